	.target	sm_90a

	.elftype	@"ET_EXEC"


//--------------------- .note.nv.tkinfo           --------------------------
	.section	.note.nv.tkinfo,"",@"SHT_NOTE"
	.sectionflags	@"SHF_NOTE_NV_TKINFO"
	.tkinfo
        /*0018*/ 	.word	0x00000002
        /*0030*/ 	.string	""
        /*0030*/ 	.string	"ptxas"
        /*0030*/ 	.string	"Cuda compilation tools, release 13.0, V13.0.88"
        /*0030*/ 	.string	"Build cuda_13.0.r13.0/compiler.36424714_0"
        /*0030*/ 	.string	"-arch sm_90a -m 64 "



//--------------------- .note.nv.cuinfo           --------------------------
	.section	.note.nv.cuinfo,"",@"SHT_NOTE"
	.sectionflags	@"SHF_NOTE_NV_CUINFO"
        /*0018*/ 	.short	0x0002
        /*001a*/ 	.short	0x005a
        /*001c*/ 	.short	0x0082
	.zero		2


//--------------------- .nv.info                  --------------------------
	.section	.nv.info,"",@"SHT_CUDA_INFO"
	.align	4


	//----- nvinfo : EIATTR_REGCOUNT
	.align		4
        /*0000*/ 	.byte	0x04, 0x2f
        /*0002*/ 	.short	(.L_18 - .L_17)
	.align		4
.L_17:
        /*0004*/ 	.word	index@(_ZN7cutlass13device_kernelIN5flash22FlashAttnBwdPreprocessIN4cute5tupleIJNS3_1CILi128EEENS5_ILi64EEEEEENS_10bfloat16_tEfNS_4arch4Sm90ELb1ELb1EEEEEvNT_6ParamsE)
        /*0008*/ 	.word	0x00000040


	//----- nvinfo : EIATTR_FRAME_SIZE
	.align		4
.L_18:
        /*000c*/ 	.byte	0x04, 0x11
        /*000e*/ 	.short	(.L_20 - .L_19)
	.align		4
.L_19:
        /*0010*/ 	.word	index@(_ZN7cutlass13device_kernelIN5flash22FlashAttnBwdPreprocessIN4cute5tupleIJNS3_1CILi128EEENS5_ILi64EEEEEENS_10bfloat16_tEfNS_4arch4Sm90ELb1ELb1EEEEEvNT_6ParamsE)
        /*0014*/ 	.word	0x00000000


	//----- nvinfo : EIATTR_REGCOUNT
	.align		4
.L_20:
        /*0018*/ 	.byte	0x04, 0x2f
        /*001a*/ 	.short	(.L_22 - .L_21)
	.align		4
.L_21:
        /*001c*/ 	.word	index@(_ZN7cutlass13device_kernelIN5flash11enable_sm90INS1_16FlashAttnBwdSm90INS1_25CollectiveMainloopBwdSm90ILi2ELi2ELi2EN4cute5tupleIJNS5_1CILi1EEES8_S8_EEENS6_IJNS7_ILi128EEESA_NS7_ILi64EEEEEENS_10bfloat16_tEfNS_4arch4Sm90ELb1ELb0ELb0ELb1ELb1ELb1ELb0ELb0ELi2ELi1ELi2ELi2ELb0EEENS1_24CollectiveEpilogueBwdGQAISC_fSF_Li256ELb1ELb1EEENS1_25SingleTileBwdLPTSchedulerILb1ELi128ELb1EEEEEEEEEvNT_6ParamsE)
        /*0020*/ 	.word	0x000000a8


	//----- nvinfo : EIATTR_FRAME_SIZE
	.align		4
.L_22:
        /*0024*/ 	.byte	0x04, 0x11
        /*0026*/ 	.short	(.L_24 - .L_23)
	.align		4
.L_23:
        /*0028*/ 	.word	index@(_ZN7cutlass13device_kernelIN5flash11enable_sm90INS1_16FlashAttnBwdSm90INS1_25CollectiveMainloopBwdSm90ILi2ELi2ELi2EN4cute5tupleIJNS5_1CILi1EEES8_S8_EEENS6_IJNS7_ILi128EEESA_NS7_ILi64EEEEEENS_10bfloat16_tEfNS_4arch4Sm90ELb1ELb0ELb0ELb1ELb1ELb1ELb0ELb0ELi2ELi1ELi2ELi2ELb0EEENS1_24CollectiveEpilogueBwdGQAISC_fSF_Li256ELb1ELb1EEENS1_25SingleTileBwdLPTSchedulerILb1ELi128ELb1EEEEEEEEEvNT_6ParamsE)
        /*002c*/ 	.word	0x00000040


	//----- nvinfo : EIATTR_REGCOUNT
	.align		4
.L_24:
        /*0030*/ 	.byte	0x04, 0x2f
        /*0032*/ 	.short	(.L_26 - .L_25)
	.align		4
.L_25:
        /*0034*/ 	.word	index@(_ZN7cutlass13device_kernelIN5flash32FlashAttnBwdPostprocessConvertdQIN4cute5tupleIJNS3_1CILi128EEENS5_ILi64EEEEEENS_10bfloat16_tEfNS_4arch4Sm90ELi256ENS3_8TiledMMAINS3_8MMA_AtomIJNS3_4SM904GMMA27MMA_64x64x16_F32BF16BF16_SSILNSF_5MajorE0ELSH_1ELNSF_7ScaleInE1ELSI_1EEEEEENS3_6LayoutINS4_IJNS5_ILi2EEENS5_ILi1EEESN_EEENS4_IJSN_NS5_ILi0EEESP_EEEEENS4_IJNS3_10UnderscoreESS_SS_EEEEELb0EEEEEvNT_6ParamsE)
        /*0038*/ 	.word	0x00000037


	//----- nvinfo : EIATTR_FRAME_SIZE
	.align		4
.L_26:
        /*003c*/ 	.byte	0x04, 0x11
        /*003e*/ 	.short	(.L_28 - .L_27)
	.align		4
.L_27:
        /*0040*/ 	.word	index@(_ZN7cutlass13device_kernelIN5flash32FlashAttnBwdPostprocessConvertdQIN4cute5tupleIJNS3_1CILi128EEENS5_ILi64EEEEEENS_10bfloat16_tEfNS_4arch4Sm90ELi256ENS3_8TiledMMAINS3_8MMA_AtomIJNS3_4SM904GMMA27MMA_64x64x16_F32BF16BF16_SSILNSF_5MajorE0ELSH_1ELNSF_7ScaleInE1ELSI_1EEEEEENS3_6LayoutINS4_IJNS5_ILi2EEENS5_ILi1EEESN_EEENS4_IJSN_NS5_ILi0EEESP_EEEEENS4_IJNS3_10UnderscoreESS_SS_EEEEELb0EEEEEvNT_6ParamsE)
        /*0044*/ 	.word	0x00000000


	//----- nvinfo : EIATTR_REGCOUNT
	.align		4
.L_28:
        /*0048*/ 	.byte	0x04, 0x2f
        /*004a*/ 	.short	(.L_30 - .L_29)
	.align		4
.L_29:
        /*004c*/ 	.word	index@(_ZN7cutlass13device_kernelIN5flash32FlashAttnBwdPostprocessConvertdQIN4cute5tupleIJNS3_1CILi128EEENS5_ILi64EEEEEENS_10bfloat16_tEfNS_4arch4Sm90ELi256ENS3_8TiledMMAINS3_8MMA_AtomIJNS3_4SM904GMMA27MMA_64x64x16_F32BF16BF16_RSILNSF_5MajorE0ELSH_1ELNSF_7ScaleInE1ELSI_1EEEEEENS3_6LayoutINS4_IJNS5_ILi2EEENS5_ILi1EEESN_EEENS4_IJSN_NS5_ILi0EEESP_EEEEENS4_IJNS3_10UnderscoreESS_SS_EEEEELb0EEEEEvNT_6ParamsE)
        /*0050*/ 	.word	0x00000037


	//----- nvinfo : EIATTR_FRAME_SIZE
	.align		4
.L_30:
        /*0054*/ 	.byte	0x04, 0x11
        /*0056*/ 	.short	(.L_32 - .L_31)
	.align		4
.L_31:
        /*0058*/ 	.word	index@(_ZN7cutlass13device_kernelIN5flash32FlashAttnBwdPostprocessConvertdQIN4cute5tupleIJNS3_1CILi128EEENS5_ILi64EEEEEENS_10bfloat16_tEfNS_4arch4Sm90ELi256ENS3_8TiledMMAINS3_8MMA_AtomIJNS3_4SM904GMMA27MMA_64x64x16_F32BF16BF16_RSILNSF_5MajorE0ELSH_1ELNSF_7ScaleInE1ELSI_1EEEEEENS3_6LayoutINS4_IJNS5_ILi2EEENS5_ILi1EEESN_EEENS4_IJSN_NS5_ILi0EEESP_EEEEENS4_IJNS3_10UnderscoreESS_SS_EEEEELb0EEEEEvNT_6ParamsE)
        /*005c*/ 	.word	0x00000000


	//----- nvinfo : EIATTR_REGCOUNT
	.align		4
.L_32:
        /*0060*/ 	.byte	0x04, 0x2f
        /*0062*/ 	.short	(.L_34 - .L_33)
	.align		4
.L_33:
        /*0064*/ 	.word	index@(_ZN7cutlass13device_kernelIN5flash11enable_sm90INS1_16FlashAttnBwdSm90INS1_25CollectiveMainloopBwdSm90ILi2ELi2ELi2EN4cute5tupleIJNS5_1CILi1EEES8_S8_EEENS6_IJNS7_ILi128EEESA_NS7_ILi64EEEEEENS_10bfloat16_tEfNS_4arch4Sm90ELb1ELb0ELb0ELb1ELb0ELb1ELb0ELb0ELi2ELi1ELi2ELi2ELb0EEENS1_24CollectiveEpilogueBwdGQAISC_fSF_Li256ELb1ELb0EEENS1_25SingleTileBwdLPTSchedulerILb1ELi128ELb0EEEEEEEEEvNT_6ParamsE)
        /*0068*/ 	.word	0x000000a8


	//----- nvinfo : EIATTR_FRAME_SIZE
	.align		4
.L_34:
        /*006c*/ 	.byte	0x04, 0x11
        /*006e*/ 	.short	(.L_36 - .L_35)
	.align		4
.L_35:
        /*0070*/ 	.word	index@(_ZN7cutlass13device_kernelIN5flash11enable_sm90INS1_16FlashAttnBwdSm90INS1_25CollectiveMainloopBwdSm90ILi2ELi2ELi2EN4cute5tupleIJNS5_1CILi1EEES8_S8_EEENS6_IJNS7_ILi128EEESA_NS7_ILi64EEEEEENS_10bfloat16_tEfNS_4arch4Sm90ELb1ELb0ELb0ELb1ELb0ELb1ELb0ELb0ELi2ELi1ELi2ELi2ELb0EEENS1_24CollectiveEpilogueBwdGQAISC_fSF_Li256ELb1ELb0EEENS1_25SingleTileBwdLPTSchedulerILb1ELi128ELb0EEEEEEEEEvNT_6ParamsE)
        /*0074*/ 	.word	0x00000040


	//----- nvinfo : EIATTR_REGCOUNT
	.align		4
.L_36:
        /*0078*/ 	.byte	0x04, 0x2f
        /*007a*/ 	.short	(.L_38 - .L_37)
	.align		4
.L_37:
        /*007c*/ 	.word	index@(_ZN7cutlass13device_kernelIN5flash11enable_sm90INS1_16FlashAttnBwdSm90INS1_25CollectiveMainloopBwdSm90ILi2ELi2ELi2EN4cute5tupleIJNS5_1CILi1EEES8_S8_EEENS6_IJNS7_ILi128EEESA_NS7_ILi64EEEEEENS_10bfloat16_tEfNS_4arch4Sm90ELb1ELb0ELb0ELb1ELb1ELb1ELb0ELb0ELi2ELi1ELi2ELi2ELb0EEENS1_21CollectiveEpilogueBwdISC_SD_SF_Li256ELb1ELb0ELi1EEENS1_25SingleTileBwdLPTSchedulerILb1ELi128ELb1EEEEEEEEEvNT_6ParamsE)
        /*0080*/ 	.word	0x000000a8


	//----- nvinfo : EIATTR_FRAME_SIZE
	.align		4
.L_38:
        /*0084*/ 	.byte	0x04, 0x11
        /*0086*/ 	.short	(.L_40 - .L_39)
	.align		4
.L_39:
        /*0088*/ 	.word	index@(_ZN7cutlass13device_kernelIN5flash11enable_sm90INS1_16FlashAttnBwdSm90INS1_25CollectiveMainloopBwdSm90ILi2ELi2ELi2EN4cute5tupleIJNS5_1CILi1EEES8_S8_EEENS6_IJNS7_ILi128EEESA_NS7_ILi64EEEEEENS_10bfloat16_tEfNS_4arch4Sm90ELb1ELb0ELb0ELb1ELb1ELb1ELb0ELb0ELi2ELi1ELi2ELi2ELb0EEENS1_21CollectiveEpilogueBwdISC_SD_SF_Li256ELb1ELb0ELi1EEENS1_25SingleTileBwdLPTSchedulerILb1ELi128ELb1EEEEEEEEEvNT_6ParamsE)
        /*008c*/ 	.word	0x00000040


	//----- nvinfo : EIATTR_REGCOUNT
	.align		4
.L_40:
        /*0090*/ 	.byte	0x04, 0x2f
        /*0092*/ 	.short	(.L_42 - .L_41)
	.align		4
.L_41:
        /*0094*/ 	.word	index@(_ZN7cutlass13device_kernelIN5flash11enable_sm90INS1_16FlashAttnBwdSm90INS1_25CollectiveMainloopBwdSm90ILi2ELi2ELi2EN4cute5tupleIJNS5_1CILi1EEES8_S8_EEENS6_IJNS7_ILi128EEESA_NS7_ILi64EEEEEENS_10bfloat16_tEfNS_4arch4Sm90ELb1ELb0ELb0ELb1ELb0ELb1ELb0ELb0ELi2ELi1ELi2ELi2ELb0EEENS1_21CollectiveEpilogueBwdISC_SD_SF_Li256ELb1ELb0ELi1EEENS1_25SingleTileBwdLPTSchedulerILb1ELi128ELb0EEEEEEEEEvNT_6ParamsE)
        /*0098*/ 	.word	0x000000a8


	//----- nvinfo : EIATTR_FRAME_SIZE
	.align		4
.L_42:
        /*009c*/ 	.byte	0x04, 0x11
        /*009e*/ 	.short	(.L_44 - .L_43)
	.align		4
.L_43:
        /*00a0*/ 	.word	index@(_ZN7cutlass13device_kernelIN5flash11enable_sm90INS1_16FlashAttnBwdSm90INS1_25CollectiveMainloopBwdSm90ILi2ELi2ELi2EN4cute5tupleIJNS5_1CILi1EEES8_S8_EEENS6_IJNS7_ILi128EEESA_NS7_ILi64EEEEEENS_10bfloat16_tEfNS_4arch4Sm90ELb1ELb0ELb0ELb1ELb0ELb1ELb0ELb0ELi2ELi1ELi2ELi2ELb0EEENS1_21CollectiveEpilogueBwdISC_SD_SF_Li256ELb1ELb0ELi1EEENS1_25SingleTileBwdLPTSchedulerILb1ELi128ELb0EEEEEEEEEvNT_6ParamsE)
        /*00a4*/ 	.word	0x00000040


	//----- nvinfo : EIATTR_REGCOUNT
	.align		4
.L_44:
        /*00a8*/ 	.byte	0x04, 0x2f
        /*00aa*/ 	.short	(.L_46 - .L_45)
	.align		4
.L_45:
        /*00ac*/ 	.word	index@(_ZN7cutlass13device_kernelIN5flash22FlashAttnBwdPreprocessIN4cute5tupleIJNS3_1CILi128EEENS5_ILi64EEEEEENS_10bfloat16_tEfNS_4arch4Sm90ELb1ELb0EEEEEvNT_6ParamsE)
        /*00b0*/ 	.word	0x00000040


	//----- nvinfo : EIATTR_FRAME_SIZE
	.align		4
.L_46:
        /*00b4*/ 	.byte	0x04, 0x11
        /*00b6*/ 	.short	(.L_48 - .L_47)
	.align		4
.L_47:
        /*00b8*/ 	.word	index@(_ZN7cutlass13device_kernelIN5flash22FlashAttnBwdPreprocessIN4cute5tupleIJNS3_1CILi128EEENS5_ILi64EEEEEENS_10bfloat16_tEfNS_4arch4Sm90ELb1ELb0EEEEEvNT_6ParamsE)
        /*00bc*/ 	.word	0x00000000


	//----- nvinfo : EIATTR_REGCOUNT
	.align		4
.L_48:
        /*00c0*/ 	.byte	0x04, 0x2f
        /*00c2*/ 	.short	(.L_50 - .L_49)
	.align		4
.L_49:
        /*00c4*/ 	.word	index@(_ZN7cutlass13device_kernelIN5flash11enable_sm90INS1_16FlashAttnBwdSm90INS1_25CollectiveMainloopBwdSm90ILi2ELi2ELi2EN4cute5tupleIJNS5_1CILi1EEES8_S8_EEENS6_IJNS7_ILi128EEESA_NS7_ILi64EEEEEENS_10bfloat16_tEfNS_4arch4Sm90ELb1ELb0ELb0ELb0ELb1ELb1ELb0ELb0ELi2ELi1ELi2ELi2ELb0EEENS1_24CollectiveEpilogueBwdGQAISC_fSF_Li256ELb0ELb1EEENS1_25SingleTileBwdLPTSchedulerILb0ELi128ELb1EEEEEEEEEvNT_6ParamsE)
        /*00c8*/ 	.word	0x000000a8


	//----- nvinfo : EIATTR_FRAME_SIZE
	.align		4
.L_50:
        /*00cc*/ 	.byte	0x04, 0x11
        /*00ce*/ 	.short	(.L_52 - .L_51)
	.align		4
.L_51:
        /*00d0*/ 	.word	index@(_ZN7cutlass13device_kernelIN5flash11enable_sm90INS1_16FlashAttnBwdSm90INS1_25CollectiveMainloopBwdSm90ILi2ELi2ELi2EN4cute5tupleIJNS5_1CILi1EEES8_S8_EEENS6_IJNS7_ILi128EEESA_NS7_ILi64EEEEEENS_10bfloat16_tEfNS_4arch4Sm90ELb1ELb0ELb0ELb0ELb1ELb1ELb0ELb0ELi2ELi1ELi2ELi2ELb0EEENS1_24CollectiveEpilogueBwdGQAISC_fSF_Li256ELb0ELb1EEENS1_25SingleTileBwdLPTSchedulerILb0ELi128ELb1EEEEEEEEEvNT_6ParamsE)
        /*00d4*/ 	.word	0x00000048


	//----- nvinfo : EIATTR_REGCOUNT
	.align		4
.L_52:
        /*00d8*/ 	.byte	0x04, 0x2f
        /*00da*/ 	.short	(.L_54 - .L_53)
	.align		4
.L_53:
        /*00dc*/ 	.word	index@(_ZN7cutlass13device_kernelIN5flash11enable_sm90INS1_16FlashAttnBwdSm90INS1_25CollectiveMainloopBwdSm90ILi2ELi2ELi2EN4cute5tupleIJNS5_1CILi1EEES8_S8_EEENS6_IJNS7_ILi128EEESA_NS7_ILi64EEEEEENS_10bfloat16_tEfNS_4arch4Sm90ELb1ELb0ELb0ELb0ELb0ELb1ELb0ELb0ELi2ELi1ELi2ELi2ELb0EEENS1_24CollectiveEpilogueBwdGQAISC_fSF_Li256ELb0ELb0EEENS1_25SingleTileBwdLPTSchedulerILb0ELi128ELb0EEEEEEEEEvNT_6ParamsE)
        /*00e0*/ 	.word	0x000000a8


	//----- nvinfo : EIATTR_FRAME_SIZE
	.align		4
.L_54:
        /*00e4*/ 	.byte	0x04, 0x11
        /*00e6*/ 	.short	(.L_56 - .L_55)
	.align		4
.L_55:
        /*00e8*/ 	.word	index@(_ZN7cutlass13device_kernelIN5flash11enable_sm90INS1_16FlashAttnBwdSm90INS1_25CollectiveMainloopBwdSm90ILi2ELi2ELi2EN4cute5tupleIJNS5_1CILi1EEES8_S8_EEENS6_IJNS7_ILi128EEESA_NS7_ILi64EEEEEENS_10bfloat16_tEfNS_4arch4Sm90ELb1ELb0ELb0ELb0ELb0ELb1ELb0ELb0ELi2ELi1ELi2ELi2ELb0EEENS1_24CollectiveEpilogueBwdGQAISC_fSF_Li256ELb0ELb0EEENS1_25SingleTileBwdLPTSchedulerILb0ELi128ELb0EEEEEEEEEvNT_6ParamsE)
        /*00ec*/ 	.word	0x00000040


	//----- nvinfo : EIATTR_REGCOUNT
	.align		4
.L_56:
        /*00f0*/ 	.byte	0x04, 0x2f
        /*00f2*/ 	.short	(.L_58 - .L_57)
	.align		4
.L_57:
        /*00f4*/ 	.word	index@(_ZN7cutlass13device_kernelIN5flash11enable_sm90INS1_16FlashAttnBwdSm90INS1_25CollectiveMainloopBwdSm90ILi2ELi2ELi2EN4cute5tupleIJNS5_1CILi1EEES8_S8_EEENS6_IJNS7_ILi128EEESA_NS7_ILi64EEEEEENS_10bfloat16_tEfNS_4arch4Sm90ELb1ELb0ELb0ELb0ELb1ELb1ELb0ELb0ELi2ELi1ELi2ELi2ELb0EEENS1_21CollectiveEpilogueBwdISC_SD_SF_Li256ELb0ELb0ELi1EEENS1_25SingleTileBwdLPTSchedulerILb0ELi128ELb1EEEEEEEEEvNT_6ParamsE)
        /*00f8*/ 	.word	0x000000a8


	//----- nvinfo : EIATTR_FRAME_SIZE
	.align		4
.L_58:
        /*00fc*/ 	.byte	0x04, 0x11
        /*00fe*/ 	.short	(.L_60 - .L_59)
	.align		4
.L_59:
        /*0100*/ 	.word	index@(_ZN7cutlass13device_kernelIN5flash11enable_sm90INS1_16FlashAttnBwdSm90INS1_25CollectiveMainloopBwdSm90ILi2ELi2ELi2EN4cute5tupleIJNS5_1CILi1EEES8_S8_EEENS6_IJNS7_ILi128EEESA_NS7_ILi64EEEEEENS_10bfloat16_tEfNS_4arch4Sm90ELb1ELb0ELb0ELb0ELb1ELb1ELb0ELb0ELi2ELi1ELi2ELi2ELb0EEENS1_21CollectiveEpilogueBwdISC_SD_SF_Li256ELb0ELb0ELi1EEENS1_25SingleTileBwdLPTSchedulerILb0ELi128ELb1EEEEEEEEEvNT_6ParamsE)
        /*0104*/ 	.word	0x00000048


	//----- nvinfo : EIATTR_REGCOUNT
	.align		4
.L_60:
        /*0108*/ 	.byte	0x04, 0x2f
        /*010a*/ 	.short	(.L_62 - .L_61)
	.align		4
.L_61:
        /*010c*/ 	.word	index@(_ZN7cutlass13device_kernelIN5flash11enable_sm90INS1_16FlashAttnBwdSm90INS1_25CollectiveMainloopBwdSm90ILi2ELi2ELi2EN4cute5tupleIJNS5_1CILi1EEES8_S8_EEENS6_IJNS7_ILi128EEESA_NS7_ILi64EEEEEENS_10bfloat16_tEfNS_4arch4Sm90ELb1ELb0ELb0ELb0ELb0ELb1ELb0ELb0ELi2ELi1ELi2ELi2ELb0EEENS1_21CollectiveEpilogueBwdISC_SD_SF_Li256ELb0ELb0ELi1EEENS1_25SingleTileBwdLPTSchedulerILb0ELi128ELb0EEEEEEEEEvNT_6ParamsE)
        /*0110*/ 	.word	0x000000a8


	//----- nvinfo : EIATTR_FRAME_SIZE
	.align		4
.L_62:
        /*0114*/ 	.byte	0x04, 0x11
        /*0116*/ 	.short	(.L_64 - .L_63)
	.align		4
.L_63:
        /*0118*/ 	.word	index@(_ZN7cutlass13device_kernelIN5flash11enable_sm90INS1_16FlashAttnBwdSm90INS1_25CollectiveMainloopBwdSm90ILi2ELi2ELi2EN4cute5tupleIJNS5_1CILi1EEES8_S8_EEENS6_IJNS7_ILi128EEESA_NS7_ILi64EEEEEENS_10bfloat16_tEfNS_4arch4Sm90ELb1ELb0ELb0ELb0ELb0ELb1ELb0ELb0ELi2ELi1ELi2ELi2ELb0EEENS1_21CollectiveEpilogueBwdISC_SD_SF_Li256ELb0ELb0ELi1EEENS1_25SingleTileBwdLPTSchedulerILb0ELi128ELb0EEEEEEEEEvNT_6ParamsE)
        /*011c*/ 	.word	0x00000048


	//----- nvinfo : EIATTR_REGCOUNT
	.align		4
.L_64:
        /*0120*/ 	.byte	0x04, 0x2f
        /*0122*/ 	.short	(.L_66 - .L_65)
	.align		4
.L_65:
        /*0124*/ 	.word	index@(_ZN7cutlass13device_kernelIN5flash11enable_sm90INS1_16FlashAttnBwdSm90INS1_25CollectiveMainloopBwdSm90ILi2ELi2ELi2EN4cute5tupleIJNS5_1CILi1EEES8_S8_EEENS6_IJNS7_ILi128EEESA_NS7_ILi64EEEEEENS_10bfloat16_tEfNS_4arch4Sm90ELb0ELb1ELb0ELb1ELb1ELb1ELb0ELb0ELi2ELi1ELi2ELi2ELb0EEENS1_24CollectiveEpilogueBwdGQAISC_fSF_Li256ELb1ELb1EEENS1_19SingleTileSchedulerILb1ELb0ELb0ELi128EEEEEEEEEvNT_6ParamsE)
        /*0128*/ 	.word	0x000000a8


	//----- nvinfo : EIATTR_FRAME_SIZE
	.align		4
.L_66:
        /*012c*/ 	.byte	0x04, 0x11
        /*012e*/ 	.short	(.L_68 - .L_67)
	.align		4
.L_67:
        /*0130*/ 	.word	index@(_ZN7cutlass13device_kernelIN5flash11enable_sm90INS1_16FlashAttnBwdSm90INS1_25CollectiveMainloopBwdSm90ILi2ELi2ELi2EN4cute5tupleIJNS5_1CILi1EEES8_S8_EEENS6_IJNS7_ILi128EEESA_NS7_ILi64EEEEEENS_10bfloat16_tEfNS_4arch4Sm90ELb0ELb1ELb0ELb1ELb1ELb1ELb0ELb0ELi2ELi1ELi2ELi2ELb0EEENS1_24CollectiveEpilogueBwdGQAISC_fSF_Li256ELb1ELb1EEENS1_19SingleTileSchedulerILb1ELb0ELb0ELi128EEEEEEEEEvNT_6ParamsE)
        /*0134*/ 	.word	0x00000050


	//----- nvinfo : EIATTR_REGCOUNT
	.align		4
.L_68:
        /*0138*/ 	.byte	0x04, 0x2f
        /*013a*/ 	.short	(.L_70 - .L_69)
	.align		4
.L_69:
        /*013c*/ 	.word	index@(_ZN7cutlass13device_kernelIN5flash11enable_sm90INS1_16FlashAttnBwdSm90INS1_25CollectiveMainloopBwdSm90ILi2ELi2ELi2EN4cute5tupleIJNS5_1CILi1EEES8_S8_EEENS6_IJNS7_ILi128EEESA_NS7_ILi64EEEEEENS_10bfloat16_tEfNS_4arch4Sm90ELb0ELb1ELb0ELb1ELb0ELb1ELb0ELb0ELi2ELi1ELi2ELi2ELb0EEENS1_24CollectiveEpilogueBwdGQAISC_fSF_Li256ELb1ELb0EEENS1_19SingleTileSchedulerILb1ELb0ELb0ELi128EEEEEEEEEvNT_6ParamsE)
        /*0140*/ 	.word	0x000000a8


	//----- nvinfo : EIATTR_FRAME_SIZE
	.align		4
.L_70:
        /*0144*/ 	.byte	0x04, 0x11
        /*0146*/ 	.short	(.L_72 - .L_71)
	.align		4
.L_71:
        /*0148*/ 	.word	index@(_ZN7cutlass13device_kernelIN5flash11enable_sm90INS1_16FlashAttnBwdSm90INS1_25CollectiveMainloopBwdSm90ILi2ELi2ELi2EN4cute5tupleIJNS5_1CILi1EEES8_S8_EEENS6_IJNS7_ILi128EEESA_NS7_ILi64EEEEEENS_10bfloat16_tEfNS_4arch4Sm90ELb0ELb1ELb0ELb1ELb0ELb1ELb0ELb0ELi2ELi1ELi2ELi2ELb0EEENS1_24CollectiveEpilogueBwdGQAISC_fSF_Li256ELb1ELb0EEENS1_19SingleTileSchedulerILb1ELb0ELb0ELi128EEEEEEEEEvNT_6ParamsE)
        /*014c*/ 	.word	0x00000050


	//----- nvinfo : EIATTR_REGCOUNT
	.align		4
.L_72:
        /*0150*/ 	.byte	0x04, 0x2f
        /*0152*/ 	.short	(.L_74 - .L_73)
	.align		4
.L_73:
        /*0154*/ 	.word	index@(_ZN7cutlass13device_kernelIN5flash11enable_sm90INS1_16FlashAttnBwdSm90INS1_25CollectiveMainloopBwdSm90ILi2ELi2ELi2EN4cute5tupleIJNS5_1CILi1EEES8_S8_EEENS6_IJNS7_ILi128EEESA_NS7_ILi64EEEEEENS_10bfloat16_tEfNS_4arch4Sm90ELb0ELb1ELb0ELb1ELb1ELb1ELb0ELb0ELi2ELi1ELi2ELi2ELb0EEENS1_21CollectiveEpilogueBwdISC_SD_SF_Li256ELb1ELb0ELi1EEENS1_19SingleTileSchedulerILb1ELb0ELb0ELi128EEEEEEEEEvNT_6ParamsE)
        /*0158*/ 	.word	0x000000a8


	//----- nvinfo : EIATTR_FRAME_SIZE
	.align		4
.L_74:
        /*015c*/ 	.byte	0x04, 0x11
        /*015e*/ 	.short	(.L_76 - .L_75)
	.align		4
.L_75:
        /*0160*/ 	.word	index@(_ZN7cutlass13device_kernelIN5flash11enable_sm90INS1_16FlashAttnBwdSm90INS1_25CollectiveMainloopBwdSm90ILi2ELi2ELi2EN4cute5tupleIJNS5_1CILi1EEES8_S8_EEENS6_IJNS7_ILi128EEESA_NS7_ILi64EEEEEENS_10bfloat16_tEfNS_4arch4Sm90ELb0ELb1ELb0ELb1ELb1ELb1ELb0ELb0ELi2ELi1ELi2ELi2ELb0EEENS1_21CollectiveEpilogueBwdISC_SD_SF_Li256ELb1ELb0ELi1EEENS1_19SingleTileSchedulerILb1ELb0ELb0ELi128EEEEEEEEEvNT_6ParamsE)
        /*0164*/ 	.word	0x00000050


	//----- nvinfo : EIATTR_REGCOUNT
	.align		4
.L_76:
        /*0168*/ 	.byte	0x04, 0x2f
        /*016a*/ 	.short	(.L_78 - .L_77)
	.align		4
.L_77:
        /*016c*/ 	.word	index@(_ZN7cutlass13device_kernelIN5flash11enable_sm90INS1_16FlashAttnBwdSm90INS1_25CollectiveMainloopBwdSm90ILi2ELi2ELi2EN4cute5tupleIJNS5_1CILi1EEES8_S8_EEENS6_IJNS7_ILi128EEESA_NS7_ILi64EEEEEENS_10bfloat16_tEfNS_4arch4Sm90ELb0ELb1ELb0ELb1ELb0ELb1ELb0ELb0ELi2ELi1ELi2ELi2ELb0EEENS1_21CollectiveEpilogueBwdISC_SD_SF_Li256ELb1ELb0ELi1EEENS1_19SingleTileSchedulerILb1ELb0ELb0ELi128EEEEEEEEEvNT_6ParamsE)
        /*0170*/ 	.word	0x000000a8


	//----- nvinfo : EIATTR_FRAME_SIZE
	.align		4
.L_78:
        /*0174*/ 	.byte	0x04, 0x11
        /*0176*/ 	.short	(.L_80 - .L_79)
	.align		4
.L_79:
        /*0178*/ 	.word	index@(_ZN7cutlass13device_kernelIN5flash11enable_sm90INS1_16FlashAttnBwdSm90INS1_25CollectiveMainloopBwdSm90ILi2ELi2ELi2EN4cute5tupleIJNS5_1CILi1EEES8_S8_EEENS6_IJNS7_ILi128EEESA_NS7_ILi64EEEEEENS_10bfloat16_tEfNS_4arch4Sm90ELb0ELb1ELb0ELb1ELb0ELb1ELb0ELb0ELi2ELi1ELi2ELi2ELb0EEENS1_21CollectiveEpilogueBwdISC_SD_SF_Li256ELb1ELb0ELi1EEENS1_19SingleTileSchedulerILb1ELb0ELb0ELi128EEEEEEEEEvNT_6ParamsE)
        /*017c*/ 	.word	0x00000050


	//----- nvinfo : EIATTR_REGCOUNT
	.align		4
.L_80:
        /*0180*/ 	.byte	0x04, 0x2f
        /*0182*/ 	.short	(.L_82 - .L_81)
	.align		4
.L_81:
        /*0184*/ 	.word	index@(_ZN7cutlass13device_kernelIN5flash11enable_sm90INS1_16FlashAttnBwdSm90INS1_25CollectiveMainloopBwdSm90ILi2ELi2ELi2EN4cute5tupleIJNS5_1CILi1EEES8_S8_EEENS6_IJNS7_ILi128EEESA_NS7_ILi64EEEEEENS_10bfloat16_tEfNS_4arch4Sm90ELb0ELb1ELb0ELb0ELb1ELb1ELb0ELb0ELi2ELi1ELi2ELi2ELb0EEENS1_24CollectiveEpilogueBwdGQAISC_fSF_Li256ELb0ELb1EEENS1_19SingleTileSchedulerILb0ELb0ELb0ELi128EEEEEEEEEvNT_6ParamsE)
        /*0188*/ 	.word	0x000000a8


	//----- nvinfo : EIATTR_FRAME_SIZE
	.align		4
.L_82:
        /*018c*/ 	.byte	0x04, 0x11
        /*018e*/ 	.short	(.L_84 - .L_83)
	.align		4
.L_83:
        /*0190*/ 	.word	index@(_ZN7cutlass13device_kernelIN5flash11enable_sm90INS1_16FlashAttnBwdSm90INS1_25CollectiveMainloopBwdSm90ILi2ELi2ELi2EN4cute5tupleIJNS5_1CILi1EEES8_S8_EEENS6_IJNS7_ILi128EEESA_NS7_ILi64EEEEEENS_10bfloat16_tEfNS_4arch4Sm90ELb0ELb1ELb0ELb0ELb1ELb1ELb0ELb0ELi2ELi1ELi2ELi2ELb0EEENS1_24CollectiveEpilogueBwdGQAISC_fSF_Li256ELb0ELb1EEENS1_19SingleTileSchedulerILb0ELb0ELb0ELi128EEEEEEEEEvNT_6ParamsE)
        /*0194*/ 	.word	0x00000040


	//----- nvinfo : EIATTR_REGCOUNT
	.align		4
.L_84:
        /*0198*/ 	.byte	0x04, 0x2f
        /*019a*/ 	.short	(.L_86 - .L_85)
	.align		4
.L_85:
        /*019c*/ 	.word	index@(_ZN7cutlass13device_kernelIN5flash11enable_sm90INS1_16FlashAttnBwdSm90INS1_25CollectiveMainloopBwdSm90ILi2ELi2ELi2EN4cute5tupleIJNS5_1CILi1EEES8_S8_EEENS6_IJNS7_ILi128EEESA_NS7_ILi64EEEEEENS_10bfloat16_tEfNS_4arch4Sm90ELb0ELb1ELb0ELb0ELb0ELb1ELb0ELb0ELi2ELi1ELi2ELi2ELb0EEENS1_24CollectiveEpilogueBwdGQAISC_fSF_Li256ELb0ELb0EEENS1_19SingleTileSchedulerILb0ELb0ELb0ELi128EEEEEEEEEvNT_6ParamsE)
        /*01a0*/ 	.word	0x000000a8


	//----- nvinfo : EIATTR_FRAME_SIZE
	.align		4
.L_86:
        /*01a4*/ 	.byte	0x04, 0x11
        /*01a6*/ 	.short	(.L_88 - .L_87)
	.align		4
.L_87:
        /*01a8*/ 	.word	index@(_ZN7cutlass13device_kernelIN5flash11enable_sm90INS1_16FlashAttnBwdSm90INS1_25CollectiveMainloopBwdSm90ILi2ELi2ELi2EN4cute5tupleIJNS5_1CILi1EEES8_S8_EEENS6_IJNS7_ILi128EEESA_NS7_ILi64EEEEEENS_10bfloat16_tEfNS_4arch4Sm90ELb0ELb1ELb0ELb0ELb0ELb1ELb0ELb0ELi2ELi1ELi2ELi2ELb0EEENS1_24CollectiveEpilogueBwdGQAISC_fSF_Li256ELb0ELb0EEENS1_19SingleTileSchedulerILb0ELb0ELb0ELi128EEEEEEEEEvNT_6ParamsE)
        /*01ac*/ 	.word	0x00000040


	//----- nvinfo : EIATTR_REGCOUNT
	.align		4
.L_88:
        /*01b0*/ 	.byte	0x04, 0x2f
        /*01b2*/ 	.short	(.L_90 - .L_89)
	.align		4
.L_89:
        /*01b4*/ 	.word	index@(_ZN7cutlass13device_kernelIN5flash11enable_sm90INS1_16FlashAttnBwdSm90INS1_25CollectiveMainloopBwdSm90ILi2ELi2ELi2EN4cute5tupleIJNS5_1CILi1EEES8_S8_EEENS6_IJNS7_ILi128EEESA_NS7_ILi64EEEEEENS_10bfloat16_tEfNS_4arch4Sm90ELb0ELb1ELb0ELb0ELb1ELb1ELb0ELb0ELi2ELi1ELi2ELi2ELb0EEENS1_21CollectiveEpilogueBwdISC_SD_SF_Li256ELb0ELb0ELi1EEENS1_19SingleTileSchedulerILb0ELb0ELb0ELi128EEEEEEEEEvNT_6ParamsE)
        /*01b8*/ 	.word	0x000000a8


	//----- nvinfo : EIATTR_FRAME_SIZE
	.align		4
.L_90:
        /*01bc*/ 	.byte	0x04, 0x11
        /*01be*/ 	.short	(.L_92 - .L_91)
	.align		4
.L_91:
        /*01c0*/ 	.word	index@(_ZN7cutlass13device_kernelIN5flash11enable_sm90INS1_16FlashAttnBwdSm90INS1_25CollectiveMainloopBwdSm90ILi2ELi2ELi2EN4cute5tupleIJNS5_1CILi1EEES8_S8_EEENS6_IJNS7_ILi128EEESA_NS7_ILi64EEEEEENS_10bfloat16_tEfNS_4arch4Sm90ELb0ELb1ELb0ELb0ELb1ELb1ELb0ELb0ELi2ELi1ELi2ELi2ELb0EEENS1_21CollectiveEpilogueBwdISC_SD_SF_Li256ELb0ELb0ELi1EEENS1_19SingleTileSchedulerILb0ELb0ELb0ELi128EEEEEEEEEvNT_6ParamsE)
        /*01c4*/ 	.word	0x00000040


	//----- nvinfo : EIATTR_REGCOUNT
	.align		4
.L_92:
        /*01c8*/ 	.byte	0x04, 0x2f
        /*01ca*/ 	.short	(.L_94 - .L_93)
	.align		4
.L_93:
        /*01cc*/ 	.word	index@(_ZN7cutlass13device_kernelIN5flash11enable_sm90INS1_16FlashAttnBwdSm90INS1_25CollectiveMainloopBwdSm90ILi2ELi2ELi2EN4cute5tupleIJNS5_1CILi1EEES8_S8_EEENS6_IJNS7_ILi128EEESA_NS7_ILi64EEEEEENS_10bfloat16_tEfNS_4arch4Sm90ELb0ELb1ELb0ELb0ELb0ELb1ELb0ELb0ELi2ELi1ELi2ELi2ELb0EEENS1_21CollectiveEpilogueBwdISC_SD_SF_Li256ELb0ELb0ELi1EEENS1_19SingleTileSchedulerILb0ELb0ELb0ELi128EEEEEEEEEvNT_6ParamsE)
        /*01d0*/ 	.word	0x000000a8


	//----- nvinfo : EIATTR_FRAME_SIZE
	.align		4
.L_94:
        /*01d4*/ 	.byte	0x04, 0x11
        /*01d6*/ 	.short	(.L_96 - .L_95)
	.align		4
.L_95:
        /*01d8*/ 	.word	index@(_ZN7cutlass13device_kernelIN5flash11enable_sm90INS1_16FlashAttnBwdSm90INS1_25CollectiveMainloopBwdSm90ILi2ELi2ELi2EN4cute5tupleIJNS5_1CILi1EEES8_S8_EEENS6_IJNS7_ILi128EEESA_NS7_ILi64EEEEEENS_10bfloat16_tEfNS_4arch4Sm90ELb0ELb1ELb0ELb0ELb0ELb1ELb0ELb0ELi2ELi1ELi2ELi2ELb0EEENS1_21CollectiveEpilogueBwdISC_SD_SF_Li256ELb0ELb0ELi1EEENS1_19SingleTileSchedulerILb0ELb0ELb0ELi128EEEEEEEEEvNT_6ParamsE)
        /*01dc*/ 	.word	0x00000040


	//----- nvinfo : EIATTR_REGCOUNT
	.align		4
.L_96:
        /*01e0*/ 	.byte	0x04, 0x2f
        /*01e2*/ 	.short	(.L_98 - .L_97)
	.align		4
.L_97:
        /*01e4*/ 	.word	index@(_ZN7cutlass13device_kernelIN5flash11enable_sm90INS1_16FlashAttnBwdSm90INS1_25CollectiveMainloopBwdSm90ILi2ELi2ELi2EN4cute5tupleIJNS5_1CILi1EEES8_S8_EEENS6_IJNS7_ILi128EEESA_NS7_ILi64EEEEEENS_10bfloat16_tEfNS_4arch4Sm90ELb0ELb0ELb0ELb1ELb1ELb1ELb0ELb0ELi2ELi1ELi2ELi2ELb0EEENS1_24CollectiveEpilogueBwdGQAISC_fSF_Li256ELb1ELb1EEENS1_19SingleTileSchedulerILb1ELb0ELb0ELi128EEEEEEEEEvNT_6ParamsE)
        /*01e8*/ 	.word	0x000000a8


	//----- nvinfo : EIATTR_FRAME_SIZE
	.align		4
.L_98:
        /*01ec*/ 	.byte	0x04, 0x11
        /*01ee*/ 	.short	(.L_100 - .L_99)
	.align		4
.L_99:
        /*01f0*/ 	.word	index@(_ZN7cutlass13device_kernelIN5flash11enable_sm90INS1_16FlashAttnBwdSm90INS1_25CollectiveMainloopBwdSm90ILi2ELi2ELi2EN4cute5tupleIJNS5_1CILi1EEES8_S8_EEENS6_IJNS7_ILi128EEESA_NS7_ILi64EEEEEENS_10bfloat16_tEfNS_4arch4Sm90ELb0ELb0ELb0ELb1ELb1ELb1ELb0ELb0ELi2ELi1ELi2ELi2ELb0EEENS1_24CollectiveEpilogueBwdGQAISC_fSF_Li256ELb1ELb1EEENS1_19SingleTileSchedulerILb1ELb0ELb0ELi128EEEEEEEEEvNT_6ParamsE)
        /*01f4*/ 	.word	0x00000018


	//----- nvinfo : EIATTR_REGCOUNT
	.align		4
.L_100:
        /*01f8*/ 	.byte	0x04, 0x2f
        /*01fa*/ 	.short	(.L_102 - .L_101)
	.align		4
.L_101:
        /*01fc*/ 	.word	index@(_ZN7cutlass13device_kernelIN5flash11enable_sm90INS1_16FlashAttnBwdSm90INS1_25CollectiveMainloopBwdSm90ILi2ELi2ELi2EN4cute5tupleIJNS5_1CILi1EEES8_S8_EEENS6_IJNS7_ILi128EEESA_NS7_ILi64EEEEEENS_10bfloat16_tEfNS_4arch4Sm90ELb0ELb0ELb0ELb1ELb0ELb1ELb0ELb0ELi2ELi1ELi2ELi2ELb0EEENS1_24CollectiveEpilogueBwdGQAISC_fSF_Li256ELb1ELb0EEENS1_19SingleTileSchedulerILb1ELb0ELb0ELi128EEEEEEEEEvNT_6ParamsE)
        /*0200*/ 	.word	0x000000a8


	//----- nvinfo : EIATTR_FRAME_SIZE
	.align		4
.L_102:
        /*0204*/ 	.byte	0x04, 0x11
        /*0206*/ 	.short	(.L_104 - .L_103)
	.align		4
.L_103:
        /*0208*/ 	.word	index@(_ZN7cutlass13device_kernelIN5flash11enable_sm90INS1_16FlashAttnBwdSm90INS1_25CollectiveMainloopBwdSm90ILi2ELi2ELi2EN4cute5tupleIJNS5_1CILi1EEES8_S8_EEENS6_IJNS7_ILi128EEESA_NS7_ILi64EEEEEENS_10bfloat16_tEfNS_4arch4Sm90ELb0ELb0ELb0ELb1ELb0ELb1ELb0ELb0ELi2ELi1ELi2ELi2ELb0EEENS1_24CollectiveEpilogueBwdGQAISC_fSF_Li256ELb1ELb0EEENS1_19SingleTileSchedulerILb1ELb0ELb0ELi128EEEEEEEEEvNT_6ParamsE)
        /*020c*/ 	.word	0x00000018


	//----- nvinfo : EIATTR_REGCOUNT
	.align		4
.L_104:
        /*0210*/ 	.byte	0x04, 0x2f
        /*0212*/ 	.short	(.L_106 - .L_105)
	.align		4
.L_105:
        /*0214*/ 	.word	index@(_ZN7cutlass13device_kernelIN5flash11enable_sm90INS1_16FlashAttnBwdSm90INS1_25CollectiveMainloopBwdSm90ILi2ELi2ELi2EN4cute5tupleIJNS5_1CILi1EEES8_S8_EEENS6_IJNS7_ILi128EEESA_NS7_ILi64EEEEEENS_10bfloat16_tEfNS_4arch4Sm90ELb0ELb0ELb0ELb1ELb1ELb1ELb0ELb0ELi2ELi1ELi2ELi2ELb0EEENS1_21CollectiveEpilogueBwdISC_SD_SF_Li256ELb1ELb0ELi1EEENS1_19SingleTileSchedulerILb1ELb0ELb0ELi128EEEEEEEEEvNT_6ParamsE)
        /*0218*/ 	.word	0x000000a8


	//----- nvinfo : EIATTR_FRAME_SIZE
	.align		4
.L_106:
        /*021c*/ 	.byte	0x04, 0x11
        /*021e*/ 	.short	(.L_108 - .L_107)
	.align		4
.L_107:
        /*0220*/ 	.word	index@(_ZN7cutlass13device_kernelIN5flash11enable_sm90INS1_16FlashAttnBwdSm90INS1_25CollectiveMainloopBwdSm90ILi2ELi2ELi2EN4cute5tupleIJNS5_1CILi1EEES8_S8_EEENS6_IJNS7_ILi128EEESA_NS7_ILi64EEEEEENS_10bfloat16_tEfNS_4arch4Sm90ELb0ELb0ELb0ELb1ELb1ELb1ELb0ELb0ELi2ELi1ELi2ELi2ELb0EEENS1_21CollectiveEpilogueBwdISC_SD_SF_Li256ELb1ELb0ELi1EEENS1_19SingleTileSchedulerILb1ELb0ELb0ELi128EEEEEEEEEvNT_6ParamsE)
        /*0224*/ 	.word	0x00000018


	//----- nvinfo : EIATTR_REGCOUNT
	.align		4
.L_108:
        /*0228*/ 	.byte	0x04, 0x2f
        /*022a*/ 	.short	(.L_110 - .L_109)
	.align		4
.L_109:
        /*022c*/ 	.word	index@(_ZN7cutlass13device_kernelIN5flash11enable_sm90INS1_16FlashAttnBwdSm90INS1_25CollectiveMainloopBwdSm90ILi2ELi2ELi2EN4cute5tupleIJNS5_1CILi1EEES8_S8_EEENS6_IJNS7_ILi128EEESA_NS7_ILi64EEEEEENS_10bfloat16_tEfNS_4arch4Sm90ELb0ELb0ELb0ELb1ELb0ELb1ELb0ELb0ELi2ELi1ELi2ELi2ELb0EEENS1_21CollectiveEpilogueBwdISC_SD_SF_Li256ELb1ELb0ELi1EEENS1_19SingleTileSchedulerILb1ELb0ELb0ELi128EEEEEEEEEvNT_6ParamsE)
        /*0230*/ 	.word	0x000000a8


	//----- nvinfo : EIATTR_FRAME_SIZE
	.align		4
.L_110:
        /*0234*/ 	.byte	0x04, 0x11
        /*0236*/ 	.short	(.L_112 - .L_111)
	.align		4
.L_111:
        /*0238*/ 	.word	index@(_ZN7cutlass13device_kernelIN5flash11enable_sm90INS1_16FlashAttnBwdSm90INS1_25CollectiveMainloopBwdSm90ILi2ELi2ELi2EN4cute5tupleIJNS5_1CILi1EEES8_S8_EEENS6_IJNS7_ILi128EEESA_NS7_ILi64EEEEEENS_10bfloat16_tEfNS_4arch4Sm90ELb0ELb0ELb0ELb1ELb0ELb1ELb0ELb0ELi2ELi1ELi2ELi2ELb0EEENS1_21CollectiveEpilogueBwdISC_SD_SF_Li256ELb1ELb0ELi1EEENS1_19SingleTileSchedulerILb1ELb0ELb0ELi128EEEEEEEEEvNT_6ParamsE)
        /*023c*/ 	.word	0x00000018


	//----- nvinfo : EIATTR_REGCOUNT
	.align		4
.L_112:
        /*0240*/ 	.byte	0x04, 0x2f
        /*0242*/ 	.short	(.L_114 - .L_113)
	.align		4
.L_113:
        /*0244*/ 	.word	index@(_ZN7cutlass13device_kernelIN5flash11enable_sm90INS1_16FlashAttnBwdSm90INS1_25CollectiveMainloopBwdSm90ILi2ELi2ELi2EN4cute5tupleIJNS5_1CILi1EEES8_S8_EEENS6_IJNS7_ILi128EEESA_NS7_ILi64EEEEEENS_10bfloat16_tEfNS_4arch4Sm90ELb0ELb0ELb0ELb0ELb1ELb1ELb0ELb0ELi2ELi1ELi2ELi2ELb0EEENS1_24CollectiveEpilogueBwdGQAISC_fSF_Li256ELb0ELb1EEENS1_19SingleTileSchedulerILb0ELb0ELb0ELi128EEEEEEEEEvNT_6ParamsE)
        /*0248*/ 	.word	0x000000a8


	//----- nvinfo : EIATTR_FRAME_SIZE
	.align		4
.L_114:
        /*024c*/ 	.byte	0x04, 0x11
        /*024e*/ 	.short	(.L_116 - .L_115)
	.align		4
.L_115:
        /*0250*/ 	.word	index@(_ZN7cutlass13device_kernelIN5flash11enable_sm90INS1_16FlashAttnBwdSm90INS1_25CollectiveMainloopBwdSm90ILi2ELi2ELi2EN4cute5tupleIJNS5_1CILi1EEES8_S8_EEENS6_IJNS7_ILi128EEESA_NS7_ILi64EEEEEENS_10bfloat16_tEfNS_4arch4Sm90ELb0ELb0ELb0ELb0ELb1ELb1ELb0ELb0ELi2ELi1ELi2ELi2ELb0EEENS1_24CollectiveEpilogueBwdGQAISC_fSF_Li256ELb0ELb1EEENS1_19SingleTileSchedulerILb0ELb0ELb0ELi128EEEEEEEEEvNT_6ParamsE)
        /*0254*/ 	.word	0x00000010


	//----- nvinfo : EIATTR_REGCOUNT
	.align		4
.L_116:
        /*0258*/ 	.byte	0x04, 0x2f
        /*025a*/ 	.short	(.L_118 - .L_117)
	.align		4
.L_117:
        /*025c*/ 	.word	index@(_ZN7cutlass13device_kernelIN5flash11enable_sm90INS1_16FlashAttnBwdSm90INS1_25CollectiveMainloopBwdSm90ILi2ELi2ELi2EN4cute5tupleIJNS5_1CILi1EEES8_S8_EEENS6_IJNS7_ILi128EEESA_NS7_ILi64EEEEEENS_10bfloat16_tEfNS_4arch4Sm90ELb0ELb0ELb0ELb0ELb0ELb1ELb0ELb0ELi2ELi1ELi2ELi2ELb0EEENS1_24CollectiveEpilogueBwdGQAISC_fSF_Li256ELb0ELb0EEENS1_19SingleTileSchedulerILb0ELb0ELb0ELi128EEEEEEEEEvNT_6ParamsE)
        /*0260*/ 	.word	0x000000a8


	//----- nvinfo : EIATTR_FRAME_SIZE
	.align		4
.L_118:
        /*0264*/ 	.byte	0x04, 0x11
        /*0266*/ 	.short	(.L_120 - .L_119)
	.align		4
.L_119:
        /*0268*/ 	.word	index@(_ZN7cutlass13device_kernelIN5flash11enable_sm90INS1_16FlashAttnBwdSm90INS1_25CollectiveMainloopBwdSm90ILi2ELi2ELi2EN4cute5tupleIJNS5_1CILi1EEES8_S8_EEENS6_IJNS7_ILi128EEESA_NS7_ILi64EEEEEENS_10bfloat16_tEfNS_4arch4Sm90ELb0ELb0ELb0ELb0ELb0ELb1ELb0ELb0ELi2ELi1ELi2ELi2ELb0EEENS1_24CollectiveEpilogueBwdGQAISC_fSF_Li256ELb0ELb0EEENS1_19SingleTileSchedulerILb0ELb0ELb0ELi128EEEEEEEEEvNT_6ParamsE)
        /*026c*/ 	.word	0x00000010


	//----- nvinfo : EIATTR_REGCOUNT
	.align		4
.L_120:
        /*0270*/ 	.byte	0x04, 0x2f
        /*0272*/ 	.short	(.L_122 - .L_121)
	.align		4
.L_121:
        /*0274*/ 	.word	index@(_ZN7cutlass13device_kernelIN5flash11enable_sm90INS1_16FlashAttnBwdSm90INS1_25CollectiveMainloopBwdSm90ILi2ELi2ELi2EN4cute5tupleIJNS5_1CILi1EEES8_S8_EEENS6_IJNS7_ILi128EEESA_NS7_ILi64EEEEEENS_10bfloat16_tEfNS_4arch4Sm90ELb0ELb0ELb0ELb0ELb1ELb1ELb0ELb0ELi2ELi1ELi2ELi2ELb0EEENS1_21CollectiveEpilogueBwdISC_SD_SF_Li256ELb0ELb0ELi1EEENS1_19SingleTileSchedulerILb0ELb0ELb0ELi128EEEEEEEEEvNT_6ParamsE)
        /*0278*/ 	.word	0x000000a8


	//----- nvinfo : EIATTR_FRAME_SIZE
	.align		4
.L_122:
        /*027c*/ 	.byte	0x04, 0x11
        /*027e*/ 	.short	(.L_124 - .L_123)
	.align		4
.L_123:
        /*0280*/ 	.word	index@(_ZN7cutlass13device_kernelIN5flash11enable_sm90INS1_16FlashAttnBwdSm90INS1_25CollectiveMainloopBwdSm90ILi2ELi2ELi2EN4cute5tupleIJNS5_1CILi1EEES8_S8_EEENS6_IJNS7_ILi128EEESA_NS7_ILi64EEEEEENS_10bfloat16_tEfNS_4arch4Sm90ELb0ELb0ELb0ELb0ELb1ELb1ELb0ELb0ELi2ELi1ELi2ELi2ELb0EEENS1_21CollectiveEpilogueBwdISC_SD_SF_Li256ELb0ELb0ELi1EEENS1_19SingleTileSchedulerILb0ELb0ELb0ELi128EEEEEEEEEvNT_6ParamsE)
        /*0284*/ 	.word	0x00000010


	//----- nvinfo : EIATTR_REGCOUNT
	.align		4
.L_124:
        /*0288*/ 	.byte	0x04, 0x2f
        /*028a*/ 	.short	(.L_126 - .L_125)
	.align		4
.L_125:
        /*028c*/ 	.word	index@(_ZN7cutlass13device_kernelIN5flash11enable_sm90INS1_16FlashAttnBwdSm90INS1_25CollectiveMainloopBwdSm90ILi2ELi2ELi2EN4cute5tupleIJNS5_1CILi1EEES8_S8_EEENS6_IJNS7_ILi128EEESA_NS7_ILi64EEEEEENS_10bfloat16_tEfNS_4arch4Sm90ELb0ELb0ELb0ELb0ELb0ELb1ELb0ELb0ELi2ELi1ELi2ELi2ELb0EEENS1_21CollectiveEpilogueBwdISC_SD_SF_Li256ELb0ELb0ELi1EEENS1_19SingleTileSchedulerILb0ELb0ELb0ELi128EEEEEEEEEvNT_6ParamsE)
        /*0290*/ 	.word	0x000000a8


	//----- nvinfo : EIATTR_FRAME_SIZE
	.align		4
.L_126:
        /*0294*/ 	.byte	0x04, 0x11
        /*0296*/ 	.short	(.L_128 - .L_127)
	.align		4
.L_127:
        /*0298*/ 	.word	index@(_ZN7cutlass13device_kernelIN5flash11enable_sm90INS1_16FlashAttnBwdSm90INS1_25CollectiveMainloopBwdSm90ILi2ELi2ELi2EN4cute5tupleIJNS5_1CILi1EEES8_S8_EEENS6_IJNS7_ILi128EEESA_NS7_ILi64EEEEEENS_10bfloat16_tEfNS_4arch4Sm90ELb0ELb0ELb0ELb0ELb0ELb1ELb0ELb0ELi2ELi1ELi2ELi2ELb0EEENS1_21CollectiveEpilogueBwdISC_SD_SF_Li256ELb0ELb0ELi1EEENS1_19SingleTileSchedulerILb0ELb0ELb0ELi128EEEEEEEEEvNT_6ParamsE)
        /*029c*/ 	.word	0x00000010


	//----- nvinfo : EIATTR_MIN_STACK_SIZE
	.align		4
.L_128:
        /*02a0*/ 	.byte	0x04, 0x12
        /*02a2*/ 	.short	(.L_130 - .L_129)
	.align		4
.L_129:
        /*02a4*/ 	.word	index@(_ZN7cutlass13device_kernelIN5flash11enable_sm90INS1_16FlashAttnBwdSm90INS1_25CollectiveMainloopBwdSm90ILi2ELi2ELi2EN4cute5tupleIJNS5_1CILi1EEES8_S8_EEENS6_IJNS7_ILi128EEESA_NS7_ILi64EEEEEENS_10bfloat16_tEfNS_4arch4Sm90ELb0ELb0ELb0ELb0ELb0ELb1ELb0ELb0ELi2ELi1ELi2ELi2ELb0EEENS1_21CollectiveEpilogueBwdISC_SD_SF_Li256ELb0ELb0ELi1EEENS1_19SingleTileSchedulerILb0ELb0ELb0ELi128EEEEEEEEEvNT_6ParamsE)
        /*02a8*/ 	.word	0x00000010


	//----- nvinfo : EIATTR_MIN_STACK_SIZE
	.align		4
.L_130:
        /*02ac*/ 	.byte	0x04, 0x12
        /*02ae*/ 	.short	(.L_132 - .L_131)
	.align		4
.L_131:
        /*02b0*/ 	.word	index@(_ZN7cutlass13device_kernelIN5flash11enable_sm90INS1_16FlashAttnBwdSm90INS1_25CollectiveMainloopBwdSm90ILi2ELi2ELi2EN4cute5tupleIJNS5_1CILi1EEES8_S8_EEENS6_IJNS7_ILi128EEESA_NS7_ILi64EEEEEENS_10bfloat16_tEfNS_4arch4Sm90ELb0ELb0ELb0ELb0ELb1ELb1ELb0ELb0ELi2ELi1ELi2ELi2ELb0EEENS1_21CollectiveEpilogueBwdISC_SD_SF_Li256ELb0ELb0ELi1EEENS1_19SingleTileSchedulerILb0ELb0ELb0ELi128EEEEEEEEEvNT_6ParamsE)
        /*02b4*/ 	.word	0x00000010


	//----- nvinfo : EIATTR_MIN_STACK_SIZE
	.align		4
.L_132:
        /*02b8*/ 	.byte	0x04, 0x12
        /*02ba*/ 	.short	(.L_134 - .L_133)
	.align		4
.L_133:
        /*02bc*/ 	.word	index@(_ZN7cutlass13device_kernelIN5flash11enable_sm90INS1_16FlashAttnBwdSm90INS1_25CollectiveMainloopBwdSm90ILi2ELi2ELi2EN4cute5tupleIJNS5_1CILi1EEES8_S8_EEENS6_IJNS7_ILi128EEESA_NS7_ILi64EEEEEENS_10bfloat16_tEfNS_4arch4Sm90ELb0ELb0ELb0ELb0ELb0ELb1ELb0ELb0ELi2ELi1ELi2ELi2ELb0EEENS1_24CollectiveEpilogueBwdGQAISC_fSF_Li256ELb0ELb0EEENS1_19SingleTileSchedulerILb0ELb0ELb0ELi128EEEEEEEEEvNT_6ParamsE)
        /*02c0*/ 	.word	0x00000010


	//----- nvinfo : EIATTR_MIN_STACK_SIZE
	.align		4
.L_134:
        /*02c4*/ 	.byte	0x04, 0x12
        /*02c6*/ 	.short	(.L_136 - .L_135)
	.align		4
.L_135:
        /*02c8*/ 	.word	index@(_ZN7cutlass13device_kernelIN5flash11enable_sm90INS1_16FlashAttnBwdSm90INS1_25CollectiveMainloopBwdSm90ILi2ELi2ELi2EN4cute5tupleIJNS5_1CILi1EEES8_S8_EEENS6_IJNS7_ILi128EEESA_NS7_ILi64EEEEEENS_10bfloat16_tEfNS_4arch4Sm90ELb0ELb0ELb0ELb0ELb1ELb1ELb0ELb0ELi2ELi1ELi2ELi2ELb0EEENS1_24CollectiveEpilogueBwdGQAISC_fSF_Li256ELb0ELb1EEENS1_19SingleTileSchedulerILb0ELb0ELb0ELi128EEEEEEEEEvNT_6ParamsE)
        /*02cc*/ 	.word	0x00000010


	//----- nvinfo : EIATTR_MIN_STACK_SIZE
	.align		4
.L_136:
        /*02d0*/ 	.byte	0x04, 0x12
        /*02d2*/ 	.short	(.L_138 - .L_137)
	.align		4
.L_137:
        /*02d4*/ 	.word	index@(_ZN7cutlass13device_kernelIN5flash11enable_sm90INS1_16FlashAttnBwdSm90INS1_25CollectiveMainloopBwdSm90ILi2ELi2ELi2EN4cute5tupleIJNS5_1CILi1EEES8_S8_EEENS6_IJNS7_ILi128EEESA_NS7_ILi64EEEEEENS_10bfloat16_tEfNS_4arch4Sm90ELb0ELb0ELb0ELb1ELb0ELb1ELb0ELb0ELi2ELi1ELi2ELi2ELb0EEENS1_21CollectiveEpilogueBwdISC_SD_SF_Li256ELb1ELb0ELi1EEENS1_19SingleTileSchedulerILb1ELb0ELb0ELi128EEEEEEEEEvNT_6ParamsE)
        /*02d8*/ 	.word	0x00000018


	//----- nvinfo : EIATTR_MIN_STACK_SIZE
	.align		4
.L_138:
        /*02dc*/ 	.byte	0x04, 0x12
        /*02de*/ 	.short	(.L_140 - .L_139)
	.align		4
.L_139:
        /*02e0*/ 	.word	index@(_ZN7cutlass13device_kernelIN5flash11enable_sm90INS1_16FlashAttnBwdSm90INS1_25CollectiveMainloopBwdSm90ILi2ELi2ELi2EN4cute5tupleIJNS5_1CILi1EEES8_S8_EEENS6_IJNS7_ILi128EEESA_NS7_ILi64EEEEEENS_10bfloat16_tEfNS_4arch4Sm90ELb0ELb0ELb0ELb1ELb1ELb1ELb0ELb0ELi2ELi1ELi2ELi2ELb0EEENS1_21CollectiveEpilogueBwdISC_SD_SF_Li256ELb1ELb0ELi1EEENS1_19SingleTileSchedulerILb1ELb0ELb0ELi128EEEEEEEEEvNT_6ParamsE)
        /*02e4*/ 	.word	0x00000018


	//----- nvinfo : EIATTR_MIN_STACK_SIZE
	.align		4
.L_140:
        /*02e8*/ 	.byte	0x04, 0x12
        /*02ea*/ 	.short	(.L_142 - .L_141)
	.align		4
.L_141:
        /*02ec*/ 	.word	index@(_ZN7cutlass13device_kernelIN5flash11enable_sm90INS1_16FlashAttnBwdSm90INS1_25CollectiveMainloopBwdSm90ILi2ELi2ELi2EN4cute5tupleIJNS5_1CILi1EEES8_S8_EEENS6_IJNS7_ILi128EEESA_NS7_ILi64EEEEEENS_10bfloat16_tEfNS_4arch4Sm90ELb0ELb0ELb0ELb1ELb0ELb1ELb0ELb0ELi2ELi1ELi2ELi2ELb0EEENS1_24CollectiveEpilogueBwdGQAISC_fSF_Li256ELb1ELb0EEENS1_19SingleTileSchedulerILb1ELb0ELb0ELi128EEEEEEEEEvNT_6ParamsE)
        /*02f0*/ 	.word	0x00000018


	//----- nvinfo : EIATTR_MIN_STACK_SIZE
	.align		4
.L_142:
        /*02f4*/ 	.byte	0x04, 0x12
        /*02f6*/ 	.short	(.L_144 - .L_143)
	.align		4
.L_143:
        /*02f8*/ 	.word	index@(_ZN7cutlass13device_kernelIN5flash11enable_sm90INS1_16FlashAttnBwdSm90INS1_25CollectiveMainloopBwdSm90ILi2ELi2ELi2EN4cute5tupleIJNS5_1CILi1EEES8_S8_EEENS6_IJNS7_ILi128EEESA_NS7_ILi64EEEEEENS_10bfloat16_tEfNS_4arch4Sm90ELb0ELb0ELb0ELb1ELb1ELb1ELb0ELb0ELi2ELi1ELi2ELi2ELb0EEENS1_24CollectiveEpilogueBwdGQAISC_fSF_Li256ELb1ELb1EEENS1_19SingleTileSchedulerILb1ELb0ELb0ELi128EEEEEEEEEvNT_6ParamsE)
        /*02fc*/ 	.word	0x00000018


	//----- nvinfo : EIATTR_MIN_STACK_SIZE
	.align		4
.L_144:
        /*0300*/ 	.byte	0x04, 0x12
        /*0302*/ 	.short	(.L_146 - .L_145)
	.align		4
.L_145:
        /*0304*/ 	.word	index@(_ZN7cutlass13device_kernelIN5flash11enable_sm90INS1_16FlashAttnBwdSm90INS1_25CollectiveMainloopBwdSm90ILi2ELi2ELi2EN4cute5tupleIJNS5_1CILi1EEES8_S8_EEENS6_IJNS7_ILi128EEESA_NS7_ILi64EEEEEENS_10bfloat16_tEfNS_4arch4Sm90ELb0ELb1ELb0ELb0ELb0ELb1ELb0ELb0ELi2ELi1ELi2ELi2ELb0EEENS1_21CollectiveEpilogueBwdISC_SD_SF_Li256ELb0ELb0ELi1EEENS1_19SingleTileSchedulerILb0ELb0ELb0ELi128EEEEEEEEEvNT_6ParamsE)
        /*0308*/ 	.word	0x00000040


	//----- nvinfo : EIATTR_MIN_STACK_SIZE
	.align		4
.L_146:
        /*030c*/ 	.byte	0x04, 0x12
        /*030e*/ 	.short	(.L_148 - .L_147)
	.align		4
.L_147:
        /*0310*/ 	.word	index@(_ZN7cutlass13device_kernelIN5flash11enable_sm90INS1_16FlashAttnBwdSm90INS1_25CollectiveMainloopBwdSm90ILi2ELi2ELi2EN4cute5tupleIJNS5_1CILi1EEES8_S8_EEENS6_IJNS7_ILi128EEESA_NS7_ILi64EEEEEENS_10bfloat16_tEfNS_4arch4Sm90ELb0ELb1ELb0ELb0ELb1ELb1ELb0ELb0ELi2ELi1ELi2ELi2ELb0EEENS1_21CollectiveEpilogueBwdISC_SD_SF_Li256ELb0ELb0ELi1EEENS1_19SingleTileSchedulerILb0ELb0ELb0ELi128EEEEEEEEEvNT_6ParamsE)
        /*0314*/ 	.word	0x00000040


	//----- nvinfo : EIATTR_MIN_STACK_SIZE
	.align		4
.L_148:
        /*0318*/ 	.byte	0x04, 0x12
        /*031a*/ 	.short	(.L_150 - .L_149)
	.align		4
.L_149:
        /*031c*/ 	.word	index@(_ZN7cutlass13device_kernelIN5flash11enable_sm90INS1_16FlashAttnBwdSm90INS1_25CollectiveMainloopBwdSm90ILi2ELi2ELi2EN4cute5tupleIJNS5_1CILi1EEES8_S8_EEENS6_IJNS7_ILi128EEESA_NS7_ILi64EEEEEENS_10bfloat16_tEfNS_4arch4Sm90ELb0ELb1ELb0ELb0ELb0ELb1ELb0ELb0ELi2ELi1ELi2ELi2ELb0EEENS1_24CollectiveEpilogueBwdGQAISC_fSF_Li256ELb0ELb0EEENS1_19SingleTileSchedulerILb0ELb0ELb0ELi128EEEEEEEEEvNT_6ParamsE)
        /*0320*/ 	.word	0x00000040


	//----- nvinfo : EIATTR_MIN_STACK_SIZE
	.align		4
.L_150:
        /*0324*/ 	.byte	0x04, 0x12
        /*0326*/ 	.short	(.L_152 - .L_151)
	.align		4
.L_151:
        /*0328*/ 	.word	index@(_ZN7cutlass13device_kernelIN5flash11enable_sm90INS1_16FlashAttnBwdSm90INS1_25CollectiveMainloopBwdSm90ILi2ELi2ELi2EN4cute5tupleIJNS5_1CILi1EEES8_S8_EEENS6_IJNS7_ILi128EEESA_NS7_ILi64EEEEEENS_10bfloat16_tEfNS_4arch4Sm90ELb0ELb1ELb0ELb0ELb1ELb1ELb0ELb0ELi2ELi1ELi2ELi2ELb0EEENS1_24CollectiveEpilogueBwdGQAISC_fSF_Li256ELb0ELb1EEENS1_19SingleTileSchedulerILb0ELb0ELb0ELi128EEEEEEEEEvNT_6ParamsE)
        /*032c*/ 	.word	0x00000040


	//----- nvinfo : EIATTR_MIN_STACK_SIZE
	.align		4
.L_152:
        /*0330*/ 	.byte	0x04, 0x12
        /*0332*/ 	.short	(.L_154 - .L_153)
	.align		4
.L_153:
        /*0334*/ 	.word	index@(_ZN7cutlass13device_kernelIN5flash11enable_sm90INS1_16FlashAttnBwdSm90INS1_25CollectiveMainloopBwdSm90ILi2ELi2ELi2EN4cute5tupleIJNS5_1CILi1EEES8_S8_EEENS6_IJNS7_ILi128EEESA_NS7_ILi64EEEEEENS_10bfloat16_tEfNS_4arch4Sm90ELb0ELb1ELb0ELb1ELb0ELb1ELb0ELb0ELi2ELi1ELi2ELi2ELb0EEENS1_21CollectiveEpilogueBwdISC_SD_SF_Li256ELb1ELb0ELi1EEENS1_19SingleTileSchedulerILb1ELb0ELb0ELi128EEEEEEEEEvNT_6ParamsE)
        /*0338*/ 	.word	0x00000050


	//----- nvinfo : EIATTR_MIN_STACK_SIZE
	.align		4
.L_154:
        /*033c*/ 	.byte	0x04, 0x12
        /*033e*/ 	.short	(.L_156 - .L_155)
	.align		4
.L_155:
        /*0340*/ 	.word	index@(_ZN7cutlass13device_kernelIN5flash11enable_sm90INS1_16FlashAttnBwdSm90INS1_25CollectiveMainloopBwdSm90ILi2ELi2ELi2EN4cute5tupleIJNS5_1CILi1EEES8_S8_EEENS6_IJNS7_ILi128EEESA_NS7_ILi64EEEEEENS_10bfloat16_tEfNS_4arch4Sm90ELb0ELb1ELb0ELb1ELb1ELb1ELb0ELb0ELi2ELi1ELi2ELi2ELb0EEENS1_21CollectiveEpilogueBwdISC_SD_SF_Li256ELb1ELb0ELi1EEENS1_19SingleTileSchedulerILb1ELb0ELb0ELi128EEEEEEEEEvNT_6ParamsE)
        /*0344*/ 	.word	0x00000050


	//----- nvinfo : EIATTR_MIN_STACK_SIZE
	.align		4
.L_156:
        /*0348*/ 	.byte	0x04, 0x12
        /*034a*/ 	.short	(.L_158 - .L_157)
	.align		4
.L_157:
        /*034c*/ 	.word	index@(_ZN7cutlass13device_kernelIN5flash11enable_sm90INS1_16FlashAttnBwdSm90INS1_25CollectiveMainloopBwdSm90ILi2ELi2ELi2EN4cute5tupleIJNS5_1CILi1EEES8_S8_EEENS6_IJNS7_ILi128EEESA_NS7_ILi64EEEEEENS_10bfloat16_tEfNS_4arch4Sm90ELb0ELb1ELb0ELb1ELb0ELb1ELb0ELb0ELi2ELi1ELi2ELi2ELb0EEENS1_24CollectiveEpilogueBwdGQAISC_fSF_Li256ELb1ELb0EEENS1_19SingleTileSchedulerILb1ELb0ELb0ELi128EEEEEEEEEvNT_6ParamsE)
        /*0350*/ 	.word	0x00000050


	//----- nvinfo : EIATTR_MIN_STACK_SIZE
	.align		4
.L_158:
        /*0354*/ 	.byte	0x04, 0x12
        /*0356*/ 	.short	(.L_160 - .L_159)
	.align		4
.L_159:
        /*0358*/ 	.word	index@(_ZN7cutlass13device_kernelIN5flash11enable_sm90INS1_16FlashAttnBwdSm90INS1_25CollectiveMainloopBwdSm90ILi2ELi2ELi2EN4cute5tupleIJNS5_1CILi1EEES8_S8_EEENS6_IJNS7_ILi128EEESA_NS7_ILi64EEEEEENS_10bfloat16_tEfNS_4arch4Sm90ELb0ELb1ELb0ELb1ELb1ELb1ELb0ELb0ELi2ELi1ELi2ELi2ELb0EEENS1_24CollectiveEpilogueBwdGQAISC_fSF_Li256ELb1ELb1EEENS1_19SingleTileSchedulerILb1ELb0ELb0ELi128EEEEEEEEEvNT_6ParamsE)
        /*035c*/ 	.word	0x00000050


	//----- nvinfo : EIATTR_MIN_STACK_SIZE
	.align		4
.L_160:
        /*0360*/ 	.byte	0x04, 0x12
        /*0362*/ 	.short	(.L_162 - .L_161)
	.align		4
.L_161:
        /*0364*/ 	.word	index@(_ZN7cutlass13device_kernelIN5flash11enable_sm90INS1_16FlashAttnBwdSm90INS1_25CollectiveMainloopBwdSm90ILi2ELi2ELi2EN4cute5tupleIJNS5_1CILi1EEES8_S8_EEENS6_IJNS7_ILi128EEESA_NS7_ILi64EEEEEENS_10bfloat16_tEfNS_4arch4Sm90ELb1ELb0ELb0ELb0ELb0ELb1ELb0ELb0ELi2ELi1ELi2ELi2ELb0EEENS1_21CollectiveEpilogueBwdISC_SD_SF_Li256ELb0ELb0ELi1EEENS1_25SingleTileBwdLPTSchedulerILb0ELi128ELb0EEEEEEEEEvNT_6ParamsE)
        /*0368*/ 	.word	0x00000048


	//----- nvinfo : EIATTR_MIN_STACK_SIZE
	.align		4
.L_162:
        /*036c*/ 	.byte	0x04, 0x12
        /*036e*/ 	.short	(.L_164 - .L_163)
	.align		4
.L_163:
        /*0370*/ 	.word	index@(_ZN7cutlass13device_kernelIN5flash11enable_sm90INS1_16FlashAttnBwdSm90INS1_25CollectiveMainloopBwdSm90ILi2ELi2ELi2EN4cute5tupleIJNS5_1CILi1EEES8_S8_EEENS6_IJNS7_ILi128EEESA_NS7_ILi64EEEEEENS_10bfloat16_tEfNS_4arch4Sm90ELb1ELb0ELb0ELb0ELb1ELb1ELb0ELb0ELi2ELi1ELi2ELi2ELb0EEENS1_21CollectiveEpilogueBwdISC_SD_SF_Li256ELb0ELb0ELi1EEENS1_25SingleTileBwdLPTSchedulerILb0ELi128ELb1EEEEEEEEEvNT_6ParamsE)
        /*0374*/ 	.word	0x00000048


	//----- nvinfo : EIATTR_MIN_STACK_SIZE
	.align		4
.L_164:
        /*0378*/ 	.byte	0x04, 0x12
        /*037a*/ 	.short	(.L_166 - .L_165)
	.align		4
.L_165:
        /*037c*/ 	.word	index@(_ZN7cutlass13device_kernelIN5flash11enable_sm90INS1_16FlashAttnBwdSm90INS1_25CollectiveMainloopBwdSm90ILi2ELi2ELi2EN4cute5tupleIJNS5_1CILi1EEES8_S8_EEENS6_IJNS7_ILi128EEESA_NS7_ILi64EEEEEENS_10bfloat16_tEfNS_4arch4Sm90ELb1ELb0ELb0ELb0ELb0ELb1ELb0ELb0ELi2ELi1ELi2ELi2ELb0EEENS1_24CollectiveEpilogueBwdGQAISC_fSF_Li256ELb0ELb0EEENS1_25SingleTileBwdLPTSchedulerILb0ELi128ELb0EEEEEEEEEvNT_6ParamsE)
        /*0380*/ 	.word	0x00000040


	//----- nvinfo : EIATTR_MIN_STACK_SIZE
	.align		4
.L_166:
        /*0384*/ 	.byte	0x04, 0x12
        /*0386*/ 	.short	(.L_168 - .L_167)
	.align		4
.L_167:
        /*0388*/ 	.word	index@(_ZN7cutlass13device_kernelIN5flash11enable_sm90INS1_16FlashAttnBwdSm90INS1_25CollectiveMainloopBwdSm90ILi2ELi2ELi2EN4cute5tupleIJNS5_1CILi1EEES8_S8_EEENS6_IJNS7_ILi128EEESA_NS7_ILi64EEEEEENS_10bfloat16_tEfNS_4arch4Sm90ELb1ELb0ELb0ELb0ELb1ELb1ELb0ELb0ELi2ELi1ELi2ELi2ELb0EEENS1_24CollectiveEpilogueBwdGQAISC_fSF_Li256ELb0ELb1EEENS1_25SingleTileBwdLPTSchedulerILb0ELi128ELb1EEEEEEEEEvNT_6ParamsE)
        /*038c*/ 	.word	0x00000048


	//----- nvinfo : EIATTR_MIN_STACK_SIZE
	.align		4
.L_168:
        /*0390*/ 	.byte	0x04, 0x12
        /*0392*/ 	.short	(.L_170 - .L_169)
	.align		4
.L_169:
        /*0394*/ 	.word	index@(_ZN7cutlass13device_kernelIN5flash22FlashAttnBwdPreprocessIN4cute5tupleIJNS3_1CILi128EEENS5_ILi64EEEEEENS_10bfloat16_tEfNS_4arch4Sm90ELb1ELb0EEEEEvNT_6ParamsE)
        /*0398*/ 	.word	0x00000000


	//----- nvinfo : EIATTR_MIN_STACK_SIZE
	.align		4
.L_170:
        /*039c*/ 	.byte	0x04, 0x12
        /*039e*/ 	.short	(.L_172 - .L_171)
	.align		4
.L_171:
        /*03a0*/ 	.word	index@(_ZN7cutlass13device_kernelIN5flash11enable_sm90INS1_16FlashAttnBwdSm90INS1_25CollectiveMainloopBwdSm90ILi2ELi2ELi2EN4cute5tupleIJNS5_1CILi1EEES8_S8_EEENS6_IJNS7_ILi128EEESA_NS7_ILi64EEEEEENS_10bfloat16_tEfNS_4arch4Sm90ELb1ELb0ELb0ELb1ELb0ELb1ELb0ELb0ELi2ELi1ELi2ELi2ELb0EEENS1_21CollectiveEpilogueBwdISC_SD_SF_Li256ELb1ELb0ELi1EEENS1_25SingleTileBwdLPTSchedulerILb1ELi128ELb0EEEEEEEEEvNT_6ParamsE)
        /*03a4*/ 	.word	0x00000040


	//----- nvinfo : EIATTR_MIN_STACK_SIZE
	.align		4
.L_172:
        /*03a8*/ 	.byte	0x04, 0x12
        /*03aa*/ 	.short	(.L_174 - .L_173)
	.align		4
.L_173:
        /*03ac*/ 	.word	index@(_ZN7cutlass13device_kernelIN5flash11enable_sm90INS1_16FlashAttnBwdSm90INS1_25CollectiveMainloopBwdSm90ILi2ELi2ELi2EN4cute5tupleIJNS5_1CILi1EEES8_S8_EEENS6_IJNS7_ILi128EEESA_NS7_ILi64EEEEEENS_10bfloat16_tEfNS_4arch4Sm90ELb1ELb0ELb0ELb1ELb1ELb1ELb0ELb0ELi2ELi1ELi2ELi2ELb0EEENS1_21CollectiveEpilogueBwdISC_SD_SF_Li256ELb1ELb0ELi1EEENS1_25SingleTileBwdLPTSchedulerILb1ELi128ELb1EEEEEEEEEvNT_6ParamsE)
        /*03b0*/ 	.word	0x00000040


	//----- nvinfo : EIATTR_MIN_STACK_SIZE
	.align		4
.L_174:
        /*03b4*/ 	.byte	0x04, 0x12
        /*03b6*/ 	.short	(.L_176 - .L_175)
	.align		4
.L_175:
        /*03b8*/ 	.word	index@(_ZN7cutlass13device_kernelIN5flash11enable_sm90INS1_16FlashAttnBwdSm90INS1_25CollectiveMainloopBwdSm90ILi2ELi2ELi2EN4cute5tupleIJNS5_1CILi1EEES8_S8_EEENS6_IJNS7_ILi128EEESA_NS7_ILi64EEEEEENS_10bfloat16_tEfNS_4arch4Sm90ELb1ELb0ELb0ELb1ELb0ELb1ELb0ELb0ELi2ELi1ELi2ELi2ELb0EEENS1_24CollectiveEpilogueBwdGQAISC_fSF_Li256ELb1ELb0EEENS1_25SingleTileBwdLPTSchedulerILb1ELi128ELb0EEEEEEEEEvNT_6ParamsE)
        /*03bc*/ 	.word	0x00000040


	//----- nvinfo : EIATTR_MIN_STACK_SIZE
	.align		4
.L_176:
        /*03c0*/ 	.byte	0x04, 0x12
        /*03c2*/ 	.short	(.L_178 - .L_177)
	.align		4
.L_177:
        /*03c4*/ 	.word	index@(_ZN7cutlass13device_kernelIN5flash32FlashAttnBwdPostprocessConvertdQIN4cute5tupleIJNS3_1CILi128EEENS5_ILi64EEEEEENS_10bfloat16_tEfNS_4arch4Sm90ELi256ENS3_8TiledMMAINS3_8MMA_AtomIJNS3_4SM904GMMA27MMA_64x64x16_F32BF16BF16_RSILNSF_5MajorE0ELSH_1ELNSF_7ScaleInE1ELSI_1EEEEEENS3_6LayoutINS4_IJNS5_ILi2EEENS5_ILi1EEESN_EEENS4_IJSN_NS5_ILi0EEESP_EEEEENS4_IJNS3_10UnderscoreESS_SS_EEEEELb0EEEEEvNT_6ParamsE)
        /*03c8*/ 	.word	0x00000000


	//----- nvinfo : EIATTR_MIN_STACK_SIZE
	.align		4
.L_178:
        /*03cc*/ 	.byte	0x04, 0x12
        /*03ce*/ 	.short	(.L_180 - .L_179)
	.align		4
.L_179:
        /*03d0*/ 	.word	index@(_ZN7cutlass13device_kernelIN5flash32FlashAttnBwdPostprocessConvertdQIN4cute5tupleIJNS3_1CILi128EEENS5_ILi64EEEEEENS_10bfloat16_tEfNS_4arch4Sm90ELi256ENS3_8TiledMMAINS3_8MMA_AtomIJNS3_4SM904GMMA27MMA_64x64x16_F32BF16BF16_SSILNSF_5MajorE0ELSH_1ELNSF_7ScaleInE1ELSI_1EEEEEENS3_6LayoutINS4_IJNS5_ILi2EEENS5_ILi1EEESN_EEENS4_IJSN_NS5_ILi0EEESP_EEEEENS4_IJNS3_10UnderscoreESS_SS_EEEEELb0EEEEEvNT_6ParamsE)
        /*03d4*/ 	.word	0x00000000


	//----- nvinfo : EIATTR_MIN_STACK_SIZE
	.align		4
.L_180:
        /*03d8*/ 	.byte	0x04, 0x12
        /*03da*/ 	.short	(.L_182 - .L_181)
	.align		4
.L_181:
        /*03dc*/ 	.word	index@(_ZN7cutlass13device_kernelIN5flash11enable_sm90INS1_16FlashAttnBwdSm90INS1_25CollectiveMainloopBwdSm90ILi2ELi2ELi2EN4cute5tupleIJNS5_1CILi1EEES8_S8_EEENS6_IJNS7_ILi128EEESA_NS7_ILi64EEEEEENS_10bfloat16_tEfNS_4arch4Sm90ELb1ELb0ELb0ELb1ELb1ELb1ELb0ELb0ELi2ELi1ELi2ELi2ELb0EEENS1_24CollectiveEpilogueBwdGQAISC_fSF_Li256ELb1ELb1EEENS1_25SingleTileBwdLPTSchedulerILb1ELi128ELb1EEEEEEEEEvNT_6ParamsE)
        /*03e0*/ 	.word	0x00000040


	//----- nvinfo : EIATTR_MIN_STACK_SIZE
	.align		4
.L_182:
        /*03e4*/ 	.byte	0x04, 0x12
        /*03e6*/ 	.short	(.L_184 - .L_183)
	.align		4
.L_183:
        /*03e8*/ 	.word	index@(_ZN7cutlass13device_kernelIN5flash22FlashAttnBwdPreprocessIN4cute5tupleIJNS3_1CILi128EEENS5_ILi64EEEEEENS_10bfloat16_tEfNS_4arch4Sm90ELb1ELb1EEEEEvNT_6ParamsE)
        /*03ec*/ 	.word	0x00000000
.L_184:


//--------------------- .nv.compat                --------------------------
	.section	.nv.compat,"",@"SHT_CUDA_COMPAT_INFO"
	.align	4
        /*0000*/ 	.byte	0x02, 0x09, 0x01, 0x00, 0x02, 0x02, 0x04, 0x00, 0x02, 0x05, 0x05, 0x00, 0x03, 0x07, 0x01, 0x01
        /*0010*/ 	.byte	0x02, 0x03, 0x01, 0x00, 0x02, 0x06, 0x01, 0x00, 0x04, 0x0b, 0x08, 0x00, 0x00, 0x00, 0x00, 0x00
        /*0020*/ 	.byte	0x00, 0x00, 0x00, 0x00


//--------------------- .nv.info._ZN7cutlass13device_kernelIN5flash11enable_sm90INS1_16FlashAttnBwdSm90INS1_25CollectiveMainloopBwdSm90ILi2ELi2ELi2EN4cute5tupleIJNS5_1CILi1EEES8_S8_EEENS6_IJNS7_ILi128EEESA_NS7_ILi64EEEEEENS_10bfloat16_tEfNS_4arch4Sm90ELb0ELb0ELb0ELb0ELb0ELb1ELb0ELb0ELi2ELi1ELi2ELi2ELb0EEENS1_21CollectiveEpilogueBwdISC_SD_SF_Li256ELb0ELb0ELi1EEENS1_19SingleTileSchedulerILb0ELb0ELb0ELi128EEEEEEEEEvNT_6ParamsE --------------------------
	.section	.nv.info._ZN7cutlass13device_kernelIN5flash11enable_sm90INS1_16FlashAttnBwdSm90INS1_25CollectiveMainloopBwdSm90ILi2ELi2ELi2EN4cute5tupleIJNS5_1CILi1EEES8_S8_EEENS6_IJNS7_ILi128EEESA_NS7_ILi64EEEEEENS_10bfloat16_tEfNS_4arch4Sm90ELb0ELb0ELb0ELb0ELb0ELb1ELb0ELb0ELi2ELi1ELi2ELi2ELb0EEENS1_21CollectiveEpilogueBwdISC_SD_SF_Li256ELb0ELb0ELi1EEENS1_19SingleTileSchedulerILb0ELb0ELb0ELi128EEEEEEEEEvNT_6ParamsE,"",@"SHT_CUDA_INFO"
	.sectionflags	@""
	.align	4


	//----- nvinfo : EIATTR_CUDA_API_VERSION
	.align		4
        /*0000*/ 	.byte	0x04, 0x37
        /*0002*/ 	.short	(.L_186 - .L_185)
.L_185:
        /*0004*/ 	.word	0x00000082


	//----- nvinfo : EIATTR_KPARAM_INFO
	.align		4
.L_186:
        /*0008*/ 	.byte	0x04, 0x17
        /*000a*/ 	.short	(.L_188 - .L_187)
.L_187:
        /*000c*/ 	.word	0x00000000
        /*0010*/ 	.short	0x0000
        /*0012*/ 	.short	0x0070
        /*0014*/ 	.byte	0x00, 0xf0, 0x01, 0x24


	//----- nvinfo : EIATTR_SPARSE_MMA_MASK
	.align		4
.L_188:
        /*0018*/ 	.byte	0x03, 0x50
        /*001a*/ 	.short	0x0000


	//----- nvinfo : EIATTR_MAXREG_COUNT
	.align		4
        /*001c*/ 	.byte	0x03, 0x1b
        /*001e*/ 	.short	0x00a8


	//----- nvinfo : EIATTR_NUM_BARRIERS
	.align		4
        /*0020*/ 	.byte	0x02, 0x4c
        /*0022*/ 	.byte	0x10
	.zero		1


	//----- nvinfo : EIATTR_EXTERNS
	.align		4
        /*0024*/ 	.byte	0x04, 0x0f
        /*0026*/ 	.short	(.L_190 - .L_189)


	//   ....[0]....
	.align		4
.L_189:
        /*0028*/ 	.word	index@(__assertfail)


	//----- nvinfo : EIATTR_ANNOTATIONS
	.align		4
.L_190:
        /*002c*/ 	.byte	0x04, 0x55
        /*002e*/ 	.short	(.L_192 - .L_191)


	//   ....[0]....
.L_191:
        /*0030*/ 	.word	0x00000001
        /*0034*/ 	.byte	0x40, 0x0c, 0x00, 0x00, 0x01, 0x00, 0x00, 0x00, 0xd0, 0x0e, 0x00, 0x00, 0x01, 0x00, 0x00, 0x00
        /*0044*/ 	.byte	0x00, 0x14, 0x00, 0x00, 0x01, 0x00, 0x00, 0x00, 0x30, 0x14, 0x00, 0x00, 0x01, 0x00, 0x00, 0x00
        /*0054*/ 	.byte	0x60, 0x14, 0x00, 0x00, 0x01, 0x00, 0x00, 0x00, 0xd0, 0x15, 0x00, 0x00, 0x01, 0x00, 0x00, 0x00
        /*0064*/ 	.byte	0x00, 0x16, 0x00, 0x00, 0x01, 0x00, 0x00, 0x00, 0x20, 0x16, 0x00, 0x00, 0x01, 0x00, 0x00, 0x00
        /*0074*/ 	.byte	0x80, 0x4c, 0x00, 0x00


	//----- nvinfo : EIATTR_MERCURY_ISA_VERSION
	.align		4
.L_192:
        /*0078*/ 	.byte	0x03, 0x5f
        /*007a*/ 	.short	0x0101


	//----- nvinfo : EIATTR_INT_WARP_WIDE_INSTR_OFFSETS
	.align		4
        /*007c*/ 	.byte	0x04, 0x31
        /*007e*/ 	.short	(.L_194 - .L_193)


	//   ....[0]....
.L_193:
        /*0080*/ 	.word	0x000001e0


	//   ....[1]....
        /*0084*/ 	.word	0x000002a0


	//----- nvinfo : EIATTR_COOP_GROUP_MASK_REGIDS
	.align		4
.L_194:
        /*0088*/ 	.byte	0x04, 0x29
        /*008a*/ 	.short	(.L_196 - .L_195)


	//   ....[0]....
.L_195:
        /*008c*/ 	.word	0xffffffff


	//   ....[1]....
        /*0090*/ 	.word	0xffffffff


	//   ....[2]....
        /*0094*/ 	.word	0xffffffff


	//   ....[3]....
        /*0098*/ 	.word	0xffffffff


	//   ....[4]....
        /*009c*/ 	.word	0xffffffff


	//   ....[5]....
        /*00a0*/ 	.word	0xffffffff


	//   ....[6]....
        /*00a4*/ 	.word	0xffffffff


	//   ....[7]....
        /*00a8*/ 	.word	0xffffffff


	//   ....[8]....
        /*00ac*/ 	.word	0xffffffff


	//   ....[9]....
        /*00b0*/ 	.word	0xffffffff


	//   ....[10]....
        /*00b4*/ 	.word	0xffffffff


	//   ....[11]....
        /*00b8*/ 	.word	0xffffffff


	//   ....[12]....
        /*00bc*/ 	.word	0xffffffff


	//   ....[13]....
        /*00c0*/ 	.word	0xffffffff


	//   ....[14]....
        /*00c4*/ 	.word	0xffffffff


	//   ....[15]....
        /*00c8*/ 	.word	0xffffffff


	//   ....[16]....
        /*00cc*/ 	.word	0xffffffff


	//   ....[17]....
        /*00d0*/ 	.word	0xffffffff


	//   ....[18]....
        /*00d4*/ 	.word	0xffffffff


	//   ....[19]....
        /*00d8*/ 	.word	0xffffffff


	//   ....[20]....
        /*00dc*/ 	.word	0xffffffff


	//   ....[21]....
        /*00e0*/ 	.word	0xffffffff


	//   ....[22]....
        /*00e4*/ 	.word	0xffffffff


	//   ....[23]....
        /*00e8*/ 	.word	0xffffffff


	//   ....[24]....
        /*00ec*/ 	.word	0xffffffff


	//   ....[25]....
        /*00f0*/ 	.word	0xffffffff


	//   ....[26]....
        /*00f4*/ 	.word	0xffffffff


	//   ....[27]....
        /*00f8*/ 	.word	0xffffffff


	//   ....[28]....
        /*00fc*/ 	.word	0xffffffff


	//   ....[29]....
        /*0100*/ 	.word	0xffffffff


	//   ....[30]....
        /*0104*/ 	.word	0xffffffff


	//   ....[31]....
        /*0108*/ 	.word	0xffffffff


	//   ....[32]....
        /*010c*/ 	.word	0xffffffff


	//   ....[33]....
        /*0110*/ 	.word	0xffffffff


	//   ....[34]....
        /*0114*/ 	.word	0xffffffff


	//   ....[35]....
        /*0118*/ 	.word	0xffffffff


	//   ....[36]....
        /*011c*/ 	.word	0xffffffff


	//   ....[37]....
        /*0120*/ 	.word	0xffffffff


	//   ....[38]....
        /*0124*/ 	.word	0xffffffff


	//   ....[39]....
        /*0128*/ 	.word	0xffffffff


	//   ....[40]....
        /*012c*/ 	.word	0xffffffff


	//   ....[41]....
        /*0130*/ 	.word	0xffffffff


	//   ....[42]....
        /*0134*/ 	.word	0xffffffff


	//   ....[43]....
        /*0138*/ 	.word	0xffffffff


	//   ....[44]....
        /*013c*/ 	.word	0xffffffff


	//   ....[45]....
        /*0140*/ 	.word	0xffffffff


	//   ....[46]....
        /*0144*/ 	.word	0xffffffff


	//   ....[47]....
        /*0148*/ 	.word	0xffffffff


	//   ....[48]....
        /*014c*/ 	.word	0xffffffff


	//   ....[49]....
        /*0150*/ 	.word	0xffffffff


	//   ....[50]....
        /*0154*/ 	.word	0xffffffff


	//   ....[51]....
        /*0158*/ 	.word	0xffffffff


	//   ....[52]....
        /*015c*/ 	.word	0xffffffff


	//   ....[53]....
        /*0160*/ 	.word	0xffffffff


	//   ....[54]....
        /*0164*/ 	.word	0xffffffff


	//   ....[55]....
        /*0168*/ 	.word	0xffffffff


	//   ....[56]....
        /*016c*/ 	.word	0xffffffff


	//   ....[57]....
        /*0170*/ 	.word	0xffffffff


	//   ....[58]....
        /*0174*/ 	.word	0xffffffff


	//   ....[59]....
        /*0178*/ 	.word	0xffffffff


	//   ....[60]....
        /*017c*/ 	.word	0xffffffff


	//   ....[61]....
        /*0180*/ 	.word	0xffffffff


	//   ....[62]....
        /*0184*/ 	.word	0xffffffff


	//   ....[63]....
        /*0188*/ 	.word	0xffffffff


	//   ....[64]....
        /*018c*/ 	.word	0xffffffff


	//   ....[65]....
        /*0190*/ 	.word	0xffffffff


	//   ....[66]....
        /*0194*/ 	.word	0xffffffff


	//   ....[67]....
        /*0198*/ 	.word	0xffffffff


	//   ....[68]....
        /*019c*/ 	.word	0xffffffff


	//   ....[69]....
        /*01a0*/ 	.word	0xffffffff


	//   ....[70]....
        /*01a4*/ 	.word	0xffffffff


	//   ....[71]....
        /*01a8*/ 	.word	0xffffffff


	//   ....[72]....
        /*01ac*/ 	.word	0x0500000f


	//----- nvinfo : EIATTR_COOP_GROUP_INSTR_OFFSETS
	.align		4
.L_196:
        /*01b0*/ 	.byte	0x04, 0x28
        /*01b2*/ 	.short	(.L_198 - .L_197)


	//   ....[0]....
.L_197:
        /*01b4*/ 	.word	0x00000060


	//   ....[1]....
        /*01b8*/ 	.word	0x000001f0


	//   ....[2]....
        /*01bc*/ 	.word	0x00000280


	//   ....[3]....
        /*01c0*/ 	.word	0x00000400


	//   ....[4]....
        /*01c4*/ 	.word	0x00000640


	//   ....[5]....
        /*01c8*/ 	.word	0x00000b90


	//   ....[6]....
        /*01cc*/ 	.word	0x00001ad0


	//   ....[7]....
        /*01d0*/ 	.word	0x00001b10


	//   ....[8]....
        /*01d4*/ 	.word	0x00001b50


	//   ....[9]....
        /*01d8*/ 	.word	0x00001bb0


	//   ....[10]....
        /*01dc*/ 	.word	0x00001c80


	//   ....[11]....
        /*01e0*/ 	.word	0x00001cd0


	//   ....[12]....
        /*01e4*/ 	.word	0x00001d10


	//   ....[13]....
        /*01e8*/ 	.word	0x00001d50


	//   ....[14]....
        /*01ec*/ 	.word	0x00001d80


	//   ....[15]....
        /*01f0*/ 	.word	0x00001dc0


	//   ....[16]....
        /*01f4*/ 	.word	0x00001e00


	//   ....[17]....
        /*01f8*/ 	.word	0x00001e80


	//   ....[18]....
        /*01fc*/ 	.word	0x00001ee0


	//   ....[19]....
        /*0200*/ 	.word	0x00001f10


	//   ....[20]....
        /*0204*/ 	.word	0x00001f40


	//   ....[21]....
        /*0208*/ 	.word	0x00001f70


	//   ....[22]....
        /*020c*/ 	.word	0x00001fb0


	//   ....[23]....
        /*0210*/ 	.word	0x00002050


	//   ....[24]....
        /*0214*/ 	.word	0x000020d0


	//   ....[25]....
        /*0218*/ 	.word	0x00002110


	//   ....[26]....
        /*021c*/ 	.word	0x00002150


	//   ....[27]....
        /*0220*/ 	.word	0x00002190


	//   ....[28]....
        /*0224*/ 	.word	0x000021e0


	//   ....[29]....
        /*0228*/ 	.word	0x00002220


	//   ....[30]....
        /*022c*/ 	.word	0x000022b0


	//   ....[31]....
        /*0230*/ 	.word	0x000022f0


	//   ....[32]....
        /*0234*/ 	.word	0x00002330


	//   ....[33]....
        /*0238*/ 	.word	0x00002380


	//   ....[34]....
        /*023c*/ 	.word	0x000023f0


	//   ....[35]....
        /*0240*/ 	.word	0x00002490


	//   ....[36]....
        /*0244*/ 	.word	0x000024d0


	//   ....[37]....
        /*0248*/ 	.word	0x000026a0


	//   ....[38]....
        /*024c*/ 	.word	0x00002b20


	//   ....[39]....
        /*0250*/ 	.word	0x00002b30


	//   ....[40]....
        /*0254*/ 	.word	0x00002b40


	//   ....[41]....
        /*0258*/ 	.word	0x00002b50


	//   ....[42]....
        /*025c*/ 	.word	0x00002b60


	//   ....[43]....
        /*0260*/ 	.word	0x00002b70


	//   ....[44]....
        /*0264*/ 	.word	0x00002ba0


	//   ....[45]....
        /*0268*/ 	.word	0x00002bd0


	//   ....[46]....
        /*026c*/ 	.word	0x00002c10


	//   ....[47]....
        /*0270*/ 	.word	0x00002c50


	//   ....[48]....
        /*0274*/ 	.word	0x00002c90


	//   ....[49]....
        /*0278*/ 	.word	0x00002cd0


	//   ....[50]....
        /*027c*/ 	.word	0x00002d00


	//   ....[51]....
        /*0280*/ 	.word	0x00002d30


	//   ....[52]....
        /*0284*/ 	.word	0x00002d90


	//   ....[53]....
        /*0288*/ 	.word	0x00002dd0


	//   ....[54]....
        /*028c*/ 	.word	0x00002e10


	//   ....[55]....
        /*0290*/ 	.word	0x00002e50


	//   ....[56]....
        /*0294*/ 	.word	0x00002e90


	//   ....[57]....
        /*0298*/ 	.word	0x00002ed0


	//   ....[58]....
        /*029c*/ 	.word	0x00002f10


	//   ....[59]....
        /*02a0*/ 	.word	0x00002f50


	//   ....[60]....
        /*02a4*/ 	.word	0x00002f90


	//   ....[61]....
        /*02a8*/ 	.word	0x00002fd0


	//   ....[62]....
        /*02ac*/ 	.word	0x00003010


	//   ....[63]....
        /*02b0*/ 	.word	0x00003050


	//   ....[64]....
        /*02b4*/ 	.word	0x00003090


	//   ....[65]....
        /*02b8*/ 	.word	0x000030d0


	//   ....[66]....
        /*02bc*/ 	.word	0x00003110


	//   ....[67]....
        /*02c0*/ 	.word	0x00003150


	//   ....[68]....
        /*02c4*/ 	.word	0x00003190


	//   ....[69]....
        /*02c8*/ 	.word	0x000031d0


	//   ....[70]....
        /*02cc*/ 	.word	0x00004e80


	//   ....[71]....
        /*02d0*/ 	.word	0x00005360


	//   ....[72]....
        /*02d4*/ 	.word	0x000077b0


	//----- nvinfo : EIATTR_REG_RECONFIG
	.align		4
.L_198:
        /*02d8*/ 	.byte	0x01, 0x54
	.zero		2


	//----- nvinfo : EIATTR_SYSCALL_OFFSETS
	.align		4
        /*02dc*/ 	.byte	0x04, 0x46
        /*02de*/ 	.short	(.L_200 - .L_199)


	//   ....[0]....
.L_199:
        /*02e0*/ 	.word	0x000007f0


	//   ....[1]....
        /*02e4*/ 	.word	0x000008e0


	//   ....[2]....
        /*02e8*/ 	.word	0x00000a40


	//   ....[3]....
        /*02ec*/ 	.word	0x00000b30


	//   ....[4]....
        /*02f0*/ 	.word	0x00004900


	//   ....[5]....
        /*02f4*/ 	.word	0x00004a30


	//   ....[6]....
        /*02f8*/ 	.word	0x00004b50


	//   ....[7]....
        /*02fc*/ 	.word	0x00004c70


	//----- nvinfo : EIATTR_MBARRIER_INSTR_OFFSETS
	.align		4
.L_200:
        /*0300*/ 	.byte	0x04, 0x39
        /*0302*/ 	.short	(.L_202 - .L_201)


	//   ....[0]....
.L_201:
        /*0304*/ 	.word	0x000002c0
        /*0308*/ 	.word	0x000000ff
        /*030c*/ 	.word	0x00030c00
        /*0310*/ 	.short	0x0100
        /*0312*/ 	.byte	0x06
	.zero		1


	//   ....[1]....
        /*0314*/ 	.word	0x000003b0
        /*0318*/ 	.word	0x000000ff
        /*031c*/ 	.word	0x00030c10
        /*0320*/ 	.short	0x0100
        /*0322*/ 	.byte	0x08
	.zero		1


	//   ....[2]....
        /*0324*/ 	.word	0x000003c0
        /*0328*/ 	.word	0x000000ff
        /*032c*/ 	.word	0x00030c20
        /*0330*/ 	.short	0x0100
        /*0332*/ 	.byte	0x08
	.zero		1


	//   ....[3]....
        /*0334*/ 	.word	0x000003d0
        /*0338*/ 	.word	0x000000ff
        /*033c*/ 	.word	0x00030c18
        /*0340*/ 	.short	0x0100
        /*0342*/ 	.byte	0x08
	.zero		1


	//   ....[4]....
        /*0344*/ 	.word	0x000003e0
        /*0348*/ 	.word	0x000000ff
        /*034c*/ 	.word	0x00030c28
        /*0350*/ 	.short	0x0100
        /*0352*/ 	.byte	0x08
	.zero		1


	//   ....[5]....
        /*0354*/ 	.word	0x00000510
        /*0358*/ 	.word	0x000000ff
        /*035c*/ 	.word	0x00030c30
        /*0360*/ 	.short	0x0100
        /*0362*/ 	.byte	0x08
	.zero		1


	//   ....[6]....
        /*0364*/ 	.word	0x00000520
        /*0368*/ 	.word	0x000000ff
        /*036c*/ 	.word	0x00030c40
        /*0370*/ 	.short	0x0100
        /*0372*/ 	.byte	0x08
	.zero		1


	//   ....[7]....
        /*0374*/ 	.word	0x00000530
        /*0378*/ 	.word	0x000000ff
        /*037c*/ 	.word	0x00030c38
        /*0380*/ 	.short	0x0100
        /*0382*/ 	.byte	0x08
	.zero		1


	//   ....[8]....
        /*0384*/ 	.word	0x00000540
        /*0388*/ 	.word	0x000000ff
        /*038c*/ 	.word	0x00030c48
        /*0390*/ 	.short	0x0100
        /*0392*/ 	.byte	0x08
	.zero		1


	//   ....[9]....
        /*0394*/ 	.word	0x00000bc0
        /*0398*/ 	.word	0x000000e1
        /*039c*/ 	.word	0x00030c00
        /*03a0*/ 	.short	0x010a
        /*03a2*/ 	.byte	0x3f
	.zero		1


	//   ....[10]....
        /*03a4*/ 	.word	0x00000c60
        /*03a8*/ 	.word	0x000000e1
        /*03ac*/ 	.word	0x00030c00
        /*03b0*/ 	.short	0x010a
        /*03b2*/ 	.byte	0x3f
	.zero		1


	//   ....[11]....
        /*03b4*/ 	.word	0x00001510
        /*03b8*/ 	.word	0x00000009
        /*03bc*/ 	.word	0x00030c10
        /*03c0*/ 	.short	0x010a
        /*03c2*/ 	.byte	0x3f
	.zero		1


	//   ....[12]....
        /*03c4*/ 	.word	0x00001580
        /*03c8*/ 	.word	0x00000009
        /*03cc*/ 	.word	0x00030c10
        /*03d0*/ 	.short	0x010a
        /*03d2*/ 	.byte	0x3f
	.zero		1


	//   ....[13]....
        /*03d4*/ 	.word	0x00001990
        /*03d8*/ 	.word	0x00000009
        /*03dc*/ 	.word	0x00030c30
        /*03e0*/ 	.short	0x010a
        /*03e2*/ 	.byte	0x3f
	.zero		1


	//   ....[14]....
        /*03e4*/ 	.word	0x00001a10
        /*03e8*/ 	.word	0x00000009
        /*03ec*/ 	.word	0x00030c30
        /*03f0*/ 	.short	0x010a
        /*03f2*/ 	.byte	0x3f
	.zero		1


	//   ....[15]....
        /*03f4*/ 	.word	0x00004150
        /*03f8*/ 	.word	0x0000000a
        /*03fc*/ 	.word	0x00000000
        /*0400*/ 	.short	0x0101
        /*0402*/ 	.byte	0x3f
	.zero		1


	//   ....[16]....
        /*0404*/ 	.word	0x00004590
        /*0408*/ 	.word	0x00000009
        /*040c*/ 	.word	0x00000000
        /*0410*/ 	.short	0x0101
        /*0412*/ 	.byte	0x3f
	.zero		1


	//   ....[17]....
        /*0414*/ 	.word	0x000061a0
        /*0418*/ 	.word	0x0000000b
        /*041c*/ 	.word	0x00030c20
        /*0420*/ 	.short	0x010a
        /*0422*/ 	.byte	0x3f
	.zero		1


	//   ....[18]....
        /*0424*/ 	.word	0x00006670
        /*0428*/ 	.word	0x0000000b
        /*042c*/ 	.word	0x00030c40
        /*0430*/ 	.short	0x010a
        /*0432*/ 	.byte	0x3f
	.zero		1


	//   ....[19]....
        /*0434*/ 	.word	0x000068a0
        /*0438*/ 	.word	0x0000000b
        /*043c*/ 	.word	0x00030c28
        /*0440*/ 	.short	0x010a
        /*0442*/ 	.byte	0x3f
	.zero		1


	//   ....[20]....
        /*0444*/ 	.word	0x00006a40
        /*0448*/ 	.word	0x0000000b
        /*044c*/ 	.word	0x00030c48
        /*0450*/ 	.short	0x010a
        /*0452*/ 	.byte	0x3f
	.zero		1


	//   ....[21]....
        /*0454*/ 	.word	0x00006c50
        /*0458*/ 	.word	0x0000000b
        /*045c*/ 	.word	0x00030c20
        /*0460*/ 	.short	0x010a
        /*0462*/ 	.byte	0x3f
	.zero		1


	//   ....[22]....
        /*0464*/ 	.word	0x00006e60
        /*0468*/ 	.word	0x0000000b
        /*046c*/ 	.word	0x00030c40
        /*0470*/ 	.short	0x010a
        /*0472*/ 	.byte	0x3f
	.zero		1


	//   ....[23]....
        /*0474*/ 	.word	0x00007060
        /*0478*/ 	.word	0x0000000b
        /*047c*/ 	.word	0x00030c28
        /*0480*/ 	.short	0x010a
        /*0482*/ 	.byte	0x3f
	.zero		1


	//   ....[24]....
        /*0484*/ 	.word	0x00007260
        /*0488*/ 	.word	0x0000000d
        /*048c*/ 	.word	0x00030c40
        /*0490*/ 	.short	0x010a
        /*0492*/ 	.byte	0x3f
	.zero		1


	//   ....[25]....
        /*0494*/ 	.word	0x00007620
        /*0498*/ 	.word	0x00000006
        /*049c*/ 	.word	0x00000000
        /*04a0*/ 	.short	0x010a
        /*04a2*/ 	.byte	0x3f
	.zero		1


	//   ....[26]....
        /*04a4*/ 	.word	0x00007680
        /*04a8*/ 	.word	0x00000003
        /*04ac*/ 	.word	0x00000000
        /*04b0*/ 	.short	0x010a
        /*04b2*/ 	.byte	0x3f
	.zero		1


	//   ....[27]....
        /*04b4*/ 	.word	0x000076e0
        /*04b8*/ 	.word	0x00000000
        /*04bc*/ 	.word	0x00000000
        /*04c0*/ 	.short	0x010a
        /*04c2*/ 	.byte	0x3f
	.zero		1


	//   ....[28]....
        /*04c4*/ 	.word	0x00007710
        /*04c8*/ 	.word	0x00000003
        /*04cc*/ 	.word	0x00000000
        /*04d0*/ 	.short	0x010a
        /*04d2*/ 	.byte	0x3f
	.zero		1


	//   ....[29]....
        /*04d4*/ 	.word	0x000077e0
        /*04d8*/ 	.word	0x000000e1
        /*04dc*/ 	.word	0x00030c00
        /*04e0*/ 	.short	0x010a
        /*04e2*/ 	.byte	0x3f
	.zero		1


	//   ....[30]....
        /*04e4*/ 	.word	0x00007830
        /*04e8*/ 	.word	0x00000009
        /*04ec*/ 	.word	0x00030c10
        /*04f0*/ 	.short	0x010a
        /*04f2*/ 	.byte	0x3f
	.zero		1


	//   ....[31]....
        /*04f4*/ 	.word	0x00007880
        /*04f8*/ 	.word	0x00000009
        /*04fc*/ 	.word	0x00030c30
        /*0500*/ 	.short	0x010a
        /*0502*/ 	.byte	0x3f
	.zero		1


	//   ....[32]....
        /*0504*/ 	.word	0x000078d0
        /*0508*/ 	.word	0x0000000b
        /*050c*/ 	.word	0x00030c20
        /*0510*/ 	.short	0x010a
        /*0512*/ 	.byte	0x3f
	.zero		1


	//   ....[33]....
        /*0514*/ 	.word	0x00007920
        /*0518*/ 	.word	0x0000000b
        /*051c*/ 	.word	0x00030c40
        /*0520*/ 	.short	0x010a
        /*0522*/ 	.byte	0x3f
	.zero		1


	//   ....[34]....
        /*0524*/ 	.word	0x00007970
        /*0528*/ 	.word	0x0000000b
        /*052c*/ 	.word	0x00030c28
        /*0530*/ 	.short	0x010a
        /*0532*/ 	.byte	0x3f
	.zero		1


	//   ....[35]....
        /*0534*/ 	.word	0x000079c0
        /*0538*/ 	.word	0x0000000b
        /*053c*/ 	.word	0x00030c48
        /*0540*/ 	.short	0x010a
        /*0542*/ 	.byte	0x3f
	.zero		1


	//   ....[36]....
        /*0544*/ 	.word	0x00007a20
        /*0548*/ 	.word	0x0000000b
        /*054c*/ 	.word	0x00030c20
        /*0550*/ 	.short	0x010a
        /*0552*/ 	.byte	0x3f
	.zero		1


	//   ....[37]....
        /*0554*/ 	.word	0x00007a70
        /*0558*/ 	.word	0x0000000b
        /*055c*/ 	.word	0x00030c40
        /*0560*/ 	.short	0x010a
        /*0562*/ 	.byte	0x3f
	.zero		1


	//   ....[38]....
        /*0564*/ 	.word	0x00007ac0
        /*0568*/ 	.word	0x0000000b
        /*056c*/ 	.word	0x00030c28
        /*0570*/ 	.short	0x010a
        /*0572*/ 	.byte	0x3f
	.zero		1


	//   ....[39]....
        /*0574*/ 	.word	0x00007b10
        /*0578*/ 	.word	0x0000000d
        /*057c*/ 	.word	0x00030c40
        /*0580*/ 	.short	0x010a
        /*0582*/ 	.byte	0x3f
	.zero		1


	//   ....[40]....
        /*0584*/ 	.word	0x00007bf0
        /*0588*/ 	.word	0x00000006
        /*058c*/ 	.word	0x00000000
        /*0590*/ 	.short	0x010a
        /*0592*/ 	.byte	0x3f
	.zero		1


	//   ....[41]....
        /*0594*/ 	.word	0x00007c40
        /*0598*/ 	.word	0x00000003
        /*059c*/ 	.word	0x00000000
        /*05a0*/ 	.short	0x010a
        /*05a2*/ 	.byte	0x3f
	.zero		1


	//   ....[42]....
        /*05a4*/ 	.word	0x00007c90
        /*05a8*/ 	.word	0x00000000
        /*05ac*/ 	.word	0x00000000
        /*05b0*/ 	.short	0x010a
        /*05b2*/ 	.byte	0x3f
	.zero		1


	//----- nvinfo : EIATTR_NUM_MBARRIERS
	.align		4
.L_202:
        /*05b4*/ 	.byte	0x03, 0x38
        /*05b6*/ 	.short	0x0009


	//----- nvinfo : EIATTR_EXIT_INSTR_OFFSETS
	.align		4
        /*05b8*/ 	.byte	0x04, 0x1c
        /*05ba*/ 	.short	(.L_204 - .L_203)


	//   ....[0]....
.L_203:
        /*05bc*/ 	.word	0x00007760


	//----- nvinfo : EIATTR_MAX_THREADS
	.align		4
.L_204:
        /*05c0*/ 	.byte	0x04, 0x05
        /*05c2*/ 	.short	(.L_206 - .L_205)
.L_205:
        /*05c4*/ 	.word	0x00000180
        /*05c8*/ 	.word	0x00000001
        /*05cc*/ 	.word	0x00000001


	//----- nvinfo : EIATTR_CRS_STACK_SIZE
	.align		4
.L_206:
        /*05d0*/ 	.byte	0x04, 0x1e
        /*05d2*/ 	.short	(.L_208 - .L_207)
.L_207:
        /*05d4*/ 	.word	0x00000000


	//----- nvinfo : EIATTR_CBANK_PARAM_SIZE
	.align		4
.L_208:
        /*05d8*/ 	.byte	0x03, 0x19
        /*05da*/ 	.short	0x0970


	//----- nvinfo : EIATTR_PARAM_CBANK
	.align		4
        /*05dc*/ 	.byte	0x04, 0x0a
        /*05de*/ 	.short	(.L_210 - .L_209)
	.align		4
.L_209:
        /*05e0*/ 	.word	index@(.nv.constant0._ZN7cutlass13device_kernelIN5flash11enable_sm90INS1_16FlashAttnBwdSm90INS1_25CollectiveMainloopBwdSm90ILi2ELi2ELi2EN4cute5tupleIJNS5_1CILi1EEES8_S8_EEENS6_IJNS7_ILi128EEESA_NS7_ILi64EEEEEENS_10bfloat16_tEfNS_4arch4Sm90ELb0ELb0ELb0ELb0ELb0ELb1ELb0ELb0ELi2ELi1ELi2ELi2ELb0EEENS1_21CollectiveEpilogueBwdISC_SD_SF_Li256ELb0ELb0ELi1EEENS1_19SingleTileSchedulerILb0ELb0ELb0ELi128EEEEEEEEEvNT_6ParamsE)
        /*05e4*/ 	.short	0x0210
        /*05e6*/ 	.short	0x0970


	//----- nvinfo : EIATTR_SW_WAR
	.align		4
.L_210:
        /*05e8*/ 	.byte	0x04, 0x36
        /*05ea*/ 	.short	(.L_212 - .L_211)
.L_211:
        /*05ec*/ 	.word	0x00000008
.L_212:


//--------------------- .nv.info._ZN7cutlass13device_kernelIN5flash11enable_sm90INS1_16FlashAttnBwdSm90INS1_25CollectiveMainloopBwdSm90ILi2ELi2ELi2EN4cute5tupleIJNS5_1CILi1EEES8_S8_EEENS6_IJNS7_ILi128EEESA_NS7_ILi64EEEEEENS_10bfloat16_tEfNS_4arch4Sm90ELb0ELb0ELb0ELb0ELb1ELb1ELb0ELb0ELi2ELi1ELi2ELi2ELb0EEENS1_21CollectiveEpilogueBwdISC_SD_SF_Li256ELb0ELb0ELi1EEENS1_19SingleTileSchedulerILb0ELb0ELb0ELi128EEEEEEEEEvNT_6ParamsE --------------------------
	.section	.nv.info._ZN7cutlass13device_kernelIN5flash11enable_sm90INS1_16FlashAttnBwdSm90INS1_25CollectiveMainloopBwdSm90ILi2ELi2ELi2EN4cute5tupleIJNS5_1CILi1EEES8_S8_EEENS6_IJNS7_ILi128EEESA_NS7_ILi64EEEEEENS_10bfloat16_tEfNS_4arch4Sm90ELb0ELb0ELb0ELb0ELb1ELb1ELb0ELb0ELi2ELi1ELi2ELi2ELb0EEENS1_21CollectiveEpilogueBwdISC_SD_SF_Li256ELb0ELb0ELi1EEENS1_19SingleTileSchedulerILb0ELb0ELb0ELi128EEEEEEEEEvNT_6ParamsE,"",@"SHT_CUDA_INFO"
	.sectionflags	@""
	.align	4


	//----- nvinfo : EIATTR_CUDA_API_VERSION
	.align		4
        /*0000*/ 	.byte	0x04, 0x37
        /*0002*/ 	.short	(.L_214 - .L_213)
.L_213:
        /*0004*/ 	.word	0x00000082


	//----- nvinfo : EIATTR_KPARAM_INFO
	.align		4
.L_214:
        /*0008*/ 	.byte	0x04, 0x17
        /*000a*/ 	.short	(.L_216 - .L_215)
.L_215:
        /*000c*/ 	.word	0x00000000
        /*0010*/ 	.short	0x0000
        /*0012*/ 	.short	0x0070
        /*0014*/ 	.byte	0x00, 0xf0, 0x01, 0x24


	//----- nvinfo : EIATTR_SPARSE_MMA_MASK
	.align		4
.L_216:
        /*0018*/ 	.byte	0x03, 0x50
        /*001a*/ 	.short	0x0000


	//----- nvinfo : EIATTR_MAXREG_COUNT
	.align		4
        /*001c*/ 	.byte	0x03, 0x1b
        /*001e*/ 	.short	0x00a8


	//----- nvinfo : EIATTR_NUM_BARRIERS
	.align		4
        /*0020*/ 	.byte	0x02, 0x4c
        /*0022*/ 	.byte	0x10
	.zero		1


	//----- nvinfo : EIATTR_EXTERNS
	.align		4
        /*0024*/ 	.byte	0x04, 0x0f
        /*0026*/ 	.short	(.L_218 - .L_217)


	//   ....[0]....
	.align		4
.L_217:
        /*0028*/ 	.word	index@(__assertfail)


	//----- nvinfo : EIATTR_ANNOTATIONS
	.align		4
.L_218:
        /*002c*/ 	.byte	0x04, 0x55
        /*002e*/ 	.short	(.L_220 - .L_219)


	//   ....[0]....
.L_219:
        /*0030*/ 	.word	0x00000001
        /*0034*/ 	.byte	0x40, 0x0c, 0x00, 0x00, 0x01, 0x00, 0x00, 0x00, 0xd0, 0x0e, 0x00, 0x00, 0x01, 0x00, 0x00, 0x00
        /*0044*/ 	.byte	0x00, 0x14, 0x00, 0x00, 0x01, 0x00, 0x00, 0x00, 0x30, 0x14, 0x00, 0x00, 0x01, 0x00, 0x00, 0x00
        /*0054*/ 	.byte	0x60, 0x14, 0x00, 0x00, 0x01, 0x00, 0x00, 0x00, 0xd0, 0x15, 0x00, 0x00, 0x01, 0x00, 0x00, 0x00
        /*0064*/ 	.byte	0x00, 0x16, 0x00, 0x00, 0x01, 0x00, 0x00, 0x00, 0x20, 0x16, 0x00, 0x00, 0x01, 0x00, 0x00, 0x00
        /*0074*/ 	.byte	0x80, 0x4c, 0x00, 0x00


	//----- nvinfo : EIATTR_MERCURY_ISA_VERSION
	.align		4
.L_220:
        /*0078*/ 	.byte	0x03, 0x5f
        /*007a*/ 	.short	0x0101


	//----- nvinfo : EIATTR_INT_WARP_WIDE_INSTR_OFFSETS
	.align		4
        /*007c*/ 	.byte	0x04, 0x31
        /*007e*/ 	.short	(.L_222 - .L_221)


	//   ....[0]....
.L_221:
        /*0080*/ 	.word	0x000001e0


	//   ....[1]....
        /*0084*/ 	.word	0x000002a0


	//   ....[2]....
        /*0088*/ 	.word	0x00005bd0


	//   ....[3]....
        /*008c*/ 	.word	0x00006040


	//   ....[4]....
        /*0090*/ 	.word	0x00006610


	//----- nvinfo : EIATTR_COOP_GROUP_MASK_REGIDS
	.align		4
.L_222:
        /*0094*/ 	.byte	0x04, 0x29
        /*0096*/ 	.short	(.L_224 - .L_223)


	//   ....[0]....
.L_223:
        /*0098*/ 	.word	0xffffffff


	//   ....[1]....
        /*009c*/ 	.word	0xffffffff


	//   ....[2]....
        /*00a0*/ 	.word	0xffffffff


	//   ....[3]....
        /*00a4*/ 	.word	0xffffffff


	//   ....[4]....
        /*00a8*/ 	.word	0xffffffff


	//   ....[5]....
        /*00ac*/ 	.word	0xffffffff


	//   ....[6]....
        /*00b0*/ 	.word	0xffffffff


	//   ....[7]....
        /*00b4*/ 	.word	0xffffffff


	//   ....[8]....
        /*00b8*/ 	.word	0xffffffff


	//   ....[9]....
        /*00bc*/ 	.word	0xffffffff


	//   ....[10]....
        /*00c0*/ 	.word	0xffffffff


	//   ....[11]....
        /*00c4*/ 	.word	0xffffffff


	//   ....[12]....
        /*00c8*/ 	.word	0xffffffff


	//   ....[13]....
        /*00cc*/ 	.word	0xffffffff


	//   ....[14]....
        /*00d0*/ 	.word	0xffffffff


	//   ....[15]....
        /*00d4*/ 	.word	0xffffffff


	//   ....[16]....
        /*00d8*/ 	.word	0xffffffff


	//   ....[17]....
        /*00dc*/ 	.word	0xffffffff


	//   ....[18]....
        /*00e0*/ 	.word	0xffffffff


	//   ....[19]....
        /*00e4*/ 	.word	0xffffffff


	//   ....[20]....
        /*00e8*/ 	.word	0xffffffff


	//   ....[21]....
        /*00ec*/ 	.word	0xffffffff


	//   ....[22]....
        /*00f0*/ 	.word	0xffffffff


	//   ....[23]....
        /*00f4*/ 	.word	0xffffffff


	//   ....[24]....
        /*00f8*/ 	.word	0xffffffff


	//   ....[25]....
        /*00fc*/ 	.word	0xffffffff


	//   ....[26]....
        /*0100*/ 	.word	0xffffffff


	//   ....[27]....
        /*0104*/ 	.word	0xffffffff


	//   ....[28]....
        /*0108*/ 	.word	0xffffffff


	//   ....[29]....
        /*010c*/ 	.word	0xffffffff


	//   ....[30]....
        /*0110*/ 	.word	0xffffffff


	//   ....[31]....
        /*0114*/ 	.word	0xffffffff


	//   ....[32]....
        /*0118*/ 	.word	0xffffffff


	//   ....[33]....
        /*011c*/ 	.word	0xffffffff


	//   ....[34]....
        /*0120*/ 	.word	0xffffffff


	//   ....[35]....
        /*0124*/ 	.word	0xffffffff


	//   ....[36]....
        /*0128*/ 	.word	0xffffffff


	//   ....[37]....
        /*012c*/ 	.word	0xffffffff


	//   ....[38]....
        /*0130*/ 	.word	0xffffffff


	//   ....[39]....
        /*0134*/ 	.word	0xffffffff


	//   ....[40]....
        /*0138*/ 	.word	0xffffffff


	//   ....[41]....
        /*013c*/ 	.word	0xffffffff


	//   ....[42]....
        /*0140*/ 	.word	0xffffffff


	//   ....[43]....
        /*0144*/ 	.word	0xffffffff


	//   ....[44]....
        /*0148*/ 	.word	0xffffffff


	//   ....[45]....
        /*014c*/ 	.word	0xffffffff


	//   ....[46]....
        /*0150*/ 	.word	0xffffffff


	//   ....[47]....
        /*0154*/ 	.word	0xffffffff


	//   ....[48]....
        /*0158*/ 	.word	0xffffffff


	//   ....[49]....
        /*015c*/ 	.word	0xffffffff


	//   ....[50]....
        /*0160*/ 	.word	0xffffffff


	//   ....[51]....
        /*0164*/ 	.word	0xffffffff


	//   ....[52]....
        /*0168*/ 	.word	0xffffffff


	//   ....[53]....
        /*016c*/ 	.word	0xffffffff


	//   ....[54]....
        /*0170*/ 	.word	0xffffffff


	//   ....[55]....
        /*0174*/ 	.word	0xffffffff


	//   ....[56]....
        /*0178*/ 	.word	0xffffffff


	//   ....[57]....
        /*017c*/ 	.word	0xffffffff


	//   ....[58]....
        /*0180*/ 	.word	0xffffffff


	//   ....[59]....
        /*0184*/ 	.word	0xffffffff


	//   ....[60]....
        /*0188*/ 	.word	0xffffffff


	//   ....[61]....
        /*018c*/ 	.word	0xffffffff


	//   ....[62]....
        /*0190*/ 	.word	0xffffffff


	//   ....[63]....
        /*0194*/ 	.word	0xffffffff


	//   ....[64]....
        /*0198*/ 	.word	0xffffffff


	//   ....[65]....
        /*019c*/ 	.word	0xffffffff


	//   ....[66]....
        /*01a0*/ 	.word	0xffffffff


	//   ....[67]....
        /*01a4*/ 	.word	0xffffffff


	//   ....[68]....
        /*01a8*/ 	.word	0xffffffff


	//   ....[69]....
        /*01ac*/ 	.word	0xffffffff


	//   ....[70]....
        /*01b0*/ 	.word	0xffffffff


	//   ....[71]....
        /*01b4*/ 	.word	0xffffffff


	//   ....[72]....
        /*01b8*/ 	.word	0xffffffff


	//   ....[73]....
        /*01bc*/ 	.word	0xffffffff


	//   ....[74]....
        /*01c0*/ 	.word	0xffffffff


	//   ....[75]....
        /*01c4*/ 	.word	0xffffffff


	//   ....[76]....
        /*01c8*/ 	.word	0xffffffff


	//   ....[77]....
        /*01cc*/ 	.word	0xffffffff


	//   ....[78]....
        /*01d0*/ 	.word	0x0500000f


	//   ....[79]....
        /*01d4*/ 	.word	0x0500000f


	//   ....[80]....
        /*01d8*/ 	.word	0x0500000f


	//   ....[81]....
        /*01dc*/ 	.word	0x0500000f


	//----- nvinfo : EIATTR_COOP_GROUP_INSTR_OFFSETS
	.align		4
.L_224:
        /*01e0*/ 	.byte	0x04, 0x28
        /*01e2*/ 	.short	(.L_226 - .L_225)


	//   ....[0]....
.L_225:
        /*01e4*/ 	.word	0x00000060


	//   ....[1]....
        /*01e8*/ 	.word	0x000001f0


	//   ....[2]....
        /*01ec*/ 	.word	0x00000280


	//   ....[3]....
        /*01f0*/ 	.word	0x00000400


	//   ....[4]....
        /*01f4*/ 	.word	0x00000640


	//   ....[5]....
        /*01f8*/ 	.word	0x00000b90


	//   ....[6]....
        /*01fc*/ 	.word	0x00001ad0


	//   ....[7]....
        /*0200*/ 	.word	0x00001b10


	//   ....[8]....
        /*0204*/ 	.word	0x00001b50


	//   ....[9]....
        /*0208*/ 	.word	0x00001bb0


	//   ....[10]....
        /*020c*/ 	.word	0x00001c80


	//   ....[11]....
        /*0210*/ 	.word	0x00001cd0


	//   ....[12]....
        /*0214*/ 	.word	0x00001d10


	//   ....[13]....
        /*0218*/ 	.word	0x00001d50


	//   ....[14]....
        /*021c*/ 	.word	0x00001d80


	//   ....[15]....
        /*0220*/ 	.word	0x00001dc0


	//   ....[16]....
        /*0224*/ 	.word	0x00001e00


	//   ....[17]....
        /*0228*/ 	.word	0x00001e80


	//   ....[18]....
        /*022c*/ 	.word	0x00001ee0


	//   ....[19]....
        /*0230*/ 	.word	0x00001f10


	//   ....[20]....
        /*0234*/ 	.word	0x00001f40


	//   ....[21]....
        /*0238*/ 	.word	0x00001f70


	//   ....[22]....
        /*023c*/ 	.word	0x00001fb0


	//   ....[23]....
        /*0240*/ 	.word	0x00002050


	//   ....[24]....
        /*0244*/ 	.word	0x000020d0


	//   ....[25]....
        /*0248*/ 	.word	0x00002110


	//   ....[26]....
        /*024c*/ 	.word	0x00002150


	//   ....[27]....
        /*0250*/ 	.word	0x00002190


	//   ....[28]....
        /*0254*/ 	.word	0x000021e0


	//   ....[29]....
        /*0258*/ 	.word	0x00002220


	//   ....[30]....
        /*025c*/ 	.word	0x000022b0


	//   ....[31]....
        /*0260*/ 	.word	0x000022f0


	//   ....[32]....
        /*0264*/ 	.word	0x00002330


	//   ....[33]....
        /*0268*/ 	.word	0x00002380


	//   ....[34]....
        /*026c*/ 	.word	0x000023f0


	//   ....[35]....
        /*0270*/ 	.word	0x00002490


	//   ....[36]....
        /*0274*/ 	.word	0x000024d0


	//   ....[37]....
        /*0278*/ 	.word	0x000026a0


	//   ....[38]....
        /*027c*/ 	.word	0x00002b20


	//   ....[39]....
        /*0280*/ 	.word	0x00002b30


	//   ....[40]....
        /*0284*/ 	.word	0x00002b40


	//   ....[41]....
        /*0288*/ 	.word	0x00002b50


	//   ....[42]....
        /*028c*/ 	.word	0x00002b60


	//   ....[43]....
        /*0290*/ 	.word	0x00002b70


	//   ....[44]....
        /*0294*/ 	.word	0x00002ba0


	//   ....[45]....
        /*0298*/ 	.word	0x00002bd0


	//   ....[46]....
        /*029c*/ 	.word	0x00002c10


	//   ....[47]....
        /*02a0*/ 	.word	0x00002c50


	//   ....[48]....
        /*02a4*/ 	.word	0x00002c90


	//   ....[49]....
        /*02a8*/ 	.word	0x00002cd0


	//   ....[50]....
        /*02ac*/ 	.word	0x00002d00


	//   ....[51]....
        /*02b0*/ 	.word	0x00002d30


	//   ....[52]....
        /*02b4*/ 	.word	0x00002d90


	//   ....[53]....
        /*02b8*/ 	.word	0x00002dd0


	//   ....[54]....
        /*02bc*/ 	.word	0x00002e10


	//   ....[55]....
        /*02c0*/ 	.word	0x00002e50


	//   ....[56]....
        /*02c4*/ 	.word	0x00002e90


	//   ....[57]....
        /*02c8*/ 	.word	0x00002ed0


	//   ....[58]....
        /*02cc*/ 	.word	0x00002f10


	//   ....[59]....
        /*02d0*/ 	.word	0x00002f50


	//   ....[60]....
        /*02d4*/ 	.word	0x00002f90


	//   ....[61]....
        /*02d8*/ 	.word	0x00002fd0


	//   ....[62]....
        /*02dc*/ 	.word	0x00003010


	//   ....[63]....
        /*02e0*/ 	.word	0x00003050


	//   ....[64]....
        /*02e4*/ 	.word	0x00003090


	//   ....[65]....
        /*02e8*/ 	.word	0x000030d0


	//   ....[66]....
        /*02ec*/ 	.word	0x00003110


	//   ....[67]....
        /*02f0*/ 	.word	0x00003150


	//   ....[68]....
        /*02f4*/ 	.word	0x00003190


	//   ....[69]....
        /*02f8*/ 	.word	0x000031d0


	//   ....[70]....
        /*02fc*/ 	.word	0x00004e80


	//   ....[71]....
        /*0300*/ 	.word	0x00005360


	//   ....[72]....
        /*0304*/ 	.word	0x00005870


	//   ....[73]....
        /*0308*/ 	.word	0x00005b00


	//   ....[74]....
        /*030c*/ 	.word	0x00005d40


	//   ....[75]....
        /*0310*/ 	.word	0x00005f70


	//   ....[76]....
        /*0314*/ 	.word	0x00006220


	//   ....[77]....
        /*0318*/ 	.word	0x00006550


	//   ....[78]....
        /*031c*/ 	.word	0x00007fd0


	//   ....[79]....
        /*0320*/ 	.word	0x00008120


	//   ....[80]....
        /*0324*/ 	.word	0x00008190


	//   ....[81]....
        /*0328*/ 	.word	0x00008200


	//----- nvinfo : EIATTR_REG_RECONFIG
	.align		4
.L_226:
        /*032c*/ 	.byte	0x01, 0x54
	.zero		2


	//----- nvinfo : EIATTR_SYSCALL_OFFSETS
	.align		4
        /*0330*/ 	.byte	0x04, 0x46
        /*0332*/ 	.short	(.L_228 - .L_227)


	//   ....[0]....
.L_227:
        /*0334*/ 	.word	0x000007f0


	//   ....[1]....
        /*0338*/ 	.word	0x000008e0


	//   ....[2]....
        /*033c*/ 	.word	0x00000a40


	//   ....[3]....
        /*0340*/ 	.word	0x00000b30


	//   ....[4]....
        /*0344*/ 	.word	0x00004900


	//   ....[5]....
        /*0348*/ 	.word	0x00004a30


	//   ....[6]....
        /*034c*/ 	.word	0x00004b50


	//   ....[7]....
        /*0350*/ 	.word	0x00004c70


	//----- nvinfo : EIATTR_MBARRIER_INSTR_OFFSETS
	.align		4
.L_228:
        /*0354*/ 	.byte	0x04, 0x39
        /*0356*/ 	.short	(.L_230 - .L_229)


	//   ....[0]....
.L_229:
        /*0358*/ 	.word	0x000002c0
        /*035c*/ 	.word	0x000000ff
        /*0360*/ 	.word	0x00030c00
        /*0364*/ 	.short	0x0100
        /*0366*/ 	.byte	0x06
	.zero		1


	//   ....[1]....
        /*0368*/ 	.word	0x000003b0
        /*036c*/ 	.word	0x000000ff
        /*0370*/ 	.word	0x00030c10
        /*0374*/ 	.short	0x0100
        /*0376*/ 	.byte	0x08
	.zero		1


	//   ....[2]....
        /*0378*/ 	.word	0x000003c0
        /*037c*/ 	.word	0x000000ff
        /*0380*/ 	.word	0x00030c20
        /*0384*/ 	.short	0x0100
        /*0386*/ 	.byte	0x08
	.zero		1


	//   ....[3]....
        /*0388*/ 	.word	0x000003d0
        /*038c*/ 	.word	0x000000ff
        /*0390*/ 	.word	0x00030c18
        /*0394*/ 	.short	0x0100
        /*0396*/ 	.byte	0x08
	.zero		1


	//   ....[4]....
        /*0398*/ 	.word	0x000003e0
        /*039c*/ 	.word	0x000000ff
        /*03a0*/ 	.word	0x00030c28
        /*03a4*/ 	.short	0x0100
        /*03a6*/ 	.byte	0x08
	.zero		1


	//   ....[5]....
        /*03a8*/ 	.word	0x00000510
        /*03ac*/ 	.word	0x000000ff
        /*03b0*/ 	.word	0x00030c30
        /*03b4*/ 	.short	0x0100
        /*03b6*/ 	.byte	0x08
	.zero		1


	//   ....[6]....
        /*03b8*/ 	.word	0x00000520
        /*03bc*/ 	.word	0x000000ff
        /*03c0*/ 	.word	0x00030c40
        /*03c4*/ 	.short	0x0100
        /*03c6*/ 	.byte	0x08
	.zero		1


	//   ....[7]....
        /*03c8*/ 	.word	0x00000530
        /*03cc*/ 	.word	0x000000ff
        /*03d0*/ 	.word	0x00030c38
        /*03d4*/ 	.short	0x0100
        /*03d6*/ 	.byte	0x08
	.zero		1


	//   ....[8]....
        /*03d8*/ 	.word	0x00000540
        /*03dc*/ 	.word	0x000000ff
        /*03e0*/ 	.word	0x00030c48
        /*03e4*/ 	.short	0x0100
        /*03e6*/ 	.byte	0x08
	.zero		1


	//   ....[9]....
        /*03e8*/ 	.word	0x00000bc0
        /*03ec*/ 	.word	0x000000e1
        /*03f0*/ 	.word	0x00030c00
        /*03f4*/ 	.short	0x010a
        /*03f6*/ 	.byte	0x3f
	.zero		1


	//   ....[10]....
        /*03f8*/ 	.word	0x00000c60
        /*03fc*/ 	.word	0x000000e1
        /*0400*/ 	.word	0x00030c00
        /*0404*/ 	.short	0x010a
        /*0406*/ 	.byte	0x3f
	.zero		1


	//   ....[11]....
        /*0408*/ 	.word	0x00001510
        /*040c*/ 	.word	0x00000009
        /*0410*/ 	.word	0x00030c10
        /*0414*/ 	.short	0x010a
        /*0416*/ 	.byte	0x3f
	.zero		1


	//   ....[12]....
        /*0418*/ 	.word	0x00001580
        /*041c*/ 	.word	0x00000009
        /*0420*/ 	.word	0x00030c10
        /*0424*/ 	.short	0x010a
        /*0426*/ 	.byte	0x3f
	.zero		1


	//   ....[13]....
        /*0428*/ 	.word	0x00001990
        /*042c*/ 	.word	0x00000009
        /*0430*/ 	.word	0x00030c30
        /*0434*/ 	.short	0x010a
        /*0436*/ 	.byte	0x3f
	.zero		1


	//   ....[14]....
        /*0438*/ 	.word	0x00001a10
        /*043c*/ 	.word	0x00000009
        /*0440*/ 	.word	0x00030c30
        /*0444*/ 	.short	0x010a
        /*0446*/ 	.byte	0x3f
	.zero		1


	//   ....[15]....
        /*0448*/ 	.word	0x00004150
        /*044c*/ 	.word	0x0000000a
        /*0450*/ 	.word	0x00000000
        /*0454*/ 	.short	0x0101
        /*0456*/ 	.byte	0x3f
	.zero		1


	//   ....[16]....
        /*0458*/ 	.word	0x00004590
        /*045c*/ 	.word	0x00000009
        /*0460*/ 	.word	0x00000000
        /*0464*/ 	.short	0x0101
        /*0466*/ 	.byte	0x3f
	.zero		1


	//   ....[17]....
        /*0468*/ 	.word	0x000069c0
        /*046c*/ 	.word	0x0000000b
        /*0470*/ 	.word	0x00030c20
        /*0474*/ 	.short	0x010a
        /*0476*/ 	.byte	0x3f
	.zero		1


	//   ....[18]....
        /*0478*/ 	.word	0x00006e90
        /*047c*/ 	.word	0x0000000b
        /*0480*/ 	.word	0x00030c40
        /*0484*/ 	.short	0x010a
        /*0486*/ 	.byte	0x3f
	.zero		1


	//   ....[19]....
        /*0488*/ 	.word	0x000070c0
        /*048c*/ 	.word	0x0000000b
        /*0490*/ 	.word	0x00030c28
        /*0494*/ 	.short	0x010a
        /*0496*/ 	.byte	0x3f
	.zero		1


	//   ....[20]....
        /*0498*/ 	.word	0x00007260
        /*049c*/ 	.word	0x0000000b
        /*04a0*/ 	.word	0x00030c48
        /*04a4*/ 	.short	0x010a
        /*04a6*/ 	.byte	0x3f
	.zero		1


	//   ....[21]....
        /*04a8*/ 	.word	0x00007470
        /*04ac*/ 	.word	0x0000000b
        /*04b0*/ 	.word	0x00030c20
        /*04b4*/ 	.short	0x010a
        /*04b6*/ 	.byte	0x3f
	.zero		1


	//   ....[22]....
        /*04b8*/ 	.word	0x00007680
        /*04bc*/ 	.word	0x0000000b
        /*04c0*/ 	.word	0x00030c40
        /*04c4*/ 	.short	0x010a
        /*04c6*/ 	.byte	0x3f
	.zero		1


	//   ....[23]....
        /*04c8*/ 	.word	0x00007880
        /*04cc*/ 	.word	0x0000000b
        /*04d0*/ 	.word	0x00030c28
        /*04d4*/ 	.short	0x010a
        /*04d6*/ 	.byte	0x3f
	.zero		1


	//   ....[24]....
        /*04d8*/ 	.word	0x00007a80
        /*04dc*/ 	.word	0x0000000d
        /*04e0*/ 	.word	0x00030c40
        /*04e4*/ 	.short	0x010a
        /*04e6*/ 	.byte	0x3f
	.zero		1


	//   ....[25]....
        /*04e8*/ 	.word	0x00007e40
        /*04ec*/ 	.word	0x00000006
        /*04f0*/ 	.word	0x00000000
        /*04f4*/ 	.short	0x010a
        /*04f6*/ 	.byte	0x3f
	.zero		1


	//   ....[26]....
        /*04f8*/ 	.word	0x00007ea0
        /*04fc*/ 	.word	0x00000003
        /*0500*/ 	.word	0x00000000
        /*0504*/ 	.short	0x010a
        /*0506*/ 	.byte	0x3f
	.zero		1


	//   ....[27]....
        /*0508*/ 	.word	0x00007f00
        /*050c*/ 	.word	0x00000000
        /*0510*/ 	.word	0x00000000
        /*0514*/ 	.short	0x010a
        /*0516*/ 	.byte	0x3f
	.zero		1


	//   ....[28]....
        /*0518*/ 	.word	0x00007f30
        /*051c*/ 	.word	0x00000003
        /*0520*/ 	.word	0x00000000
        /*0524*/ 	.short	0x010a
        /*0526*/ 	.byte	0x3f
	.zero		1


	//   ....[29]....
        /*0528*/ 	.word	0x00008000
        /*052c*/ 	.word	0x000000e1
        /*0530*/ 	.word	0x00030c00
        /*0534*/ 	.short	0x010a
        /*0536*/ 	.byte	0x3f
	.zero		1


	//   ....[30]....
        /*0538*/ 	.word	0x00008050
        /*053c*/ 	.word	0x00000009
        /*0540*/ 	.word	0x00030c10
        /*0544*/ 	.short	0x010a
        /*0546*/ 	.byte	0x3f
	.zero		1


	//   ....[31]....
        /*0548*/ 	.word	0x000080a0
        /*054c*/ 	.word	0x00000009
        /*0550*/ 	.word	0x00030c30
        /*0554*/ 	.short	0x010a
        /*0556*/ 	.byte	0x3f
	.zero		1


	//   ....[32]....
        /*0558*/ 	.word	0x00008240
        /*055c*/ 	.word	0x0000000b
        /*0560*/ 	.word	0x00030c20
        /*0564*/ 	.short	0x010a
        /*0566*/ 	.byte	0x3f
	.zero		1


	//   ....[33]....
        /*0568*/ 	.word	0x00008290
        /*056c*/ 	.word	0x0000000b
        /*0570*/ 	.word	0x00030c40
        /*0574*/ 	.short	0x010a
        /*0576*/ 	.byte	0x3f
	.zero		1


	//   ....[34]....
        /*0578*/ 	.word	0x000082e0
        /*057c*/ 	.word	0x0000000b
        /*0580*/ 	.word	0x00030c28
        /*0584*/ 	.short	0x010a
        /*0586*/ 	.byte	0x3f
	.zero		1


	//   ....[35]....
        /*0588*/ 	.word	0x00008330
        /*058c*/ 	.word	0x0000000b
        /*0590*/ 	.word	0x00030c48
        /*0594*/ 	.short	0x010a
        /*0596*/ 	.byte	0x3f
	.zero		1


	//   ....[36]....
        /*0598*/ 	.word	0x00008390
        /*059c*/ 	.word	0x0000000b
        /*05a0*/ 	.word	0x00030c20
        /*05a4*/ 	.short	0x010a
        /*05a6*/ 	.byte	0x3f
	.zero		1


	//   ....[37]....
        /*05a8*/ 	.word	0x000083e0
        /*05ac*/ 	.word	0x0000000b
        /*05b0*/ 	.word	0x00030c40
        /*05b4*/ 	.short	0x010a
        /*05b6*/ 	.byte	0x3f
	.zero		1


	//   ....[38]....
        /*05b8*/ 	.word	0x00008430
        /*05bc*/ 	.word	0x0000000b
        /*05c0*/ 	.word	0x00030c28
        /*05c4*/ 	.short	0x010a
        /*05c6*/ 	.byte	0x3f
	.zero		1


	//   ....[39]....
        /*05c8*/ 	.word	0x00008480
        /*05cc*/ 	.word	0x0000000d
        /*05d0*/ 	.word	0x00030c40
        /*05d4*/ 	.short	0x010a
        /*05d6*/ 	.byte	0x3f
	.zero		1


	//   ....[40]....
        /*05d8*/ 	.word	0x00008560
        /*05dc*/ 	.word	0x00000006
        /*05e0*/ 	.word	0x00000000
        /*05e4*/ 	.short	0x010a
        /*05e6*/ 	.byte	0x3f
	.zero		1


	//   ....[41]....
        /*05e8*/ 	.word	0x000085b0
        /*05ec*/ 	.word	0x00000003
        /*05f0*/ 	.word	0x00000000
        /*05f4*/ 	.short	0x010a
        /*05f6*/ 	.byte	0x3f
	.zero		1


	//   ....[42]....
        /*05f8*/ 	.word	0x00008600
        /*05fc*/ 	.word	0x00000000
        /*0600*/ 	.word	0x00000000
        /*0604*/ 	.short	0x010a
        /*0606*/ 	.byte	0x3f
	.zero		1


	//----- nvinfo : EIATTR_NUM_MBARRIERS
	.align		4
.L_230:
        /*0608*/ 	.byte	0x03, 0x38
        /*060a*/ 	.short	0x0009


	//----- nvinfo : EIATTR_EXIT_INSTR_OFFSETS
	.align		4
        /*060c*/ 	.byte	0x04, 0x1c
        /*060e*/ 	.short	(.L_232 - .L_231)


	//   ....[0]....
.L_231:
        /*0610*/ 	.word	0x00007f80


	//----- nvinfo : EIATTR_MAX_THREADS
	.align		4
.L_232:
        /*0614*/ 	.byte	0x04, 0x05
        /*0616*/ 	.short	(.L_234 - .L_233)
.L_233:
        /*0618*/ 	.word	0x00000180
        /*061c*/ 	.word	0x00000001
        /*0620*/ 	.word	0x00000001


	//----- nvinfo : EIATTR_CRS_STACK_SIZE
	.align		4
.L_234:
        /*0624*/ 	.byte	0x04, 0x1e
        /*0626*/ 	.short	(.L_236 - .L_235)
.L_235:
        /*0628*/ 	.word	0x00000000


	//----- nvinfo : EIATTR_CBANK_PARAM_SIZE
	.align		4
.L_236:
        /*062c*/ 	.byte	0x03, 0x19
        /*062e*/ 	.short	0x0970


	//----- nvinfo : EIATTR_PARAM_CBANK
	.align		4
        /*0630*/ 	.byte	0x04, 0x0a
        /*0632*/ 	.short	(.L_238 - .L_237)
	.align		4
.L_237:
        /*0634*/ 	.word	index@(.nv.constant0._ZN7cutlass13device_kernelIN5flash11enable_sm90INS1_16FlashAttnBwdSm90INS1_25CollectiveMainloopBwdSm90ILi2ELi2ELi2EN4cute5tupleIJNS5_1CILi1EEES8_S8_EEENS6_IJNS7_ILi128EEESA_NS7_ILi64EEEEEENS_10bfloat16_tEfNS_4arch4Sm90ELb0ELb0ELb0ELb0ELb1ELb1ELb0ELb0ELi2ELi1ELi2ELi2ELb0EEENS1_21CollectiveEpilogueBwdISC_SD_SF_Li256ELb0ELb0ELi1EEENS1_19SingleTileSchedulerILb0ELb0ELb0ELi128EEEEEEEEEvNT_6ParamsE)
        /*0638*/ 	.short	0x0210
        /*063a*/ 	.short	0x0970


	//----- nvinfo : EIATTR_SW_WAR
	.align		4
.L_238:
        /*063c*/ 	.byte	0x04, 0x36
        /*063e*/ 	.short	(.L_240 - .L_239)
.L_239:
        /*0640*/ 	.word	0x00000008
.L_240:


//--------------------- .nv.info._ZN7cutlass13device_kernelIN5flash11enable_sm90INS1_16FlashAttnBwdSm90INS1_25CollectiveMainloopBwdSm90ILi2ELi2ELi2EN4cute5tupleIJNS5_1CILi1EEES8_S8_EEENS6_IJNS7_ILi128EEESA_NS7_ILi64EEEEEENS_10bfloat16_tEfNS_4arch4Sm90ELb0ELb0ELb0ELb0ELb0ELb1ELb0ELb0ELi2ELi1ELi2ELi2ELb0EEENS1_24CollectiveEpilogueBwdGQAISC_fSF_Li256ELb0ELb0EEENS1_19SingleTileSchedulerILb0ELb0ELb0ELi128EEEEEEEEEvNT_6ParamsE --------------------------
	.section	.nv.info._ZN7cutlass13device_kernelIN5flash11enable_sm90INS1_16FlashAttnBwdSm90INS1_25CollectiveMainloopBwdSm90ILi2ELi2ELi2EN4cute5tupleIJNS5_1CILi1EEES8_S8_EEENS6_IJNS7_ILi128EEESA_NS7_ILi64EEEEEENS_10bfloat16_tEfNS_4arch4Sm90ELb0ELb0ELb0ELb0ELb0ELb1ELb0ELb0ELi2ELi1ELi2ELi2ELb0EEENS1_24CollectiveEpilogueBwdGQAISC_fSF_Li256ELb0ELb0EEENS1_19SingleTileSchedulerILb0ELb0ELb0ELi128EEEEEEEEEvNT_6ParamsE,"",@"SHT_CUDA_INFO"
	.sectionflags	@""
	.align	4


	//----- nvinfo : EIATTR_CUDA_API_VERSION
	.align		4
        /*0000*/ 	.byte	0x04, 0x37
        /*0002*/ 	.short	(.L_242 - .L_241)
.L_241:
        /*0004*/ 	.word	0x00000082


	//----- nvinfo : EIATTR_KPARAM_INFO
	.align		4
.L_242:
        /*0008*/ 	.byte	0x04, 0x17
        /*000a*/ 	.short	(.L_244 - .L_243)
.L_243:
        /*000c*/ 	.word	0x00000000
        /*0010*/ 	.short	0x0000
        /*0012*/ 	.short	0x0070
        /*0014*/ 	.byte	0x00, 0xf0, 0x01, 0x1a


	//----- nvinfo : EIATTR_SPARSE_MMA_MASK
	.align		4
.L_244:
        /*0018*/ 	.byte	0x03, 0x50
        /*001a*/ 	.short	0x0000


	//----- nvinfo : EIATTR_MAXREG_COUNT
	.align		4
        /*001c*/ 	.byte	0x03, 0x1b
        /*001e*/ 	.short	0x00a8


	//----- nvinfo : EIATTR_NUM_BARRIERS
	.align		4
        /*0020*/ 	.byte	0x02, 0x4c
        /*0022*/ 	.byte	0x10
	.zero		1


	//----- nvinfo : EIATTR_EXTERNS
	.align		4
        /*0024*/ 	.byte	0x04, 0x0f
        /*0026*/ 	.short	(.L_246 - .L_245)


	//   ....[0]....
	.align		4
.L_245:
        /*0028*/ 	.word	index@(__assertfail)


	//----- nvinfo : EIATTR_ANNOTATIONS
	.align		4
.L_246:
        /*002c*/ 	.byte	0x04, 0x55
        /*002e*/ 	.short	(.L_248 - .L_247)


	//   ....[0]....
.L_247:
        /*0030*/ 	.word	0x00000001
        /*0034*/ 	.byte	0x60, 0x15, 0x00, 0x00, 0x01, 0x00, 0x00, 0x00, 0xa0, 0x15, 0x00, 0x00, 0x01, 0x00, 0x00, 0x00
        /*0044*/ 	.byte	0xe0, 0x15, 0x00, 0x00, 0x01, 0x00, 0x00, 0x00, 0x30, 0x17, 0x00, 0x00, 0x01, 0x00, 0x00, 0x00
        /*0054*/ 	.byte	0x60, 0x17, 0x00, 0x00, 0x01, 0x00, 0x00, 0x00, 0x80, 0x17, 0x00, 0x00


	//----- nvinfo : EIATTR_MERCURY_ISA_VERSION
	.align		4
.L_248:
        /*0060*/ 	.byte	0x03, 0x5f
        /*0062*/ 	.short	0x0101


	//----- nvinfo : EIATTR_INT_WARP_WIDE_INSTR_OFFSETS
	.align		4
        /*0064*/ 	.byte	0x04, 0x31
        /*0066*/ 	.short	(.L_250 - .L_249)


	//   ....[0]....
.L_249:
        /*0068*/ 	.word	0x00000180


	//   ....[1]....
        /*006c*/ 	.word	0x00000240


	//----- nvinfo : EIATTR_COOP_GROUP_MASK_REGIDS
	.align		4
.L_250:
        /*0070*/ 	.byte	0x04, 0x29
        /*0072*/ 	.short	(.L_252 - .L_251)


	//   ....[0]....
.L_251:
        /*0074*/ 	.word	0xffffffff


	//   ....[1]....
        /*0078*/ 	.word	0xffffffff


	//   ....[2]....
        /*007c*/ 	.word	0xffffffff


	//   ....[3]....
        /*0080*/ 	.word	0xffffffff


	//   ....[4]....
        /*0084*/ 	.word	0xffffffff


	//   ....[5]....
        /*0088*/ 	.word	0xffffffff


	//   ....[6]....
        /*008c*/ 	.word	0xffffffff


	//   ....[7]....
        /*0090*/ 	.word	0xffffffff


	//   ....[8]....
        /*0094*/ 	.word	0xffffffff


	//   ....[9]....
        /*0098*/ 	.word	0xffffffff


	//   ....[10]....
        /*009c*/ 	.word	0xffffffff


	//   ....[11]....
        /*00a0*/ 	.word	0xffffffff


	//   ....[12]....
        /*00a4*/ 	.word	0xffffffff


	//   ....[13]....
        /*00a8*/ 	.word	0xffffffff


	//   ....[14]....
        /*00ac*/ 	.word	0xffffffff


	//   ....[15]....
        /*00b0*/ 	.word	0xffffffff


	//   ....[16]....
        /*00b4*/ 	.word	0xffffffff


	//   ....[17]....
        /*00b8*/ 	.word	0xffffffff


	//   ....[18]....
        /*00bc*/ 	.word	0xffffffff


	//   ....[19]....
        /*00c0*/ 	.word	0xffffffff


	//   ....[20]....
        /*00c4*/ 	.word	0xffffffff


	//   ....[21]....
        /*00c8*/ 	.word	0xffffffff


	//   ....[22]....
        /*00cc*/ 	.word	0xffffffff


	//   ....[23]....
        /*00d0*/ 	.word	0xffffffff


	//   ....[24]....
        /*00d4*/ 	.word	0xffffffff


	//   ....[25]....
        /*00d8*/ 	.word	0xffffffff


	//   ....[26]....
        /*00dc*/ 	.word	0xffffffff


	//   ....[27]....
        /*00e0*/ 	.word	0xffffffff


	//   ....[28]....
        /*00e4*/ 	.word	0xffffffff


	//   ....[29]....
        /*00e8*/ 	.word	0xffffffff


	//   ....[30]....
        /*00ec*/ 	.word	0xffffffff


	//   ....[31]....
        /*00f0*/ 	.word	0xffffffff


	//   ....[32]....
        /*00f4*/ 	.word	0xffffffff


	//   ....[33]....
        /*00f8*/ 	.word	0xffffffff


	//   ....[34]....
        /*00fc*/ 	.word	0xffffffff


	//   ....[35]....
        /*0100*/ 	.word	0xffffffff


	//   ....[36]....
        /*0104*/ 	.word	0xffffffff


	//   ....[37]....
        /*0108*/ 	.word	0xffffffff


	//   ....[38]....
        /*010c*/ 	.word	0xffffffff


	//   ....[39]....
        /*0110*/ 	.word	0xffffffff


	//   ....[40]....
        /*0114*/ 	.word	0xffffffff


	//   ....[41]....
        /*0118*/ 	.word	0xffffffff


	//   ....[42]....
        /*011c*/ 	.word	0xffffffff


	//   ....[43]....
        /*0120*/ 	.word	0xffffffff


	//   ....[44]....
        /*0124*/ 	.word	0xffffffff


	//   ....[45]....
        /*0128*/ 	.word	0xffffffff


	//   ....[46]....
        /*012c*/ 	.word	0xffffffff


	//   ....[47]....
        /*0130*/ 	.word	0xffffffff


	//   ....[48]....
        /*0134*/ 	.word	0xffffffff


	//   ....[49]....
        /*0138*/ 	.word	0xffffffff


	//   ....[50]....
        /*013c*/ 	.word	0xffffffff


	//   ....[51]....
        /*0140*/ 	.word	0xffffffff


	//   ....[52]....
        /*0144*/ 	.word	0xffffffff


	//   ....[53]....
        /*0148*/ 	.word	0xffffffff


	//   ....[54]....
        /*014c*/ 	.word	0xffffffff


	//   ....[55]....
        /*0150*/ 	.word	0xffffffff


	//   ....[56]....
        /*0154*/ 	.word	0xffffffff


	//   ....[57]....
        /*0158*/ 	.word	0xffffffff


	//   ....[58]....
        /*015c*/ 	.word	0xffffffff


	//   ....[59]....
        /*0160*/ 	.word	0xffffffff


	//   ....[60]....
        /*0164*/ 	.word	0xffffffff


	//   ....[61]....
        /*0168*/ 	.word	0xffffffff


	//   ....[62]....
        /*016c*/ 	.word	0xffffffff


	//   ....[63]....
        /*0170*/ 	.word	0xffffffff


	//   ....[64]....
        /*0174*/ 	.word	0xffffffff


	//   ....[65]....
        /*0178*/ 	.word	0xffffffff


	//   ....[66]....
        /*017c*/ 	.word	0xffffffff


	//   ....[67]....
        /*0180*/ 	.word	0xffffffff


	//   ....[68]....
        /*0184*/ 	.word	0xffffffff


	//   ....[69]....
        /*0188*/ 	.word	0xffffffff


	//   ....[70]....
        /*018c*/ 	.word	0xffffffff


	//   ....[71]....
        /*0190*/ 	.word	0x0500000f


	//----- nvinfo : EIATTR_COOP_GROUP_INSTR_OFFSETS
	.align		4
.L_252:
        /*0194*/ 	.byte	0x04, 0x28
        /*0196*/ 	.short	(.L_254 - .L_253)


	//   ....[0]....
.L_253:
        /*0198*/ 	.word	0x00000060


	//   ....[1]....
        /*019c*/ 	.word	0x00000190


	//   ....[2]....
        /*01a0*/ 	.word	0x00000220


	//   ....[3]....
        /*01a4*/ 	.word	0x000003a0


	//   ....[4]....
        /*01a8*/ 	.word	0x000005e0


	//   ....[5]....
        /*01ac*/ 	.word	0x00000b30


	//   ....[6]....
        /*01b0*/ 	.word	0x00001c30


	//   ....[7]....
        /*01b4*/ 	.word	0x00001c70


	//   ....[8]....
        /*01b8*/ 	.word	0x00001cb0


	//   ....[9]....
        /*01bc*/ 	.word	0x00001d10


	//   ....[10]....
        /*01c0*/ 	.word	0x00001de0


	//   ....[11]....
        /*01c4*/ 	.word	0x00001e30


	//   ....[12]....
        /*01c8*/ 	.word	0x00001e70


	//   ....[13]....
        /*01cc*/ 	.word	0x00001eb0


	//   ....[14]....
        /*01d0*/ 	.word	0x00001ee0


	//   ....[15]....
        /*01d4*/ 	.word	0x00001f40


	//   ....[16]....
        /*01d8*/ 	.word	0x00001fc0


	//   ....[17]....
        /*01dc*/ 	.word	0x00002030


	//   ....[18]....
        /*01e0*/ 	.word	0x00002080


	//   ....[19]....
        /*01e4*/ 	.word	0x000020c0


	//   ....[20]....
        /*01e8*/ 	.word	0x00002100


	//   ....[21]....
        /*01ec*/ 	.word	0x00002130


	//   ....[22]....
        /*01f0*/ 	.word	0x00002170


	//   ....[23]....
        /*01f4*/ 	.word	0x000021c0


	//   ....[24]....
        /*01f8*/ 	.word	0x00002200


	//   ....[25]....
        /*01fc*/ 	.word	0x00002270


	//   ....[26]....
        /*0200*/ 	.word	0x000022b0


	//   ....[27]....
        /*0204*/ 	.word	0x000022f0


	//   ....[28]....
        /*0208*/ 	.word	0x00002330


	//   ....[29]....
        /*020c*/ 	.word	0x000023b0


	//   ....[30]....
        /*0210*/ 	.word	0x000023f0


	//   ....[31]....
        /*0214*/ 	.word	0x00002430


	//   ....[32]....
        /*0218*/ 	.word	0x000024a0


	//   ....[33]....
        /*021c*/ 	.word	0x00002530


	//   ....[34]....
        /*0220*/ 	.word	0x000025f0


	//   ....[35]....
        /*0224*/ 	.word	0x00002660


	//   ....[36]....
        /*0228*/ 	.word	0x000026b0


	//   ....[37]....
        /*022c*/ 	.word	0x000027f0


	//   ....[38]....
        /*0230*/ 	.word	0x00002c80


	//   ....[39]....
        /*0234*/ 	.word	0x00002c90


	//   ....[40]....
        /*0238*/ 	.word	0x00002ca0


	//   ....[41]....
        /*023c*/ 	.word	0x00002cb0


	//   ....[42]....
        /*0240*/ 	.word	0x00002cc0


	//   ....[43]....
        /*0244*/ 	.word	0x00002cd0


	//   ....[44]....
        /*0248*/ 	.word	0x00002d00


	//   ....[45]....
        /*024c*/ 	.word	0x00002d30


	//   ....[46]....
        /*0250*/ 	.word	0x00002d70


	//   ....[47]....
        /*0254*/ 	.word	0x00002db0


	//   ....[48]....
        /*0258*/ 	.word	0x00002df0


	//   ....[49]....
        /*025c*/ 	.word	0x00002e30


	//   ....[50]....
        /*0260*/ 	.word	0x00002e50


	//   ....[51]....
        /*0264*/ 	.word	0x00002e90


	//   ....[52]....
        /*0268*/ 	.word	0x00002ed0


	//   ....[53]....
        /*026c*/ 	.word	0x00002f30


	//   ....[54]....
        /*0270*/ 	.word	0x00002f70


	//   ....[55]....
        /*0274*/ 	.word	0x00002fb0


	//   ....[56]....
        /*0278*/ 	.word	0x00002ff0


	//   ....[57]....
        /*027c*/ 	.word	0x00003030


	//   ....[58]....
        /*0280*/ 	.word	0x00003070


	//   ....[59]....
        /*0284*/ 	.word	0x000030b0


	//   ....[60]....
        /*0288*/ 	.word	0x000030f0


	//   ....[61]....
        /*028c*/ 	.word	0x00003130


	//   ....[62]....
        /*0290*/ 	.word	0x00003170


	//   ....[63]....
        /*0294*/ 	.word	0x000031b0


	//   ....[64]....
        /*0298*/ 	.word	0x000031f0


	//   ....[65]....
        /*029c*/ 	.word	0x00003230


	//   ....[66]....
        /*02a0*/ 	.word	0x00003270


	//   ....[67]....
        /*02a4*/ 	.word	0x000032b0


	//   ....[68]....
        /*02a8*/ 	.word	0x000032f0


	//   ....[69]....
        /*02ac*/ 	.word	0x00003330


	//   ....[70]....
        /*02b0*/ 	.word	0x000050a0


	//   ....[71]....
        /*02b4*/ 	.word	0x000074f0


	//----- nvinfo : EIATTR_REG_RECONFIG
	.align		4
.L_254:
        /*02b8*/ 	.byte	0x01, 0x54
	.zero		2


	//----- nvinfo : EIATTR_SYSCALL_OFFSETS
	.align		4
        /*02bc*/ 	.byte	0x04, 0x46
        /*02be*/ 	.short	(.L_256 - .L_255)


	//   ....[0]....
.L_255:
        /*02c0*/ 	.word	0x00000790


	//   ....[1]....
        /*02c4*/ 	.word	0x00000880


	//   ....[2]....
        /*02c8*/ 	.word	0x000009e0


	//   ....[3]....
        /*02cc*/ 	.word	0x00000ad0


	//----- nvinfo : EIATTR_MBARRIER_INSTR_OFFSETS
	.align		4
.L_256:
        /*02d0*/ 	.byte	0x04, 0x39
        /*02d2*/ 	.short	(.L_258 - .L_257)


	//   ....[0]....
.L_257:
        /*02d4*/ 	.word	0x00000260
        /*02d8*/ 	.word	0x000000ff
        /*02dc*/ 	.word	0x00030c00
        /*02e0*/ 	.short	0x0100
        /*02e2*/ 	.byte	0x06
	.zero		1


	//   ....[1]....
        /*02e4*/ 	.word	0x00000350
        /*02e8*/ 	.word	0x000000ff
        /*02ec*/ 	.word	0x00030c10
        /*02f0*/ 	.short	0x0100
        /*02f2*/ 	.byte	0x08
	.zero		1


	//   ....[2]....
        /*02f4*/ 	.word	0x00000360
        /*02f8*/ 	.word	0x000000ff
        /*02fc*/ 	.word	0x00030c20
        /*0300*/ 	.short	0x0100
        /*0302*/ 	.byte	0x08
	.zero		1


	//   ....[3]....
        /*0304*/ 	.word	0x00000370
        /*0308*/ 	.word	0x000000ff
        /*030c*/ 	.word	0x00030c18
        /*0310*/ 	.short	0x0100
        /*0312*/ 	.byte	0x08
	.zero		1


	//   ....[4]....
        /*0314*/ 	.word	0x00000380
        /*0318*/ 	.word	0x000000ff
        /*031c*/ 	.word	0x00030c28
        /*0320*/ 	.short	0x0100
        /*0322*/ 	.byte	0x08
	.zero		1


	//   ....[5]....
        /*0324*/ 	.word	0x000004b0
        /*0328*/ 	.word	0x000000ff
        /*032c*/ 	.word	0x00030c30
        /*0330*/ 	.short	0x0100
        /*0332*/ 	.byte	0x08
	.zero		1


	//   ....[6]....
        /*0334*/ 	.word	0x000004c0
        /*0338*/ 	.word	0x000000ff
        /*033c*/ 	.word	0x00030c40
        /*0340*/ 	.short	0x0100
        /*0342*/ 	.byte	0x08
	.zero		1


	//   ....[7]....
        /*0344*/ 	.word	0x000004d0
        /*0348*/ 	.word	0x000000ff
        /*034c*/ 	.word	0x00030c38
        /*0350*/ 	.short	0x0100
        /*0352*/ 	.byte	0x08
	.zero		1


	//   ....[8]....
        /*0354*/ 	.word	0x000004e0
        /*0358*/ 	.word	0x000000ff
        /*035c*/ 	.word	0x00030c48
        /*0360*/ 	.short	0x0100
        /*0362*/ 	.byte	0x08
	.zero		1


	//   ....[9]....
        /*0364*/ 	.word	0x00000b60
        /*0368*/ 	.word	0x00000002
        /*036c*/ 	.word	0x00030c00
        /*0370*/ 	.short	0x010a
        /*0372*/ 	.byte	0x3f
	.zero		1


	//   ....[10]....
        /*0374*/ 	.word	0x00000bb0
        /*0378*/ 	.word	0x00000002
        /*037c*/ 	.word	0x00030c00
        /*0380*/ 	.short	0x010a
        /*0382*/ 	.byte	0x3f
	.zero		1


	//   ....[11]....
        /*0384*/ 	.word	0x00001670
        /*0388*/ 	.word	0x00000009
        /*038c*/ 	.word	0x00030c10
        /*0390*/ 	.short	0x010a
        /*0392*/ 	.byte	0x3f
	.zero		1


	//   ....[12]....
        /*0394*/ 	.word	0x000016e0
        /*0398*/ 	.word	0x00000009
        /*039c*/ 	.word	0x00030c10
        /*03a0*/ 	.short	0x010a
        /*03a2*/ 	.byte	0x3f
	.zero		1


	//   ....[13]....
        /*03a4*/ 	.word	0x00001af0
        /*03a8*/ 	.word	0x00000009
        /*03ac*/ 	.word	0x00030c30
        /*03b0*/ 	.short	0x010a
        /*03b2*/ 	.byte	0x3f
	.zero		1


	//   ....[14]....
        /*03b4*/ 	.word	0x00001b70
        /*03b8*/ 	.word	0x00000009
        /*03bc*/ 	.word	0x00030c30
        /*03c0*/ 	.short	0x010a
        /*03c2*/ 	.byte	0x3f
	.zero		1


	//   ....[15]....
        /*03c4*/ 	.word	0x000042b0
        /*03c8*/ 	.word	0x0000000a
        /*03cc*/ 	.word	0x00000000
        /*03d0*/ 	.short	0x0101
        /*03d2*/ 	.byte	0x3f
	.zero		1


	//   ....[16]....
        /*03d4*/ 	.word	0x00004700
        /*03d8*/ 	.word	0x00000009
        /*03dc*/ 	.word	0x00000000
        /*03e0*/ 	.short	0x0101
        /*03e2*/ 	.byte	0x3f
	.zero		1


	//   ....[17]....
        /*03e4*/ 	.word	0x00005ee0
        /*03e8*/ 	.word	0x0000000b
        /*03ec*/ 	.word	0x00030c20
        /*03f0*/ 	.short	0x010a
        /*03f2*/ 	.byte	0x3f
	.zero		1


	//   ....[18]....
        /*03f4*/ 	.word	0x000063b0
        /*03f8*/ 	.word	0x0000000b
        /*03fc*/ 	.word	0x00030c40
        /*0400*/ 	.short	0x010a
        /*0402*/ 	.byte	0x3f
	.zero		1


	//   ....[19]....
        /*0404*/ 	.word	0x000065e0
        /*0408*/ 	.word	0x0000000b
        /*040c*/ 	.word	0x00030c28
        /*0410*/ 	.short	0x010a
        /*0412*/ 	.byte	0x3f
	.zero		1


	//   ....[20]....
        /*0414*/ 	.word	0x00006780
        /*0418*/ 	.word	0x0000000b
        /*041c*/ 	.word	0x00030c48
        /*0420*/ 	.short	0x010a
        /*0422*/ 	.byte	0x3f
	.zero		1


	//   ....[21]....
        /*0424*/ 	.word	0x00006990
        /*0428*/ 	.word	0x0000000b
        /*042c*/ 	.word	0x00030c20
        /*0430*/ 	.short	0x010a
        /*0432*/ 	.byte	0x3f
	.zero		1


	//   ....[22]....
        /*0434*/ 	.word	0x00006ba0
        /*0438*/ 	.word	0x0000000b
        /*043c*/ 	.word	0x00030c40
        /*0440*/ 	.short	0x010a
        /*0442*/ 	.byte	0x3f
	.zero		1


	//   ....[23]....
        /*0444*/ 	.word	0x00006da0
        /*0448*/ 	.word	0x0000000b
        /*044c*/ 	.word	0x00030c28
        /*0450*/ 	.short	0x010a
        /*0452*/ 	.byte	0x3f
	.zero		1


	//   ....[24]....
        /*0454*/ 	.word	0x00006fa0
        /*0458*/ 	.word	0x0000000d
        /*045c*/ 	.word	0x00030c40
        /*0460*/ 	.short	0x010a
        /*0462*/ 	.byte	0x3f
	.zero		1


	//   ....[25]....
        /*0464*/ 	.word	0x00007360
        /*0468*/ 	.word	0x00000006
        /*046c*/ 	.word	0x00000000
        /*0470*/ 	.short	0x010a
        /*0472*/ 	.byte	0x3f
	.zero		1


	//   ....[26]....
        /*0474*/ 	.word	0x000073c0
        /*0478*/ 	.word	0x00000003
        /*047c*/ 	.word	0x00000000
        /*0480*/ 	.short	0x010a
        /*0482*/ 	.byte	0x3f
	.zero		1


	//   ....[27]....
        /*0484*/ 	.word	0x00007420
        /*0488*/ 	.word	0x00000000
        /*048c*/ 	.word	0x00000000
        /*0490*/ 	.short	0x010a
        /*0492*/ 	.byte	0x3f
	.zero		1


	//   ....[28]....
        /*0494*/ 	.word	0x00007450
        /*0498*/ 	.word	0x00000003
        /*049c*/ 	.word	0x00000000
        /*04a0*/ 	.short	0x010a
        /*04a2*/ 	.byte	0x3f
	.zero		1


	//   ....[29]....
        /*04a4*/ 	.word	0x00007520
        /*04a8*/ 	.word	0x00000002
        /*04ac*/ 	.word	0x00030c00
        /*04b0*/ 	.short	0x010a
        /*04b2*/ 	.byte	0x3f
	.zero		1


	//   ....[30]....
        /*04b4*/ 	.word	0x00007570
        /*04b8*/ 	.word	0x00000009
        /*04bc*/ 	.word	0x00030c10
        /*04c0*/ 	.short	0x010a
        /*04c2*/ 	.byte	0x3f
	.zero		1


	//   ....[31]....
        /*04c4*/ 	.word	0x000075c0
        /*04c8*/ 	.word	0x00000009
        /*04cc*/ 	.word	0x00030c30
        /*04d0*/ 	.short	0x010a
        /*04d2*/ 	.byte	0x3f
	.zero		1


	//   ....[32]....
        /*04d4*/ 	.word	0x00007610
        /*04d8*/ 	.word	0x0000000b
        /*04dc*/ 	.word	0x00030c20
        /*04e0*/ 	.short	0x010a
        /*04e2*/ 	.byte	0x3f
	.zero		1


	//   ....[33]....
        /*04e4*/ 	.word	0x00007660
        /*04e8*/ 	.word	0x0000000b
        /*04ec*/ 	.word	0x00030c40
        /*04f0*/ 	.short	0x010a
        /*04f2*/ 	.byte	0x3f
	.zero		1


	//   ....[34]....
        /*04f4*/ 	.word	0x000076b0
        /*04f8*/ 	.word	0x0000000b
        /*04fc*/ 	.word	0x00030c28
        /*0500*/ 	.short	0x010a
        /*0502*/ 	.byte	0x3f
	.zero		1


	//   ....[35]....
        /*0504*/ 	.word	0x00007700
        /*0508*/ 	.word	0x0000000b
        /*050c*/ 	.word	0x00030c48
        /*0510*/ 	.short	0x010a
        /*0512*/ 	.byte	0x3f
	.zero		1


	//   ....[36]....
        /*0514*/ 	.word	0x00007760
        /*0518*/ 	.word	0x0000000b
        /*051c*/ 	.word	0x00030c20
        /*0520*/ 	.short	0x010a
        /*0522*/ 	.byte	0x3f
	.zero		1


	//   ....[37]....
        /*0524*/ 	.word	0x000077b0
        /*0528*/ 	.word	0x0000000b
        /*052c*/ 	.word	0x00030c40
        /*0530*/ 	.short	0x010a
        /*0532*/ 	.byte	0x3f
	.zero		1


	//   ....[38]....
        /*0534*/ 	.word	0x00007800
        /*0538*/ 	.word	0x0000000b
        /*053c*/ 	.word	0x00030c28
        /*0540*/ 	.short	0x010a
        /*0542*/ 	.byte	0x3f
	.zero		1


	//   ....[39]....
        /*0544*/ 	.word	0x00007850
        /*0548*/ 	.word	0x0000000d
        /*054c*/ 	.word	0x00030c40
        /*0550*/ 	.short	0x010a
        /*0552*/ 	.byte	0x3f
	.zero		1


	//   ....[40]....
        /*0554*/ 	.word	0x00007930
        /*0558*/ 	.word	0x00000006
        /*055c*/ 	.word	0x00000000
        /*0560*/ 	.short	0x010a
        /*0562*/ 	.byte	0x3f
	.zero		1


	//   ....[41]....
        /*0564*/ 	.word	0x00007980
        /*0568*/ 	.word	0x00000003
        /*056c*/ 	.word	0x00000000
        /*0570*/ 	.short	0x010a
        /*0572*/ 	.byte	0x3f
	.zero		1


	//   ....[42]....
        /*0574*/ 	.word	0x000079d0
        /*0578*/ 	.word	0x00000000
        /*057c*/ 	.word	0x00000000
        /*0580*/ 	.short	0x010a
        /*0582*/ 	.byte	0x3f
	.zero		1


	//----- nvinfo : EIATTR_NUM_MBARRIERS
	.align		4
.L_258:
        /*0584*/ 	.byte	0x03, 0x38
        /*0586*/ 	.short	0x0009


	//----- nvinfo : EIATTR_EXIT_INSTR_OFFSETS
	.align		4
        /*0588*/ 	.byte	0x04, 0x1c
        /*058a*/ 	.short	(.L_260 - .L_259)


	//   ....[0]....
.L_259:
        /*058c*/ 	.word	0x000074a0


	//----- nvinfo : EIATTR_MAX_THREADS
	.align		4
.L_260:
        /*0590*/ 	.byte	0x04, 0x05
        /*0592*/ 	.short	(.L_262 - .L_261)
.L_261:
        /*0594*/ 	.word	0x00000180
        /*0598*/ 	.word	0x00000001
        /*059c*/ 	.word	0x00000001


	//----- nvinfo : EIATTR_CRS_STACK_SIZE
	.align		4
.L_262:
        /*05a0*/ 	.byte	0x04, 0x1e
        /*05a2*/ 	.short	(.L_264 - .L_263)
.L_263:
        /*05a4*/ 	.word	0x00000000


	//----- nvinfo : EIATTR_CBANK_PARAM_SIZE
	.align		4
.L_264:
        /*05a8*/ 	.byte	0x03, 0x19
        /*05aa*/ 	.short	0x06f0


	//----- nvinfo : EIATTR_PARAM_CBANK
	.align		4
        /*05ac*/ 	.byte	0x04, 0x0a
        /*05ae*/ 	.short	(.L_266 - .L_265)
	.align		4
.L_265:
        /*05b0*/ 	.word	index@(.nv.constant0._ZN7cutlass13device_kernelIN5flash11enable_sm90INS1_16FlashAttnBwdSm90INS1_25CollectiveMainloopBwdSm90ILi2ELi2ELi2EN4cute5tupleIJNS5_1CILi1EEES8_S8_EEENS6_IJNS7_ILi128EEESA_NS7_ILi64EEEEEENS_10bfloat16_tEfNS_4arch4Sm90ELb0ELb0ELb0ELb0ELb0ELb1ELb0ELb0ELi2ELi1ELi2ELi2ELb0EEENS1_24CollectiveEpilogueBwdGQAISC_fSF_Li256ELb0ELb0EEENS1_19SingleTileSchedulerILb0ELb0ELb0ELi128EEEEEEEEEvNT_6ParamsE)
        /*05b4*/ 	.short	0x0210
        /*05b6*/ 	.short	0x06f0


	//----- nvinfo : EIATTR_SW_WAR
	.align		4
.L_266:
        /*05b8*/ 	.byte	0x04, 0x36
        /*05ba*/ 	.short	(.L_268 - .L_267)
.L_267:
        /*05bc*/ 	.word	0x00000008
.L_268:


//--------------------- .nv.info._ZN7cutlass13device_kernelIN5flash11enable_sm90INS1_16FlashAttnBwdSm90INS1_25CollectiveMainloopBwdSm90ILi2ELi2ELi2EN4cute5tupleIJNS5_1CILi1EEES8_S8_EEENS6_IJNS7_ILi128EEESA_NS7_ILi64EEEEEENS_10bfloat16_tEfNS_4arch4Sm90ELb0ELb0ELb0ELb0ELb1ELb1ELb0ELb0ELi2ELi1ELi2ELi2ELb0EEENS1_24CollectiveEpilogueBwdGQAISC_fSF_Li256ELb0ELb1EEENS1_19SingleTileSchedulerILb0ELb0ELb0ELi128EEEEEEEEEvNT_6ParamsE --------------------------
	.section	.nv.info._ZN7cutlass13device_kernelIN5flash11enable_sm90INS1_16FlashAttnBwdSm90INS1_25CollectiveMainloopBwdSm90ILi2ELi2ELi2EN4cute5tupleIJNS5_1CILi1EEES8_S8_EEENS6_IJNS7_ILi128EEESA_NS7_ILi64EEEEEENS_10bfloat16_tEfNS_4arch4Sm90ELb0ELb0ELb0ELb0ELb1ELb1ELb0ELb0ELi2ELi1ELi2ELi2ELb0EEENS1_24CollectiveEpilogueBwdGQAISC_fSF_Li256ELb0ELb1EEENS1_19SingleTileSchedulerILb0ELb0ELb0ELi128EEEEEEEEEvNT_6ParamsE,"",@"SHT_CUDA_INFO"
	.sectionflags	@""
	.align	4


	//----- nvinfo : EIATTR_CUDA_API_VERSION
	.align		4
        /*0000*/ 	.byte	0x04, 0x37
        /*0002*/ 	.short	(.L_270 - .L_269)
.L_269:
        /*0004*/ 	.word	0x00000082


	//----- nvinfo : EIATTR_KPARAM_INFO
	.align		4
.L_270:
        /*0008*/ 	.byte	0x04, 0x17
        /*000a*/ 	.short	(.L_272 - .L_271)
.L_271:
        /*000c*/ 	.word	0x00000000
        /*0010*/ 	.short	0x0000
        /*0012*/ 	.short	0x0070
        /*0014*/ 	.byte	0x00, 0xf0, 0x01, 0x1a


	//----- nvinfo : EIATTR_SPARSE_MMA_MASK
	.align		4
.L_272:
        /*0018*/ 	.byte	0x03, 0x50
        /*001a*/ 	.short	0x0000


	//----- nvinfo : EIATTR_MAXREG_COUNT
	.align		4
        /*001c*/ 	.byte	0x03, 0x1b
        /*001e*/ 	.short	0x00a8


	//----- nvinfo : EIATTR_NUM_BARRIERS
	.align		4
        /*0020*/ 	.byte	0x02, 0x4c
        /*0022*/ 	.byte	0x10
	.zero		1


	//----- nvinfo : EIATTR_EXTERNS
	.align		4
        /*0024*/ 	.byte	0x04, 0x0f
        /*0026*/ 	.short	(.L_274 - .L_273)


	//   ....[0]....
	.align		4
.L_273:
        /*0028*/ 	.word	index@(__assertfail)


	//----- nvinfo : EIATTR_ANNOTATIONS
	.align		4
.L_274:
        /*002c*/ 	.byte	0x04, 0x55
        /*002e*/ 	.short	(.L_276 - .L_275)


	//   ....[0]....
.L_275:
        /*0030*/ 	.word	0x00000001
        /*0034*/ 	.byte	0x70, 0x15, 0x00, 0x00, 0x01, 0x00, 0x00, 0x00, 0xb0, 0x15, 0x00, 0x00, 0x01, 0x00, 0x00, 0x00
        /*0044*/ 	.byte	0xf0, 0x15, 0x00, 0x00, 0x01, 0x00, 0x00, 0x00, 0x40, 0x17, 0x00, 0x00, 0x01, 0x00, 0x00, 0x00
        /*0054*/ 	.byte	0x70, 0x17, 0x00, 0x00, 0x01, 0x00, 0x00, 0x00, 0x90, 0x17, 0x00, 0x00


	//----- nvinfo : EIATTR_MERCURY_ISA_VERSION
	.align		4
.L_276:
        /*0060*/ 	.byte	0x03, 0x5f
        /*0062*/ 	.short	0x0101


	//----- nvinfo : EIATTR_INT_WARP_WIDE_INSTR_OFFSETS
	.align		4
        /*0064*/ 	.byte	0x04, 0x31
        /*0066*/ 	.short	(.L_278 - .L_277)


	//   ....[0]....
.L_277:
        /*0068*/ 	.word	0x00000180


	//   ....[1]....
        /*006c*/ 	.word	0x00000240


	//   ....[2]....
        /*0070*/ 	.word	0x00005d50


	//   ....[3]....
        /*0074*/ 	.word	0x000061c0


	//   ....[4]....
        /*0078*/ 	.word	0x00006790


	//----- nvinfo : EIATTR_COOP_GROUP_MASK_REGIDS
	.align		4
.L_278:
        /*007c*/ 	.byte	0x04, 0x29
        /*007e*/ 	.short	(.L_280 - .L_279)


	//   ....[0]....
.L_279:
        /*0080*/ 	.word	0xffffffff


	//   ....[1]....
        /*0084*/ 	.word	0xffffffff


	//   ....[2]....
        /*0088*/ 	.word	0xffffffff


	//   ....[3]....
        /*008c*/ 	.word	0xffffffff


	//   ....[4]....
        /*0090*/ 	.word	0xffffffff


	//   ....[5]....
        /*0094*/ 	.word	0xffffffff


	//   ....[6]....
        /*0098*/ 	.word	0xffffffff


	//   ....[7]....
        /*009c*/ 	.word	0xffffffff


	//   ....[8]....
        /*00a0*/ 	.word	0xffffffff


	//   ....[9]....
        /*00a4*/ 	.word	0xffffffff


	//   ....[10]....
        /*00a8*/ 	.word	0xffffffff


	//   ....[11]....
        /*00ac*/ 	.word	0xffffffff


	//   ....[12]....
        /*00b0*/ 	.word	0xffffffff


	//   ....[13]....
        /*00b4*/ 	.word	0xffffffff


	//   ....[14]....
        /*00b8*/ 	.word	0xffffffff


	//   ....[15]....
        /*00bc*/ 	.word	0xffffffff


	//   ....[16]....
        /*00c0*/ 	.word	0xffffffff


	//   ....[17]....
        /*00c4*/ 	.word	0xffffffff


	//   ....[18]....
        /*00c8*/ 	.word	0xffffffff


	//   ....[19]....
        /*00cc*/ 	.word	0xffffffff


	//   ....[20]....
        /*00d0*/ 	.word	0xffffffff


	//   ....[21]....
        /*00d4*/ 	.word	0xffffffff


	//   ....[22]....
        /*00d8*/ 	.word	0xffffffff


	//   ....[23]....
        /*00dc*/ 	.word	0xffffffff


	//   ....[24]....
        /*00e0*/ 	.word	0xffffffff


	//   ....[25]....
        /*00e4*/ 	.word	0xffffffff


	//   ....[26]....
        /*00e8*/ 	.word	0xffffffff


	//   ....[27]....
        /*00ec*/ 	.word	0xffffffff


	//   ....[28]....
        /*00f0*/ 	.word	0xffffffff


	//   ....[29]....
        /*00f4*/ 	.word	0xffffffff


	//   ....[30]....
        /*00f8*/ 	.word	0xffffffff


	//   ....[31]....
        /*00fc*/ 	.word	0xffffffff


	//   ....[32]....
        /*0100*/ 	.word	0xffffffff


	//   ....[33]....
        /*0104*/ 	.word	0xffffffff


	//   ....[34]....
        /*0108*/ 	.word	0xffffffff


	//   ....[35]....
        /*010c*/ 	.word	0xffffffff


	//   ....[36]....
        /*0110*/ 	.word	0xffffffff


	//   ....[37]....
        /*0114*/ 	.word	0xffffffff


	//   ....[38]....
        /*0118*/ 	.word	0xffffffff


	//   ....[39]....
        /*011c*/ 	.word	0xffffffff


	//   ....[40]....
        /*0120*/ 	.word	0xffffffff


	//   ....[41]....
        /*0124*/ 	.word	0xffffffff


	//   ....[42]....
        /*0128*/ 	.word	0xffffffff


	//   ....[43]....
        /*012c*/ 	.word	0xffffffff


	//   ....[44]....
        /*0130*/ 	.word	0xffffffff


	//   ....[45]....
        /*0134*/ 	.word	0xffffffff


	//   ....[46]....
        /*0138*/ 	.word	0xffffffff


	//   ....[47]....
        /*013c*/ 	.word	0xffffffff


	//   ....[48]....
        /*0140*/ 	.word	0xffffffff


	//   ....[49]....
        /*0144*/ 	.word	0xffffffff


	//   ....[50]....
        /*0148*/ 	.word	0xffffffff


	//   ....[51]....
        /*014c*/ 	.word	0xffffffff


	//   ....[52]....
        /*0150*/ 	.word	0xffffffff


	//   ....[53]....
        /*0154*/ 	.word	0xffffffff


	//   ....[54]....
        /*0158*/ 	.word	0xffffffff


	//   ....[55]....
        /*015c*/ 	.word	0xffffffff


	//   ....[56]....
        /*0160*/ 	.word	0xffffffff


	//   ....[57]....
        /*0164*/ 	.word	0xffffffff


	//   ....[58]....
        /*0168*/ 	.word	0xffffffff


	//   ....[59]....
        /*016c*/ 	.word	0xffffffff


	//   ....[60]....
        /*0170*/ 	.word	0xffffffff


	//   ....[61]....
        /*0174*/ 	.word	0xffffffff


	//   ....[62]....
        /*0178*/ 	.word	0xffffffff


	//   ....[63]....
        /*017c*/ 	.word	0xffffffff


	//   ....[64]....
        /*0180*/ 	.word	0xffffffff


	//   ....[65]....
        /*0184*/ 	.word	0xffffffff


	//   ....[66]....
        /*0188*/ 	.word	0xffffffff


	//   ....[67]....
        /*018c*/ 	.word	0xffffffff


	//   ....[68]....
        /*0190*/ 	.word	0xffffffff


	//   ....[69]....
        /*0194*/ 	.word	0xffffffff


	//   ....[70]....
        /*0198*/ 	.word	0xffffffff


	//   ....[71]....
        /*019c*/ 	.word	0xffffffff


	//   ....[72]....
        /*01a0*/ 	.word	0xffffffff


	//   ....[73]....
        /*01a4*/ 	.word	0xffffffff


	//   ....[74]....
        /*01a8*/ 	.word	0xffffffff


	//   ....[75]....
        /*01ac*/ 	.word	0xffffffff


	//   ....[76]....
        /*01b0*/ 	.word	0xffffffff


	//   ....[77]....
        /*01b4*/ 	.word	0xffffffff


	//   ....[78]....
        /*01b8*/ 	.word	0xffffffff


	//   ....[79]....
        /*01bc*/ 	.word	0xffffffff


	//   ....[80]....
        /*01c0*/ 	.word	0xffffffff


	//   ....[81]....
        /*01c4*/ 	.word	0x0500000f


	//   ....[82]....
        /*01c8*/ 	.word	0x0500000f


	//   ....[83]....
        /*01cc*/ 	.word	0x0500000f


	//   ....[84]....
        /*01d0*/ 	.word	0x0500000f


	//   ....[85]....
        /*01d4*/ 	.word	0x0500000f


	//   ....[86]....
        /*01d8*/ 	.word	0x0500000f


	//----- nvinfo : EIATTR_COOP_GROUP_INSTR_OFFSETS
	.align		4
.L_280:
        /*01dc*/ 	.byte	0x04, 0x28
        /*01de*/ 	.short	(.L_282 - .L_281)


	//   ....[0]....
.L_281:
        /*01e0*/ 	.word	0x00000060


	//   ....[1]....
        /*01e4*/ 	.word	0x00000190


	//   ....[2]....
        /*01e8*/ 	.word	0x00000220


	//   ....[3]....
        /*01ec*/ 	.word	0x000003a0


	//   ....[4]....
        /*01f0*/ 	.word	0x000005f0


	//   ....[5]....
        /*01f4*/ 	.word	0x00000b40


	//   ....[6]....
        /*01f8*/ 	.word	0x00001c40


	//   ....[7]....
        /*01fc*/ 	.word	0x00001c80


	//   ....[8]....
        /*0200*/ 	.word	0x00001cc0


	//   ....[9]....
        /*0204*/ 	.word	0x00001d20


	//   ....[10]....
        /*0208*/ 	.word	0x00001df0


	//   ....[11]....
        /*020c*/ 	.word	0x00001e40


	//   ....[12]....
        /*0210*/ 	.word	0x00001e80


	//   ....[13]....
        /*0214*/ 	.word	0x00001ec0


	//   ....[14]....
        /*0218*/ 	.word	0x00001ef0


	//   ....[15]....
        /*021c*/ 	.word	0x00001f50


	//   ....[16]....
        /*0220*/ 	.word	0x00001fd0


	//   ....[17]....
        /*0224*/ 	.word	0x00002040


	//   ....[18]....
        /*0228*/ 	.word	0x00002090


	//   ....[19]....
        /*022c*/ 	.word	0x000020d0


	//   ....[20]....
        /*0230*/ 	.word	0x00002110


	//   ....[21]....
        /*0234*/ 	.word	0x00002140


	//   ....[22]....
        /*0238*/ 	.word	0x00002180


	//   ....[23]....
        /*023c*/ 	.word	0x000021d0


	//   ....[24]....
        /*0240*/ 	.word	0x00002210


	//   ....[25]....
        /*0244*/ 	.word	0x00002280


	//   ....[26]....
        /*0248*/ 	.word	0x000022c0


	//   ....[27]....
        /*024c*/ 	.word	0x00002300


	//   ....[28]....
        /*0250*/ 	.word	0x00002340


	//   ....[29]....
        /*0254*/ 	.word	0x000023c0


	//   ....[30]....
        /*0258*/ 	.word	0x00002400


	//   ....[31]....
        /*025c*/ 	.word	0x00002440


	//   ....[32]....
        /*0260*/ 	.word	0x000024b0


	//   ....[33]....
        /*0264*/ 	.word	0x00002540


	//   ....[34]....
        /*0268*/ 	.word	0x00002600


	//   ....[35]....
        /*026c*/ 	.word	0x00002670


	//   ....[36]....
        /*0270*/ 	.word	0x000026c0


	//   ....[37]....
        /*0274*/ 	.word	0x00002800


	//   ....[38]....
        /*0278*/ 	.word	0x00002c90


	//   ....[39]....
        /*027c*/ 	.word	0x00002ca0


	//   ....[40]....
        /*0280*/ 	.word	0x00002cb0


	//   ....[41]....
        /*0284*/ 	.word	0x00002cc0


	//   ....[42]....
        /*0288*/ 	.word	0x00002cd0


	//   ....[43]....
        /*028c*/ 	.word	0x00002ce0


	//   ....[44]....
        /*0290*/ 	.word	0x00002d10


	//   ....[45]....
        /*0294*/ 	.word	0x00002d40


	//   ....[46]....
        /*0298*/ 	.word	0x00002d80


	//   ....[47]....
        /*029c*/ 	.word	0x00002dc0


	//   ....[48]....
        /*02a0*/ 	.word	0x00002e00


	//   ....[49]....
        /*02a4*/ 	.word	0x00002e40


	//   ....[50]....
        /*02a8*/ 	.word	0x00002e60


	//   ....[51]....
        /*02ac*/ 	.word	0x00002ea0


	//   ....[52]....
        /*02b0*/ 	.word	0x00002ee0


	//   ....[53]....
        /*02b4*/ 	.word	0x00002f40


	//   ....[54]....
        /*02b8*/ 	.word	0x00002f80


	//   ....[55]....
        /*02bc*/ 	.word	0x00002fc0


	//   ....[56]....
        /*02c0*/ 	.word	0x00003000


	//   ....[57]....
        /*02c4*/ 	.word	0x00003040


	//   ....[58]....
        /*02c8*/ 	.word	0x00003080


	//   ....[59]....
        /*02cc*/ 	.word	0x000030c0


	//   ....[60]....
        /*02d0*/ 	.word	0x00003100


	//   ....[61]....
        /*02d4*/ 	.word	0x00003140


	//   ....[62]....
        /*02d8*/ 	.word	0x00003180


	//   ....[63]....
        /*02dc*/ 	.word	0x000031c0


	//   ....[64]....
        /*02e0*/ 	.word	0x00003200


	//   ....[65]....
        /*02e4*/ 	.word	0x00003240


	//   ....[66]....
        /*02e8*/ 	.word	0x00003280


	//   ....[67]....
        /*02ec*/ 	.word	0x000032c0


	//   ....[68]....
        /*02f0*/ 	.word	0x00003300


	//   ....[69]....
        /*02f4*/ 	.word	0x00003340


	//   ....[70]....
        /*02f8*/ 	.word	0x00004e40


	//   ....[71]....
        /*02fc*/ 	.word	0x00004fe0


	//   ....[72]....
        /*0300*/ 	.word	0x00005230


	//   ....[73]....
        /*0304*/ 	.word	0x000053d0


	//   ....[74]....
        /*0308*/ 	.word	0x000054f0


	//   ....[75]....
        /*030c*/ 	.word	0x000059f0


	//   ....[76]....
        /*0310*/ 	.word	0x00005c80


	//   ....[77]....
        /*0314*/ 	.word	0x00005ec0


	//   ....[78]....
        /*0318*/ 	.word	0x000060f0


	//   ....[79]....
        /*031c*/ 	.word	0x000063a0


	//   ....[80]....
        /*0320*/ 	.word	0x000066d0


	//   ....[81]....
        /*0324*/ 	.word	0x00008150


	//   ....[82]....
        /*0328*/ 	.word	0x000082a0


	//   ....[83]....
        /*032c*/ 	.word	0x00008310


	//   ....[84]....
        /*0330*/ 	.word	0x00008380


	//   ....[85]....
        /*0334*/ 	.word	0x000083f0


	//   ....[86]....
        /*0338*/ 	.word	0x00008460


	//----- nvinfo : EIATTR_REG_RECONFIG
	.align		4
.L_282:
        /*033c*/ 	.byte	0x01, 0x54
	.zero		2


	//----- nvinfo : EIATTR_SYSCALL_OFFSETS
	.align		4
        /*0340*/ 	.byte	0x04, 0x46
        /*0342*/ 	.short	(.L_284 - .L_283)


	//   ....[0]....
.L_283:
        /*0344*/ 	.word	0x000007a0


	//   ....[1]....
        /*0348*/ 	.word	0x00000890


	//   ....[2]....
        /*034c*/ 	.word	0x000009f0


	//   ....[3]....
        /*0350*/ 	.word	0x00000ae0


	//----- nvinfo : EIATTR_MBARRIER_INSTR_OFFSETS
	.align		4
.L_284:
        /*0354*/ 	.byte	0x04, 0x39
        /*0356*/ 	.short	(.L_286 - .L_285)


	//   ....[0]....
.L_285:
        /*0358*/ 	.word	0x00000260
        /*035c*/ 	.word	0x000000ff
        /*0360*/ 	.word	0x00030c00
        /*0364*/ 	.short	0x0100
        /*0366*/ 	.byte	0x06
	.zero		1


	//   ....[1]....
        /*0368*/ 	.word	0x00000350
        /*036c*/ 	.word	0x000000ff
        /*0370*/ 	.word	0x00030c10
        /*0374*/ 	.short	0x0100
        /*0376*/ 	.byte	0x08
	.zero		1


	//   ....[2]....
        /*0378*/ 	.word	0x00000360
        /*037c*/ 	.word	0x000000ff
        /*0380*/ 	.word	0x00030c20
        /*0384*/ 	.short	0x0100
        /*0386*/ 	.byte	0x08
	.zero		1


	//   ....[3]....
        /*0388*/ 	.word	0x00000370
        /*038c*/ 	.word	0x000000ff
        /*0390*/ 	.word	0x00030c18
        /*0394*/ 	.short	0x0100
        /*0396*/ 	.byte	0x08
	.zero		1


	//   ....[4]....
        /*0398*/ 	.word	0x00000380
        /*039c*/ 	.word	0x000000ff
        /*03a0*/ 	.word	0x00030c28
        /*03a4*/ 	.short	0x0100
        /*03a6*/ 	.byte	0x08
	.zero		1


	//   ....[5]....
        /*03a8*/ 	.word	0x000004b0
        /*03ac*/ 	.word	0x000000ff
        /*03b0*/ 	.word	0x00030c30
        /*03b4*/ 	.short	0x0100
        /*03b6*/ 	.byte	0x08
	.zero		1


	//   ....[6]....
        /*03b8*/ 	.word	0x000004c0
        /*03bc*/ 	.word	0x000000ff
        /*03c0*/ 	.word	0x00030c40
        /*03c4*/ 	.short	0x0100
        /*03c6*/ 	.byte	0x08
	.zero		1


	//   ....[7]....
        /*03c8*/ 	.word	0x000004d0
        /*03cc*/ 	.word	0x000000ff
        /*03d0*/ 	.word	0x00030c38
        /*03d4*/ 	.short	0x0100
        /*03d6*/ 	.byte	0x08
	.zero		1


	//   ....[8]....
        /*03d8*/ 	.word	0x000004e0
        /*03dc*/ 	.word	0x000000ff
        /*03e0*/ 	.word	0x00030c48
        /*03e4*/ 	.short	0x0100
        /*03e6*/ 	.byte	0x08
	.zero		1


	//   ....[9]....
        /*03e8*/ 	.word	0x00000b70
        /*03ec*/ 	.word	0x00000002
        /*03f0*/ 	.word	0x00030c00
        /*03f4*/ 	.short	0x010a
        /*03f6*/ 	.byte	0x3f
	.zero		1


	//   ....[10]....
        /*03f8*/ 	.word	0x00000bc0
        /*03fc*/ 	.word	0x00000002
        /*0400*/ 	.word	0x00030c00
        /*0404*/ 	.short	0x010a
        /*0406*/ 	.byte	0x3f
	.zero		1


	//   ....[11]....
        /*0408*/ 	.word	0x00001680
        /*040c*/ 	.word	0x00000009
        /*0410*/ 	.word	0x00030c10
        /*0414*/ 	.short	0x010a
        /*0416*/ 	.byte	0x3f
	.zero		1


	//   ....[12]....
        /*0418*/ 	.word	0x000016f0
        /*041c*/ 	.word	0x00000009
        /*0420*/ 	.word	0x00030c10
        /*0424*/ 	.short	0x010a
        /*0426*/ 	.byte	0x3f
	.zero		1


	//   ....[13]....
        /*0428*/ 	.word	0x00001b00
        /*042c*/ 	.word	0x00000009
        /*0430*/ 	.word	0x00030c30
        /*0434*/ 	.short	0x010a
        /*0436*/ 	.byte	0x3f
	.zero		1


	//   ....[14]....
        /*0438*/ 	.word	0x00001b80
        /*043c*/ 	.word	0x00000009
        /*0440*/ 	.word	0x00030c30
        /*0444*/ 	.short	0x010a
        /*0446*/ 	.byte	0x3f
	.zero		1


	//   ....[15]....
        /*0448*/ 	.word	0x000042c0
        /*044c*/ 	.word	0x0000000a
        /*0450*/ 	.word	0x00000000
        /*0454*/ 	.short	0x0101
        /*0456*/ 	.byte	0x3f
	.zero		1


	//   ....[16]....
        /*0458*/ 	.word	0x00004710
        /*045c*/ 	.word	0x00000009
        /*0460*/ 	.word	0x00000000
        /*0464*/ 	.short	0x0101
        /*0466*/ 	.byte	0x3f
	.zero		1


	//   ....[17]....
        /*0468*/ 	.word	0x00006b40
        /*046c*/ 	.word	0x0000000b
        /*0470*/ 	.word	0x00030c20
        /*0474*/ 	.short	0x010a
        /*0476*/ 	.byte	0x3f
	.zero		1


	//   ....[18]....
        /*0478*/ 	.word	0x00007010
        /*047c*/ 	.word	0x0000000b
        /*0480*/ 	.word	0x00030c40
        /*0484*/ 	.short	0x010a
        /*0486*/ 	.byte	0x3f
	.zero		1


	//   ....[19]....
        /*0488*/ 	.word	0x00007240
        /*048c*/ 	.word	0x0000000b
        /*0490*/ 	.word	0x00030c28
        /*0494*/ 	.short	0x010a
        /*0496*/ 	.byte	0x3f
	.zero		1


	//   ....[20]....
        /*0498*/ 	.word	0x000073e0
        /*049c*/ 	.word	0x0000000b
        /*04a0*/ 	.word	0x00030c48
        /*04a4*/ 	.short	0x010a
        /*04a6*/ 	.byte	0x3f
	.zero		1


	//   ....[21]....
        /*04a8*/ 	.word	0x000075f0
        /*04ac*/ 	.word	0x0000000b
        /*04b0*/ 	.word	0x00030c20
        /*04b4*/ 	.short	0x010a
        /*04b6*/ 	.byte	0x3f
	.zero		1


	//   ....[22]....
        /*04b8*/ 	.word	0x00007800
        /*04bc*/ 	.word	0x0000000b
        /*04c0*/ 	.word	0x00030c40
        /*04c4*/ 	.short	0x010a
        /*04c6*/ 	.byte	0x3f
	.zero		1


	//   ....[23]....
        /*04c8*/ 	.word	0x00007a00
        /*04cc*/ 	.word	0x0000000b
        /*04d0*/ 	.word	0x00030c28
        /*04d4*/ 	.short	0x010a
        /*04d6*/ 	.byte	0x3f
	.zero		1


	//   ....[24]....
        /*04d8*/ 	.word	0x00007c00
        /*04dc*/ 	.word	0x0000000d
        /*04e0*/ 	.word	0x00030c40
        /*04e4*/ 	.short	0x010a
        /*04e6*/ 	.byte	0x3f
	.zero		1


	//   ....[25]....
        /*04e8*/ 	.word	0x00007fc0
        /*04ec*/ 	.word	0x00000006
        /*04f0*/ 	.word	0x00000000
        /*04f4*/ 	.short	0x010a
        /*04f6*/ 	.byte	0x3f
	.zero		1


	//   ....[26]....
        /*04f8*/ 	.word	0x00008020
        /*04fc*/ 	.word	0x00000003
        /*0500*/ 	.word	0x00000000
        /*0504*/ 	.short	0x010a
        /*0506*/ 	.byte	0x3f
	.zero		1


	//   ....[27]....
        /*0508*/ 	.word	0x00008080
        /*050c*/ 	.word	0x00000000
        /*0510*/ 	.word	0x00000000
        /*0514*/ 	.short	0x010a
        /*0516*/ 	.byte	0x3f
	.zero		1


	//   ....[28]....
        /*0518*/ 	.word	0x000080b0
        /*051c*/ 	.word	0x00000003
        /*0520*/ 	.word	0x00000000
        /*0524*/ 	.short	0x010a
        /*0526*/ 	.byte	0x3f
	.zero		1


	//   ....[29]....
        /*0528*/ 	.word	0x00008180
        /*052c*/ 	.word	0x00000002
        /*0530*/ 	.word	0x00030c00
        /*0534*/ 	.short	0x010a
        /*0536*/ 	.byte	0x3f
	.zero		1


	//   ....[30]....
        /*0538*/ 	.word	0x000081d0
        /*053c*/ 	.word	0x00000009
        /*0540*/ 	.word	0x00030c10
        /*0544*/ 	.short	0x010a
        /*0546*/ 	.byte	0x3f
	.zero		1


	//   ....[31]....
        /*0548*/ 	.word	0x00008220
        /*054c*/ 	.word	0x00000009
        /*0550*/ 	.word	0x00030c30
        /*0554*/ 	.short	0x010a
        /*0556*/ 	.byte	0x3f
	.zero		1


	//   ....[32]....
        /*0558*/ 	.word	0x000084a0
        /*055c*/ 	.word	0x0000000b
        /*0560*/ 	.word	0x00030c20
        /*0564*/ 	.short	0x010a
        /*0566*/ 	.byte	0x3f
	.zero		1


	//   ....[33]....
        /*0568*/ 	.word	0x000084f0
        /*056c*/ 	.word	0x0000000b
        /*0570*/ 	.word	0x00030c40
        /*0574*/ 	.short	0x010a
        /*0576*/ 	.byte	0x3f
	.zero		1


	//   ....[34]....
        /*0578*/ 	.word	0x00008540
        /*057c*/ 	.word	0x0000000b
        /*0580*/ 	.word	0x00030c28
        /*0584*/ 	.short	0x010a
        /*0586*/ 	.byte	0x3f
	.zero		1


	//   ....[35]....
        /*0588*/ 	.word	0x00008590
        /*058c*/ 	.word	0x0000000b
        /*0590*/ 	.word	0x00030c48
        /*0594*/ 	.short	0x010a
        /*0596*/ 	.byte	0x3f
	.zero		1


	//   ....[36]....
        /*0598*/ 	.word	0x000085f0
        /*059c*/ 	.word	0x0000000b
        /*05a0*/ 	.word	0x00030c20
        /*05a4*/ 	.short	0x010a
        /*05a6*/ 	.byte	0x3f
	.zero		1


	//   ....[37]....
        /*05a8*/ 	.word	0x00008640
        /*05ac*/ 	.word	0x0000000b
        /*05b0*/ 	.word	0x00030c40
        /*05b4*/ 	.short	0x010a
        /*05b6*/ 	.byte	0x3f
	.zero		1


	//   ....[38]....
        /*05b8*/ 	.word	0x00008690
        /*05bc*/ 	.word	0x0000000b
        /*05c0*/ 	.word	0x00030c28
        /*05c4*/ 	.short	0x010a
        /*05c6*/ 	.byte	0x3f
	.zero		1


	//   ....[39]....
        /*05c8*/ 	.word	0x000086e0
        /*05cc*/ 	.word	0x0000000d
        /*05d0*/ 	.word	0x00030c40
        /*05d4*/ 	.short	0x010a
        /*05d6*/ 	.byte	0x3f
	.zero		1


	//   ....[40]....
        /*05d8*/ 	.word	0x000087c0
        /*05dc*/ 	.word	0x00000006
        /*05e0*/ 	.word	0x00000000
        /*05e4*/ 	.short	0x010a
        /*05e6*/ 	.byte	0x3f
	.zero		1


	//   ....[41]....
        /*05e8*/ 	.word	0x00008810
        /*05ec*/ 	.word	0x00000003
        /*05f0*/ 	.word	0x00000000
        /*05f4*/ 	.short	0x010a
        /*05f6*/ 	.byte	0x3f
	.zero		1


	//   ....[42]....
        /*05f8*/ 	.word	0x00008860
        /*05fc*/ 	.word	0x00000000
        /*0600*/ 	.word	0x00000000
        /*0604*/ 	.short	0x010a
        /*0606*/ 	.byte	0x3f
	.zero		1


	//----- nvinfo : EIATTR_NUM_MBARRIERS
	.align		4
.L_286:
        /*0608*/ 	.byte	0x03, 0x38
        /*060a*/ 	.short	0x0009


	//----- nvinfo : EIATTR_EXIT_INSTR_OFFSETS
	.align		4
        /*060c*/ 	.byte	0x04, 0x1c
        /*060e*/ 	.short	(.L_288 - .L_287)


	//   ....[0]....
.L_287:
        /*0610*/ 	.word	0x00008100


	//----- nvinfo : EIATTR_MAX_THREADS
	.align		4
.L_288:
        /*0614*/ 	.byte	0x04, 0x05
        /*0616*/ 	.short	(.L_290 - .L_289)
.L_289:
        /*0618*/ 	.word	0x00000180
        /*061c*/ 	.word	0x00000001
        /*0620*/ 	.word	0x00000001


	//----- nvinfo : EIATTR_CRS_STACK_SIZE
	.align		4
.L_290:
        /*0624*/ 	.byte	0x04, 0x1e
        /*0626*/ 	.short	(.L_292 - .L_291)
.L_291:
        /*0628*/ 	.word	0x00000000


	//----- nvinfo : EIATTR_CBANK_PARAM_SIZE
	.align		4
.L_292:
        /*062c*/ 	.byte	0x03, 0x19
        /*062e*/ 	.short	0x06f0


	//----- nvinfo : EIATTR_PARAM_CBANK
	.align		4
        /*0630*/ 	.byte	0x04, 0x0a
        /*0632*/ 	.short	(.L_294 - .L_293)
	.align		4
.L_293:
        /*0634*/ 	.word	index@(.nv.constant0._ZN7cutlass13device_kernelIN5flash11enable_sm90INS1_16FlashAttnBwdSm90INS1_25CollectiveMainloopBwdSm90ILi2ELi2ELi2EN4cute5tupleIJNS5_1CILi1EEES8_S8_EEENS6_IJNS7_ILi128EEESA_NS7_ILi64EEEEEENS_10bfloat16_tEfNS_4arch4Sm90ELb0ELb0ELb0ELb0ELb1ELb1ELb0ELb0ELi2ELi1ELi2ELi2ELb0EEENS1_24CollectiveEpilogueBwdGQAISC_fSF_Li256ELb0ELb1EEENS1_19SingleTileSchedulerILb0ELb0ELb0ELi128EEEEEEEEEvNT_6ParamsE)
        /*0638*/ 	.short	0x0210
        /*063a*/ 	.short	0x06f0


	//----- nvinfo : EIATTR_SW_WAR
	.align		4
.L_294:
        /*063c*/ 	.byte	0x04, 0x36
        /*063e*/ 	.short	(.L_296 - .L_295)
.L_295:
        /*0640*/ 	.word	0x00000008
.L_296:


//--------------------- .nv.info._ZN7cutlass13device_kernelIN5flash11enable_sm90INS1_16FlashAttnBwdSm90INS1_25CollectiveMainloopBwdSm90ILi2ELi2ELi2EN4cute5tupleIJNS5_1CILi1EEES8_S8_EEENS6_IJNS7_ILi128EEESA_NS7_ILi64EEEEEENS_10bfloat16_tEfNS_4arch4Sm90ELb0ELb0ELb0ELb1ELb0ELb1ELb0ELb0ELi2ELi1ELi2ELi2ELb0EEENS1_21CollectiveEpilogueBwdISC_SD_SF_Li256ELb1ELb0ELi1EEENS1_19SingleTileSchedulerILb1ELb0ELb0ELi128EEEEEEEEEvNT_6ParamsE --------------------------
	.section	.nv.info._ZN7cutlass13device_kernelIN5flash11enable_sm90INS1_16FlashAttnBwdSm90INS1_25CollectiveMainloopBwdSm90ILi2ELi2ELi2EN4cute5tupleIJNS5_1CILi1EEES8_S8_EEENS6_IJNS7_ILi128EEESA_NS7_ILi64EEEEEENS_10bfloat16_tEfNS_4arch4Sm90ELb0ELb0ELb0ELb1ELb0ELb1ELb0ELb0ELi2ELi1ELi2ELi2ELb0EEENS1_21CollectiveEpilogueBwdISC_SD_SF_Li256ELb1ELb0ELi1EEENS1_19SingleTileSchedulerILb1ELb0ELb0ELi128EEEEEEEEEvNT_6ParamsE,"",@"SHT_CUDA_INFO"
	.sectionflags	@""
	.align	4


	//----- nvinfo : EIATTR_CUDA_API_VERSION
	.align		4
        /*0000*/ 	.byte	0x04, 0x37
        /*0002*/ 	.short	(.L_298 - .L_297)
.L_297:
        /*0004*/ 	.word	0x00000082


	//----- nvinfo : EIATTR_KPARAM_INFO
	.align		4
.L_298:
        /*0008*/ 	.byte	0x04, 0x17
        /*000a*/ 	.short	(.L_300 - .L_299)
.L_299:
        /*000c*/ 	.word	0x00000000
        /*0010*/ 	.short	0x0000
        /*0012*/ 	.short	0x0070
        /*0014*/ 	.byte	0x00, 0xf0, 0x01, 0x1a


	//----- nvinfo : EIATTR_SPARSE_MMA_MASK
	.align		4
.L_300:
        /*0018*/ 	.byte	0x03, 0x50
        /*001a*/ 	.short	0x0000


	//----- nvinfo : EIATTR_MAXREG_COUNT
	.align		4
        /*001c*/ 	.byte	0x03, 0x1b
        /*001e*/ 	.short	0x00a8


	//----- nvinfo : EIATTR_NUM_BARRIERS
	.align		4
        /*0020*/ 	.byte	0x02, 0x4c
        /*0022*/ 	.byte	0x10
	.zero		1


	//----- nvinfo : EIATTR_EXTERNS
	.align		4
        /*0024*/ 	.byte	0x04, 0x0f
        /*0026*/ 	.short	(.L_302 - .L_301)


	//   ....[0]....
	.align		4
.L_301:
        /*0028*/ 	.word	index@(__assertfail)


	//----- nvinfo : EIATTR_ANNOTATIONS
	.align		4
.L_302:
        /*002c*/ 	.byte	0x04, 0x55
        /*002e*/ 	.short	(.L_304 - .L_303)


	//   ....[0]....
.L_303:
        /*0030*/ 	.word	0x00000001
        /*0034*/ 	.byte	0x60, 0x05, 0x00, 0x00, 0x01, 0x00, 0x00, 0x00, 0xd0, 0x07, 0x00, 0x00, 0x01, 0x00, 0x00, 0x00
        /*0044*/ 	.byte	0x50, 0x13, 0x00, 0x00, 0x01, 0x00, 0x00, 0x00, 0x00, 0x19, 0x00, 0x00, 0x01, 0x00, 0x00, 0x00
        /*0054*/ 	.byte	0x40, 0x19, 0x00, 0x00, 0x01, 0x00, 0x00, 0x00, 0x80, 0x19, 0x00, 0x00, 0x01, 0x00, 0x00, 0x00
        /*0064*/ 	.byte	0x20, 0x1b, 0x00, 0x00, 0x01, 0x00, 0x00, 0x00, 0x50, 0x1b, 0x00, 0x00, 0x01, 0x00, 0x00, 0x00
        /*0074*/ 	.byte	0x70, 0x1b, 0x00, 0x00, 0x01, 0x00, 0x00, 0x00, 0x50, 0x4d, 0x00, 0x00, 0x01, 0x00, 0x00, 0x00
        /*0084*/ 	.byte	0x90, 0x5f, 0x00, 0x00, 0x01, 0x00, 0x00, 0x00, 0xe0, 0x8c, 0x00, 0x00, 0x01, 0x00, 0x00, 0x00
        /*0094*/ 	.byte	0x10, 0x8d, 0x00, 0x00, 0x01, 0x00, 0x00, 0x00, 0xf0, 0x97, 0x00, 0x00


	//----- nvinfo : EIATTR_MERCURY_ISA_VERSION
	.align		4
.L_304:
        /*00a0*/ 	.byte	0x03, 0x5f
        /*00a2*/ 	.short	0x0101


	//----- nvinfo : EIATTR_INT_WARP_WIDE_INSTR_OFFSETS
	.align		4
        /*00a4*/ 	.byte	0x04, 0x31
        /*00a6*/ 	.short	(.L_306 - .L_305)


	//   ....[0]....
.L_305:
        /*00a8*/ 	.word	0x00000180


	//   ....[1]....
        /*00ac*/ 	.word	0x00000240


	//   ....[2]....
        /*00b0*/ 	.word	0x00007ef0


	//----- nvinfo : EIATTR_COOP_GROUP_MASK_REGIDS
	.align		4
.L_306:
        /*00b4*/ 	.byte	0x04, 0x29
        /*00b6*/ 	.short	(.L_308 - .L_307)


	//   ....[0]....
.L_307:
        /*00b8*/ 	.word	0xffffffff


	//   ....[1]....
        /*00bc*/ 	.word	0xffffffff


	//   ....[2]....
        /*00c0*/ 	.word	0xffffffff


	//   ....[3]....
        /*00c4*/ 	.word	0xffffffff


	//   ....[4]....
        /*00c8*/ 	.word	0xffffffff


	//   ....[5]....
        /*00cc*/ 	.word	0xffffffff


	//   ....[6]....
        /*00d0*/ 	.word	0xffffffff


	//   ....[7]....
        /*00d4*/ 	.word	0xffffffff


	//   ....[8]....
        /*00d8*/ 	.word	0xffffffff


	//   ....[9]....
        /*00dc*/ 	.word	0xffffffff


	//   ....[10]....
        /*00e0*/ 	.word	0xffffffff


	//   ....[11]....
        /*00e4*/ 	.word	0xffffffff


	//   ....[12]....
        /*00e8*/ 	.word	0xffffffff


	//   ....[13]....
        /*00ec*/ 	.word	0xffffffff


	//   ....[14]....
        /*00f0*/ 	.word	0xffffffff


	//   ....[15]....
        /*00f4*/ 	.word	0xffffffff


	//   ....[16]....
        /*00f8*/ 	.word	0xffffffff


	//   ....[17]....
        /*00fc*/ 	.word	0xffffffff


	//   ....[18]....
        /*0100*/ 	.word	0xffffffff


	//   ....[19]....
        /*0104*/ 	.word	0xffffffff


	//   ....[20]....
        /*0108*/ 	.word	0xffffffff


	//   ....[21]....
        /*010c*/ 	.word	0xffffffff


	//   ....[22]....
        /*0110*/ 	.word	0xffffffff


	//   ....[23]....
        /*0114*/ 	.word	0xffffffff


	//   ....[24]....
        /*0118*/ 	.word	0xffffffff


	//   ....[25]....
        /*011c*/ 	.word	0xffffffff


	//   ....[26]....
        /*0120*/ 	.word	0xffffffff


	//   ....[27]....
        /*0124*/ 	.word	0xffffffff


	//   ....[28]....
        /*0128*/ 	.word	0xffffffff


	//   ....[29]....
        /*012c*/ 	.word	0xffffffff


	//   ....[30]....
        /*0130*/ 	.word	0xffffffff


	//   ....[31]....
        /*0134*/ 	.word	0xffffffff


	//   ....[32]....
        /*0138*/ 	.word	0xffffffff


	//   ....[33]....
        /*013c*/ 	.word	0xffffffff


	//   ....[34]....
        /*0140*/ 	.word	0xffffffff


	//   ....[35]....
        /*0144*/ 	.word	0xffffffff


	//   ....[36]....
        /*0148*/ 	.word	0xffffffff


	//   ....[37]....
        /*014c*/ 	.word	0xffffffff


	//   ....[38]....
        /*0150*/ 	.word	0xffffffff


	//   ....[39]....
        /*0154*/ 	.word	0xffffffff


	//   ....[40]....
        /*0158*/ 	.word	0xffffffff


	//   ....[41]....
        /*015c*/ 	.word	0xffffffff


	//   ....[42]....
        /*0160*/ 	.word	0xffffffff


	//   ....[43]....
        /*0164*/ 	.word	0xffffffff


	//   ....[44]....
        /*0168*/ 	.word	0xffffffff


	//   ....[45]....
        /*016c*/ 	.word	0xffffffff


	//   ....[46]....
        /*0170*/ 	.word	0xffffffff


	//   ....[47]....
        /*0174*/ 	.word	0xffffffff


	//   ....[48]....
        /*0178*/ 	.word	0xffffffff


	//   ....[49]....
        /*017c*/ 	.word	0xffffffff


	//   ....[50]....
        /*0180*/ 	.word	0xffffffff


	//   ....[51]....
        /*0184*/ 	.word	0xffffffff


	//   ....[52]....
        /*0188*/ 	.word	0xffffffff


	//   ....[53]....
        /*018c*/ 	.word	0xffffffff


	//   ....[54]....
        /*0190*/ 	.word	0xffffffff


	//   ....[55]....
        /*0194*/ 	.word	0xffffffff


	//   ....[56]....
        /*0198*/ 	.word	0xffffffff


	//   ....[57]....
        /*019c*/ 	.word	0xffffffff


	//   ....[58]....
        /*01a0*/ 	.word	0xffffffff


	//   ....[59]....
        /*01a4*/ 	.word	0xffffffff


	//   ....[60]....
        /*01a8*/ 	.word	0xffffffff


	//   ....[61]....
        /*01ac*/ 	.word	0xffffffff


	//   ....[62]....
        /*01b0*/ 	.word	0xffffffff


	//   ....[63]....
        /*01b4*/ 	.word	0xffffffff


	//   ....[64]....
        /*01b8*/ 	.word	0xffffffff


	//   ....[65]....
        /*01bc*/ 	.word	0xffffffff


	//   ....[66]....
        /*01c0*/ 	.word	0xffffffff


	//   ....[67]....
        /*01c4*/ 	.word	0xffffffff


	//   ....[68]....
        /*01c8*/ 	.word	0xffffffff


	//   ....[69]....
        /*01cc*/ 	.word	0xffffffff


	//   ....[70]....
        /*01d0*/ 	.word	0xffffffff


	//   ....[71]....
        /*01d4*/ 	.word	0x0500000f


	//----- nvinfo : EIATTR_COOP_GROUP_INSTR_OFFSETS
	.align		4
.L_308:
        /*01d8*/ 	.byte	0x04, 0x28
        /*01da*/ 	.short	(.L_310 - .L_309)


	//   ....[0]....
.L_309:
        /*01dc*/ 	.word	0x00000060


	//   ....[1]....
        /*01e0*/ 	.word	0x00000190


	//   ....[2]....
        /*01e4*/ 	.word	0x00000220


	//   ....[3]....
        /*01e8*/ 	.word	0x000003a0


	//   ....[4]....
        /*01ec*/ 	.word	0x00000610


	//   ....[5]....
        /*01f0*/ 	.word	0x00001160


	//   ....[6]....
        /*01f4*/ 	.word	0x00002020


	//   ....[7]....
        /*01f8*/ 	.word	0x00002060


	//   ....[8]....
        /*01fc*/ 	.word	0x000020a0


	//   ....[9]....
        /*0200*/ 	.word	0x00002100


	//   ....[10]....
        /*0204*/ 	.word	0x000021d0


	//   ....[11]....
        /*0208*/ 	.word	0x00002220


	//   ....[12]....
        /*020c*/ 	.word	0x00002260


	//   ....[13]....
        /*0210*/ 	.word	0x000022a0


	//   ....[14]....
        /*0214*/ 	.word	0x000022e0


	//   ....[15]....
        /*0218*/ 	.word	0x00002320


	//   ....[16]....
        /*021c*/ 	.word	0x00002360


	//   ....[17]....
        /*0220*/ 	.word	0x000023c0


	//   ....[18]....
        /*0224*/ 	.word	0x00002430


	//   ....[19]....
        /*0228*/ 	.word	0x00002470


	//   ....[20]....
        /*022c*/ 	.word	0x000024a0


	//   ....[21]....
        /*0230*/ 	.word	0x000024e0


	//   ....[22]....
        /*0234*/ 	.word	0x00002510


	//   ....[23]....
        /*0238*/ 	.word	0x00002580


	//   ....[24]....
        /*023c*/ 	.word	0x000025c0


	//   ....[25]....
        /*0240*/ 	.word	0x00002630


	//   ....[26]....
        /*0244*/ 	.word	0x00002680


	//   ....[27]....
        /*0248*/ 	.word	0x000026c0


	//   ....[28]....
        /*024c*/ 	.word	0x00002710


	//   ....[29]....
        /*0250*/ 	.word	0x00002750


	//   ....[30]....
        /*0254*/ 	.word	0x000027d0


	//   ....[31]....
        /*0258*/ 	.word	0x00002810


	//   ....[32]....
        /*025c*/ 	.word	0x00002850


	//   ....[33]....
        /*0260*/ 	.word	0x00002a80


	//   ....[34]....
        /*0264*/ 	.word	0x00002ad0


	//   ....[35]....
        /*0268*/ 	.word	0x00002b10


	//   ....[36]....
        /*026c*/ 	.word	0x00002bc0


	//   ....[37]....
        /*0270*/ 	.word	0x00002bf0


	//   ....[38]....
        /*0274*/ 	.word	0x00003050


	//   ....[39]....
        /*0278*/ 	.word	0x00003060


	//   ....[40]....
        /*027c*/ 	.word	0x00003070


	//   ....[41]....
        /*0280*/ 	.word	0x00003080


	//   ....[42]....
        /*0284*/ 	.word	0x00003090


	//   ....[43]....
        /*0288*/ 	.word	0x000030a0


	//   ....[44]....
        /*028c*/ 	.word	0x000030d0


	//   ....[45]....
        /*0290*/ 	.word	0x00003100


	//   ....[46]....
        /*0294*/ 	.word	0x00003140


	//   ....[47]....
        /*0298*/ 	.word	0x00003180


	//   ....[48]....
        /*029c*/ 	.word	0x000031c0


	//   ....[49]....
        /*02a0*/ 	.word	0x00003200


	//   ....[50]....
        /*02a4*/ 	.word	0x00003240


	//   ....[51]....
        /*02a8*/ 	.word	0x00003280


	//   ....[52]....
        /*02ac*/ 	.word	0x000032c0


	//   ....[53]....
        /*02b0*/ 	.word	0x00003320


	//   ....[54]....
        /*02b4*/ 	.word	0x00003360


	//   ....[55]....
        /*02b8*/ 	.word	0x000033a0


	//   ....[56]....
        /*02bc*/ 	.word	0x000033e0


	//   ....[57]....
        /*02c0*/ 	.word	0x00003420


	//   ....[58]....
        /*02c4*/ 	.word	0x00003460


	//   ....[59]....
        /*02c8*/ 	.word	0x000034a0


	//   ....[60]....
        /*02cc*/ 	.word	0x000034e0


	//   ....[61]....
        /*02d0*/ 	.word	0x00003520


	//   ....[62]....
        /*02d4*/ 	.word	0x00003560


	//   ....[63]....
        /*02d8*/ 	.word	0x000035a0


	//   ....[64]....
        /*02dc*/ 	.word	0x000035e0


	//   ....[65]....
        /*02e0*/ 	.word	0x00003620


	//   ....[66]....
        /*02e4*/ 	.word	0x00003660


	//   ....[67]....
        /*02e8*/ 	.word	0x000036a0


	//   ....[68]....
        /*02ec*/ 	.word	0x000036e0


	//   ....[69]....
        /*02f0*/ 	.word	0x00003720


	//   ....[70]....
        /*02f4*/ 	.word	0x00006c50


	//   ....[71]....
        /*02f8*/ 	.word	0x00009a60


	//----- nvinfo : EIATTR_REG_RECONFIG
	.align		4
.L_310:
        /*02fc*/ 	.byte	0x01, 0x54
	.zero		2


	//----- nvinfo : EIATTR_SYSCALL_OFFSETS
	.align		4
        /*0300*/ 	.byte	0x04, 0x46
        /*0302*/ 	.short	(.L_312 - .L_311)


	//   ....[0]....
.L_311:
        /*0304*/ 	.word	0x00000dc0


	//   ....[1]....
        /*0308*/ 	.word	0x00000eb0


	//   ....[2]....
        /*030c*/ 	.word	0x00001010


	//   ....[3]....
        /*0310*/ 	.word	0x00001100


	//----- nvinfo : EIATTR_MBARRIER_INSTR_OFFSETS
	.align		4
.L_312:
        /*0314*/ 	.byte	0x04, 0x39
        /*0316*/ 	.short	(.L_314 - .L_313)


	//   ....[0]....
.L_313:
        /*0318*/ 	.word	0x00000260
        /*031c*/ 	.word	0x000000ff
        /*0320*/ 	.word	0x00030c00
        /*0324*/ 	.short	0x0100
        /*0326*/ 	.byte	0x06
	.zero		1


	//   ....[1]....
        /*0328*/ 	.word	0x00000350
        /*032c*/ 	.word	0x000000ff
        /*0330*/ 	.word	0x00030c10
        /*0334*/ 	.short	0x0100
        /*0336*/ 	.byte	0x08
	.zero		1


	//   ....[2]....
        /*0338*/ 	.word	0x00000360
        /*033c*/ 	.word	0x000000ff
        /*0340*/ 	.word	0x00030c20
        /*0344*/ 	.short	0x0100
        /*0346*/ 	.byte	0x08
	.zero		1


	//   ....[3]....
        /*0348*/ 	.word	0x00000370
        /*034c*/ 	.word	0x000000ff
        /*0350*/ 	.word	0x00030c18
        /*0354*/ 	.short	0x0100
        /*0356*/ 	.byte	0x08
	.zero		1


	//   ....[4]....
        /*0358*/ 	.word	0x00000380
        /*035c*/ 	.word	0x000000ff
        /*0360*/ 	.word	0x00030c28
        /*0364*/ 	.short	0x0100
        /*0366*/ 	.byte	0x08
	.zero		1


	//   ....[5]....
        /*0368*/ 	.word	0x000004b0
        /*036c*/ 	.word	0x000000ff
        /*0370*/ 	.word	0x00030c30
        /*0374*/ 	.short	0x0100
        /*0376*/ 	.byte	0x08
	.zero		1


	//   ....[6]....
        /*0378*/ 	.word	0x000004c0
        /*037c*/ 	.word	0x000000ff
        /*0380*/ 	.word	0x00030c40
        /*0384*/ 	.short	0x0100
        /*0386*/ 	.byte	0x08
	.zero		1


	//   ....[7]....
        /*0388*/ 	.word	0x000004d0
        /*038c*/ 	.word	0x000000ff
        /*0390*/ 	.word	0x00030c38
        /*0394*/ 	.short	0x0100
        /*0396*/ 	.byte	0x08
	.zero		1


	//   ....[8]....
        /*0398*/ 	.word	0x000004e0
        /*039c*/ 	.word	0x000000ff
        /*03a0*/ 	.word	0x00030c48
        /*03a4*/ 	.short	0x0100
        /*03a6*/ 	.byte	0x08
	.zero		1


	//   ....[9]....
        /*03a8*/ 	.word	0x000011b0
        /*03ac*/ 	.word	0x000000e2
        /*03b0*/ 	.word	0x00030c00
        /*03b4*/ 	.short	0x010a
        /*03b6*/ 	.byte	0x3f
	.zero		1


	//   ....[10]....
        /*03b8*/ 	.word	0x00001330
        /*03bc*/ 	.word	0x000000e2
        /*03c0*/ 	.word	0x00030c00
        /*03c4*/ 	.short	0x010a
        /*03c6*/ 	.byte	0x3f
	.zero		1


	//   ....[11]....
        /*03c8*/ 	.word	0x00001a60
        /*03cc*/ 	.word	0x00000009
        /*03d0*/ 	.word	0x00030c10
        /*03d4*/ 	.short	0x010a
        /*03d6*/ 	.byte	0x3f
	.zero		1


	//   ....[12]....
        /*03d8*/ 	.word	0x00001ad0
        /*03dc*/ 	.word	0x00000009
        /*03e0*/ 	.word	0x00030c10
        /*03e4*/ 	.short	0x010a
        /*03e6*/ 	.byte	0x3f
	.zero		1


	//   ....[13]....
        /*03e8*/ 	.word	0x00001ee0
        /*03ec*/ 	.word	0x00000009
        /*03f0*/ 	.word	0x00030c30
        /*03f4*/ 	.short	0x010a
        /*03f6*/ 	.byte	0x3f
	.zero		1


	//   ....[14]....
        /*03f8*/ 	.word	0x00001f60
        /*03fc*/ 	.word	0x00000009
        /*0400*/ 	.word	0x00030c30
        /*0404*/ 	.short	0x010a
        /*0406*/ 	.byte	0x3f
	.zero		1


	//   ....[15]....
        /*0408*/ 	.word	0x00004690
        /*040c*/ 	.word	0x0000000a
        /*0410*/ 	.word	0x00000000
        /*0414*/ 	.short	0x0101
        /*0416*/ 	.byte	0x3f
	.zero		1


	//   ....[16]....
        /*0418*/ 	.word	0x00004ad0
        /*041c*/ 	.word	0x00000009
        /*0420*/ 	.word	0x00000000
        /*0424*/ 	.short	0x0101
        /*0426*/ 	.byte	0x3f
	.zero		1


	//   ....[17]....
        /*0428*/ 	.word	0x000083f0
        /*042c*/ 	.word	0x0000000c
        /*0430*/ 	.word	0x00030c20
        /*0434*/ 	.short	0x010a
        /*0436*/ 	.byte	0x3f
	.zero		1


	//   ....[18]....
        /*0438*/ 	.word	0x000088a0
        /*043c*/ 	.word	0x0000000c
        /*0440*/ 	.word	0x00030c40
        /*0444*/ 	.short	0x010a
        /*0446*/ 	.byte	0x3f
	.zero		1


	//   ....[19]....
        /*0448*/ 	.word	0x00008ae0
        /*044c*/ 	.word	0x0000000c
        /*0450*/ 	.word	0x00030c28
        /*0454*/ 	.short	0x010a
        /*0456*/ 	.byte	0x3f
	.zero		1


	//   ....[20]....
        /*0458*/ 	.word	0x00008ca0
        /*045c*/ 	.word	0x0000000c
        /*0460*/ 	.word	0x00030c48
        /*0464*/ 	.short	0x010a
        /*0466*/ 	.byte	0x3f
	.zero		1


	//   ....[21]....
        /*0468*/ 	.word	0x00008eb0
        /*046c*/ 	.word	0x0000000c
        /*0470*/ 	.word	0x00030c20
        /*0474*/ 	.short	0x010a
        /*0476*/ 	.byte	0x3f
	.zero		1


	//   ....[22]....
        /*0478*/ 	.word	0x000090d0
        /*047c*/ 	.word	0x0000000c
        /*0480*/ 	.word	0x00030c40
        /*0484*/ 	.short	0x010a
        /*0486*/ 	.byte	0x3f
	.zero		1


	//   ....[23]....
        /*0488*/ 	.word	0x000092e0
        /*048c*/ 	.word	0x0000000c
        /*0490*/ 	.word	0x00030c28
        /*0494*/ 	.short	0x010a
        /*0496*/ 	.byte	0x3f
	.zero		1


	//   ....[24]....
        /*0498*/ 	.word	0x000094f0
        /*049c*/ 	.word	0x0000000d
        /*04a0*/ 	.word	0x00030c40
        /*04a4*/ 	.short	0x010a
        /*04a6*/ 	.byte	0x3f
	.zero		1


	//   ....[25]....
        /*04a8*/ 	.word	0x000098e0
        /*04ac*/ 	.word	0x00000007
        /*04b0*/ 	.word	0x00000000
        /*04b4*/ 	.short	0x010a
        /*04b6*/ 	.byte	0x3f
	.zero		1


	//   ....[26]....
        /*04b8*/ 	.word	0x00009930
        /*04bc*/ 	.word	0x0000000b
        /*04c0*/ 	.word	0x00000000
        /*04c4*/ 	.short	0x010a
        /*04c6*/ 	.byte	0x3f
	.zero		1


	//   ....[27]....
        /*04c8*/ 	.word	0x00009990
        /*04cc*/ 	.word	0x00000009
        /*04d0*/ 	.word	0x00000000
        /*04d4*/ 	.short	0x010a
        /*04d6*/ 	.byte	0x3f
	.zero		1


	//   ....[28]....
        /*04d8*/ 	.word	0x000099c0
        /*04dc*/ 	.word	0x00000003
        /*04e0*/ 	.word	0x00000000
        /*04e4*/ 	.short	0x010a
        /*04e6*/ 	.byte	0x3f
	.zero		1


	//   ....[29]....
        /*04e8*/ 	.word	0x00009a90
        /*04ec*/ 	.word	0x000000e2
        /*04f0*/ 	.word	0x00030c00
        /*04f4*/ 	.short	0x010a
        /*04f6*/ 	.byte	0x3f
	.zero		1


	//   ....[30]....
        /*04f8*/ 	.word	0x00009ae0
        /*04fc*/ 	.word	0x00000009
        /*0500*/ 	.word	0x00030c10
        /*0504*/ 	.short	0x010a
        /*0506*/ 	.byte	0x3f
	.zero		1


	//   ....[31]....
        /*0508*/ 	.word	0x00009b30
        /*050c*/ 	.word	0x00000009
        /*0510*/ 	.word	0x00030c30
        /*0514*/ 	.short	0x010a
        /*0516*/ 	.byte	0x3f
	.zero		1


	//   ....[32]....
        /*0518*/ 	.word	0x00009b80
        /*051c*/ 	.word	0x0000000c
        /*0520*/ 	.word	0x00030c20
        /*0524*/ 	.short	0x010a
        /*0526*/ 	.byte	0x3f
	.zero		1


	//   ....[33]....
        /*0528*/ 	.word	0x00009bd0
        /*052c*/ 	.word	0x0000000c
        /*0530*/ 	.word	0x00030c40
        /*0534*/ 	.short	0x010a
        /*0536*/ 	.byte	0x3f
	.zero		1


	//   ....[34]....
        /*0538*/ 	.word	0x00009c20
        /*053c*/ 	.word	0x0000000c
        /*0540*/ 	.word	0x00030c28
        /*0544*/ 	.short	0x010a
        /*0546*/ 	.byte	0x3f
	.zero		1


	//   ....[35]....
        /*0548*/ 	.word	0x00009c70
        /*054c*/ 	.word	0x0000000c
        /*0550*/ 	.word	0x00030c48
        /*0554*/ 	.short	0x010a
        /*0556*/ 	.byte	0x3f
	.zero		1


	//   ....[36]....
        /*0558*/ 	.word	0x00009cd0
        /*055c*/ 	.word	0x0000000c
        /*0560*/ 	.word	0x00030c20
        /*0564*/ 	.short	0x010a
        /*0566*/ 	.byte	0x3f
	.zero		1


	//   ....[37]....
        /*0568*/ 	.word	0x00009d20
        /*056c*/ 	.word	0x0000000c
        /*0570*/ 	.word	0x00030c40
        /*0574*/ 	.short	0x010a
        /*0576*/ 	.byte	0x3f
	.zero		1


	//   ....[38]....
        /*0578*/ 	.word	0x00009d70
        /*057c*/ 	.word	0x0000000c
        /*0580*/ 	.word	0x00030c28
        /*0584*/ 	.short	0x010a
        /*0586*/ 	.byte	0x3f
	.zero		1


	//   ....[39]....
        /*0588*/ 	.word	0x00009dc0
        /*058c*/ 	.word	0x0000000d
        /*0590*/ 	.word	0x00030c40
        /*0594*/ 	.short	0x010a
        /*0596*/ 	.byte	0x3f
	.zero		1


	//   ....[40]....
        /*0598*/ 	.word	0x00009e90
        /*059c*/ 	.word	0x00000007
        /*05a0*/ 	.word	0x00000000
        /*05a4*/ 	.short	0x010a
        /*05a6*/ 	.byte	0x3f
	.zero		1


	//   ....[41]....
        /*05a8*/ 	.word	0x00009ee0
        /*05ac*/ 	.word	0x0000000b
        /*05b0*/ 	.word	0x00000000
        /*05b4*/ 	.short	0x010a
        /*05b6*/ 	.byte	0x3f
	.zero		1


	//   ....[42]....
        /*05b8*/ 	.word	0x00009f30
        /*05bc*/ 	.word	0x00000009
        /*05c0*/ 	.word	0x00000000
        /*05c4*/ 	.short	0x010a
        /*05c6*/ 	.byte	0x3f
	.zero		1


	//----- nvinfo : EIATTR_NUM_MBARRIERS
	.align		4
.L_314:
        /*05c8*/ 	.byte	0x03, 0x38
        /*05ca*/ 	.short	0x0009


	//----- nvinfo : EIATTR_EXIT_INSTR_OFFSETS
	.align		4
        /*05cc*/ 	.byte	0x04, 0x1c
        /*05ce*/ 	.short	(.L_316 - .L_315)


	//   ....[0]....
.L_315:
        /*05d0*/ 	.word	0x00009a10


	//----- nvinfo : EIATTR_MAX_THREADS
	.align		4
.L_316:
        /*05d4*/ 	.byte	0x04, 0x05
        /*05d6*/ 	.short	(.L_318 - .L_317)
.L_317:
        /*05d8*/ 	.word	0x00000180
        /*05dc*/ 	.word	0x00000001
        /*05e0*/ 	.word	0x00000001


	//----- nvinfo : EIATTR_CRS_STACK_SIZE
	.align		4
.L_318:
        /*05e4*/ 	.byte	0x04, 0x1e
        /*05e6*/ 	.short	(.L_320 - .L_319)
.L_319:
        /*05e8*/ 	.word	0x00000000


	//----- nvinfo : EIATTR_CBANK_PARAM_SIZE
	.align		4
.L_320:
        /*05ec*/ 	.byte	0x03, 0x19
        /*05ee*/ 	.short	0x06f0


	//----- nvinfo : EIATTR_PARAM_CBANK
	.align		4
        /*05f0*/ 	.byte	0x04, 0x0a
        /*05f2*/ 	.short	(.L_322 - .L_321)
	.align		4
.L_321:
        /*05f4*/ 	.word	index@(.nv.constant0._ZN7cutlass13device_kernelIN5flash11enable_sm90INS1_16FlashAttnBwdSm90INS1_25CollectiveMainloopBwdSm90ILi2ELi2ELi2EN4cute5tupleIJNS5_1CILi1EEES8_S8_EEENS6_IJNS7_ILi128EEESA_NS7_ILi64EEEEEENS_10bfloat16_tEfNS_4arch4Sm90ELb0ELb0ELb0ELb1ELb0ELb1ELb0ELb0ELi2ELi1ELi2ELi2ELb0EEENS1_21CollectiveEpilogueBwdISC_SD_SF_Li256ELb1ELb0ELi1EEENS1_19SingleTileSchedulerILb1ELb0ELb0ELi128EEEEEEEEEvNT_6ParamsE)
        /*05f8*/ 	.short	0x0210
        /*05fa*/ 	.short	0x06f0


	//----- nvinfo : EIATTR_SW_WAR
	.align		4
.L_322:
        /*05fc*/ 	.byte	0x04, 0x36
        /*05fe*/ 	.short	(.L_324 - .L_323)
.L_323:
        /*0600*/ 	.word	0x00000008
.L_324:


//--------------------- .nv.info._ZN7cutlass13device_kernelIN5flash11enable_sm90INS1_16FlashAttnBwdSm90INS1_25CollectiveMainloopBwdSm90ILi2ELi2ELi2EN4cute5tupleIJNS5_1CILi1EEES8_S8_EEENS6_IJNS7_ILi128EEESA_NS7_ILi64EEEEEENS_10bfloat16_tEfNS_4arch4Sm90ELb0ELb0ELb0ELb1ELb1ELb1ELb0ELb0ELi2ELi1ELi2ELi2ELb0EEENS1_21CollectiveEpilogueBwdISC_SD_SF_Li256ELb1ELb0ELi1EEENS1_19SingleTileSchedulerILb1ELb0ELb0ELi128EEEEEEEEEvNT_6ParamsE --------------------------
	.section	.nv.info._ZN7cutlass13device_kernelIN5flash11enable_sm90INS1_16FlashAttnBwdSm90INS1_25CollectiveMainloopBwdSm90ILi2ELi2ELi2EN4cute5tupleIJNS5_1CILi1EEES8_S8_EEENS6_IJNS7_ILi128EEESA_NS7_ILi64EEEEEENS_10bfloat16_tEfNS_4arch4Sm90ELb0ELb0ELb0ELb1ELb1ELb1ELb0ELb0ELi2ELi1ELi2ELi2ELb0EEENS1_21CollectiveEpilogueBwdISC_SD_SF_Li256ELb1ELb0ELi1EEENS1_19SingleTileSchedulerILb1ELb0ELb0ELi128EEEEEEEEEvNT_6ParamsE,"",@"SHT_CUDA_INFO"
	.sectionflags	@""
	.align	4


	//----- nvinfo : EIATTR_CUDA_API_VERSION
	.align		4
        /*0000*/ 	.byte	0x04, 0x37
        /*0002*/ 	.short	(.L_326 - .L_325)
.L_325:
        /*0004*/ 	.word	0x00000082


	//----- nvinfo : EIATTR_KPARAM_INFO
	.align		4
.L_326:
        /*0008*/ 	.byte	0x04, 0x17
        /*000a*/ 	.short	(.L_328 - .L_327)
.L_327:
        /*000c*/ 	.word	0x00000000
        /*0010*/ 	.short	0x0000
        /*0012*/ 	.short	0x0070
        /*0014*/ 	.byte	0x00, 0xf0, 0x01, 0x1a


	//----- nvinfo : EIATTR_SPARSE_MMA_MASK
	.align		4
.L_328:
        /*0018*/ 	.byte	0x03, 0x50
        /*001a*/ 	.short	0x0000


	//----- nvinfo : EIATTR_MAXREG_COUNT
	.align		4
        /*001c*/ 	.byte	0x03, 0x1b
        /*001e*/ 	.short	0x00a8


	//----- nvinfo : EIATTR_NUM_BARRIERS
	.align		4
        /*0020*/ 	.byte	0x02, 0x4c
        /*0022*/ 	.byte	0x10
	.zero		1


	//----- nvinfo : EIATTR_EXTERNS
	.align		4
        /*0024*/ 	.byte	0x04, 0x0f
        /*0026*/ 	.short	(.L_330 - .L_329)


	//   ....[0]....
	.align		4
.L_329:
        /*0028*/ 	.word	index@(__assertfail)


	//----- nvinfo : EIATTR_ANNOTATIONS
	.align		4
.L_330:
        /*002c*/ 	.byte	0x04, 0x55
        /*002e*/ 	.short	(.L_332 - .L_331)


	//   ....[0]....
.L_331:
        /* <DEDUP_REMOVED lines=8> */


	//----- nvinfo : EIATTR_MERCURY_ISA_VERSION
	.align		4
.L_332:
        /*00a0*/ 	.byte	0x03, 0x5f
        /*00a2*/ 	.short	0x0101


	//----- nvinfo : EIATTR_INT_WARP_WIDE_INSTR_OFFSETS
	.align		4
        /*00a4*/ 	.byte	0x04, 0x31
        /*00a6*/ 	.short	(.L_334 - .L_333)


	//   ....[0]....
.L_333:
        /*00a8*/ 	.word	0x00000180


	//   ....[1]....
        /*00ac*/ 	.word	0x00000240


	//   ....[2]....
        /*00b0*/ 	.word	0x00007930


	//   ....[3]....
        /*00b4*/ 	.word	0x00007da0


	//   ....[4]....
        /*00b8*/ 	.word	0x00008370


	//   ....[5]....
        /*00bc*/ 	.word	0x000086f0


	//----- nvinfo : EIATTR_COOP_GROUP_MASK_REGIDS
	.align		4
.L_334:
        /*00c0*/ 	.byte	0x04, 0x29
        /*00c2*/ 	.short	(.L_336 - .L_335)


	//   ....[0]....
.L_335:
        /*00c4*/ 	.word	0xffffffff


	//   ....[1]....
        /*00c8*/ 	.word	0xffffffff


	//   ....[2]....
        /*00cc*/ 	.word	0xffffffff


	//   ....[3]....
        /*00d0*/ 	.word	0xffffffff


	//   ....[4]....
        /*00d4*/ 	.word	0xffffffff


	//   ....[5]....
        /*00d8*/ 	.word	0xffffffff


	//   ....[6]....
        /*00dc*/ 	.word	0xffffffff


	//   ....[7]....
        /*00e0*/ 	.word	0xffffffff


	//   ....[8]....
        /*00e4*/ 	.word	0xffffffff


	//   ....[9]....
        /*00e8*/ 	.word	0xffffffff


	//   ....[10]....
        /*00ec*/ 	.word	0xffffffff


	//   ....[11]....
        /*00f0*/ 	.word	0xffffffff


	//   ....[12]....
        /*00f4*/ 	.word	0xffffffff


	//   ....[13]....
        /*00f8*/ 	.word	0xffffffff


	//   ....[14]....
        /*00fc*/ 	.word	0xffffffff


	//   ....[15]....
        /*0100*/ 	.word	0xffffffff


	//   ....[16]....
        /*0104*/ 	.word	0xffffffff


	//   ....[17]....
        /*0108*/ 	.word	0xffffffff


	//   ....[18]....
        /*010c*/ 	.word	0xffffffff


	//   ....[19]....
        /*0110*/ 	.word	0xffffffff


	//   ....[20]....
        /*0114*/ 	.word	0xffffffff


	//   ....[21]....
        /*0118*/ 	.word	0xffffffff


	//   ....[22]....
        /*011c*/ 	.word	0xffffffff


	//   ....[23]....
        /*0120*/ 	.word	0xffffffff


	//   ....[24]....
        /*0124*/ 	.word	0xffffffff


	//   ....[25]....
        /*0128*/ 	.word	0xffffffff


	//   ....[26]....
        /*012c*/ 	.word	0xffffffff


	//   ....[27]....
        /*0130*/ 	.word	0xffffffff


	//   ....[28]....
        /*0134*/ 	.word	0xffffffff


	//   ....[29]....
        /*0138*/ 	.word	0xffffffff


	//   ....[30]....
        /*013c*/ 	.word	0xffffffff


	//   ....[31]....
        /*0140*/ 	.word	0xffffffff


	//   ....[32]....
        /*0144*/ 	.word	0xffffffff


	//   ....[33]....
        /*0148*/ 	.word	0xffffffff


	//   ....[34]....
        /*014c*/ 	.word	0xffffffff


	//   ....[35]....
        /*0150*/ 	.word	0xffffffff


	//   ....[36]....
        /*0154*/ 	.word	0xffffffff


	//   ....[37]....
        /*0158*/ 	.word	0xffffffff


	//   ....[38]....
        /*015c*/ 	.word	0xffffffff


	//   ....[39]....
        /*0160*/ 	.word	0xffffffff


	//   ....[40]....
        /*0164*/ 	.word	0xffffffff


	//   ....[41]....
        /*0168*/ 	.word	0xffffffff


	//   ....[42]....
        /*016c*/ 	.word	0xffffffff


	//   ....[43]....
        /*0170*/ 	.word	0xffffffff


	//   ....[44]....
        /*0174*/ 	.word	0xffffffff


	//   ....[45]....
        /*0178*/ 	.word	0xffffffff


	//   ....[46]....
        /*017c*/ 	.word	0xffffffff


	//   ....[47]....
        /*0180*/ 	.word	0xffffffff


	//   ....[48]....
        /*0184*/ 	.word	0xffffffff


	//   ....[49]....
        /*0188*/ 	.word	0xffffffff


	//   ....[50]....
        /*018c*/ 	.word	0xffffffff


	//   ....[51]....
        /*0190*/ 	.word	0xffffffff


	//   ....[52]....
        /*0194*/ 	.word	0xffffffff


	//   ....[53]....
        /*0198*/ 	.word	0xffffffff


	//   ....[54]....
        /*019c*/ 	.word	0xffffffff


	//   ....[55]....
        /*01a0*/ 	.word	0xffffffff


	//   ....[56]....
        /*01a4*/ 	.word	0xffffffff


	//   ....[57]....
        /*01a8*/ 	.word	0xffffffff


	//   ....[58]....
        /*01ac*/ 	.word	0xffffffff


	//   ....[59]....
        /*01b0*/ 	.word	0xffffffff


	//   ....[60]....
        /*01b4*/ 	.word	0xffffffff


	//   ....[61]....
        /*01b8*/ 	.word	0xffffffff


	//   ....[62]....
        /*01bc*/ 	.word	0xffffffff


	//   ....[63]....
        /*01c0*/ 	.word	0xffffffff


	//   ....[64]....
        /*01c4*/ 	.word	0xffffffff


	//   ....[65]....
        /*01c8*/ 	.word	0xffffffff


	//   ....[66]....
        /*01cc*/ 	.word	0xffffffff


	//   ....[67]....
        /*01d0*/ 	.word	0xffffffff


	//   ....[68]....
        /*01d4*/ 	.word	0xffffffff


	//   ....[69]....
        /*01d8*/ 	.word	0xffffffff


	//   ....[70]....
        /*01dc*/ 	.word	0xffffffff


	//   ....[71]....
        /*01e0*/ 	.word	0xffffffff


	//   ....[72]....
        /*01e4*/ 	.word	0xffffffff


	//   ....[73]....
        /*01e8*/ 	.word	0xffffffff


	//   ....[74]....
        /*01ec*/ 	.word	0xffffffff


	//   ....[75]....
        /*01f0*/ 	.word	0xffffffff


	//   ....[76]....
        /*01f4*/ 	.word	0xffffffff


	//   ....[77]....
        /*01f8*/ 	.word	0x0500000f


	//   ....[78]....
        /*01fc*/ 	.word	0x0500000f


	//   ....[79]....
        /*0200*/ 	.word	0x0500000f


	//   ....[80]....
        /*0204*/ 	.word	0x0500000f


	//----- nvinfo : EIATTR_COOP_GROUP_INSTR_OFFSETS
	.align		4
.L_336:
        /*0208*/ 	.byte	0x04, 0x28
        /*020a*/ 	.short	(.L_338 - .L_337)


	//   ....[0]....
.L_337:
        /*020c*/ 	.word	0x00000060


	//   ....[1]....
        /*0210*/ 	.word	0x00000190


	//   ....[2]....
        /*0214*/ 	.word	0x00000220


	//   ....[3]....
        /*0218*/ 	.word	0x000003a0


	//   ....[4]....
        /*021c*/ 	.word	0x00000610


	//   ....[5]....
        /*0220*/ 	.word	0x00001160


	//   ....[6]....
        /*0224*/ 	.word	0x00002020


	//   ....[7]....
        /*0228*/ 	.word	0x00002060


	//   ....[8]....
        /*022c*/ 	.word	0x000020a0


	//   ....[9]....
        /*0230*/ 	.word	0x00002100


	//   ....[10]....
        /*0234*/ 	.word	0x000021d0


	//   ....[11]....
        /*0238*/ 	.word	0x00002220


	//   ....[12]....
        /*023c*/ 	.word	0x00002260


	//   ....[13]....
        /*0240*/ 	.word	0x000022a0


	//   ....[14]....
        /*0244*/ 	.word	0x000022e0


	//   ....[15]....
        /*0248*/ 	.word	0x00002320


	//   ....[16]....
        /*024c*/ 	.word	0x00002360


	//   ....[17]....
        /*0250*/ 	.word	0x000023c0


	//   ....[18]....
        /*0254*/ 	.word	0x00002430


	//   ....[19]....
        /*0258*/ 	.word	0x00002470


	//   ....[20]....
        /*025c*/ 	.word	0x000024a0


	//   ....[21]....
        /*0260*/ 	.word	0x000024e0


	//   ....[22]....
        /*0264*/ 	.word	0x00002510


	//   ....[23]....
        /*0268*/ 	.word	0x00002580


	//   ....[24]....
        /*026c*/ 	.word	0x000025c0


	//   ....[25]....
        /*0270*/ 	.word	0x00002630


	//   ....[26]....
        /*0274*/ 	.word	0x00002680


	//   ....[27]....
        /*0278*/ 	.word	0x000026c0


	//   ....[28]....
        /*027c*/ 	.word	0x00002710


	//   ....[29]....
        /*0280*/ 	.word	0x00002750


	//   ....[30]....
        /*0284*/ 	.word	0x000027d0


	//   ....[31]....
        /*0288*/ 	.word	0x00002810


	//   ....[32]....
        /*028c*/ 	.word	0x00002850


	//   ....[33]....
        /*0290*/ 	.word	0x00002a80


	//   ....[34]....
        /*0294*/ 	.word	0x00002ad0


	//   ....[35]....
        /*0298*/ 	.word	0x00002b10


	//   ....[36]....
        /*029c*/ 	.word	0x00002bc0


	//   ....[37]....
        /*02a0*/ 	.word	0x00002bf0


	//   ....[38]....
        /*02a4*/ 	.word	0x00003050


	//   ....[39]....
        /*02a8*/ 	.word	0x00003060


	//   ....[40]....
        /*02ac*/ 	.word	0x00003070


	//   ....[41]....
        /*02b0*/ 	.word	0x00003080


	//   ....[42]....
        /*02b4*/ 	.word	0x00003090


	//   ....[43]....
        /*02b8*/ 	.word	0x000030a0


	//   ....[44]....
        /*02bc*/ 	.word	0x000030d0


	//   ....[45]....
        /*02c0*/ 	.word	0x00003100


	//   ....[46]....
        /*02c4*/ 	.word	0x00003140


	//   ....[47]....
        /*02c8*/ 	.word	0x00003180


	//   ....[48]....
        /*02cc*/ 	.word	0x000031c0


	//   ....[49]....
        /*02d0*/ 	.word	0x00003200


	//   ....[50]....
        /*02d4*/ 	.word	0x00003240


	//   ....[51]....
        /*02d8*/ 	.word	0x00003280


	//   ....[52]....
        /*02dc*/ 	.word	0x000032c0


	//   ....[53]....
        /*02e0*/ 	.word	0x00003320


	//   ....[54]....
        /*02e4*/ 	.word	0x00003360


	//   ....[55]....
        /*02e8*/ 	.word	0x000033a0


	//   ....[56]....
        /*02ec*/ 	.word	0x000033e0


	//   ....[57]....
        /*02f0*/ 	.word	0x00003420


	//   ....[58]....
        /*02f4*/ 	.word	0x00003460


	//   ....[59]....
        /*02f8*/ 	.word	0x000034a0


	//   ....[60]....
        /*02fc*/ 	.word	0x000034e0


	//   ....[61]....
        /*0300*/ 	.word	0x00003520


	//   ....[62]....
        /*0304*/ 	.word	0x00003560


	//   ....[63]....
        /*0308*/ 	.word	0x000035a0


	//   ....[64]....
        /*030c*/ 	.word	0x000035e0


	//   ....[65]....
        /*0310*/ 	.word	0x00003620


	//   ....[66]....
        /*0314*/ 	.word	0x00003660


	//   ....[67]....
        /*0318*/ 	.word	0x000036a0


	//   ....[68]....
        /*031c*/ 	.word	0x000036e0


	//   ....[69]....
        /*0320*/ 	.word	0x00003720


	//   ....[70]....
        /*0324*/ 	.word	0x00006c50


	//   ....[71]....
        /*0328*/ 	.word	0x000075d0


	//   ....[72]....
        /*032c*/ 	.word	0x00007860


	//   ....[73]....
        /*0330*/ 	.word	0x00007aa0


	//   ....[74]....
        /*0334*/ 	.word	0x00007cd0


	//   ....[75]....
        /*0338*/ 	.word	0x00007f80


	//   ....[76]....
        /*033c*/ 	.word	0x000082b0


	//   ....[77]....
        /*0340*/ 	.word	0x0000a260


	//   ....[78]....
        /*0344*/ 	.word	0x0000a3b0


	//   ....[79]....
        /*0348*/ 	.word	0x0000a420


	//   ....[80]....
        /*034c*/ 	.word	0x0000a490


	//----- nvinfo : EIATTR_REG_RECONFIG
	.align		4
.L_338:
        /*0350*/ 	.byte	0x01, 0x54
	.zero		2


	//----- nvinfo : EIATTR_SYSCALL_OFFSETS
	.align		4
        /*0354*/ 	.byte	0x04, 0x46
        /*0356*/ 	.short	(.L_340 - .L_339)


	//   ....[0]....
.L_339:
        /*0358*/ 	.word	0x00000dc0


	//   ....[1]....
        /*035c*/ 	.word	0x00000eb0


	//   ....[2]....
        /*0360*/ 	.word	0x00001010


	//   ....[3]....
        /*0364*/ 	.word	0x00001100


	//----- nvinfo : EIATTR_MBARRIER_INSTR_OFFSETS
	.align		4
.L_340:
        /*0368*/ 	.byte	0x04, 0x39
        /*036a*/ 	.short	(.L_342 - .L_341)


	//   ....[0]....
.L_341:
        /*036c*/ 	.word	0x00000260
        /*0370*/ 	.word	0x000000ff
        /*0374*/ 	.word	0x00030c00
        /*0378*/ 	.short	0x0100
        /*037a*/ 	.byte	0x06
	.zero		1


	//   ....[1]....
        /*037c*/ 	.word	0x00000350
        /*0380*/ 	.word	0x000000ff
        /*0384*/ 	.word	0x00030c10
        /*0388*/ 	.short	0x0100
        /*038a*/ 	.byte	0x08
	.zero		1


	//   ....[2]....
        /*038c*/ 	.word	0x00000360
        /*0390*/ 	.word	0x000000ff
        /*0394*/ 	.word	0x00030c20
        /*0398*/ 	.short	0x0100
        /*039a*/ 	.byte	0x08
	.zero		1


	//   ....[3]....
        /*039c*/ 	.word	0x00000370
        /*03a0*/ 	.word	0x000000ff
        /*03a4*/ 	.word	0x00030c18
        /*03a8*/ 	.short	0x0100
        /*03aa*/ 	.byte	0x08
	.zero		1


	//   ....[4]....
        /*03ac*/ 	.word	0x00000380
        /*03b0*/ 	.word	0x000000ff
        /*03b4*/ 	.word	0x00030c28
        /*03b8*/ 	.short	0x0100
        /*03ba*/ 	.byte	0x08
	.zero		1


	//   ....[5]....
        /*03bc*/ 	.word	0x000004b0
        /*03c0*/ 	.word	0x000000ff
        /*03c4*/ 	.word	0x00030c30
        /*03c8*/ 	.short	0x0100
        /*03ca*/ 	.byte	0x08
	.zero		1


	//   ....[6]....
        /*03cc*/ 	.word	0x000004c0
        /*03d0*/ 	.word	0x000000ff
        /*03d4*/ 	.word	0x00030c40
        /*03d8*/ 	.short	0x0100
        /*03da*/ 	.byte	0x08
	.zero		1


	//   ....[7]....
        /*03dc*/ 	.word	0x000004d0
        /*03e0*/ 	.word	0x000000ff
        /*03e4*/ 	.word	0x00030c38
        /*03e8*/ 	.short	0x0100
        /*03ea*/ 	.byte	0x08
	.zero		1


	//   ....[8]....
        /*03ec*/ 	.word	0x000004e0
        /*03f0*/ 	.word	0x000000ff
        /*03f4*/ 	.word	0x00030c48
        /*03f8*/ 	.short	0x0100
        /*03fa*/ 	.byte	0x08
	.zero		1


	//   ....[9]....
        /*03fc*/ 	.word	0x000011b0
        /*0400*/ 	.word	0x000000e2
        /*0404*/ 	.word	0x00030c00
        /*0408*/ 	.short	0x010a
        /*040a*/ 	.byte	0x3f
	.zero		1


	//   ....[10]....
        /*040c*/ 	.word	0x00001330
        /*0410*/ 	.word	0x000000e2
        /*0414*/ 	.word	0x00030c00
        /*0418*/ 	.short	0x010a
        /*041a*/ 	.byte	0x3f
	.zero		1


	//   ....[11]....
        /*041c*/ 	.word	0x00001a60
        /*0420*/ 	.word	0x00000009
        /*0424*/ 	.word	0x00030c10
        /*0428*/ 	.short	0x010a
        /*042a*/ 	.byte	0x3f
	.zero		1


	//   ....[12]....
        /*042c*/ 	.word	0x00001ad0
        /*0430*/ 	.word	0x00000009
        /*0434*/ 	.word	0x00030c10
        /*0438*/ 	.short	0x010a
        /*043a*/ 	.byte	0x3f
	.zero		1


	//   ....[13]....
        /*043c*/ 	.word	0x00001ee0
        /*0440*/ 	.word	0x00000009
        /*0444*/ 	.word	0x00030c30
        /*0448*/ 	.short	0x010a
        /*044a*/ 	.byte	0x3f
	.zero		1


	//   ....[14]....
        /*044c*/ 	.word	0x00001f60
        /*0450*/ 	.word	0x00000009
        /*0454*/ 	.word	0x00030c30
        /*0458*/ 	.short	0x010a
        /*045a*/ 	.byte	0x3f
	.zero		1


	//   ....[15]....
        /*045c*/ 	.word	0x00004690
        /*0460*/ 	.word	0x0000000a
        /*0464*/ 	.word	0x00000000
        /*0468*/ 	.short	0x0101
        /*046a*/ 	.byte	0x3f
	.zero		1


	//   ....[16]....
        /*046c*/ 	.word	0x00004ad0
        /*0470*/ 	.word	0x00000009
        /*0474*/ 	.word	0x00000000
        /*0478*/ 	.short	0x0101
        /*047a*/ 	.byte	0x3f
	.zero		1


	//   ....[17]....
        /*047c*/ 	.word	0x00008bf0
        /*0480*/ 	.word	0x0000000c
        /*0484*/ 	.word	0x00030c20
        /*0488*/ 	.short	0x010a
        /*048a*/ 	.byte	0x3f
	.zero		1


	//   ....[18]....
        /*048c*/ 	.word	0x000090a0
        /*0490*/ 	.word	0x0000000c
        /*0494*/ 	.word	0x00030c40
        /*0498*/ 	.short	0x010a
        /*049a*/ 	.byte	0x3f
	.zero		1


	//   ....[19]....
        /*049c*/ 	.word	0x000092e0
        /*04a0*/ 	.word	0x0000000c
        /*04a4*/ 	.word	0x00030c28
        /*04a8*/ 	.short	0x010a
        /*04aa*/ 	.byte	0x3f
	.zero		1


	//   ....[20]....
        /*04ac*/ 	.word	0x000094a0
        /*04b0*/ 	.word	0x0000000c
        /*04b4*/ 	.word	0x00030c48
        /*04b8*/ 	.short	0x010a
        /*04ba*/ 	.byte	0x3f
	.zero		1


	//   ....[21]....
        /*04bc*/ 	.word	0x000096b0
        /*04c0*/ 	.word	0x0000000c
        /*04c4*/ 	.word	0x00030c20
        /*04c8*/ 	.short	0x010a
        /*04ca*/ 	.byte	0x3f
	.zero		1


	//   ....[22]....
        /*04cc*/ 	.word	0x000098d0
        /*04d0*/ 	.word	0x0000000c
        /*04d4*/ 	.word	0x00030c40
        /*04d8*/ 	.short	0x010a
        /*04da*/ 	.byte	0x3f
	.zero		1


	//   ....[23]....
        /*04dc*/ 	.word	0x00009ae0
        /*04e0*/ 	.word	0x0000000c
        /*04e4*/ 	.word	0x00030c28
        /*04e8*/ 	.short	0x010a
        /*04ea*/ 	.byte	0x3f
	.zero		1


	//   ....[24]....
        /*04ec*/ 	.word	0x00009cf0
        /*04f0*/ 	.word	0x0000000d
        /*04f4*/ 	.word	0x00030c40
        /*04f8*/ 	.short	0x010a
        /*04fa*/ 	.byte	0x3f
	.zero		1


	//   ....[25]....
        /*04fc*/ 	.word	0x0000a0e0
        /*0500*/ 	.word	0x00000007
        /*0504*/ 	.word	0x00000000
        /*0508*/ 	.short	0x010a
        /*050a*/ 	.byte	0x3f
	.zero		1


	//   ....[26]....
        /*050c*/ 	.word	0x0000a130
        /*0510*/ 	.word	0x0000000b
        /*0514*/ 	.word	0x00000000
        /*0518*/ 	.short	0x010a
        /*051a*/ 	.byte	0x3f
	.zero		1


	//   ....[27]....
        /*051c*/ 	.word	0x0000a190
        /*0520*/ 	.word	0x00000009
        /*0524*/ 	.word	0x00000000
        /*0528*/ 	.short	0x010a
        /*052a*/ 	.byte	0x3f
	.zero		1


	//   ....[28]....
        /*052c*/ 	.word	0x0000a1c0
        /*0530*/ 	.word	0x00000003
        /*0534*/ 	.word	0x00000000
        /*0538*/ 	.short	0x010a
        /*053a*/ 	.byte	0x3f
	.zero		1


	//   ....[29]....
        /*053c*/ 	.word	0x0000a290
        /*0540*/ 	.word	0x000000e2
        /*0544*/ 	.word	0x00030c00
        /*0548*/ 	.short	0x010a
        /*054a*/ 	.byte	0x3f
	.zero		1


	//   ....[30]....
        /*054c*/ 	.word	0x0000a2e0
        /*0550*/ 	.word	0x00000009
        /*0554*/ 	.word	0x00030c10
        /*0558*/ 	.short	0x010a
        /*055a*/ 	.byte	0x3f
	.zero		1


	//   ....[31]....
        /*055c*/ 	.word	0x0000a330
        /*0560*/ 	.word	0x00000009
        /*0564*/ 	.word	0x00030c30
        /*0568*/ 	.short	0x010a
        /*056a*/ 	.byte	0x3f
	.zero		1


	//   ....[32]....
        /*056c*/ 	.word	0x0000a4d0
        /*0570*/ 	.word	0x0000000c
        /*0574*/ 	.word	0x00030c20
        /*0578*/ 	.short	0x010a
        /*057a*/ 	.byte	0x3f
	.zero		1


	//   ....[33]....
        /*057c*/ 	.word	0x0000a520
        /*0580*/ 	.word	0x0000000c
        /*0584*/ 	.word	0x00030c40
        /*0588*/ 	.short	0x010a
        /*058a*/ 	.byte	0x3f
	.zero		1


	//   ....[34]....
        /*058c*/ 	.word	0x0000a570
        /*0590*/ 	.word	0x0000000c
        /*0594*/ 	.word	0x00030c28
        /*0598*/ 	.short	0x010a
        /*059a*/ 	.byte	0x3f
	.zero		1


	//   ....[35]....
        /*059c*/ 	.word	0x0000a5c0
        /*05a0*/ 	.word	0x0000000c
        /*05a4*/ 	.word	0x00030c48
        /*05a8*/ 	.short	0x010a
        /*05aa*/ 	.byte	0x3f
	.zero		1


	//   ....[36]....
        /*05ac*/ 	.word	0x0000a620
        /*05b0*/ 	.word	0x0000000c
        /*05b4*/ 	.word	0x00030c20
        /*05b8*/ 	.short	0x010a
        /*05ba*/ 	.byte	0x3f
	.zero		1


	//   ....[37]....
        /*05bc*/ 	.word	0x0000a670
        /*05c0*/ 	.word	0x0000000c
        /*05c4*/ 	.word	0x00030c40
        /*05c8*/ 	.short	0x010a
        /*05ca*/ 	.byte	0x3f
	.zero		1


	//   ....[38]....
        /*05cc*/ 	.word	0x0000a6c0
        /*05d0*/ 	.word	0x0000000c
        /*05d4*/ 	.word	0x00030c28
        /*05d8*/ 	.short	0x010a
        /*05da*/ 	.byte	0x3f
	.zero		1


	//   ....[39]....
        /*05dc*/ 	.word	0x0000a710
        /*05e0*/ 	.word	0x0000000d
        /*05e4*/ 	.word	0x00030c40
        /*05e8*/ 	.short	0x010a
        /*05ea*/ 	.byte	0x3f
	.zero		1


	//   ....[40]....
        /*05ec*/ 	.word	0x0000a7e0
        /*05f0*/ 	.word	0x00000007
        /*05f4*/ 	.word	0x00000000
        /*05f8*/ 	.short	0x010a
        /*05fa*/ 	.byte	0x3f
	.zero		1


	//   ....[41]....
        /*05fc*/ 	.word	0x0000a830
        /*0600*/ 	.word	0x0000000b
        /*0604*/ 	.word	0x00000000
        /*0608*/ 	.short	0x010a
        /*060a*/ 	.byte	0x3f
	.zero		1


	//   ....[42]....
        /*060c*/ 	.word	0x0000a880
        /*0610*/ 	.word	0x00000009
        /*0614*/ 	.word	0x00000000
        /*0618*/ 	.short	0x010a
        /*061a*/ 	.byte	0x3f
	.zero		1


	//----- nvinfo : EIATTR_NUM_MBARRIERS
	.align		4
.L_342:
        /*061c*/ 	.byte	0x03, 0x38
        /*061e*/ 	.short	0x0009


	//----- nvinfo : EIATTR_EXIT_INSTR_OFFSETS
	.align		4
        /*0620*/ 	.byte	0x04, 0x1c
        /*0622*/ 	.short	(.L_344 - .L_343)


	//   ....[0]....
.L_343:
        /*0624*/ 	.word	0x0000a210


	//----- nvinfo : EIATTR_MAX_THREADS
	.align		4
.L_344:
        /*0628*/ 	.byte	0x04, 0x05
        /*062a*/ 	.short	(.L_346 - .L_345)
.L_345:
        /*062c*/ 	.word	0x00000180
        /*0630*/ 	.word	0x00000001
        /*0634*/ 	.word	0x00000001


	//----- nvinfo : EIATTR_CRS_STACK_SIZE
	.align		4
.L_346:
        /*0638*/ 	.byte	0x04, 0x1e
        /*063a*/ 	.short	(.L_348 - .L_347)
.L_347:
        /*063c*/ 	.word	0x00000000


	//----- nvinfo : EIATTR_CBANK_PARAM_SIZE
	.align		4
.L_348:
        /*0640*/ 	.byte	0x03, 0x19
        /*0642*/ 	.short	0x06f0


	//----- nvinfo : EIATTR_PARAM_CBANK
	.align		4
        /*0644*/ 	.byte	0x04, 0x0a
        /*0646*/ 	.short	(.L_350 - .L_349)
	.align		4
.L_349:
        /*0648*/ 	.word	index@(.nv.constant0._ZN7cutlass13device_kernelIN5flash11enable_sm90INS1_16FlashAttnBwdSm90INS1_25CollectiveMainloopBwdSm90ILi2ELi2ELi2EN4cute5tupleIJNS5_1CILi1EEES8_S8_EEENS6_IJNS7_ILi128EEESA_NS7_ILi64EEEEEENS_10bfloat16_tEfNS_4arch4Sm90ELb0ELb0ELb0ELb1ELb1ELb1ELb0ELb0ELi2ELi1ELi2ELi2ELb0EEENS1_21CollectiveEpilogueBwdISC_SD_SF_Li256ELb1ELb0ELi1EEENS1_19SingleTileSchedulerILb1ELb0ELb0ELi128EEEEEEEEEvNT_6ParamsE)
        /*064c*/ 	.short	0x0210
        /*064e*/ 	.short	0x06f0


	//----- nvinfo : EIATTR_SW_WAR
	.align		4
.L_350:
        /*0650*/ 	.byte	0x04, 0x36
        /*0652*/ 	.short	(.L_352 - .L_351)
.L_351:
        /*0654*/ 	.word	0x00000008
.L_352:


//--------------------- .nv.info._ZN7cutlass13device_kernelIN5flash11enable_sm90INS1_16FlashAttnBwdSm90INS1_25CollectiveMainloopBwdSm90ILi2ELi2ELi2EN4cute5tupleIJNS5_1CILi1EEES8_S8_EEENS6_IJNS7_ILi128EEESA_NS7_ILi64EEEEEENS_10bfloat16_tEfNS_4arch4Sm90ELb0ELb0ELb0ELb1ELb0ELb1ELb0ELb0ELi2ELi1ELi2ELi2ELb0EEENS1_24CollectiveEpilogueBwdGQAISC_fSF_Li256ELb1ELb0EEENS1_19SingleTileSchedulerILb1ELb0ELb0ELi128EEEEEEEEEvNT_6ParamsE --------------------------
	.section	.nv.info._ZN7cutlass13device_kernelIN5flash11enable_sm90INS1_16FlashAttnBwdSm90INS1_25CollectiveMainloopBwdSm90ILi2ELi2ELi2EN4cute5tupleIJNS5_1CILi1EEES8_S8_EEENS6_IJNS7_ILi128EEESA_NS7_ILi64EEEEEENS_10bfloat16_tEfNS_4arch4Sm90ELb0ELb0ELb0ELb1ELb0ELb1ELb0ELb0ELi2ELi1ELi2ELi2ELb0EEENS1_24CollectiveEpilogueBwdGQAISC_fSF_Li256ELb1ELb0EEENS1_19SingleTileSchedulerILb1ELb0ELb0ELi128EEEEEEEEEvNT_6ParamsE,"",@"SHT_CUDA_INFO"
	.sectionflags	@""
	.align	4


	//----- nvinfo : EIATTR_CUDA_API_VERSION
	.align		4
        /*0000*/ 	.byte	0x04, 0x37
        /*0002*/ 	.short	(.L_354 - .L_353)
.L_353:
        /*0004*/ 	.word	0x00000082


	//----- nvinfo : EIATTR_KPARAM_INFO
	.align		4
.L_354:
        /*0008*/ 	.byte	0x04, 0x17
        /*000a*/ 	.short	(.L_356 - .L_355)
.L_355:
        /*000c*/ 	.word	0x00000000
        /*0010*/ 	.short	0x0000
        /*0012*/ 	.short	0x0070
        /*0014*/ 	.byte	0x00, 0xf0, 0x01, 0x1a


	//----- nvinfo : EIATTR_SPARSE_MMA_MASK
	.align		4
.L_356:
        /*0018*/ 	.byte	0x03, 0x50
        /*001a*/ 	.short	0x0000


	//----- nvinfo : EIATTR_MAXREG_COUNT
	.align		4
        /*001c*/ 	.byte	0x03, 0x1b
        /*001e*/ 	.short	0x00a8


	//----- nvinfo : EIATTR_NUM_BARRIERS
	.align		4
        /*0020*/ 	.byte	0x02, 0x4c
        /*0022*/ 	.byte	0x10
	.zero		1


	//----- nvinfo : EIATTR_EXTERNS
	.align		4
        /*0024*/ 	.byte	0x04, 0x0f
        /*0026*/ 	.short	(.L_358 - .L_357)


	//   ....[0]....
	.align		4
.L_357:
        /*0028*/ 	.word	index@(__assertfail)


	//----- nvinfo : EIATTR_ANNOTATIONS
	.align		4
.L_358:
        /*002c*/ 	.byte	0x04, 0x55
        /*002e*/ 	.short	(.L_360 - .L_359)


	//   ....[0]....
.L_359:
        /*0030*/ 	.word	0x00000001
        /*0034*/ 	.byte	0x60, 0x05, 0x00, 0x00, 0x01, 0x00, 0x00, 0x00, 0xd0, 0x07, 0x00, 0x00, 0x01, 0x00, 0x00, 0x00
        /*0044*/ 	.byte	0x50, 0x13, 0x00, 0x00, 0x01, 0x00, 0x00, 0x00, 0x00, 0x19, 0x00, 0x00, 0x01, 0x00, 0x00, 0x00
        /*0054*/ 	.byte	0x40, 0x19, 0x00, 0x00, 0x01, 0x00, 0x00, 0x00, 0x80, 0x19, 0x00, 0x00, 0x01, 0x00, 0x00, 0x00
        /*0064*/ 	.byte	0x20, 0x1b, 0x00, 0x00, 0x01, 0x00, 0x00, 0x00, 0x50, 0x1b, 0x00, 0x00, 0x01, 0x00, 0x00, 0x00
        /*0074*/ 	.byte	0x70, 0x1b, 0x00, 0x00, 0x01, 0x00, 0x00, 0x00, 0x50, 0x4d, 0x00, 0x00, 0x01, 0x00, 0x00, 0x00
        /*0084*/ 	.byte	0x60, 0x76, 0x00, 0x00, 0x01, 0x00, 0x00, 0x00, 0x90, 0x76, 0x00, 0x00, 0x01, 0x00, 0x00, 0x00
        /*0094*/ 	.byte	0x70, 0x81, 0x00, 0x00


	//----- nvinfo : EIATTR_MERCURY_ISA_VERSION
	.align		4
.L_360:
        /*0098*/ 	.byte	0x03, 0x5f
        /*009a*/ 	.short	0x0101


	//----- nvinfo : EIATTR_INT_WARP_WIDE_INSTR_OFFSETS
	.align		4
        /*009c*/ 	.byte	0x04, 0x31
        /*009e*/ 	.short	(.L_362 - .L_361)


	//   ....[0]....
.L_361:
        /*00a0*/ 	.word	0x00000180


	//   ....[1]....
        /*00a4*/ 	.word	0x00000240


	//   ....[2]....
        /*00a8*/ 	.word	0x00006870


	//----- nvinfo : EIATTR_COOP_GROUP_MASK_REGIDS
	.align		4
.L_362:
        /*00ac*/ 	.byte	0x04, 0x29
        /*00ae*/ 	.short	(.L_364 - .L_363)


	//   ....[0]....
.L_363:
        /*00b0*/ 	.word	0xffffffff


	//   ....[1]....
        /*00b4*/ 	.word	0xffffffff


	//   ....[2]....
        /*00b8*/ 	.word	0xffffffff


	//   ....[3]....
        /*00bc*/ 	.word	0xffffffff


	//   ....[4]....
        /*00c0*/ 	.word	0xffffffff


	//   ....[5]....
        /*00c4*/ 	.word	0xffffffff


	//   ....[6]....
        /*00c8*/ 	.word	0xffffffff


	//   ....[7]....
        /*00cc*/ 	.word	0xffffffff


	//   ....[8]....
        /*00d0*/ 	.word	0xffffffff


	//   ....[9]....
        /*00d4*/ 	.word	0xffffffff


	//   ....[10]....
        /*00d8*/ 	.word	0xffffffff


	//   ....[11]....
        /*00dc*/ 	.word	0xffffffff


	//   ....[12]....
        /*00e0*/ 	.word	0xffffffff


	//   ....[13]....
        /*00e4*/ 	.word	0xffffffff


	//   ....[14]....
        /*00e8*/ 	.word	0xffffffff


	//   ....[15]....
        /*00ec*/ 	.word	0xffffffff


	//   ....[16]....
        /*00f0*/ 	.word	0xffffffff


	//   ....[17]....
        /*00f4*/ 	.word	0xffffffff


	//   ....[18]....
        /*00f8*/ 	.word	0xffffffff


	//   ....[19]....
        /*00fc*/ 	.word	0xffffffff


	//   ....[20]....
        /*0100*/ 	.word	0xffffffff


	//   ....[21]....
        /*0104*/ 	.word	0xffffffff


	//   ....[22]....
        /*0108*/ 	.word	0xffffffff


	//   ....[23]....
        /*010c*/ 	.word	0xffffffff


	//   ....[24]....
        /*0110*/ 	.word	0xffffffff


	//   ....[25]....
        /*0114*/ 	.word	0xffffffff


	//   ....[26]....
        /*0118*/ 	.word	0xffffffff


	//   ....[27]....
        /*011c*/ 	.word	0xffffffff


	//   ....[28]....
        /*0120*/ 	.word	0xffffffff


	//   ....[29]....
        /*0124*/ 	.word	0xffffffff


	//   ....[30]....
        /*0128*/ 	.word	0xffffffff


	//   ....[31]....
        /*012c*/ 	.word	0xffffffff


	//   ....[32]....
        /*0130*/ 	.word	0xffffffff


	//   ....[33]....
        /*0134*/ 	.word	0xffffffff


	//   ....[34]....
        /*0138*/ 	.word	0xffffffff


	//   ....[35]....
        /*013c*/ 	.word	0xffffffff


	//   ....[36]....
        /*0140*/ 	.word	0xffffffff


	//   ....[37]....
        /*0144*/ 	.word	0xffffffff


	//   ....[38]....
        /*0148*/ 	.word	0xffffffff


	//   ....[39]....
        /*014c*/ 	.word	0xffffffff


	//   ....[40]....
        /*0150*/ 	.word	0xffffffff


	//   ....[41]....
        /*0154*/ 	.word	0xffffffff


	//   ....[42]....
        /*0158*/ 	.word	0xffffffff


	//   ....[43]....
        /*015c*/ 	.word	0xffffffff


	//   ....[44]....
        /*0160*/ 	.word	0xffffffff


	//   ....[45]....
        /*0164*/ 	.word	0xffffffff


	//   ....[46]....
        /*0168*/ 	.word	0xffffffff


	//   ....[47]....
        /*016c*/ 	.word	0xffffffff


	//   ....[48]....
        /*0170*/ 	.word	0xffffffff


	//   ....[49]....
        /*0174*/ 	.word	0xffffffff


	//   ....[50]....
        /*0178*/ 	.word	0xffffffff


	//   ....[51]....
        /*017c*/ 	.word	0xffffffff


	//   ....[52]....
        /*0180*/ 	.word	0xffffffff


	//   ....[53]....
        /*0184*/ 	.word	0xffffffff


	//   ....[54]....
        /*0188*/ 	.word	0xffffffff


	//   ....[55]....
        /*018c*/ 	.word	0xffffffff


	//   ....[56]....
        /*0190*/ 	.word	0xffffffff


	//   ....[57]....
        /*0194*/ 	.word	0xffffffff


	//   ....[58]....
        /*0198*/ 	.word	0xffffffff


	//   ....[59]....
        /*019c*/ 	.word	0xffffffff


	//   ....[60]....
        /*01a0*/ 	.word	0xffffffff


	//   ....[61]....
        /*01a4*/ 	.word	0xffffffff


	//   ....[62]....
        /*01a8*/ 	.word	0xffffffff


	//   ....[63]....
        /*01ac*/ 	.word	0xffffffff


	//   ....[64]....
        /*01b0*/ 	.word	0xffffffff


	//   ....[65]....
        /*01b4*/ 	.word	0xffffffff


	//   ....[66]....
        /*01b8*/ 	.word	0xffffffff


	//   ....[67]....
        /*01bc*/ 	.word	0xffffffff


	//   ....[68]....
        /*01c0*/ 	.word	0xffffffff


	//   ....[69]....
        /*01c4*/ 	.word	0xffffffff


	//   ....[70]....
        /*01c8*/ 	.word	0xffffffff


	//   ....[71]....
        /*01cc*/ 	.word	0x0500000f


	//----- nvinfo : EIATTR_COOP_GROUP_INSTR_OFFSETS
	.align		4
.L_364:
        /*01d0*/ 	.byte	0x04, 0x28
        /*01d2*/ 	.short	(.L_366 - .L_365)


	//   ....[0]....
.L_365:
        /*01d4*/ 	.word	0x00000060


	//   ....[1]....
        /*01d8*/ 	.word	0x00000190


	//   ....[2]....
        /*01dc*/ 	.word	0x00000220


	//   ....[3]....
        /*01e0*/ 	.word	0x000003a0


	//   ....[4]....
        /*01e4*/ 	.word	0x00000610


	//   ....[5]....
        /*01e8*/ 	.word	0x00001160


	//   ....[6]....
        /*01ec*/ 	.word	0x00002020


	//   ....[7]....
        /*01f0*/ 	.word	0x00002060


	//   ....[8]....
        /*01f4*/ 	.word	0x000020a0


	//   ....[9]....
        /*01f8*/ 	.word	0x00002100


	//   ....[10]....
        /*01fc*/ 	.word	0x000021d0


	//   ....[11]....
        /*0200*/ 	.word	0x00002220


	//   ....[12]....
        /*0204*/ 	.word	0x00002260


	//   ....[13]....
        /*0208*/ 	.word	0x000022a0


	//   ....[14]....
        /*020c*/ 	.word	0x000022e0


	//   ....[15]....
        /*0210*/ 	.word	0x00002320


	//   ....[16]....
        /*0214*/ 	.word	0x00002360


	//   ....[17]....
        /*0218*/ 	.word	0x000023c0


	//   ....[18]....
        /*021c*/ 	.word	0x00002430


	//   ....[19]....
        /*0220*/ 	.word	0x00002470


	//   ....[20]....
        /*0224*/ 	.word	0x000024a0


	//   ....[21]....
        /*0228*/ 	.word	0x000024e0


	//   ....[22]....
        /*022c*/ 	.word	0x00002510


	//   ....[23]....
        /*0230*/ 	.word	0x00002580


	//   ....[24]....
        /*0234*/ 	.word	0x000025c0


	//   ....[25]....
        /*0238*/ 	.word	0x00002630


	//   ....[26]....
        /*023c*/ 	.word	0x00002680


	//   ....[27]....
        /*0240*/ 	.word	0x000026c0


	//   ....[28]....
        /*0244*/ 	.word	0x00002710


	//   ....[29]....
        /*0248*/ 	.word	0x00002750


	//   ....[30]....
        /*024c*/ 	.word	0x000027d0


	//   ....[31]....
        /*0250*/ 	.word	0x00002810


	//   ....[32]....
        /*0254*/ 	.word	0x00002850


	//   ....[33]....
        /*0258*/ 	.word	0x00002a80


	//   ....[34]....
        /*025c*/ 	.word	0x00002ad0


	//   ....[35]....
        /*0260*/ 	.word	0x00002b10


	//   ....[36]....
        /*0264*/ 	.word	0x00002bc0


	//   ....[37]....
        /*0268*/ 	.word	0x00002bf0


	//   ....[38]....
        /*026c*/ 	.word	0x00003050


	//   ....[39]....
        /*0270*/ 	.word	0x00003060


	//   ....[40]....
        /*0274*/ 	.word	0x00003070


	//   ....[41]....
        /*0278*/ 	.word	0x00003080


	//   ....[42]....
        /*027c*/ 	.word	0x00003090


	//   ....[43]....
        /*0280*/ 	.word	0x000030a0


	//   ....[44]....
        /*0284*/ 	.word	0x000030d0


	//   ....[45]....
        /*0288*/ 	.word	0x00003100


	//   ....[46]....
        /*028c*/ 	.word	0x00003140


	//   ....[47]....
        /*0290*/ 	.word	0x00003180


	//   ....[48]....
        /*0294*/ 	.word	0x000031c0


	//   ....[49]....
        /*0298*/ 	.word	0x00003200


	//   ....[50]....
        /*029c*/ 	.word	0x00003240


	//   ....[51]....
        /*02a0*/ 	.word	0x00003280


	//   ....[52]....
        /*02a4*/ 	.word	0x000032c0


	//   ....[53]....
        /*02a8*/ 	.word	0x00003320


	//   ....[54]....
        /*02ac*/ 	.word	0x00003360


	//   ....[55]....
        /*02b0*/ 	.word	0x000033a0


	//   ....[56]....
        /*02b4*/ 	.word	0x000033e0


	//   ....[57]....
        /*02b8*/ 	.word	0x00003420


	//   ....[58]....
        /*02bc*/ 	.word	0x00003460


	//   ....[59]....
        /*02c0*/ 	.word	0x000034a0


	//   ....[60]....
        /*02c4*/ 	.word	0x000034e0


	//   ....[61]....
        /*02c8*/ 	.word	0x00003520


	//   ....[62]....
        /*02cc*/ 	.word	0x00003560


	//   ....[63]....
        /*02d0*/ 	.word	0x000035a0


	//   ....[64]....
        /*02d4*/ 	.word	0x000035e0


	//   ....[65]....
        /*02d8*/ 	.word	0x00003620


	//   ....[66]....
        /*02dc*/ 	.word	0x00003660


	//   ....[67]....
        /*02e0*/ 	.word	0x000036a0


	//   ....[68]....
        /*02e4*/ 	.word	0x000036e0


	//   ....[69]....
        /*02e8*/ 	.word	0x00003720


	//   ....[70]....
        /*02ec*/ 	.word	0x000055d0


	//   ....[71]....
        /*02f0*/ 	.word	0x000083e0


	//----- nvinfo : EIATTR_REG_RECONFIG
	.align		4
.L_366:
        /*02f4*/ 	.byte	0x01, 0x54
	.zero		2


	//----- nvinfo : EIATTR_SYSCALL_OFFSETS
	.align		4
        /*02f8*/ 	.byte	0x04, 0x46
        /*02fa*/ 	.short	(.L_368 - .L_367)


	//   ....[0]....
.L_367:
        /*02fc*/ 	.word	0x00000dc0


	//   ....[1]....
        /*0300*/ 	.word	0x00000eb0


	//   ....[2]....
        /*0304*/ 	.word	0x00001010


	//   ....[3]....
        /*0308*/ 	.word	0x00001100


	//----- nvinfo : EIATTR_MBARRIER_INSTR_OFFSETS
	.align		4
.L_368:
        /*030c*/ 	.byte	0x04, 0x39
        /*030e*/ 	.short	(.L_370 - .L_369)


	//   ....[0]....
.L_369:
        /*0310*/ 	.word	0x00000260
        /*0314*/ 	.word	0x000000ff
        /*0318*/ 	.word	0x00030c00
        /*031c*/ 	.short	0x0100
        /*031e*/ 	.byte	0x06
	.zero		1


	//   ....[1]....
        /*0320*/ 	.word	0x00000350
        /*0324*/ 	.word	0x000000ff
        /*0328*/ 	.word	0x00030c10
        /*032c*/ 	.short	0x0100
        /*032e*/ 	.byte	0x08
	.zero		1


	//   ....[2]....
        /*0330*/ 	.word	0x00000360
        /*0334*/ 	.word	0x000000ff
        /*0338*/ 	.word	0x00030c20
        /*033c*/ 	.short	0x0100
        /*033e*/ 	.byte	0x08
	.zero		1


	//   ....[3]....
        /*0340*/ 	.word	0x00000370
        /*0344*/ 	.word	0x000000ff
        /*0348*/ 	.word	0x00030c18
        /*034c*/ 	.short	0x0100
        /*034e*/ 	.byte	0x08
	.zero		1


	//   ....[4]....
        /*0350*/ 	.word	0x00000380
        /*0354*/ 	.word	0x000000ff
        /*0358*/ 	.word	0x00030c28
        /*035c*/ 	.short	0x0100
        /*035e*/ 	.byte	0x08
	.zero		1


	//   ....[5]....
        /*0360*/ 	.word	0x000004b0
        /*0364*/ 	.word	0x000000ff
        /*0368*/ 	.word	0x00030c30
        /*036c*/ 	.short	0x0100
        /*036e*/ 	.byte	0x08
	.zero		1


	//   ....[6]....
        /*0370*/ 	.word	0x000004c0
        /*0374*/ 	.word	0x000000ff
        /*0378*/ 	.word	0x00030c40
        /*037c*/ 	.short	0x0100
        /*037e*/ 	.byte	0x08
	.zero		1


	//   ....[7]....
        /*0380*/ 	.word	0x000004d0
        /*0384*/ 	.word	0x000000ff
        /*0388*/ 	.word	0x00030c38
        /*038c*/ 	.short	0x0100
        /*038e*/ 	.byte	0x08
	.zero		1


	//   ....[8]....
        /*0390*/ 	.word	0x000004e0
        /*0394*/ 	.word	0x000000ff
        /*0398*/ 	.word	0x00030c48
        /*039c*/ 	.short	0x0100
        /*039e*/ 	.byte	0x08
	.zero		1


	//   ....[9]....
        /*03a0*/ 	.word	0x000011b0
        /*03a4*/ 	.word	0x000000e2
        /*03a8*/ 	.word	0x00030c00
        /*03ac*/ 	.short	0x010a
        /*03ae*/ 	.byte	0x3f
	.zero		1


	//   ....[10]....
        /*03b0*/ 	.word	0x00001330
        /*03b4*/ 	.word	0x000000e2
        /*03b8*/ 	.word	0x00030c00
        /*03bc*/ 	.short	0x010a
        /*03be*/ 	.byte	0x3f
	.zero		1


	//   ....[11]....
        /*03c0*/ 	.word	0x00001a60
        /*03c4*/ 	.word	0x00000009
        /*03c8*/ 	.word	0x00030c10
        /*03cc*/ 	.short	0x010a
        /*03ce*/ 	.byte	0x3f
	.zero		1


	//   ....[12]....
        /*03d0*/ 	.word	0x00001ad0
        /*03d4*/ 	.word	0x00000009
        /*03d8*/ 	.word	0x00030c10
        /*03dc*/ 	.short	0x010a
        /*03de*/ 	.byte	0x3f
	.zero		1


	//   ....[13]....
        /*03e0*/ 	.word	0x00001ee0
        /*03e4*/ 	.word	0x00000009
        /*03e8*/ 	.word	0x00030c30
        /*03ec*/ 	.short	0x010a
        /*03ee*/ 	.byte	0x3f
	.zero		1


	//   ....[14]....
        /*03f0*/ 	.word	0x00001f60
        /*03f4*/ 	.word	0x00000009
        /*03f8*/ 	.word	0x00030c30
        /*03fc*/ 	.short	0x010a
        /*03fe*/ 	.byte	0x3f
	.zero		1


	//   ....[15]....
        /*0400*/ 	.word	0x00004690
        /*0404*/ 	.word	0x0000000a
        /*0408*/ 	.word	0x00000000
        /*040c*/ 	.short	0x0101
        /*040e*/ 	.byte	0x3f
	.zero		1


	//   ....[16]....
        /*0410*/ 	.word	0x00004ad0
        /*0414*/ 	.word	0x00000009
        /*0418*/ 	.word	0x00000000
        /*041c*/ 	.short	0x0101
        /*041e*/ 	.byte	0x3f
	.zero		1


	//   ....[17]....
        /*0420*/ 	.word	0x00006d70
        /*0424*/ 	.word	0x0000000c
        /*0428*/ 	.word	0x00030c20
        /*042c*/ 	.short	0x010a
        /*042e*/ 	.byte	0x3f
	.zero		1


	//   ....[18]....
        /*0430*/ 	.word	0x00007220
        /*0434*/ 	.word	0x0000000c
        /*0438*/ 	.word	0x00030c40
        /*043c*/ 	.short	0x010a
        /*043e*/ 	.byte	0x3f
	.zero		1


	//   ....[19]....
        /*0440*/ 	.word	0x00007460
        /*0444*/ 	.word	0x0000000c
        /*0448*/ 	.word	0x00030c28
        /*044c*/ 	.short	0x010a
        /*044e*/ 	.byte	0x3f
	.zero		1


	//   ....[20]....
        /*0450*/ 	.word	0x00007620
        /*0454*/ 	.word	0x0000000c
        /*0458*/ 	.word	0x00030c48
        /*045c*/ 	.short	0x010a
        /*045e*/ 	.byte	0x3f
	.zero		1


	//   ....[21]....
        /*0460*/ 	.word	0x00007830
        /*0464*/ 	.word	0x0000000c
        /*0468*/ 	.word	0x00030c20
        /*046c*/ 	.short	0x010a
        /*046e*/ 	.byte	0x3f
	.zero		1


	//   ....[22]....
        /*0470*/ 	.word	0x00007a50
        /*0474*/ 	.word	0x0000000c
        /*0478*/ 	.word	0x00030c40
        /*047c*/ 	.short	0x010a
        /*047e*/ 	.byte	0x3f
	.zero		1


	//   ....[23]....
        /*0480*/ 	.word	0x00007c60
        /*0484*/ 	.word	0x0000000c
        /*0488*/ 	.word	0x00030c28
        /*048c*/ 	.short	0x010a
        /*048e*/ 	.byte	0x3f
	.zero		1


	//   ....[24]....
        /*0490*/ 	.word	0x00007e70
        /*0494*/ 	.word	0x0000000d
        /*0498*/ 	.word	0x00030c40
        /*049c*/ 	.short	0x010a
        /*049e*/ 	.byte	0x3f
	.zero		1


	//   ....[25]....
        /*04a0*/ 	.word	0x00008260
        /*04a4*/ 	.word	0x00000007
        /*04a8*/ 	.word	0x00000000
        /*04ac*/ 	.short	0x010a
        /*04ae*/ 	.byte	0x3f
	.zero		1


	//   ....[26]....
        /*04b0*/ 	.word	0x000082b0
        /*04b4*/ 	.word	0x0000000b
        /*04b8*/ 	.word	0x00000000
        /*04bc*/ 	.short	0x010a
        /*04be*/ 	.byte	0x3f
	.zero		1


	//   ....[27]....
        /*04c0*/ 	.word	0x00008310
        /*04c4*/ 	.word	0x00000009
        /*04c8*/ 	.word	0x00000000
        /*04cc*/ 	.short	0x010a
        /*04ce*/ 	.byte	0x3f
	.zero		1


	//   ....[28]....
        /*04d0*/ 	.word	0x00008340
        /*04d4*/ 	.word	0x00000003
        /*04d8*/ 	.word	0x00000000
        /*04dc*/ 	.short	0x010a
        /*04de*/ 	.byte	0x3f
	.zero		1


	//   ....[29]....
        /*04e0*/ 	.word	0x00008410
        /*04e4*/ 	.word	0x000000e2
        /*04e8*/ 	.word	0x00030c00
        /*04ec*/ 	.short	0x010a
        /*04ee*/ 	.byte	0x3f
	.zero		1


	//   ....[30]....
        /*04f0*/ 	.word	0x00008460
        /*04f4*/ 	.word	0x00000009
        /*04f8*/ 	.word	0x00030c10
        /*04fc*/ 	.short	0x010a
        /*04fe*/ 	.byte	0x3f
	.zero		1


	//   ....[31]....
        /*0500*/ 	.word	0x000084b0
        /*0504*/ 	.word	0x00000009
        /*0508*/ 	.word	0x00030c30
        /*050c*/ 	.short	0x010a
        /*050e*/ 	.byte	0x3f
	.zero		1


	//   ....[32]....
        /*0510*/ 	.word	0x00008500
        /*0514*/ 	.word	0x0000000c
        /*0518*/ 	.word	0x00030c20
        /*051c*/ 	.short	0x010a
        /*051e*/ 	.byte	0x3f
	.zero		1


	//   ....[33]....
        /*0520*/ 	.word	0x00008550
        /*0524*/ 	.word	0x0000000c
        /*0528*/ 	.word	0x00030c40
        /*052c*/ 	.short	0x010a
        /*052e*/ 	.byte	0x3f
	.zero		1


	//   ....[34]....
        /*0530*/ 	.word	0x000085a0
        /*0534*/ 	.word	0x0000000c
        /*0538*/ 	.word	0x00030c28
        /*053c*/ 	.short	0x010a
        /*053e*/ 	.byte	0x3f
	.zero		1


	//   ....[35]....
        /*0540*/ 	.word	0x000085f0
        /*0544*/ 	.word	0x0000000c
        /*0548*/ 	.word	0x00030c48
        /*054c*/ 	.short	0x010a
        /*054e*/ 	.byte	0x3f
	.zero		1


	//   ....[36]....
        /*0550*/ 	.word	0x00008650
        /*0554*/ 	.word	0x0000000c
        /*0558*/ 	.word	0x00030c20
        /*055c*/ 	.short	0x010a
        /*055e*/ 	.byte	0x3f
	.zero		1


	//   ....[37]....
        /*0560*/ 	.word	0x000086a0
        /*0564*/ 	.word	0x0000000c
        /*0568*/ 	.word	0x00030c40
        /*056c*/ 	.short	0x010a
        /*056e*/ 	.byte	0x3f
	.zero		1


	//   ....[38]....
        /*0570*/ 	.word	0x000086f0
        /*0574*/ 	.word	0x0000000c
        /*0578*/ 	.word	0x00030c28
        /*057c*/ 	.short	0x010a
        /*057e*/ 	.byte	0x3f
	.zero		1


	//   ....[39]....
        /*0580*/ 	.word	0x00008740
        /*0584*/ 	.word	0x0000000d
        /*0588*/ 	.word	0x00030c40
        /*058c*/ 	.short	0x010a
        /*058e*/ 	.byte	0x3f
	.zero		1


	//   ....[40]....
        /*0590*/ 	.word	0x00008820
        /*0594*/ 	.word	0x00000007
        /*0598*/ 	.word	0x00000000
        /*059c*/ 	.short	0x010a
        /*059e*/ 	.byte	0x3f
	.zero		1


	//   ....[41]....
        /*05a0*/ 	.word	0x00008870
        /*05a4*/ 	.word	0x0000000b
        /*05a8*/ 	.word	0x00000000
        /*05ac*/ 	.short	0x010a
        /*05ae*/ 	.byte	0x3f
	.zero		1


	//   ....[42]....
        /*05b0*/ 	.word	0x000088c0
        /*05b4*/ 	.word	0x00000009
        /*05b8*/ 	.word	0x00000000
        /*05bc*/ 	.short	0x010a
        /*05be*/ 	.byte	0x3f
	.zero		1


	//----- nvinfo : EIATTR_NUM_MBARRIERS
	.align		4
.L_370:
        /*05c0*/ 	.byte	0x03, 0x38
        /*05c2*/ 	.short	0x0009


	//----- nvinfo : EIATTR_EXIT_INSTR_OFFSETS
	.align		4
        /*05c4*/ 	.byte	0x04, 0x1c
        /*05c6*/ 	.short	(.L_372 - .L_371)


	//   ....[0]....
.L_371:
        /*05c8*/ 	.word	0x00008390


	//----- nvinfo : EIATTR_MAX_THREADS
	.align		4
.L_372:
        /*05cc*/ 	.byte	0x04, 0x05
        /*05ce*/ 	.short	(.L_374 - .L_373)
.L_373:
        /*05d0*/ 	.word	0x00000180
        /*05d4*/ 	.word	0x00000001
        /*05d8*/ 	.word	0x00000001


	//----- nvinfo : EIATTR_CRS_STACK_SIZE
	.align		4
.L_374:
        /*05dc*/ 	.byte	0x04, 0x1e
        /*05de*/ 	.short	(.L_376 - .L_375)
.L_375:
        /*05e0*/ 	.word	0x00000000


	//----- nvinfo : EIATTR_CBANK_PARAM_SIZE
	.align		4
.L_376:
        /*05e4*/ 	.byte	0x03, 0x19
        /*05e6*/ 	.short	0x06f0


	//----- nvinfo : EIATTR_PARAM_CBANK
	.align		4
        /*05e8*/ 	.byte	0x04, 0x0a
        /*05ea*/ 	.short	(.L_378 - .L_377)
	.align		4
.L_377:
        /*05ec*/ 	.word	index@(.nv.constant0._ZN7cutlass13device_kernelIN5flash11enable_sm90INS1_16FlashAttnBwdSm90INS1_25CollectiveMainloopBwdSm90ILi2ELi2ELi2EN4cute5tupleIJNS5_1CILi1EEES8_S8_EEENS6_IJNS7_ILi128EEESA_NS7_ILi64EEEEEENS_10bfloat16_tEfNS_4arch4Sm90ELb0ELb0ELb0ELb1ELb0ELb1ELb0ELb0ELi2ELi1ELi2ELi2ELb0EEENS1_24CollectiveEpilogueBwdGQAISC_fSF_Li256ELb1ELb0EEENS1_19SingleTileSchedulerILb1ELb0ELb0ELi128EEEEEEEEEvNT_6ParamsE)
        /*05f0*/ 	.short	0x0210
        /*05f2*/ 	.short	0x06f0


	//----- nvinfo : EIATTR_SW_WAR
	.align		4
.L_378:
        /*05f4*/ 	.byte	0x04, 0x36
        /*05f6*/ 	.short	(.L_380 - .L_379)
.L_379:
        /*05f8*/ 	.word	0x00000008
.L_380:


//--------------------- .nv.info._ZN7cutlass13device_kernelIN5flash11enable_sm90INS1_16FlashAttnBwdSm90INS1_25CollectiveMainloopBwdSm90ILi2ELi2ELi2EN4cute5tupleIJNS5_1CILi1EEES8_S8_EEENS6_IJNS7_ILi128EEESA_NS7_ILi64EEEEEENS_10bfloat16_tEfNS_4arch4Sm90ELb0ELb0ELb0ELb1ELb1ELb1ELb0ELb0ELi2ELi1ELi2ELi2ELb0EEENS1_24CollectiveEpilogueBwdGQAISC_fSF_Li256ELb1ELb1EEENS1_19SingleTileSchedulerILb1ELb0ELb0ELi128EEEEEEEEEvNT_6ParamsE --------------------------
	.section	.nv.info._ZN7cutlass13device_kernelIN5flash11enable_sm90INS1_16FlashAttnBwdSm90INS1_25CollectiveMainloopBwdSm90ILi2ELi2ELi2EN4cute5tupleIJNS5_1CILi1EEES8_S8_EEENS6_IJNS7_ILi128EEESA_NS7_ILi64EEEEEENS_10bfloat16_tEfNS_4arch4Sm90ELb0ELb0ELb0ELb1ELb1ELb1ELb0ELb0ELi2ELi1ELi2ELi2ELb0EEENS1_24CollectiveEpilogueBwdGQAISC_fSF_Li256ELb1ELb1EEENS1_19SingleTileSchedulerILb1ELb0ELb0ELi128EEEEEEEEEvNT_6ParamsE,"",@"SHT_CUDA_INFO"
	.sectionflags	@""
	.align	4


	//----- nvinfo : EIATTR_CUDA_API_VERSION
	.align		4
        /*0000*/ 	.byte	0x04, 0x37
        /*0002*/ 	.short	(.L_382 - .L_381)
.L_381:
        /*0004*/ 	.word	0x00000082


	//----- nvinfo : EIATTR_KPARAM_INFO
	.align		4
.L_382:
        /*0008*/ 	.byte	0x04, 0x17
        /*000a*/ 	.short	(.L_384 - .L_383)
.L_383:
        /*000c*/ 	.word	0x00000000
        /*0010*/ 	.short	0x0000
        /*0012*/ 	.short	0x0070
        /*0014*/ 	.byte	0x00, 0xf0, 0x01, 0x1a


	//----- nvinfo : EIATTR_SPARSE_MMA_MASK
	.align		4
.L_384:
        /*0018*/ 	.byte	0x03, 0x50
        /*001a*/ 	.short	0x0000


	//----- nvinfo : EIATTR_MAXREG_COUNT
	.align		4
        /*001c*/ 	.byte	0x03, 0x1b
        /*001e*/ 	.short	0x00a8


	//----- nvinfo : EIATTR_NUM_BARRIERS
	.align		4
        /*0020*/ 	.byte	0x02, 0x4c
        /*0022*/ 	.byte	0x10
	.zero		1


	//----- nvinfo : EIATTR_EXTERNS
	.align		4
        /*0024*/ 	.byte	0x04, 0x0f
        /*0026*/ 	.short	(.L_386 - .L_385)


	//   ....[0]....
	.align		4
.L_385:
        /*0028*/ 	.word	index@(__assertfail)


	//----- nvinfo : EIATTR_ANNOTATIONS
	.align		4
.L_386:
        /*002c*/ 	.byte	0x04, 0x55
        /*002e*/ 	.short	(.L_388 - .L_387)


	//   ....[0]....
.L_387:
        /* <DEDUP_REMOVED lines=8> */


	//----- nvinfo : EIATTR_MERCURY_ISA_VERSION
	.align		4
.L_388:
        /*0098*/ 	.byte	0x03, 0x5f
        /*009a*/ 	.short	0x0101


	//----- nvinfo : EIATTR_INT_WARP_WIDE_INSTR_OFFSETS
	.align		4
        /*009c*/ 	.byte	0x04, 0x31
        /*009e*/ 	.short	(.L_390 - .L_389)


	//   ....[0]....
.L_389:
        /*00a0*/ 	.word	0x00000180


	//   ....[1]....
        /*00a4*/ 	.word	0x00000240


	//   ....[2]....
        /*00a8*/ 	.word	0x00006750


	//   ....[3]....
        /*00ac*/ 	.word	0x00006bc0


	//   ....[4]....
        /*00b0*/ 	.word	0x00007190


	//   ....[5]....
        /*00b4*/ 	.word	0x00007510


	//----- nvinfo : EIATTR_COOP_GROUP_MASK_REGIDS
	.align		4
.L_390:
        /*00b8*/ 	.byte	0x04, 0x29
        /*00ba*/ 	.short	(.L_392 - .L_391)


	//   ....[0]....
.L_391:
        /*00bc*/ 	.word	0xffffffff


	//   ....[1]....
        /*00c0*/ 	.word	0xffffffff


	//   ....[2]....
        /*00c4*/ 	.word	0xffffffff


	//   ....[3]....
        /*00c8*/ 	.word	0xffffffff


	//   ....[4]....
        /*00cc*/ 	.word	0xffffffff


	//   ....[5]....
        /*00d0*/ 	.word	0xffffffff


	//   ....[6]....
        /*00d4*/ 	.word	0xffffffff


	//   ....[7]....
        /*00d8*/ 	.word	0xffffffff


	//   ....[8]....
        /*00dc*/ 	.word	0xffffffff


	//   ....[9]....
        /*00e0*/ 	.word	0xffffffff


	//   ....[10]....
        /*00e4*/ 	.word	0xffffffff


	//   ....[11]....
        /*00e8*/ 	.word	0xffffffff


	//   ....[12]....
        /*00ec*/ 	.word	0xffffffff


	//   ....[13]....
        /*00f0*/ 	.word	0xffffffff


	//   ....[14]....
        /*00f4*/ 	.word	0xffffffff


	//   ....[15]....
        /*00f8*/ 	.word	0xffffffff


	//   ....[16]....
        /*00fc*/ 	.word	0xffffffff


	//   ....[17]....
        /*0100*/ 	.word	0xffffffff


	//   ....[18]....
        /*0104*/ 	.word	0xffffffff


	//   ....[19]....
        /*0108*/ 	.word	0xffffffff


	//   ....[20]....
        /*010c*/ 	.word	0xffffffff


	//   ....[21]....
        /*0110*/ 	.word	0xffffffff


	//   ....[22]....
        /*0114*/ 	.word	0xffffffff


	//   ....[23]....
        /*0118*/ 	.word	0xffffffff


	//   ....[24]....
        /*011c*/ 	.word	0xffffffff


	//   ....[25]....
        /*0120*/ 	.word	0xffffffff


	//   ....[26]....
        /*0124*/ 	.word	0xffffffff


	//   ....[27]....
        /*0128*/ 	.word	0xffffffff


	//   ....[28]....
        /*012c*/ 	.word	0xffffffff


	//   ....[29]....
        /*0130*/ 	.word	0xffffffff


	//   ....[30]....
        /*0134*/ 	.word	0xffffffff


	//   ....[31]....
        /*0138*/ 	.word	0xffffffff


	//   ....[32]....
        /*013c*/ 	.word	0xffffffff


	//   ....[33]....
        /*0140*/ 	.word	0xffffffff


	//   ....[34]....
        /*0144*/ 	.word	0xffffffff


	//   ....[35]....
        /*0148*/ 	.word	0xffffffff


	//   ....[36]....
        /*014c*/ 	.word	0xffffffff


	//   ....[37]....
        /*0150*/ 	.word	0xffffffff


	//   ....[38]....
        /*0154*/ 	.word	0xffffffff


	//   ....[39]....
        /*0158*/ 	.word	0xffffffff


	//   ....[40]....
        /*015c*/ 	.word	0xffffffff


	//   ....[41]....
        /*0160*/ 	.word	0xffffffff


	//   ....[42]....
        /*0164*/ 	.word	0xffffffff


	//   ....[43]....
        /*0168*/ 	.word	0xffffffff


	//   ....[44]....
        /*016c*/ 	.word	0xffffffff


	//   ....[45]....
        /*0170*/ 	.word	0xffffffff


	//   ....[46]....
        /*0174*/ 	.word	0xffffffff


	//   ....[47]....
        /*0178*/ 	.word	0xffffffff


	//   ....[48]....
        /*017c*/ 	.word	0xffffffff


	//   ....[49]....
        /*0180*/ 	.word	0xffffffff


	//   ....[50]....
        /*0184*/ 	.word	0xffffffff


	//   ....[51]....
        /*0188*/ 	.word	0xffffffff


	//   ....[52]....
        /*018c*/ 	.word	0xffffffff


	//   ....[53]....
        /*0190*/ 	.word	0xffffffff


	//   ....[54]....
        /*0194*/ 	.word	0xffffffff


	//   ....[55]....
        /*0198*/ 	.word	0xffffffff


	//   ....[56]....
        /*019c*/ 	.word	0xffffffff


	//   ....[57]....
        /*01a0*/ 	.word	0xffffffff


	//   ....[58]....
        /*01a4*/ 	.word	0xffffffff


	//   ....[59]....
        /*01a8*/ 	.word	0xffffffff


	//   ....[60]....
        /*01ac*/ 	.word	0xffffffff


	//   ....[61]....
        /*01b0*/ 	.word	0xffffffff


	//   ....[62]....
        /*01b4*/ 	.word	0xffffffff


	//   ....[63]....
        /*01b8*/ 	.word	0xffffffff


	//   ....[64]....
        /*01bc*/ 	.word	0xffffffff


	//   ....[65]....
        /*01c0*/ 	.word	0xffffffff


	//   ....[66]....
        /*01c4*/ 	.word	0xffffffff


	//   ....[67]....
        /*01c8*/ 	.word	0xffffffff


	//   ....[68]....
        /*01cc*/ 	.word	0xffffffff


	//   ....[69]....
        /*01d0*/ 	.word	0xffffffff


	//   ....[70]....
        /*01d4*/ 	.word	0xffffffff


	//   ....[71]....
        /*01d8*/ 	.word	0xffffffff


	//   ....[72]....
        /*01dc*/ 	.word	0xffffffff


	//   ....[73]....
        /*01e0*/ 	.word	0xffffffff


	//   ....[74]....
        /*01e4*/ 	.word	0xffffffff


	//   ....[75]....
        /*01e8*/ 	.word	0xffffffff


	//   ....[76]....
        /*01ec*/ 	.word	0xffffffff


	//   ....[77]....
        /*01f0*/ 	.word	0xffffffff


	//   ....[78]....
        /*01f4*/ 	.word	0xffffffff


	//   ....[79]....
        /*01f8*/ 	.word	0xffffffff


	//   ....[80]....
        /*01fc*/ 	.word	0xffffffff


	//   ....[81]....
        /*0200*/ 	.word	0x0500000f


	//   ....[82]....
        /*0204*/ 	.word	0x0500000f


	//   ....[83]....
        /*0208*/ 	.word	0x0500000f


	//   ....[84]....
        /*020c*/ 	.word	0x0500000f


	//   ....[85]....
        /*0210*/ 	.word	0x0500000f


	//   ....[86]....
        /*0214*/ 	.word	0x0500000f


	//----- nvinfo : EIATTR_COOP_GROUP_INSTR_OFFSETS
	.align		4
.L_392:
        /*0218*/ 	.byte	0x04, 0x28
        /*021a*/ 	.short	(.L_394 - .L_393)


	//   ....[0]....
.L_393:
        /*021c*/ 	.word	0x00000060


	//   ....[1]....
        /*0220*/ 	.word	0x00000190


	//   ....[2]....
        /*0224*/ 	.word	0x00000220


	//   ....[3]....
        /*0228*/ 	.word	0x000003a0


	//   ....[4]....
        /*022c*/ 	.word	0x00000610


	//   ....[5]....
        /*0230*/ 	.word	0x00001160


	//   ....[6]....
        /*0234*/ 	.word	0x00002020


	//   ....[7]....
        /*0238*/ 	.word	0x00002060


	//   ....[8]....
        /*023c*/ 	.word	0x000020a0


	//   ....[9]....
        /*0240*/ 	.word	0x00002100


	//   ....[10]....
        /*0244*/ 	.word	0x000021d0


	//   ....[11]....
        /*0248*/ 	.word	0x00002220


	//   ....[12]....
        /*024c*/ 	.word	0x00002260


	//   ....[13]....
        /*0250*/ 	.word	0x000022a0


	//   ....[14]....
        /*0254*/ 	.word	0x000022e0


	//   ....[15]....
        /*0258*/ 	.word	0x00002320


	//   ....[16]....
        /*025c*/ 	.word	0x00002360


	//   ....[17]....
        /*0260*/ 	.word	0x000023c0


	//   ....[18]....
        /*0264*/ 	.word	0x00002430


	//   ....[19]....
        /*0268*/ 	.word	0x00002470


	//   ....[20]....
        /*026c*/ 	.word	0x000024a0


	//   ....[21]....
        /*0270*/ 	.word	0x000024e0


	//   ....[22]....
        /*0274*/ 	.word	0x00002510


	//   ....[23]....
        /*0278*/ 	.word	0x00002580


	//   ....[24]....
        /*027c*/ 	.word	0x000025c0


	//   ....[25]....
        /*0280*/ 	.word	0x00002630


	//   ....[26]....
        /*0284*/ 	.word	0x00002680


	//   ....[27]....
        /*0288*/ 	.word	0x000026c0


	//   ....[28]....
        /*028c*/ 	.word	0x00002710


	//   ....[29]....
        /*0290*/ 	.word	0x00002750


	//   ....[30]....
        /*0294*/ 	.word	0x000027d0


	//   ....[31]....
        /*0298*/ 	.word	0x00002810


	//   ....[32]....
        /*029c*/ 	.word	0x00002850


	//   ....[33]....
        /*02a0*/ 	.word	0x00002a80


	//   ....[34]....
        /*02a4*/ 	.word	0x00002ad0


	//   ....[35]....
        /*02a8*/ 	.word	0x00002b10


	//   ....[36]....
        /*02ac*/ 	.word	0x00002bc0


	//   ....[37]....
        /*02b0*/ 	.word	0x00002bf0


	//   ....[38]....
        /*02b4*/ 	.word	0x00003050


	//   ....[39]....
        /*02b8*/ 	.word	0x00003060


	//   ....[40]....
        /*02bc*/ 	.word	0x00003070


	//   ....[41]....
        /*02c0*/ 	.word	0x00003080


	//   ....[42]....
        /*02c4*/ 	.word	0x00003090


	//   ....[43]....
        /*02c8*/ 	.word	0x000030a0


	//   ....[44]....
        /*02cc*/ 	.word	0x000030d0


	//   ....[45]....
        /*02d0*/ 	.word	0x00003100


	//   ....[46]....
        /*02d4*/ 	.word	0x00003140


	//   ....[47]....
        /*02d8*/ 	.word	0x00003180


	//   ....[48]....
        /*02dc*/ 	.word	0x000031c0


	//   ....[49]....
        /*02e0*/ 	.word	0x00003200


	//   ....[50]....
        /*02e4*/ 	.word	0x00003240


	//   ....[51]....
        /*02e8*/ 	.word	0x00003280


	//   ....[52]....
        /*02ec*/ 	.word	0x000032c0


	//   ....[53]....
        /*02f0*/ 	.word	0x00003320


	//   ....[54]....
        /*02f4*/ 	.word	0x00003360


	//   ....[55]....
        /*02f8*/ 	.word	0x000033a0


	//   ....[56]....
        /*02fc*/ 	.word	0x000033e0


	//   ....[57]....
        /*0300*/ 	.word	0x00003420


	//   ....[58]....
        /*0304*/ 	.word	0x00003460


	//   ....[59]....
        /*0308*/ 	.word	0x000034a0


	//   ....[60]....
        /*030c*/ 	.word	0x000034e0


	//   ....[61]....
        /*0310*/ 	.word	0x00003520


	//   ....[62]....
        /*0314*/ 	.word	0x00003560


	//   ....[63]....
        /*0318*/ 	.word	0x000035a0


	//   ....[64]....
        /*031c*/ 	.word	0x000035e0


	//   ....[65]....
        /*0320*/ 	.word	0x00003620


	//   ....[66]....
        /*0324*/ 	.word	0x00003660


	//   ....[67]....
        /*0328*/ 	.word	0x000036a0


	//   ....[68]....
        /*032c*/ 	.word	0x000036e0


	//   ....[69]....
        /*0330*/ 	.word	0x00003720


	//   ....[70]....
        /*0334*/ 	.word	0x000053f0


	//   ....[71]....
        /*0338*/ 	.word	0x00005580


	//   ....[72]....
        /*033c*/ 	.word	0x000057d0


	//   ....[73]....
        /*0340*/ 	.word	0x00005960


	//   ....[74]....
        /*0344*/ 	.word	0x00005a70


	//   ....[75]....
        /*0348*/ 	.word	0x000063f0


	//   ....[76]....
        /*034c*/ 	.word	0x00006680


	//   ....[77]....
        /*0350*/ 	.word	0x000068c0


	//   ....[78]....
        /*0354*/ 	.word	0x00006af0


	//   ....[79]....
        /*0358*/ 	.word	0x00006da0


	//   ....[80]....
        /*035c*/ 	.word	0x000070d0


	//   ....[81]....
        /*0360*/ 	.word	0x00009080


	//   ....[82]....
        /*0364*/ 	.word	0x000091d0


	//   ....[83]....
        /*0368*/ 	.word	0x00009240


	//   ....[84]....
        /*036c*/ 	.word	0x000092b0


	//   ....[85]....
        /*0370*/ 	.word	0x00009320


	//   ....[86]....
        /*0374*/ 	.word	0x00009390


	//----- nvinfo : EIATTR_REG_RECONFIG
	.align		4
.L_394:
        /*0378*/ 	.byte	0x01, 0x54
	.zero		2


	//----- nvinfo : EIATTR_SYSCALL_OFFSETS
	.align		4
        /*037c*/ 	.byte	0x04, 0x46
        /*037e*/ 	.short	(.L_396 - .L_395)


	//   ....[0]....
.L_395:
        /*0380*/ 	.word	0x00000dc0


	//   ....[1]....
        /*0384*/ 	.word	0x00000eb0


	//   ....[2]....
        /*0388*/ 	.word	0x00001010


	//   ....[3]....
        /*038c*/ 	.word	0x00001100


	//----- nvinfo : EIATTR_MBARRIER_INSTR_OFFSETS
	.align		4
.L_396:
        /*0390*/ 	.byte	0x04, 0x39
        /*0392*/ 	.short	(.L_398 - .L_397)


	//   ....[0]....
.L_397:
        /*0394*/ 	.word	0x00000260
        /*0398*/ 	.word	0x000000ff
        /*039c*/ 	.word	0x00030c00
        /*03a0*/ 	.short	0x0100
        /*03a2*/ 	.byte	0x06
	.zero		1


	//   ....[1]....
        /*03a4*/ 	.word	0x00000350
        /*03a8*/ 	.word	0x000000ff
        /*03ac*/ 	.word	0x00030c10
        /*03b0*/ 	.short	0x0100
        /*03b2*/ 	.byte	0x08
	.zero		1


	//   ....[2]....
        /*03b4*/ 	.word	0x00000360
        /*03b8*/ 	.word	0x000000ff
        /*03bc*/ 	.word	0x00030c20
        /*03c0*/ 	.short	0x0100
        /*03c2*/ 	.byte	0x08
	.zero		1


	//   ....[3]....
        /*03c4*/ 	.word	0x00000370
        /*03c8*/ 	.word	0x000000ff
        /*03cc*/ 	.word	0x00030c18
        /*03d0*/ 	.short	0x0100
        /*03d2*/ 	.byte	0x08
	.zero		1


	//   ....[4]....
        /*03d4*/ 	.word	0x00000380
        /*03d8*/ 	.word	0x000000ff
        /*03dc*/ 	.word	0x00030c28
        /*03e0*/ 	.short	0x0100
        /*03e2*/ 	.byte	0x08
	.zero		1


	//   ....[5]....
        /*03e4*/ 	.word	0x000004b0
        /*03e8*/ 	.word	0x000000ff
        /*03ec*/ 	.word	0x00030c30
        /*03f0*/ 	.short	0x0100
        /*03f2*/ 	.byte	0x08
	.zero		1


	//   ....[6]....
        /*03f4*/ 	.word	0x000004c0
        /*03f8*/ 	.word	0x000000ff
        /*03fc*/ 	.word	0x00030c40
        /*0400*/ 	.short	0x0100
        /*0402*/ 	.byte	0x08
	.zero		1


	//   ....[7]....
        /*0404*/ 	.word	0x000004d0
        /*0408*/ 	.word	0x000000ff
        /*040c*/ 	.word	0x00030c38
        /*0410*/ 	.short	0x0100
        /*0412*/ 	.byte	0x08
	.zero		1


	//   ....[8]....
        /*0414*/ 	.word	0x000004e0
        /*0418*/ 	.word	0x000000ff
        /*041c*/ 	.word	0x00030c48
        /*0420*/ 	.short	0x0100
        /*0422*/ 	.byte	0x08
	.zero		1


	//   ....[9]....
        /*0424*/ 	.word	0x000011b0
        /*0428*/ 	.word	0x000000e2
        /*042c*/ 	.word	0x00030c00
        /*0430*/ 	.short	0x010a
        /*0432*/ 	.byte	0x3f
	.zero		1


	//   ....[10]....
        /*0434*/ 	.word	0x00001330
        /*0438*/ 	.word	0x000000e2
        /*043c*/ 	.word	0x00030c00
        /*0440*/ 	.short	0x010a
        /*0442*/ 	.byte	0x3f
	.zero		1


	//   ....[11]....
        /*0444*/ 	.word	0x00001a60
        /*0448*/ 	.word	0x00000009
        /*044c*/ 	.word	0x00030c10
        /*0450*/ 	.short	0x010a
        /*0452*/ 	.byte	0x3f
	.zero		1


	//   ....[12]....
        /*0454*/ 	.word	0x00001ad0
        /*0458*/ 	.word	0x00000009
        /*045c*/ 	.word	0x00030c10
        /*0460*/ 	.short	0x010a
        /*0462*/ 	.byte	0x3f
	.zero		1


	//   ....[13]....
        /*0464*/ 	.word	0x00001ee0
        /*0468*/ 	.word	0x00000009
        /*046c*/ 	.word	0x00030c30
        /*0470*/ 	.short	0x010a
        /*0472*/ 	.byte	0x3f
	.zero		1


	//   ....[14]....
        /*0474*/ 	.word	0x00001f60
        /*0478*/ 	.word	0x00000009
        /*047c*/ 	.word	0x00030c30
        /*0480*/ 	.short	0x010a
        /*0482*/ 	.byte	0x3f
	.zero		1


	//   ....[15]....
        /*0484*/ 	.word	0x00004690
        /*0488*/ 	.word	0x0000000a
        /*048c*/ 	.word	0x00000000
        /*0490*/ 	.short	0x0101
        /*0492*/ 	.byte	0x3f
	.zero		1


	//   ....[16]....
        /*0494*/ 	.word	0x00004ad0
        /*0498*/ 	.word	0x00000009
        /*049c*/ 	.word	0x00000000
        /*04a0*/ 	.short	0x0101
        /*04a2*/ 	.byte	0x3f
	.zero		1


	//   ....[17]....
        /*04a4*/ 	.word	0x00007a10
        /*04a8*/ 	.word	0x0000000c
        /*04ac*/ 	.word	0x00030c20
        /*04b0*/ 	.short	0x010a
        /*04b2*/ 	.byte	0x3f
	.zero		1


	//   ....[18]....
        /*04b4*/ 	.word	0x00007ec0
        /*04b8*/ 	.word	0x0000000c
        /*04bc*/ 	.word	0x00030c40
        /*04c0*/ 	.short	0x010a
        /*04c2*/ 	.byte	0x3f
	.zero		1


	//   ....[19]....
        /*04c4*/ 	.word	0x00008100
        /*04c8*/ 	.word	0x0000000c
        /*04cc*/ 	.word	0x00030c28
        /*04d0*/ 	.short	0x010a
        /*04d2*/ 	.byte	0x3f
	.zero		1


	//   ....[20]....
        /*04d4*/ 	.word	0x000082c0
        /*04d8*/ 	.word	0x0000000c
        /*04dc*/ 	.word	0x00030c48
        /*04e0*/ 	.short	0x010a
        /*04e2*/ 	.byte	0x3f
	.zero		1


	//   ....[21]....
        /*04e4*/ 	.word	0x000084d0
        /*04e8*/ 	.word	0x0000000c
        /*04ec*/ 	.word	0x00030c20
        /*04f0*/ 	.short	0x010a
        /*04f2*/ 	.byte	0x3f
	.zero		1


	//   ....[22]....
        /*04f4*/ 	.word	0x000086f0
        /*04f8*/ 	.word	0x0000000c
        /*04fc*/ 	.word	0x00030c40
        /*0500*/ 	.short	0x010a
        /*0502*/ 	.byte	0x3f
	.zero		1


	//   ....[23]....
        /*0504*/ 	.word	0x00008900
        /*0508*/ 	.word	0x0000000c
        /*050c*/ 	.word	0x00030c28
        /*0510*/ 	.short	0x010a
        /*0512*/ 	.byte	0x3f
	.zero		1


	//   ....[24]....
        /*0514*/ 	.word	0x00008b10
        /*0518*/ 	.word	0x0000000d
        /*051c*/ 	.word	0x00030c40
        /*0520*/ 	.short	0x010a
        /*0522*/ 	.byte	0x3f
	.zero		1


	//   ....[25]....
        /*0524*/ 	.word	0x00008f00
        /*0528*/ 	.word	0x00000007
        /*052c*/ 	.word	0x00000000
        /*0530*/ 	.short	0x010a
        /*0532*/ 	.byte	0x3f
	.zero		1


	//   ....[26]....
        /*0534*/ 	.word	0x00008f50
        /*0538*/ 	.word	0x0000000b
        /*053c*/ 	.word	0x00000000
        /*0540*/ 	.short	0x010a
        /*0542*/ 	.byte	0x3f
	.zero		1


	//   ....[27]....
        /*0544*/ 	.word	0x00008fb0
        /*0548*/ 	.word	0x00000009
        /*054c*/ 	.word	0x00000000
        /*0550*/ 	.short	0x010a
        /*0552*/ 	.byte	0x3f
	.zero		1


	//   ....[28]....
        /*0554*/ 	.word	0x00008fe0
        /*0558*/ 	.word	0x00000003
        /*055c*/ 	.word	0x00000000
        /*0560*/ 	.short	0x010a
        /*0562*/ 	.byte	0x3f
	.zero		1


	//   ....[29]....
        /*0564*/ 	.word	0x000090b0
        /*0568*/ 	.word	0x000000e2
        /*056c*/ 	.word	0x00030c00
        /*0570*/ 	.short	0x010a
        /*0572*/ 	.byte	0x3f
	.zero		1


	//   ....[30]....
        /*0574*/ 	.word	0x00009100
        /*0578*/ 	.word	0x00000009
        /*057c*/ 	.word	0x00030c10
        /*0580*/ 	.short	0x010a
        /*0582*/ 	.byte	0x3f
	.zero		1


	//   ....[31]....
        /*0584*/ 	.word	0x00009150
        /*0588*/ 	.word	0x00000009
        /*058c*/ 	.word	0x00030c30
        /*0590*/ 	.short	0x010a
        /*0592*/ 	.byte	0x3f
	.zero		1


	//   ....[32]....
        /*0594*/ 	.word	0x000093d0
        /*0598*/ 	.word	0x0000000c
        /*059c*/ 	.word	0x00030c20
        /*05a0*/ 	.short	0x010a
        /*05a2*/ 	.byte	0x3f
	.zero		1


	//   ....[33]....
        /*05a4*/ 	.word	0x00009420
        /*05a8*/ 	.word	0x0000000c
        /*05ac*/ 	.word	0x00030c40
        /*05b0*/ 	.short	0x010a
        /*05b2*/ 	.byte	0x3f
	.zero		1


	//   ....[34]....
        /*05b4*/ 	.word	0x00009470
        /*05b8*/ 	.word	0x0000000c
        /*05bc*/ 	.word	0x00030c28
        /*05c0*/ 	.short	0x010a
        /*05c2*/ 	.byte	0x3f
	.zero		1


	//   ....[35]....
        /*05c4*/ 	.word	0x000094c0
        /*05c8*/ 	.word	0x0000000c
        /*05cc*/ 	.word	0x00030c48
        /*05d0*/ 	.short	0x010a
        /*05d2*/ 	.byte	0x3f
	.zero		1


	//   ....[36]....
        /*05d4*/ 	.word	0x00009520
        /*05d8*/ 	.word	0x0000000c
        /*05dc*/ 	.word	0x00030c20
        /*05e0*/ 	.short	0x010a
        /*05e2*/ 	.byte	0x3f
	.zero		1


	//   ....[37]....
        /*05e4*/ 	.word	0x00009570
        /*05e8*/ 	.word	0x0000000c
        /*05ec*/ 	.word	0x00030c40
        /*05f0*/ 	.short	0x010a
        /*05f2*/ 	.byte	0x3f
	.zero		1


	//   ....[38]....
        /*05f4*/ 	.word	0x000095c0
        /*05f8*/ 	.word	0x0000000c
        /*05fc*/ 	.word	0x00030c28
        /*0600*/ 	.short	0x010a
        /*0602*/ 	.byte	0x3f
	.zero		1


	//   ....[39]....
        /*0604*/ 	.word	0x00009610
        /*0608*/ 	.word	0x0000000d
        /*060c*/ 	.word	0x00030c40
        /*0610*/ 	.short	0x010a
        /*0612*/ 	.byte	0x3f
	.zero		1


	//   ....[40]....
        /*0614*/ 	.word	0x000096f0
        /*0618*/ 	.word	0x00000007
        /*061c*/ 	.word	0x00000000
        /*0620*/ 	.short	0x010a
        /*0622*/ 	.byte	0x3f
	.zero		1


	//   ....[41]....
        /*0624*/ 	.word	0x00009740
        /*0628*/ 	.word	0x0000000b
        /*062c*/ 	.word	0x00000000
        /*0630*/ 	.short	0x010a
        /*0632*/ 	.byte	0x3f
	.zero		1


	//   ....[42]....
        /*0634*/ 	.word	0x00009790
        /*0638*/ 	.word	0x00000009
        /*063c*/ 	.word	0x00000000
        /*0640*/ 	.short	0x010a
        /*0642*/ 	.byte	0x3f
	.zero		1


	//----- nvinfo : EIATTR_NUM_MBARRIERS
	.align		4
.L_398:
        /*0644*/ 	.byte	0x03, 0x38
        /*0646*/ 	.short	0x0009


	//----- nvinfo : EIATTR_EXIT_INSTR_OFFSETS
	.align		4
        /*0648*/ 	.byte	0x04, 0x1c
        /*064a*/ 	.short	(.L_400 - .L_399)


	//   ....[0]....
.L_399:
        /*064c*/ 	.word	0x00009030


	//----- nvinfo : EIATTR_MAX_THREADS
	.align		4
.L_400:
        /*0650*/ 	.byte	0x04, 0x05
        /*0652*/ 	.short	(.L_402 - .L_401)
.L_401:
        /*0654*/ 	.word	0x00000180
        /*0658*/ 	.word	0x00000001
        /*065c*/ 	.word	0x00000001


	//----- nvinfo : EIATTR_CRS_STACK_SIZE
	.align		4
.L_402:
        /*0660*/ 	.byte	0x04, 0x1e
        /*0662*/ 	.short	(.L_404 - .L_403)
.L_403:
        /*0664*/ 	.word	0x00000000


	//----- nvinfo : EIATTR_CBANK_PARAM_SIZE
	.align		4
.L_404:
        /*0668*/ 	.byte	0x03, 0x19
        /*066a*/ 	.short	0x06f0


	//----- nvinfo : EIATTR_PARAM_CBANK
	.align		4
        /*066c*/ 	.byte	0x04, 0x0a
        /*066e*/ 	.short	(.L_406 - .L_405)
	.align		4
.L_405:
        /*0670*/ 	.word	index@(.nv.constant0._ZN7cutlass13device_kernelIN5flash11enable_sm90INS1_16FlashAttnBwdSm90INS1_25CollectiveMainloopBwdSm90ILi2ELi2ELi2EN4cute5tupleIJNS5_1CILi1EEES8_S8_EEENS6_IJNS7_ILi128EEESA_NS7_ILi64EEEEEENS_10bfloat16_tEfNS_4arch4Sm90ELb0ELb0ELb0ELb1ELb1ELb1ELb0ELb0ELi2ELi1ELi2ELi2ELb0EEENS1_24CollectiveEpilogueBwdGQAISC_fSF_Li256ELb1ELb1EEENS1_19SingleTileSchedulerILb1ELb0ELb0ELi128EEEEEEEEEvNT_6ParamsE)
        /*0674*/ 	.short	0x0210
        /*0676*/ 	.short	0x06f0


	//----- nvinfo : EIATTR_SW_WAR
	.align		4
.L_406:
        /*0678*/ 	.byte	0x04, 0x36
        /*067a*/ 	.short	(.L_408 - .L_407)
.L_407:
        /*067c*/ 	.word	0x00000008
.L_408:


//--------------------- .nv.info._ZN7cutlass13device_kernelIN5flash11enable_sm90INS1_16FlashAttnBwdSm90INS1_25CollectiveMainloopBwdSm90ILi2ELi2ELi2EN4cute5tupleIJNS5_1CILi1EEES8_S8_EEENS6_IJNS7_ILi128EEESA_NS7_ILi64EEEEEENS_10bfloat16_tEfNS_4arch4Sm90ELb0ELb1ELb0ELb0ELb0ELb1ELb0ELb0ELi2ELi1ELi2ELi2ELb0EEENS1_21CollectiveEpilogueBwdISC_SD_SF_Li256ELb0ELb0ELi1EEENS1_19SingleTileSchedulerILb0ELb0ELb0ELi128EEEEEEEEEvNT_6ParamsE --------------------------
	.section	.nv.info._ZN7cutlass13device_kernelIN5flash11enable_sm90INS1_16FlashAttnBwdSm90INS1_25CollectiveMainloopBwdSm90ILi2ELi2ELi2EN4cute5tupleIJNS5_1CILi1EEES8_S8_EEENS6_IJNS7_ILi128EEESA_NS7_ILi64EEEEEENS_10bfloat16_tEfNS_4arch4Sm90ELb0ELb1ELb0ELb0ELb0ELb1ELb0ELb0ELi2ELi1ELi2ELi2ELb0EEENS1_21CollectiveEpilogueBwdISC_SD_SF_Li256ELb0ELb0ELi1EEENS1_19SingleTileSchedulerILb0ELb0ELb0ELi128EEEEEEEEEvNT_6ParamsE,"",@"SHT_CUDA_INFO"
	.sectionflags	@""
	.align	4


	//----- nvinfo : EIATTR_CUDA_API_VERSION
	.align		4
        /*0000*/ 	.byte	0x04, 0x37
        /*0002*/ 	.short	(.L_410 - .L_409)
.L_409:
        /*0004*/ 	.word	0x00000082


	//----- nvinfo : EIATTR_KPARAM_INFO
	.align		4
.L_410:
        /*0008*/ 	.byte	0x04, 0x17
        /*000a*/ 	.short	(.L_412 - .L_411)
.L_411:
        /*000c*/ 	.word	0x00000000
        /*0010*/ 	.short	0x0000
        /*0012*/ 	.short	0x0070
        /*0014*/ 	.byte	0x00, 0xf0, 0x01, 0x24


	//----- nvinfo : EIATTR_SPARSE_MMA_MASK
	.align		4
.L_412:
        /*0018*/ 	.byte	0x03, 0x50
        /*001a*/ 	.short	0x0000


	//----- nvinfo : EIATTR_MAXREG_COUNT
	.align		4
        /*001c*/ 	.byte	0x03, 0x1b
        /*001e*/ 	.short	0x00a8


	//----- nvinfo : EIATTR_NUM_BARRIERS
	.align		4
        /*0020*/ 	.byte	0x02, 0x4c
        /*0022*/ 	.byte	0x10
	.zero		1


	//----- nvinfo : EIATTR_EXTERNS
	.align		4
        /*0024*/ 	.byte	0x04, 0x0f
        /*0026*/ 	.short	(.L_414 - .L_413)


	//   ....[0]....
	.align		4
.L_413:
        /*0028*/ 	.word	index@(__assertfail)


	//----- nvinfo : EIATTR_ANNOTATIONS
	.align		4
.L_414:
        /*002c*/ 	.byte	0x04, 0x55
        /*002e*/ 	.short	(.L_416 - .L_415)


	//   ....[0]....
.L_415:
        /*0030*/ 	.word	0x00000001
        /*0034*/ 	.byte	0xb0, 0x11, 0x00, 0x00, 0x01, 0x00, 0x00, 0x00, 0x30, 0x12, 0x00, 0x00, 0x01, 0x00, 0x00, 0x00
        /* <DEDUP_REMOVED lines=26> */
        /*01e4*/ 	.byte	0x10, 0x0a, 0x01, 0x00, 0x01, 0x00, 0x00, 0x00, 0x10, 0x0e, 0x01, 0x00


	//----- nvinfo : EIATTR_MERCURY_ISA_VERSION
	.align		4
.L_416:
        /*01f0*/ 	.byte	0x03, 0x5f
        /*01f2*/ 	.short	0x0101


	//----- nvinfo : EIATTR_INT_WARP_WIDE_INSTR_OFFSETS
	.align		4
        /*01f4*/ 	.byte	0x04, 0x31
        /*01f6*/ 	.short	(.L_418 - .L_417)


	//   ....[0]....
.L_417:
        /*01f8*/ 	.word	0x000001f0


	//   ....[1]....
        /*01fc*/ 	.word	0x00000220


	//----- nvinfo : EIATTR_COOP_GROUP_MASK_REGIDS
	.align		4
.L_418:
        /*0200*/ 	.byte	0x04, 0x29
        /*0202*/ 	.short	(.L_420 - .L_419)


	//   ....[0]....
.L_419:
        /*0204*/ 	.word	0xffffffff


	//   ....[1]....
        /*0208*/ 	.word	0xffffffff


	//   ....[2]....
        /*020c*/ 	.word	0xffffffff


	//   ....[3]....
        /*0210*/ 	.word	0xffffffff


	//   ....[4]....
        /*0214*/ 	.word	0xffffffff


	//   ....[5]....
        /*0218*/ 	.word	0xffffffff


	//   ....[6]....
        /*021c*/ 	.word	0xffffffff


	//   ....[7]....
        /*0220*/ 	.word	0xffffffff


	//   ....[8]....
        /*0224*/ 	.word	0xffffffff


	//   ....[9]....
        /*0228*/ 	.word	0xffffffff


	//   ....[10]....
        /*022c*/ 	.word	0xffffffff


	//   ....[11]....
        /*0230*/ 	.word	0xffffffff


	//   ....[12]....
        /*0234*/ 	.word	0xffffffff


	//   ....[13]....
        /*0238*/ 	.word	0xffffffff


	//   ....[14]....
        /*023c*/ 	.word	0xffffffff


	//   ....[15]....
        /*0240*/ 	.word	0xffffffff


	//   ....[16]....
        /*0244*/ 	.word	0xffffffff


	//   ....[17]....
        /*0248*/ 	.word	0xffffffff


	//   ....[18]....
        /*024c*/ 	.word	0xffffffff


	//   ....[19]....
        /*0250*/ 	.word	0xffffffff


	//   ....[20]....
        /*0254*/ 	.word	0xffffffff


	//   ....[21]....
        /*0258*/ 	.word	0xffffffff


	//   ....[22]....
        /*025c*/ 	.word	0xffffffff


	//   ....[23]....
        /*0260*/ 	.word	0xffffffff


	//   ....[24]....
        /*0264*/ 	.word	0xffffffff


	//   ....[25]....
        /*0268*/ 	.word	0xffffffff


	//   ....[26]....
        /*026c*/ 	.word	0xffffffff


	//   ....[27]....
        /*0270*/ 	.word	0xffffffff


	//   ....[28]....
        /*0274*/ 	.word	0xffffffff


	//   ....[29]....
        /*0278*/ 	.word	0xffffffff


	//   ....[30]....
        /*027c*/ 	.word	0xffffffff


	//   ....[31]....
        /*0280*/ 	.word	0xffffffff


	//   ....[32]....
        /*0284*/ 	.word	0xffffffff


	//   ....[33]....
        /*0288*/ 	.word	0xffffffff


	//   ....[34]....
        /*028c*/ 	.word	0xffffffff


	//   ....[35]....
        /*0290*/ 	.word	0xffffffff


	//   ....[36]....
        /*0294*/ 	.word	0xffffffff


	//   ....[37]....
        /*0298*/ 	.word	0xffffffff


	//   ....[38]....
        /*029c*/ 	.word	0xffffffff


	//   ....[39]....
        /*02a0*/ 	.word	0xffffffff


	//   ....[40]....
        /*02a4*/ 	.word	0xffffffff


	//   ....[41]....
        /*02a8*/ 	.word	0xffffffff


	//   ....[42]....
        /*02ac*/ 	.word	0xffffffff


	//   ....[43]....
        /*02b0*/ 	.word	0xffffffff


	//   ....[44]....
        /*02b4*/ 	.word	0xffffffff


	//   ....[45]....
        /*02b8*/ 	.word	0xffffffff


	//   ....[46]....
        /*02bc*/ 	.word	0xffffffff


	//   ....[47]....
        /*02c0*/ 	.word	0xffffffff


	//   ....[48]....
        /*02c4*/ 	.word	0xffffffff


	//   ....[49]....
        /*02c8*/ 	.word	0xffffffff


	//   ....[50]....
        /*02cc*/ 	.word	0xffffffff


	//   ....[51]....
        /*02d0*/ 	.word	0xffffffff


	//   ....[52]....
        /*02d4*/ 	.word	0xffffffff


	//   ....[53]....
        /*02d8*/ 	.word	0xffffffff


	//   ....[54]....
        /*02dc*/ 	.word	0xffffffff


	//   ....[55]....
        /*02e0*/ 	.word	0xffffffff


	//   ....[56]....
        /*02e4*/ 	.word	0xffffffff


	//   ....[57]....
        /*02e8*/ 	.word	0xffffffff


	//   ....[58]....
        /*02ec*/ 	.word	0xffffffff


	//   ....[59]....
        /*02f0*/ 	.word	0xffffffff


	//   ....[60]....
        /*02f4*/ 	.word	0xffffffff


	//   ....[61]....
        /*02f8*/ 	.word	0xffffffff


	//   ....[62]....
        /*02fc*/ 	.word	0xffffffff


	//   ....[63]....
        /*0300*/ 	.word	0xffffffff


	//   ....[64]....
        /*0304*/ 	.word	0xffffffff


	//   ....[65]....
        /*0308*/ 	.word	0xffffffff


	//   ....[66]....
        /*030c*/ 	.word	0xffffffff


	//   ....[67]....
        /*0310*/ 	.word	0xffffffff


	//   ....[68]....
        /*0314*/ 	.word	0xffffffff


	//   ....[69]....
        /*0318*/ 	.word	0xffffffff


	//   ....[70]....
        /*031c*/ 	.word	0xffffffff


	//   ....[71]....
        /*0320*/ 	.word	0xffffffff


	//   ....[72]....
        /*0324*/ 	.word	0xffffffff


	//   ....[73]....
        /*0328*/ 	.word	0xffffffff


	//   ....[74]....
        /*032c*/ 	.word	0xffffffff


	//   ....[75]....
        /*0330*/ 	.word	0xffffffff


	//   ....[76]....
        /*0334*/ 	.word	0xffffffff


	//   ....[77]....
        /*0338*/ 	.word	0xffffffff


	//   ....[78]....
        /*033c*/ 	.word	0xffffffff


	//   ....[79]....
        /*0340*/ 	.word	0xffffffff


	//   ....[80]....
        /*0344*/ 	.word	0xffffffff


	//   ....[81]....
        /*0348*/ 	.word	0xffffffff


	//   ....[82]....
        /*034c*/ 	.word	0xffffffff


	//   ....[83]....
        /*0350*/ 	.word	0xffffffff


	//   ....[84]....
        /*0354*/ 	.word	0xffffffff


	//   ....[85]....
        /*0358*/ 	.word	0xffffffff


	//   ....[86]....
        /*035c*/ 	.word	0xffffffff


	//   ....[87]....
        /*0360*/ 	.word	0xffffffff


	//   ....[88]....
        /*0364*/ 	.word	0xffffffff


	//   ....[89]....
        /*0368*/ 	.word	0xffffffff


	//   ....[90]....
        /*036c*/ 	.word	0xffffffff


	//   ....[91]....
        /*0370*/ 	.word	0xffffffff


	//   ....[92]....
        /*0374*/ 	.word	0xffffffff


	//   ....[93]....
        /*0378*/ 	.word	0xffffffff


	//   ....[94]....
        /*037c*/ 	.word	0xffffffff


	//   ....[95]....
        /*0380*/ 	.word	0xffffffff


	//   ....[96]....
        /*0384*/ 	.word	0xffffffff


	//   ....[97]....
        /*0388*/ 	.word	0xffffffff


	//   ....[98]....
        /*038c*/ 	.word	0xffffffff


	//   ....[99]....
        /*0390*/ 	.word	0xffffffff


	//   ....[100]....
        /*0394*/ 	.word	0xffffffff


	//   ....[101]....
        /*0398*/ 	.word	0xffffffff


	//   ....[102]....
        /*039c*/ 	.word	0xffffffff


	//   ....[103]....
        /*03a0*/ 	.word	0xffffffff


	//   ....[104]....
        /*03a4*/ 	.word	0xffffffff


	//   ....[105]....
        /*03a8*/ 	.word	0xffffffff


	//   ....[106]....
        /*03ac*/ 	.word	0xffffffff


	//   ....[107]....
        /*03b0*/ 	.word	0xffffffff


	//   ....[108]....
        /*03b4*/ 	.word	0xffffffff


	//   ....[109]....
        /*03b8*/ 	.word	0xffffffff


	//   ....[110]....
        /*03bc*/ 	.word	0xffffffff


	//   ....[111]....
        /*03c0*/ 	.word	0xffffffff


	//   ....[112]....
        /*03c4*/ 	.word	0xffffffff


	//   ....[113]....
        /*03c8*/ 	.word	0xffffffff


	//   ....[114]....
        /*03cc*/ 	.word	0xffffffff


	//   ....[115]....
        /*03d0*/ 	.word	0xffffffff


	//   ....[116]....
        /*03d4*/ 	.word	0xffffffff


	//   ....[117]....
        /*03d8*/ 	.word	0xffffffff


	//   ....[118]....
        /*03dc*/ 	.word	0xffffffff


	//   ....[119]....
        /*03e0*/ 	.word	0xffffffff


	//   ....[120]....
        /*03e4*/ 	.word	0xffffffff


	//   ....[121]....
        /*03e8*/ 	.word	0xffffffff


	//   ....[122]....
        /*03ec*/ 	.word	0xffffffff


	//   ....[123]....
        /*03f0*/ 	.word	0xffffffff


	//   ....[124]....
        /*03f4*/ 	.word	0xffffffff


	//   ....[125]....
        /*03f8*/ 	.word	0xffffffff


	//   ....[126]....
        /*03fc*/ 	.word	0xffffffff


	//   ....[127]....
        /*0400*/ 	.word	0xffffffff


	//   ....[128]....
        /*0404*/ 	.word	0xffffffff


	//   ....[129]....
        /*0408*/ 	.word	0xffffffff


	//   ....[130]....
        /*040c*/ 	.word	0xffffffff


	//   ....[131]....
        /*0410*/ 	.word	0xffffffff


	//   ....[132]....
        /*0414*/ 	.word	0xffffffff


	//   ....[133]....
        /*0418*/ 	.word	0xffffffff


	//   ....[134]....
        /*041c*/ 	.word	0xffffffff


	//   ....[135]....
        /*0420*/ 	.word	0xffffffff


	//   ....[136]....
        /*0424*/ 	.word	0xffffffff


	//   ....[137]....
        /*0428*/ 	.word	0xffffffff


	//   ....[138]....
        /*042c*/ 	.word	0xffffffff


	//   ....[139]....
        /*0430*/ 	.word	0xffffffff


	//   ....[140]....
        /*0434*/ 	.word	0xffffffff


	//   ....[141]....
        /*0438*/ 	.word	0xffffffff


	//   ....[142]....
        /*043c*/ 	.word	0xffffffff


	//   ....[143]....
        /*0440*/ 	.word	0xffffffff


	//   ....[144]....
        /*0444*/ 	.word	0xffffffff


	//   ....[145]....
        /*0448*/ 	.word	0xffffffff


	//   ....[146]....
        /*044c*/ 	.word	0xffffffff


	//   ....[147]....
        /*0450*/ 	.word	0xffffffff


	//   ....[148]....
        /*0454*/ 	.word	0xffffffff


	//   ....[149]....
        /*0458*/ 	.word	0xffffffff


	//   ....[150]....
        /*045c*/ 	.word	0xffffffff


	//   ....[151]....
        /*0460*/ 	.word	0xffffffff


	//   ....[152]....
        /*0464*/ 	.word	0xffffffff


	//   ....[153]....
        /*0468*/ 	.word	0xffffffff


	//   ....[154]....
        /*046c*/ 	.word	0xffffffff


	//   ....[155]....
        /*0470*/ 	.word	0xffffffff


	//   ....[156]....
        /*0474*/ 	.word	0xffffffff


	//   ....[157]....
        /*0478*/ 	.word	0xffffffff


	//   ....[158]....
        /*047c*/ 	.word	0xffffffff


	//   ....[159]....
        /*0480*/ 	.word	0xffffffff


	//   ....[160]....
        /*0484*/ 	.word	0xffffffff


	//   ....[161]....
        /*0488*/ 	.word	0xffffffff


	//   ....[162]....
        /*048c*/ 	.word	0xffffffff


	//   ....[163]....
        /*0490*/ 	.word	0xffffffff


	//   ....[164]....
        /*0494*/ 	.word	0xffffffff


	//   ....[165]....
        /*0498*/ 	.word	0xffffffff


	//   ....[166]....
        /*049c*/ 	.word	0xffffffff


	//   ....[167]....
        /*04a0*/ 	.word	0xffffffff


	//   ....[168]....
        /*04a4*/ 	.word	0xffffffff


	//   ....[169]....
        /*04a8*/ 	.word	0xffffffff


	//   ....[170]....
        /*04ac*/ 	.word	0xffffffff


	//   ....[171]....
        /*04b0*/ 	.word	0xffffffff


	//   ....[172]....
        /*04b4*/ 	.word	0xffffffff


	//   ....[173]....
        /*04b8*/ 	.word	0xffffffff


	//   ....[174]....
        /*04bc*/ 	.word	0xffffffff


	//   ....[175]....
        /*04c0*/ 	.word	0xffffffff


	//   ....[176]....
        /*04c4*/ 	.word	0xffffffff


	//   ....[177]....
        /*04c8*/ 	.word	0xffffffff


	//   ....[178]....
        /*04cc*/ 	.word	0xffffffff


	//   ....[179]....
        /*04d0*/ 	.word	0xffffffff


	//   ....[180]....
        /*04d4*/ 	.word	0xffffffff


	//   ....[181]....
        /*04d8*/ 	.word	0xffffffff


	//   ....[182]....
        /*04dc*/ 	.word	0xffffffff


	//   ....[183]....
        /*04e0*/ 	.word	0xffffffff


	//   ....[184]....
        /*04e4*/ 	.word	0xffffffff


	//   ....[185]....
        /*04e8*/ 	.word	0xffffffff


	//   ....[186]....
        /*04ec*/ 	.word	0xffffffff


	//   ....[187]....
        /*04f0*/ 	.word	0xffffffff


	//   ....[188]....
        /*04f4*/ 	.word	0xffffffff


	//   ....[189]....
        /*04f8*/ 	.word	0xffffffff


	//   ....[190]....
        /*04fc*/ 	.word	0xffffffff


	//   ....[191]....
        /*0500*/ 	.word	0xffffffff


	//   ....[192]....
        /*0504*/ 	.word	0xffffffff


	//   ....[193]....
        /*0508*/ 	.word	0xffffffff


	//   ....[194]....
        /*050c*/ 	.word	0xffffffff


	//   ....[195]....
        /*0510*/ 	.word	0xffffffff


	//   ....[196]....
        /*0514*/ 	.word	0xffffffff


	//   ....[197]....
        /*0518*/ 	.word	0xffffffff


	//   ....[198]....
        /*051c*/ 	.word	0xffffffff


	//   ....[199]....
        /*0520*/ 	.word	0xffffffff


	//   ....[200]....
        /*0524*/ 	.word	0x0500000f


	//----- nvinfo : EIATTR_COOP_GROUP_INSTR_OFFSETS
	.align		4
.L_420:
        /*0528*/ 	.byte	0x04, 0x28
        /*052a*/ 	.short	(.L_422 - .L_421)


	//   ....[0]....
.L_421:
        /*052c*/ 	.word	0x00000070


	//   ....[1]....
        /*0530*/ 	.word	0x00000200


	//   ....[2]....
        /*0534*/ 	.word	0x00000250


	//   ....[3]....
        /*0538*/ 	.word	0x00000440


	//   ....[4]....
        /*053c*/ 	.word	0x00000660


	//   ....[5]....
        /*0540*/ 	.word	0x00000fb0


	//   ....[6]....
        /*0544*/ 	.word	0x00001f90


	//   ....[7]....
        /*0548*/ 	.word	0x000020e0


	//   ....[8]....
        /*054c*/ 	.word	0x00002260


	//   ....[9]....
        /*0550*/ 	.word	0x000022c0


	//   ....[10]....
        /*0554*/ 	.word	0x00002320


	//   ....[11]....
        /*0558*/ 	.word	0x00002440


	//   ....[12]....
        /*055c*/ 	.word	0x00002620


	//   ....[13]....
        /*0560*/ 	.word	0x00002760


	//   ....[14]....
        /*0564*/ 	.word	0x00002850


	//   ....[15]....
        /*0568*/ 	.word	0x00002c20


	//   ....[16]....
        /*056c*/ 	.word	0x00002c30


	//   ....[17]....
        /*0570*/ 	.word	0x00002c50


	//   ....[18]....
        /*0574*/ 	.word	0x00002c90


	//   ....[19]....
        /*0578*/ 	.word	0x00002e90


	//   ....[20]....
        /*057c*/ 	.word	0x00002fe0


	//   ....[21]....
        /*0580*/ 	.word	0x00003060


	//   ....[22]....
        /*0584*/ 	.word	0x00003080


	//   ....[23]....
        /*0588*/ 	.word	0x000031f0


	//   ....[24]....
        /*058c*/ 	.word	0x00003220


	//   ....[25]....
        /*0590*/ 	.word	0x00003270


	//   ....[26]....
        /*0594*/ 	.word	0x00003280


	//   ....[27]....
        /*0598*/ 	.word	0x00003290


	//   ....[28]....
        /*059c*/ 	.word	0x000032a0


	//   ....[29]....
        /*05a0*/ 	.word	0x000032d0


	//   ....[30]....
        /*05a4*/ 	.word	0x00003390


	//   ....[31]....
        /*05a8*/ 	.word	0x000033b0


	//   ....[32]....
        /*05ac*/ 	.word	0x00003400


	//   ....[33]....
        /*05b0*/ 	.word	0x00003410


	//   ....[34]....
        /*05b4*/ 	.word	0x000034a0


	//   ....[35]....
        /*05b8*/ 	.word	0x000034b0


	//   ....[36]....
        /*05bc*/ 	.word	0x000034f0


	//   ....[37]....
        /*05c0*/ 	.word	0x00003540


	//   ....[38]....
        /*05c4*/ 	.word	0x00003550


	//   ....[39]....
        /*05c8*/ 	.word	0x00003580


	//   ....[40]....
        /*05cc*/ 	.word	0x000035c0


	//   ....[41]....
        /*05d0*/ 	.word	0x000035f0


	//   ....[42]....
        /*05d4*/ 	.word	0x00003620


	//   ....[43]....
        /*05d8*/ 	.word	0x00003630


	//   ....[44]....
        /*05dc*/ 	.word	0x00003650


	//   ....[45]....
        /*05e0*/ 	.word	0x00003760


	//   ....[46]....
        /*05e4*/ 	.word	0x000037b0


	//   ....[47]....
        /*05e8*/ 	.word	0x000037c0


	//   ....[48]....
        /*05ec*/ 	.word	0x000037d0


	//   ....[49]....
        /*05f0*/ 	.word	0x000037e0


	//   ....[50]....
        /*05f4*/ 	.word	0x000037f0


	//   ....[51]....
        /*05f8*/ 	.word	0x00003800


	//   ....[52]....
        /*05fc*/ 	.word	0x00003860


	//   ....[53]....
        /*0600*/ 	.word	0x000038c0


	//   ....[54]....
        /*0604*/ 	.word	0x000038f0


	//   ....[55]....
        /*0608*/ 	.word	0x00003930


	//   ....[56]....
        /*060c*/ 	.word	0x00003940


	//   ....[57]....
        /*0610*/ 	.word	0x00003960


	//   ....[58]....
        /*0614*/ 	.word	0x00003970


	//   ....[59]....
        /*0618*/ 	.word	0x00003980


	//   ....[60]....
        /*061c*/ 	.word	0x00003990


	//   ....[61]....
        /*0620*/ 	.word	0x000039a0


	//   ....[62]....
        /*0624*/ 	.word	0x000039e0


	//   ....[63]....
        /*0628*/ 	.word	0x000039f0


	//   ....[64]....
        /*062c*/ 	.word	0x00003a00


	//   ....[65]....
        /*0630*/ 	.word	0x00003a10


	//   ....[66]....
        /*0634*/ 	.word	0x00003a20


	//   ....[67]....
        /*0638*/ 	.word	0x00003a30


	//   ....[68]....
        /*063c*/ 	.word	0x00003a40


	//   ....[69]....
        /*0640*/ 	.word	0x00003a50


	//   ....[70]....
        /*0644*/ 	.word	0x00006210


	//   ....[71]....
        /*0648*/ 	.word	0x00006250


	//   ....[72]....
        /*064c*/ 	.word	0x00006290


	//   ....[73]....
        /*0650*/ 	.word	0x000062c0


	//   ....[74]....
        /*0654*/ 	.word	0x000062f0


	//   ....[75]....
        /*0658*/ 	.word	0x00006320


	//   ....[76]....
        /*065c*/ 	.word	0x000065a0


	//   ....[77]....
        /*0660*/ 	.word	0x00006650


	//   ....[78]....
        /*0664*/ 	.word	0x000066d0


	//   ....[79]....
        /*0668*/ 	.word	0x00006710


	//   ....[80]....
        /*066c*/ 	.word	0x00006740


	//   ....[81]....
        /*0670*/ 	.word	0x00006770


	//   ....[82]....
        /*0674*/ 	.word	0x000067b0


	//   ....[83]....
        /*0678*/ 	.word	0x000067d0


	//   ....[84]....
        /*067c*/ 	.word	0x00006810


	//   ....[85]....
        /*0680*/ 	.word	0x00006870


	//   ....[86]....
        /*0684*/ 	.word	0x00006920


	//   ....[87]....
        /*0688*/ 	.word	0x000069a0


	//   ....[88]....
        /*068c*/ 	.word	0x000069e0


	//   ....[89]....
        /*0690*/ 	.word	0x000069f0


	//   ....[90]....
        /*0694*/ 	.word	0x00006a10


	//   ....[91]....
        /*0698*/ 	.word	0x00006a60


	//   ....[92]....
        /*069c*/ 	.word	0x00006aa0


	//   ....[93]....
        /*06a0*/ 	.word	0x00006b30


	//   ....[94]....
        /*06a4*/ 	.word	0x00006b70


	//   ....[95]....
        /*06a8*/ 	.word	0x00006bb0


	//   ....[96]....
        /*06ac*/ 	.word	0x00006c00


	//   ....[97]....
        /*06b0*/ 	.word	0x00006c40


	//   ....[98]....
        /*06b4*/ 	.word	0x00006c80


	//   ....[99]....
        /*06b8*/ 	.word	0x00006d10


	//   ....[100]....
        /*06bc*/ 	.word	0x00006dd0


	//   ....[101]....
        /*06c0*/ 	.word	0x00006e30


	//   ....[102]....
        /*06c4*/ 	.word	0x00007230


	//   ....[103]....
        /*06c8*/ 	.word	0x00007240


	//   ....[104]....
        /*06cc*/ 	.word	0x00007250


	//   ....[105]....
        /*06d0*/ 	.word	0x00007260


	//   ....[106]....
        /*06d4*/ 	.word	0x00007270


	//   ....[107]....
        /*06d8*/ 	.word	0x00007280


	//   ....[108]....
        /*06dc*/ 	.word	0x000072a0


	//   ....[109]....
        /*06e0*/ 	.word	0x000072c0


	//   ....[110]....
        /*06e4*/ 	.word	0x00007320


	//   ....[111]....
        /*06e8*/ 	.word	0x00007360


	//   ....[112]....
        /*06ec*/ 	.word	0x000073c0


	//   ....[113]....
        /*06f0*/ 	.word	0x000073f0


	//   ....[114]....
        /*06f4*/ 	.word	0x00007430


	//   ....[115]....
        /*06f8*/ 	.word	0x00007440


	//   ....[116]....
        /*06fc*/ 	.word	0x000074a0


	//   ....[117]....
        /*0700*/ 	.word	0x000074b0


	//   ....[118]....
        /*0704*/ 	.word	0x000074c0


	//   ....[119]....
        /*0708*/ 	.word	0x000074f0


	//   ....[120]....
        /*070c*/ 	.word	0x00007530


	//   ....[121]....
        /*0710*/ 	.word	0x00007560


	//   ....[122]....
        /*0714*/ 	.word	0x000075a0


	//   ....[123]....
        /*0718*/ 	.word	0x000075d0


	//   ....[124]....
        /*071c*/ 	.word	0x000075f0


	//   ....[125]....
        /*0720*/ 	.word	0x00007630


	//   ....[126]....
        /*0724*/ 	.word	0x00007670


	//   ....[127]....
        /*0728*/ 	.word	0x000076b0


	//   ....[128]....
        /*072c*/ 	.word	0x000076c0


	//   ....[129]....
        /*0730*/ 	.word	0x000076d0


	//   ....[130]....
        /*0734*/ 	.word	0x000076e0


	//   ....[131]....
        /*0738*/ 	.word	0x000076f0


	//   ....[132]....
        /*073c*/ 	.word	0x00007730


	//   ....[133]....
        /*0740*/ 	.word	0x00007770


	//   ....[134]....
        /*0744*/ 	.word	0x00009c60


	//   ....[135]....
        /*0748*/ 	.word	0x00009ca0


	//   ....[136]....
        /*074c*/ 	.word	0x00009cc0


	//   ....[137]....
        /*0750*/ 	.word	0x00009d10


	//   ....[138]....
        /*0754*/ 	.word	0x00009de0


	//   ....[139]....
        /*0758*/ 	.word	0x00009e80


	//   ....[140]....
        /*075c*/ 	.word	0x00009f20


	//   ....[141]....
        /*0760*/ 	.word	0x00009fc0


	//   ....[142]....
        /*0764*/ 	.word	0x0000a000


	//   ....[143]....
        /*0768*/ 	.word	0x0000a0d0


	//   ....[144]....
        /*076c*/ 	.word	0x0000a110


	//   ....[145]....
        /*0770*/ 	.word	0x0000a150


	//   ....[146]....
        /*0774*/ 	.word	0x0000a1f0


	//   ....[147]....
        /*0778*/ 	.word	0x0000a230


	//   ....[148]....
        /*077c*/ 	.word	0x0000a2d0


	//   ....[149]....
        /*0780*/ 	.word	0x0000a350


	//   ....[150]....
        /*0784*/ 	.word	0x0000a4d0


	//   ....[151]....
        /*0788*/ 	.word	0x0000a620


	//   ....[152]....
        /*078c*/ 	.word	0x0000a6e0


	//   ....[153]....
        /*0790*/ 	.word	0x0000a760


	//   ....[154]....
        /*0794*/ 	.word	0x0000a8b0


	//   ....[155]....
        /*0798*/ 	.word	0x0000aec0


	//   ....[156]....
        /*079c*/ 	.word	0x0000afc0


	//   ....[157]....
        /*07a0*/ 	.word	0x0000b000


	//   ....[158]....
        /*07a4*/ 	.word	0x0000b040


	//   ....[159]....
        /*07a8*/ 	.word	0x0000b070


	//   ....[160]....
        /*07ac*/ 	.word	0x0000b0b0


	//   ....[161]....
        /*07b0*/ 	.word	0x0000b140


	//   ....[162]....
        /*07b4*/ 	.word	0x0000b220


	//   ....[163]....
        /*07b8*/ 	.word	0x0000b2a0


	//   ....[164]....
        /*07bc*/ 	.word	0x0000b2e0


	//   ....[165]....
        /*07c0*/ 	.word	0x0000b340


	//   ....[166]....
        /*07c4*/ 	.word	0x0000b4d0


	//   ....[167]....
        /*07c8*/ 	.word	0x0000b4e0


	//   ....[168]....
        /*07cc*/ 	.word	0x0000b4f0


	//   ....[169]....
        /*07d0*/ 	.word	0x0000b500


	//   ....[170]....
        /*07d4*/ 	.word	0x0000b510


	//   ....[171]....
        /*07d8*/ 	.word	0x0000b520


	//   ....[172]....
        /*07dc*/ 	.word	0x0000b550


	//   ....[173]....
        /*07e0*/ 	.word	0x0000b570


	//   ....[174]....
        /*07e4*/ 	.word	0x0000b590


	//   ....[175]....
        /*07e8*/ 	.word	0x0000b5c0


	//   ....[176]....
        /*07ec*/ 	.word	0x0000b5f0


	//   ....[177]....
        /*07f0*/ 	.word	0x0000b630


	//   ....[178]....
        /*07f4*/ 	.word	0x0000b690


	//   ....[179]....
        /*07f8*/ 	.word	0x0000b6c0


	//   ....[180]....
        /*07fc*/ 	.word	0x0000b700


	//   ....[181]....
        /*0800*/ 	.word	0x0000b720


	//   ....[182]....
        /*0804*/ 	.word	0x0000b760


	//   ....[183]....
        /*0808*/ 	.word	0x0000b780


	//   ....[184]....
        /*080c*/ 	.word	0x0000b7a0


	//   ....[185]....
        /*0810*/ 	.word	0x0000b820


	//   ....[186]....
        /*0814*/ 	.word	0x0000b870


	//   ....[187]....
        /*0818*/ 	.word	0x0000b8b0


	//   ....[188]....
        /*081c*/ 	.word	0x0000b8c0


	//   ....[189]....
        /*0820*/ 	.word	0x0000b900


	//   ....[190]....
        /*0824*/ 	.word	0x0000b940


	//   ....[191]....
        /*0828*/ 	.word	0x0000b980


	//   ....[192]....
        /*082c*/ 	.word	0x0000b9b0


	//   ....[193]....
        /*0830*/ 	.word	0x0000b9e0


	//   ....[194]....
        /*0834*/ 	.word	0x0000ba20


	//   ....[195]....
        /*0838*/ 	.word	0x0000ba30


	//   ....[196]....
        /*083c*/ 	.word	0x0000ba40


	//   ....[197]....
        /*0840*/ 	.word	0x0000ba50


	//   ....[198]....
        /*0844*/ 	.word	0x0000dad0


	//   ....[199]....
        /*0848*/ 	.word	0x0000ea80


	//   ....[200]....
        /*084c*/ 	.word	0x00011430


	//----- nvinfo : EIATTR_REG_RECONFIG
	.align		4
.L_422:
        /*0850*/ 	.byte	0x01, 0x54
	.zero		2


	//----- nvinfo : EIATTR_SYSCALL_OFFSETS
	.align		4
        /*0854*/ 	.byte	0x04, 0x46
        /*0856*/ 	.short	(.L_424 - .L_423)


	//   ....[0]....
.L_423:
        /*0858*/ 	.word	0x00000c10


	//   ....[1]....
        /*085c*/ 	.word	0x00000d00


	//   ....[2]....
        /*0860*/ 	.word	0x00000e60


	//   ....[3]....
        /*0864*/ 	.word	0x00000f50


	//   ....[4]....
        /*0868*/ 	.word	0x0000d440


	//   ....[5]....
        /*086c*/ 	.word	0x0000d570


	//   ....[6]....
        /*0870*/ 	.word	0x0000d690


	//   ....[7]....
        /*0874*/ 	.word	0x0000d7b0


	//----- nvinfo : EIATTR_MBARRIER_INSTR_OFFSETS
	.align		4
.L_424:
        /*0878*/ 	.byte	0x04, 0x39
        /*087a*/ 	.short	(.L_426 - .L_425)


	//   ....[0]....
.L_425:
        /*087c*/ 	.word	0x000002f0
        /*0880*/ 	.word	0x000000ff
        /*0884*/ 	.word	0x00030c00
        /*0888*/ 	.short	0x0100
        /*088a*/ 	.byte	0x06
	.zero		1


	//   ....[1]....
        /*088c*/ 	.word	0x000003f0
        /*0890*/ 	.word	0x000000ff
        /*0894*/ 	.word	0x00030c10
        /*0898*/ 	.short	0x0100
        /*089a*/ 	.byte	0x08
	.zero		1


	//   ....[2]....
        /*089c*/ 	.word	0x00000400
        /*08a0*/ 	.word	0x000000ff
        /*08a4*/ 	.word	0x00030c20
        /*08a8*/ 	.short	0x0100
        /*08aa*/ 	.byte	0x08
	.zero		1


	//   ....[3]....
        /*08ac*/ 	.word	0x00000410
        /*08b0*/ 	.word	0x000000ff
        /*08b4*/ 	.word	0x00030c18
        /*08b8*/ 	.short	0x0100
        /*08ba*/ 	.byte	0x08
	.zero		1


	//   ....[4]....
        /*08bc*/ 	.word	0x00000420
        /*08c0*/ 	.word	0x000000ff
        /*08c4*/ 	.word	0x00030c28
        /*08c8*/ 	.short	0x0100
        /*08ca*/ 	.byte	0x08
	.zero		1


	//   ....[5]....
        /*08cc*/ 	.word	0x00000550
        /*08d0*/ 	.word	0x000000ff
        /*08d4*/ 	.word	0x00030c30
        /*08d8*/ 	.short	0x0100
        /*08da*/ 	.byte	0x08
	.zero		1


	//   ....[6]....
        /*08dc*/ 	.word	0x00000560
        /*08e0*/ 	.word	0x000000ff
        /*08e4*/ 	.word	0x00030c40
        /*08e8*/ 	.short	0x0100
        /*08ea*/ 	.byte	0x08
	.zero		1


	//   ....[7]....
        /*08ec*/ 	.word	0x00000570
        /*08f0*/ 	.word	0x000000ff
        /*08f4*/ 	.word	0x00030c38
        /*08f8*/ 	.short	0x0100
        /*08fa*/ 	.byte	0x08
	.zero		1


	//   ....[8]....
        /*08fc*/ 	.word	0x00000580
        /*0900*/ 	.word	0x000000ff
        /*0904*/ 	.word	0x00030c48
        /*0908*/ 	.short	0x0100
        /*090a*/ 	.byte	0x08
	.zero		1


	//   ....[9]....
        /*090c*/ 	.word	0x00000ff0
        /*0910*/ 	.word	0x000000de
        /*0914*/ 	.word	0x00030c00
        /*0918*/ 	.short	0x010a
        /*091a*/ 	.byte	0x3f
	.zero		1


	//   ....[10]....
        /*091c*/ 	.word	0x00001110
        /*0920*/ 	.word	0x000000de
        /*0924*/ 	.word	0x00030c00
        /*0928*/ 	.short	0x010a
        /*092a*/ 	.byte	0x3f
	.zero		1


	//   ....[11]....
        /*092c*/ 	.word	0x000019c0
        /*0930*/ 	.word	0x00000008
        /*0934*/ 	.word	0x00030c10
        /*0938*/ 	.short	0x010a
        /*093a*/ 	.byte	0x3f
	.zero		1


	//   ....[12]....
        /*093c*/ 	.word	0x00001a30
        /*0940*/ 	.word	0x00000008
        /*0944*/ 	.word	0x00030c10
        /*0948*/ 	.short	0x010a
        /*094a*/ 	.byte	0x3f
	.zero		1


	//   ....[13]....
        /*094c*/ 	.word	0x00001e10
        /*0950*/ 	.word	0x00000008
        /*0954*/ 	.word	0x00030c30
        /*0958*/ 	.short	0x010a
        /*095a*/ 	.byte	0x3f
	.zero		1


	//   ....[14]....
        /*095c*/ 	.word	0x00001e90
        /*0960*/ 	.word	0x00000008
        /*0964*/ 	.word	0x00030c30
        /*0968*/ 	.short	0x010a
        /*096a*/ 	.byte	0x3f
	.zero		1


	//   ....[15]....
        /*096c*/ 	.word	0x00004f00
        /*0970*/ 	.word	0x00000009
        /*0974*/ 	.word	0x00000000
        /*0978*/ 	.short	0x0101
        /*097a*/ 	.byte	0x3f
	.zero		1


	//   ....[16]....
        /*097c*/ 	.word	0x00005350
        /*0980*/ 	.word	0x00000008
        /*0984*/ 	.word	0x00000000
        /*0988*/ 	.short	0x0101
        /*098a*/ 	.byte	0x3f
	.zero		1


	//   ....[17]....
        /*098c*/ 	.word	0x00005c10
        /*0990*/ 	.word	0x00000006
        /*0994*/ 	.word	0x00030c10
        /*0998*/ 	.short	0x010a
        /*099a*/ 	.byte	0x3f
	.zero		1


	//   ....[18]....
        /*099c*/ 	.word	0x00005c90
        /*09a0*/ 	.word	0x00000006
        /*09a4*/ 	.word	0x00030c10
        /*09a8*/ 	.short	0x010a
        /*09aa*/ 	.byte	0x3f
	.zero		1


	//   ....[19]....
        /*09ac*/ 	.word	0x00006090
        /*09b0*/ 	.word	0x00000006
        /*09b4*/ 	.word	0x00030c30
        /*09b8*/ 	.short	0x010a
        /*09ba*/ 	.byte	0x3f
	.zero		1


	//   ....[20]....
        /*09bc*/ 	.word	0x00006120
        /*09c0*/ 	.word	0x00000006
        /*09c4*/ 	.word	0x00030c30
        /*09c8*/ 	.short	0x010a
        /*09ca*/ 	.byte	0x3f
	.zero		1


	//   ....[21]....
        /*09cc*/ 	.word	0x000088f0
        /*09d0*/ 	.word	0x00000007
        /*09d4*/ 	.word	0x00000000
        /*09d8*/ 	.short	0x0101
        /*09da*/ 	.byte	0x3f
	.zero		1


	//   ....[22]....
        /*09dc*/ 	.word	0x00008d60
        /*09e0*/ 	.word	0x00000006
        /*09e4*/ 	.word	0x00000000
        /*09e8*/ 	.short	0x0101
        /*09ea*/ 	.byte	0x3f
	.zero		1


	//   ....[23]....
        /*09ec*/ 	.word	0x000095c0
        /*09f0*/ 	.word	0x00000007
        /*09f4*/ 	.word	0x00030c10
        /*09f8*/ 	.short	0x010a
        /*09fa*/ 	.byte	0x3f
	.zero		1


	//   ....[24]....
        /*09fc*/ 	.word	0x00009640
        /*0a00*/ 	.word	0x00000007
        /*0a04*/ 	.word	0x00030c10
        /*0a08*/ 	.short	0x010a
        /*0a0a*/ 	.byte	0x3f
	.zero		1


	//   ....[25]....
        /*0a0c*/ 	.word	0x00009a50
        /*0a10*/ 	.word	0x00000007
        /*0a14*/ 	.word	0x00030c30
        /*0a18*/ 	.short	0x010a
        /*0a1a*/ 	.byte	0x3f
	.zero		1


	//   ....[26]....
        /*0a1c*/ 	.word	0x00009ae0
        /*0a20*/ 	.word	0x00000007
        /*0a24*/ 	.word	0x00030c30
        /*0a28*/ 	.short	0x010a
        /*0a2a*/ 	.byte	0x3f
	.zero		1


	//   ....[27]....
        /*0a2c*/ 	.word	0x0000cc10
        /*0a30*/ 	.word	0x00000008
        /*0a34*/ 	.word	0x00000000
        /*0a38*/ 	.short	0x0101
        /*0a3a*/ 	.byte	0x3f
	.zero		1


	//   ....[28]....
        /*0a3c*/ 	.word	0x0000d080
        /*0a40*/ 	.word	0x00000007
        /*0a44*/ 	.word	0x00000000
        /*0a48*/ 	.short	0x0101
        /*0a4a*/ 	.byte	0x3f
	.zero		1


	//   ....[29]....
        /*0a4c*/ 	.word	0x0000fb80
        /*0a50*/ 	.word	0x00000010
        /*0a54*/ 	.word	0x00030c20
        /*0a58*/ 	.short	0x010a
        /*0a5a*/ 	.byte	0x3f
	.zero		1


	//   ....[30]....
        /*0a5c*/ 	.word	0x00010150
        /*0a60*/ 	.word	0x00000010
        /*0a64*/ 	.word	0x00030c40
        /*0a68*/ 	.short	0x010a
        /*0a6a*/ 	.byte	0x3f
	.zero		1


	//   ....[31]....
        /*0a6c*/ 	.word	0x00010380
        /*0a70*/ 	.word	0x00000010
        /*0a74*/ 	.word	0x00030c28
        /*0a78*/ 	.short	0x010a
        /*0a7a*/ 	.byte	0x3f
	.zero		1


	//   ....[32]....
        /*0a7c*/ 	.word	0x000105b0
        /*0a80*/ 	.word	0x00000010
        /*0a84*/ 	.word	0x00030c48
        /*0a88*/ 	.short	0x010a
        /*0a8a*/ 	.byte	0x3f
	.zero		1


	//   ....[33]....
        /*0a8c*/ 	.word	0x00010790
        /*0a90*/ 	.word	0x00000010
        /*0a94*/ 	.word	0x00030c20
        /*0a98*/ 	.short	0x010a
        /*0a9a*/ 	.byte	0x3f
	.zero		1


	//   ....[34]....
        /*0a9c*/ 	.word	0x00010a40
        /*0aa0*/ 	.word	0x00000010
        /*0aa4*/ 	.word	0x00030c40
        /*0aa8*/ 	.short	0x010a
        /*0aaa*/ 	.byte	0x3f
	.zero		1


	//   ....[35]....
        /*0aac*/ 	.word	0x00010c40
        /*0ab0*/ 	.word	0x00000010
        /*0ab4*/ 	.word	0x00030c28
        /*0ab8*/ 	.short	0x010a
        /*0aba*/ 	.byte	0x3f
	.zero		1


	//   ....[36]....
        /*0abc*/ 	.word	0x00010ec0
        /*0ac0*/ 	.word	0x00000003
        /*0ac4*/ 	.word	0x00030c40
        /*0ac8*/ 	.short	0x010a
        /*0aca*/ 	.byte	0x3f
	.zero		1


	//   ....[37]....
        /*0acc*/ 	.word	0x00011290
        /*0ad0*/ 	.word	0x00000006
        /*0ad4*/ 	.word	0x00000000
        /*0ad8*/ 	.short	0x010a
        /*0ada*/ 	.byte	0x3f
	.zero		1


	//   ....[38]....
        /*0adc*/ 	.word	0x000112f0
        /*0ae0*/ 	.word	0x00000003
        /*0ae4*/ 	.word	0x00000000
        /*0ae8*/ 	.short	0x010a
        /*0aea*/ 	.byte	0x3f
	.zero		1


	//   ....[39]....
        /*0aec*/ 	.word	0x00011350
        /*0af0*/ 	.word	0x00000002
        /*0af4*/ 	.word	0x00000000
        /*0af8*/ 	.short	0x010a
        /*0afa*/ 	.byte	0x3f
	.zero		1


	//   ....[40]....
        /*0afc*/ 	.word	0x00011380
        /*0b00*/ 	.word	0x00000003
        /*0b04*/ 	.word	0x00000000
        /*0b08*/ 	.short	0x010a
        /*0b0a*/ 	.byte	0x3f
	.zero		1


	//   ....[41]....
        /*0b0c*/ 	.word	0x00011460
        /*0b10*/ 	.word	0x000000de
        /*0b14*/ 	.word	0x00030c00
        /*0b18*/ 	.short	0x010a
        /*0b1a*/ 	.byte	0x3f
	.zero		1


	//   ....[42]....
        /*0b1c*/ 	.word	0x000114b0
        /*0b20*/ 	.word	0x00000008
        /*0b24*/ 	.word	0x00030c10
        /*0b28*/ 	.short	0x010a
        /*0b2a*/ 	.byte	0x3f
	.zero		1


	//   ....[43]....
        /*0b2c*/ 	.word	0x00011500
        /*0b30*/ 	.word	0x00000008
        /*0b34*/ 	.word	0x00030c30
        /*0b38*/ 	.short	0x010a
        /*0b3a*/ 	.byte	0x3f
	.zero		1


	//   ....[44]....
        /*0b3c*/ 	.word	0x00011550
        /*0b40*/ 	.word	0x00000006
        /*0b44*/ 	.word	0x00030c10
        /*0b48*/ 	.short	0x010a
        /*0b4a*/ 	.byte	0x3f
	.zero		1


	//   ....[45]....
        /*0b4c*/ 	.word	0x000115a0
        /*0b50*/ 	.word	0x00000006
        /*0b54*/ 	.word	0x00030c30
        /*0b58*/ 	.short	0x010a
        /*0b5a*/ 	.byte	0x3f
	.zero		1


	//   ....[46]....
        /*0b5c*/ 	.word	0x000115f0
        /*0b60*/ 	.word	0x00000007
        /*0b64*/ 	.word	0x00030c10
        /*0b68*/ 	.short	0x010a
        /*0b6a*/ 	.byte	0x3f
	.zero		1


	//   ....[47]....
        /*0b6c*/ 	.word	0x00011640
        /*0b70*/ 	.word	0x00000007
        /*0b74*/ 	.word	0x00030c30
        /*0b78*/ 	.short	0x010a
        /*0b7a*/ 	.byte	0x3f
	.zero		1


	//   ....[48]....
        /*0b7c*/ 	.word	0x00011690
        /*0b80*/ 	.word	0x00000010
        /*0b84*/ 	.word	0x00030c20
        /*0b88*/ 	.short	0x010a
        /*0b8a*/ 	.byte	0x3f
	.zero		1


	//   ....[49]....
        /*0b8c*/ 	.word	0x000116e0
        /*0b90*/ 	.word	0x00000010
        /*0b94*/ 	.word	0x00030c40
        /*0b98*/ 	.short	0x010a
        /*0b9a*/ 	.byte	0x3f
	.zero		1


	//   ....[50]....
        /*0b9c*/ 	.word	0x00011730
        /*0ba0*/ 	.word	0x00000010
        /*0ba4*/ 	.word	0x00030c28
        /*0ba8*/ 	.short	0x010a
        /*0baa*/ 	.byte	0x3f
	.zero		1


	//   ....[51]....
        /*0bac*/ 	.word	0x00011780
        /*0bb0*/ 	.word	0x00000010
        /*0bb4*/ 	.word	0x00030c48
        /*0bb8*/ 	.short	0x010a
        /*0bba*/ 	.byte	0x3f
	.zero		1


	//   ....[52]....
        /*0bbc*/ 	.word	0x000117e0
        /*0bc0*/ 	.word	0x00000010
        /*0bc4*/ 	.word	0x00030c20
        /*0bc8*/ 	.short	0x010a
        /*0bca*/ 	.byte	0x3f
	.zero		1


	//   ....[53]....
        /*0bcc*/ 	.word	0x00011830
        /*0bd0*/ 	.word	0x00000010
        /*0bd4*/ 	.word	0x00030c40
        /*0bd8*/ 	.short	0x010a
        /*0bda*/ 	.byte	0x3f
	.zero		1


	//   ....[54]....
        /*0bdc*/ 	.word	0x00011880
        /*0be0*/ 	.word	0x00000010
        /*0be4*/ 	.word	0x00030c28
        /*0be8*/ 	.short	0x010a
        /*0bea*/ 	.byte	0x3f
	.zero		1


	//   ....[55]....
        /*0bec*/ 	.word	0x000118d0
        /*0bf0*/ 	.word	0x00000003
        /*0bf4*/ 	.word	0x00030c40
        /*0bf8*/ 	.short	0x010a
        /*0bfa*/ 	.byte	0x3f
	.zero		1


	//   ....[56]....
        /*0bfc*/ 	.word	0x000119a0
        /*0c00*/ 	.word	0x00000006
        /*0c04*/ 	.word	0x00000000
        /*0c08*/ 	.short	0x010a
        /*0c0a*/ 	.byte	0x3f
	.zero		1


	//   ....[57]....
        /*0c0c*/ 	.word	0x000119f0
        /*0c10*/ 	.word	0x00000003
        /*0c14*/ 	.word	0x00000000
        /*0c18*/ 	.short	0x010a
        /*0c1a*/ 	.byte	0x3f
	.zero		1


	//   ....[58]....
        /*0c1c*/ 	.word	0x00011a40
        /*0c20*/ 	.word	0x00000002
        /*0c24*/ 	.word	0x00000000
        /*0c28*/ 	.short	0x010a
        /*0c2a*/ 	.byte	0x3f
	.zero		1


	//----- nvinfo : EIATTR_NUM_MBARRIERS
	.align		4
.L_426:
        /*0c2c*/ 	.byte	0x03, 0x38
        /*0c2e*/ 	.short	0x0009


	//----- nvinfo : EIATTR_EXIT_INSTR_OFFSETS
	.align		4
        /*0c30*/ 	.byte	0x04, 0x1c
        /*0c32*/ 	.short	(.L_428 - .L_427)


	//   ....[0]....
.L_427:
        /*0c34*/ 	.word	0x000113d0


	//----- nvinfo : EIATTR_MAX_THREADS
	.align		4
.L_428:
        /*0c38*/ 	.byte	0x04, 0x05
        /*0c3a*/ 	.short	(.L_430 - .L_429)
.L_429:
        /*0c3c*/ 	.word	0x00000180
        /*0c40*/ 	.word	0x00000001
        /*0c44*/ 	.word	0x00000001


	//----- nvinfo : EIATTR_CRS_STACK_SIZE
	.align		4
.L_430:
        /*0c48*/ 	.byte	0x04, 0x1e
        /*0c4a*/ 	.short	(.L_432 - .L_431)
.L_431:
        /*0c4c*/ 	.word	0x00000000


	//----- nvinfo : EIATTR_CBANK_PARAM_SIZE
	.align		4
.L_432:
        /*0c50*/ 	.byte	0x03, 0x19
        /*0c52*/ 	.short	0x0970


	//----- nvinfo : EIATTR_PARAM_CBANK
	.align		4
        /*0c54*/ 	.byte	0x04, 0x0a
        /*0c56*/ 	.short	(.L_434 - .L_433)
	.align		4
.L_433:
        /*0c58*/ 	.word	index@(.nv.constant0._ZN7cutlass13device_kernelIN5flash11enable_sm90INS1_16FlashAttnBwdSm90INS1_25CollectiveMainloopBwdSm90ILi2ELi2ELi2EN4cute5tupleIJNS5_1CILi1EEES8_S8_EEENS6_IJNS7_ILi128EEESA_NS7_ILi64EEEEEENS_10bfloat16_tEfNS_4arch4Sm90ELb0ELb1ELb0ELb0ELb0ELb1ELb0ELb0ELi2ELi1ELi2ELi2ELb0EEENS1_21CollectiveEpilogueBwdISC_SD_SF_Li256ELb0ELb0ELi1EEENS1_19SingleTileSchedulerILb0ELb0ELb0ELi128EEEEEEEEEvNT_6ParamsE)
        /*0c5c*/ 	.short	0x0210
        /*0c5e*/ 	.short	0x0970


	//----- nvinfo : EIATTR_SW_WAR
	.align		4
.L_434:
        /*0c60*/ 	.byte	0x04, 0x36
        /*0c62*/ 	.short	(.L_436 - .L_435)
.L_435:
        /*0c64*/ 	.word	0x00000008
.L_436:


//--------------------- .nv.info._ZN7cutlass13device_kernelIN5flash11enable_sm90INS1_16FlashAttnBwdSm90INS1_25CollectiveMainloopBwdSm90ILi2ELi2ELi2EN4cute5tupleIJNS5_1CILi1EEES8_S8_EEENS6_IJNS7_ILi128EEESA_NS7_ILi64EEEEEENS_10bfloat16_tEfNS_4arch4Sm90ELb0ELb1ELb0ELb0ELb1ELb1ELb0ELb0ELi2ELi1ELi2ELi2ELb0EEENS1_21CollectiveEpilogueBwdISC_SD_SF_Li256ELb0ELb0ELi1EEENS1_19SingleTileSchedulerILb0ELb0ELb0ELi128EEEEEEEEEvNT_6ParamsE --------------------------
	.section	.nv.info._ZN7cutlass13device_kernelIN5flash11enable_sm90INS1_16FlashAttnBwdSm90INS1_25CollectiveMainloopBwdSm90ILi2ELi2ELi2EN4cute5tupleIJNS5_1CILi1EEES8_S8_EEENS6_IJNS7_ILi128EEESA_NS7_ILi64EEEEEENS_10bfloat16_tEfNS_4arch4Sm90ELb0ELb1ELb0ELb0ELb1ELb1ELb0ELb0ELi2ELi1ELi2ELi2ELb0EEENS1_21CollectiveEpilogueBwdISC_SD_SF_Li256ELb0ELb0ELi1EEENS1_19SingleTileSchedulerILb0ELb0ELb0ELi128EEEEEEEEEvNT_6ParamsE,"",@"SHT_CUDA_INFO"
	.sectionflags	@""
	.align	4


	//----- nvinfo : EIATTR_CUDA_API_VERSION
	.align		4
        /*0000*/ 	.byte	0x04, 0x37
        /*0002*/ 	.short	(.L_438 - .L_437)
.L_437:
        /*0004*/ 	.word	0x00000082


	//----- nvinfo : EIATTR_KPARAM_INFO
	.align		4
.L_438:
        /*0008*/ 	.byte	0x04, 0x17
        /*000a*/ 	.short	(.L_440 - .L_439)
.L_439:
        /*000c*/ 	.word	0x00000000
        /*0010*/ 	.short	0x0000
        /*0012*/ 	.short	0x0070
        /*0014*/ 	.byte	0x00, 0xf0, 0x01, 0x24


	//----- nvinfo : EIATTR_SPARSE_MMA_MASK
	.align		4
.L_440:
        /*0018*/ 	.byte	0x03, 0x50
        /*001a*/ 	.short	0x0000


	//----- nvinfo : EIATTR_MAXREG_COUNT
	.align		4
        /*001c*/ 	.byte	0x03, 0x1b
        /*001e*/ 	.short	0x00a8


	//----- nvinfo : EIATTR_NUM_BARRIERS
	.align		4
        /*0020*/ 	.byte	0x02, 0x4c
        /*0022*/ 	.byte	0x10
	.zero		1


	//----- nvinfo : EIATTR_EXTERNS
	.align		4
        /*0024*/ 	.byte	0x04, 0x0f
        /*0026*/ 	.short	(.L_442 - .L_441)


	//   ....[0]....
	.align		4
.L_441:
        /*0028*/ 	.word	index@(__assertfail)


	//----- nvinfo : EIATTR_ANNOTATIONS
	.align		4
.L_442:
        /*002c*/ 	.byte	0x04, 0x55
        /*002e*/ 	.short	(.L_444 - .L_443)


	//   ....[0]....
.L_443:
        /* <DEDUP_REMOVED lines=29> */


	//----- nvinfo : EIATTR_MERCURY_ISA_VERSION
	.align		4
.L_444:
        /*01f0*/ 	.byte	0x03, 0x5f
        /*01f2*/ 	.short	0x0101


	//----- nvinfo : EIATTR_INT_WARP_WIDE_INSTR_OFFSETS
	.align		4
        /*01f4*/ 	.byte	0x04, 0x31
        /*01f6*/ 	.short	(.L_446 - .L_445)


	//   ....[0]....
.L_445:
        /*01f8*/ 	.word	0x000001f0


	//   ....[1]....
        /*01fc*/ 	.word	0x00000220


	//   ....[2]....
        /*0200*/ 	.word	0x0000f2d0


	//   ....[3]....
        /*0204*/ 	.word	0x0000f8c0


	//   ....[4]....
        /*0208*/ 	.word	0x0000fd70


	//   ....[5]....
        /*020c*/ 	.word	0x00010030


	//   ....[6]....
        /*0210*/ 	.word	0x00010290


	//   ....[7]....
        /*0214*/ 	.word	0x00010420


	//----- nvinfo : EIATTR_COOP_GROUP_MASK_REGIDS
	.align		4
.L_446:
        /*0218*/ 	.byte	0x04, 0x29
        /*021a*/ 	.short	(.L_448 - .L_447)


	//   ....[0]....
.L_447:
        /*021c*/ 	.word	0xffffffff


	//   ....[1]....
        /*0220*/ 	.word	0xffffffff


	//   ....[2]....
        /*0224*/ 	.word	0xffffffff


	//   ....[3]....
        /*0228*/ 	.word	0xffffffff


	//   ....[4]....
        /*022c*/ 	.word	0xffffffff


	//   ....[5]....
        /*0230*/ 	.word	0xffffffff


	//   ....[6]....
        /*0234*/ 	.word	0xffffffff


	//   ....[7]....
        /*0238*/ 	.word	0xffffffff


	//   ....[8]....
        /*023c*/ 	.word	0xffffffff


	//   ....[9]....
        /*0240*/ 	.word	0xffffffff


	//   ....[10]....
        /*0244*/ 	.word	0xffffffff


	//   ....[11]....
        /*0248*/ 	.word	0xffffffff


	//   ....[12]....
        /*024c*/ 	.word	0xffffffff


	//   ....[13]....
        /*0250*/ 	.word	0xffffffff


	//   ....[14]....
        /*0254*/ 	.word	0xffffffff


	//   ....[15]....
        /*0258*/ 	.word	0xffffffff


	//   ....[16]....
        /*025c*/ 	.word	0xffffffff


	//   ....[17]....
        /*0260*/ 	.word	0xffffffff


	//   ....[18]....
        /*0264*/ 	.word	0xffffffff


	//   ....[19]....
        /*0268*/ 	.word	0xffffffff


	//   ....[20]....
        /*026c*/ 	.word	0xffffffff


	//   ....[21]....
        /*0270*/ 	.word	0xffffffff


	//   ....[22]....
        /*0274*/ 	.word	0xffffffff


	//   ....[23]....
        /*0278*/ 	.word	0xffffffff


	//   ....[24]....
        /*027c*/ 	.word	0xffffffff


	//   ....[25]....
        /*0280*/ 	.word	0xffffffff


	//   ....[26]....
        /*0284*/ 	.word	0xffffffff


	//   ....[27]....
        /*0288*/ 	.word	0xffffffff


	//   ....[28]....
        /*028c*/ 	.word	0xffffffff


	//   ....[29]....
        /*0290*/ 	.word	0xffffffff


	//   ....[30]....
        /*0294*/ 	.word	0xffffffff


	//   ....[31]....
        /*0298*/ 	.word	0xffffffff


	//   ....[32]....
        /*029c*/ 	.word	0xffffffff


	//   ....[33]....
        /*02a0*/ 	.word	0xffffffff


	//   ....[34]....
        /*02a4*/ 	.word	0xffffffff


	//   ....[35]....
        /*02a8*/ 	.word	0xffffffff


	//   ....[36]....
        /*02ac*/ 	.word	0xffffffff


	//   ....[37]....
        /*02b0*/ 	.word	0xffffffff


	//   ....[38]....
        /*02b4*/ 	.word	0xffffffff


	//   ....[39]....
        /*02b8*/ 	.word	0xffffffff


	//   ....[40]....
        /*02bc*/ 	.word	0xffffffff


	//   ....[41]....
        /*02c0*/ 	.word	0xffffffff


	//   ....[42]....
        /*02c4*/ 	.word	0xffffffff


	//   ....[43]....
        /*02c8*/ 	.word	0xffffffff


	//   ....[44]....
        /*02cc*/ 	.word	0xffffffff


	//   ....[45]....
        /*02d0*/ 	.word	0xffffffff


	//   ....[46]....
        /*02d4*/ 	.word	0xffffffff


	//   ....[47]....
        /*02d8*/ 	.word	0xffffffff


	//   ....[48]....
        /*02dc*/ 	.word	0xffffffff


	//   ....[49]....
        /*02e0*/ 	.word	0xffffffff


	//   ....[50]....
        /*02e4*/ 	.word	0xffffffff


	//   ....[51]....
        /*02e8*/ 	.word	0xffffffff


	//   ....[52]....
        /*02ec*/ 	.word	0xffffffff


	//   ....[53]....
        /*02f0*/ 	.word	0xffffffff


	//   ....[54]....
        /*02f4*/ 	.word	0xffffffff


	//   ....[55]....
        /*02f8*/ 	.word	0xffffffff


	//   ....[56]....
        /*02fc*/ 	.word	0xffffffff


	//   ....[57]....
        /*0300*/ 	.word	0xffffffff


	//   ....[58]....
        /*0304*/ 	.word	0xffffffff


	//   ....[59]....
        /*0308*/ 	.word	0xffffffff


	//   ....[60]....
        /*030c*/ 	.word	0xffffffff


	//   ....[61]....
        /*0310*/ 	.word	0xffffffff


	//   ....[62]....
        /*0314*/ 	.word	0xffffffff


	//   ....[63]....
        /*0318*/ 	.word	0xffffffff


	//   ....[64]....
        /*031c*/ 	.word	0xffffffff


	//   ....[65]....
        /*0320*/ 	.word	0xffffffff


	//   ....[66]....
        /*0324*/ 	.word	0xffffffff


	//   ....[67]....
        /*0328*/ 	.word	0xffffffff


	//   ....[68]....
        /*032c*/ 	.word	0xffffffff


	//   ....[69]....
        /*0330*/ 	.word	0xffffffff


	//   ....[70]....
        /*0334*/ 	.word	0xffffffff


	//   ....[71]....
        /*0338*/ 	.word	0xffffffff


	//   ....[72]....
        /*033c*/ 	.word	0xffffffff


	//   ....[73]....
        /*0340*/ 	.word	0xffffffff


	//   ....[74]....
        /*0344*/ 	.word	0xffffffff


	//   ....[75]....
        /*0348*/ 	.word	0xffffffff


	//   ....[76]....
        /*034c*/ 	.word	0xffffffff


	//   ....[77]....
        /*0350*/ 	.word	0xffffffff


	//   ....[78]....
        /*0354*/ 	.word	0xffffffff


	//   ....[79]....
        /*0358*/ 	.word	0xffffffff


	//   ....[80]....
        /*035c*/ 	.word	0xffffffff


	//   ....[81]....
        /*0360*/ 	.word	0xffffffff


	//   ....[82]....
        /*0364*/ 	.word	0xffffffff


	//   ....[83]....
        /*0368*/ 	.word	0xffffffff


	//   ....[84]....
        /*036c*/ 	.word	0xffffffff


	//   ....[85]....
        /*0370*/ 	.word	0xffffffff


	//   ....[86]....
        /*0374*/ 	.word	0xffffffff


	//   ....[87]....
        /*0378*/ 	.word	0xffffffff


	//   ....[88]....
        /*037c*/ 	.word	0xffffffff


	//   ....[89]....
        /*0380*/ 	.word	0xffffffff


	//   ....[90]....
        /*0384*/ 	.word	0xffffffff


	//   ....[91]....
        /*0388*/ 	.word	0xffffffff


	//   ....[92]....
        /*038c*/ 	.word	0xffffffff


	//   ....[93]....
        /*0390*/ 	.word	0xffffffff


	//   ....[94]....
        /*0394*/ 	.word	0xffffffff


	//   ....[95]....
        /*0398*/ 	.word	0xffffffff


	//   ....[96]....
        /*039c*/ 	.word	0xffffffff


	//   ....[97]....
        /*03a0*/ 	.word	0xffffffff


	//   ....[98]....
        /*03a4*/ 	.word	0xffffffff


	//   ....[99]....
        /*03a8*/ 	.word	0xffffffff


	//   ....[100]....
        /*03ac*/ 	.word	0xffffffff


	//   ....[101]....
        /*03b0*/ 	.word	0xffffffff


	//   ....[102]....
        /*03b4*/ 	.word	0xffffffff


	//   ....[103]....
        /*03b8*/ 	.word	0xffffffff


	//   ....[104]....
        /*03bc*/ 	.word	0xffffffff


	//   ....[105]....
        /*03c0*/ 	.word	0xffffffff


	//   ....[106]....
        /*03c4*/ 	.word	0xffffffff


	//   ....[107]....
        /*03c8*/ 	.word	0xffffffff


	//   ....[108]....
        /*03cc*/ 	.word	0xffffffff


	//   ....[109]....
        /*03d0*/ 	.word	0xffffffff


	//   ....[110]....
        /*03d4*/ 	.word	0xffffffff


	//   ....[111]....
        /*03d8*/ 	.word	0xffffffff


	//   ....[112]....
        /*03dc*/ 	.word	0xffffffff


	//   ....[113]....
        /*03e0*/ 	.word	0xffffffff


	//   ....[114]....
        /*03e4*/ 	.word	0xffffffff


	//   ....[115]....
        /*03e8*/ 	.word	0xffffffff


	//   ....[116]....
        /*03ec*/ 	.word	0xffffffff


	//   ....[117]....
        /*03f0*/ 	.word	0xffffffff


	//   ....[118]....
        /*03f4*/ 	.word	0xffffffff


	//   ....[119]....
        /*03f8*/ 	.word	0xffffffff


	//   ....[120]....
        /*03fc*/ 	.word	0xffffffff


	//   ....[121]....
        /*0400*/ 	.word	0xffffffff


	//   ....[122]....
        /*0404*/ 	.word	0xffffffff


	//   ....[123]....
        /*0408*/ 	.word	0xffffffff


	//   ....[124]....
        /*040c*/ 	.word	0xffffffff


	//   ....[125]....
        /*0410*/ 	.word	0xffffffff


	//   ....[126]....
        /*0414*/ 	.word	0xffffffff


	//   ....[127]....
        /*0418*/ 	.word	0xffffffff


	//   ....[128]....
        /*041c*/ 	.word	0xffffffff


	//   ....[129]....
        /*0420*/ 	.word	0xffffffff


	//   ....[130]....
        /*0424*/ 	.word	0xffffffff


	//   ....[131]....
        /*0428*/ 	.word	0xffffffff


	//   ....[132]....
        /*042c*/ 	.word	0xffffffff


	//   ....[133]....
        /*0430*/ 	.word	0xffffffff


	//   ....[134]....
        /*0434*/ 	.word	0xffffffff


	//   ....[135]....
        /*0438*/ 	.word	0xffffffff


	//   ....[136]....
        /*043c*/ 	.word	0xffffffff


	//   ....[137]....
        /*0440*/ 	.word	0xffffffff


	//   ....[138]....
        /*0444*/ 	.word	0xffffffff


	//   ....[139]....
        /*0448*/ 	.word	0xffffffff


	//   ....[140]....
        /*044c*/ 	.word	0xffffffff


	//   ....[141]....
        /*0450*/ 	.word	0xffffffff


	//   ....[142]....
        /*0454*/ 	.word	0xffffffff


	//   ....[143]....
        /*0458*/ 	.word	0xffffffff


	//   ....[144]....
        /*045c*/ 	.word	0xffffffff


	//   ....[145]....
        /*0460*/ 	.word	0xffffffff


	//   ....[146]....
        /*0464*/ 	.word	0xffffffff


	//   ....[147]....
        /*0468*/ 	.word	0xffffffff


	//   ....[148]....
        /*046c*/ 	.word	0xffffffff


	//   ....[149]....
        /*0470*/ 	.word	0xffffffff


	//   ....[150]....
        /*0474*/ 	.word	0xffffffff


	//   ....[151]....
        /*0478*/ 	.word	0xffffffff


	//   ....[152]....
        /*047c*/ 	.word	0xffffffff


	//   ....[153]....
        /*0480*/ 	.word	0xffffffff


	//   ....[154]....
        /*0484*/ 	.word	0xffffffff


	//   ....[155]....
        /*0488*/ 	.word	0xffffffff


	//   ....[156]....
        /*048c*/ 	.word	0xffffffff


	//   ....[157]....
        /*0490*/ 	.word	0xffffffff


	//   ....[158]....
        /*0494*/ 	.word	0xffffffff


	//   ....[159]....
        /*0498*/ 	.word	0xffffffff


	//   ....[160]....
        /*049c*/ 	.word	0xffffffff


	//   ....[161]....
        /*04a0*/ 	.word	0xffffffff


	//   ....[162]....
        /*04a4*/ 	.word	0xffffffff


	//   ....[163]....
        /*04a8*/ 	.word	0xffffffff


	//   ....[164]....
        /*04ac*/ 	.word	0xffffffff


	//   ....[165]....
        /*04b0*/ 	.word	0xffffffff


	//   ....[166]....
        /*04b4*/ 	.word	0xffffffff


	//   ....[167]....
        /*04b8*/ 	.word	0xffffffff


	//   ....[168]....
        /*04bc*/ 	.word	0xffffffff


	//   ....[169]....
        /*04c0*/ 	.word	0xffffffff


	//   ....[170]....
        /*04c4*/ 	.word	0xffffffff


	//   ....[171]....
        /*04c8*/ 	.word	0xffffffff


	//   ....[172]....
        /*04cc*/ 	.word	0xffffffff


	//   ....[173]....
        /*04d0*/ 	.word	0xffffffff


	//   ....[174]....
        /*04d4*/ 	.word	0xffffffff


	//   ....[175]....
        /*04d8*/ 	.word	0xffffffff


	//   ....[176]....
        /*04dc*/ 	.word	0xffffffff


	//   ....[177]....
        /*04e0*/ 	.word	0xffffffff


	//   ....[178]....
        /*04e4*/ 	.word	0xffffffff


	//   ....[179]....
        /*04e8*/ 	.word	0xffffffff


	//   ....[180]....
        /*04ec*/ 	.word	0xffffffff


	//   ....[181]....
        /*04f0*/ 	.word	0xffffffff


	//   ....[182]....
        /*04f4*/ 	.word	0xffffffff


	//   ....[183]....
        /*04f8*/ 	.word	0xffffffff


	//   ....[184]....
        /*04fc*/ 	.word	0xffffffff


	//   ....[185]....
        /*0500*/ 	.word	0xffffffff


	//   ....[186]....
        /*0504*/ 	.word	0xffffffff


	//   ....[187]....
        /*0508*/ 	.word	0xffffffff


	//   ....[188]....
        /*050c*/ 	.word	0xffffffff


	//   ....[189]....
        /*0510*/ 	.word	0xffffffff


	//   ....[190]....
        /*0514*/ 	.word	0xffffffff


	//   ....[191]....
        /*0518*/ 	.word	0xffffffff


	//   ....[192]....
        /*051c*/ 	.word	0xffffffff


	//   ....[193]....
        /*0520*/ 	.word	0xffffffff


	//   ....[194]....
        /*0524*/ 	.word	0xffffffff


	//   ....[195]....
        /*0528*/ 	.word	0xffffffff


	//   ....[196]....
        /*052c*/ 	.word	0xffffffff


	//   ....[197]....
        /*0530*/ 	.word	0xffffffff


	//   ....[198]....
        /*0534*/ 	.word	0xffffffff


	//   ....[199]....
        /*0538*/ 	.word	0xffffffff


	//   ....[200]....
        /*053c*/ 	.word	0xffffffff


	//   ....[201]....
        /*0540*/ 	.word	0xffffffff


	//   ....[202]....
        /*0544*/ 	.word	0xffffffff


	//   ....[203]....
        /*0548*/ 	.word	0xffffffff


	//   ....[204]....
        /*054c*/ 	.word	0xffffffff


	//   ....[205]....
        /*0550*/ 	.word	0xffffffff


	//   ....[206]....
        /*0554*/ 	.word	0xffffffff


	//   ....[207]....
        /*0558*/ 	.word	0xffffffff


	//   ....[208]....
        /*055c*/ 	.word	0xffffffff


	//   ....[209]....
        /*0560*/ 	.word	0x0500000f


	//   ....[210]....
        /*0564*/ 	.word	0x0500000f


	//   ....[211]....
        /*0568*/ 	.word	0x0500000f


	//   ....[212]....
        /*056c*/ 	.word	0x0500000f


	//----- nvinfo : EIATTR_COOP_GROUP_INSTR_OFFSETS
	.align		4
.L_448:
        /*0570*/ 	.byte	0x04, 0x28
        /*0572*/ 	.short	(.L_450 - .L_449)


	//   ....[0]....
.L_449:
        /*0574*/ 	.word	0x00000070


	//   ....[1]....
        /*0578*/ 	.word	0x00000200


	//   ....[2]....
        /*057c*/ 	.word	0x00000250


	//   ....[3]....
        /*0580*/ 	.word	0x00000440


	//   ....[4]....
        /*0584*/ 	.word	0x00000670


	//   ....[5]....
        /*0588*/ 	.word	0x00000fc0


	//   ....[6]....
        /*058c*/ 	.word	0x00001fa0


	//   ....[7]....
        /*0590*/ 	.word	0x000020f0


	//   ....[8]....
        /*0594*/ 	.word	0x00002270


	//   ....[9]....
        /*0598*/ 	.word	0x000022d0


	//   ....[10]....
        /*059c*/ 	.word	0x00002330


	//   ....[11]....
        /*05a0*/ 	.word	0x00002450


	//   ....[12]....
        /*05a4*/ 	.word	0x00002630


	//   ....[13]....
        /*05a8*/ 	.word	0x00002770


	//   ....[14]....
        /*05ac*/ 	.word	0x00002860


	//   ....[15]....
        /*05b0*/ 	.word	0x00002c30


	//   ....[16]....
        /*05b4*/ 	.word	0x00002c40


	//   ....[17]....
        /*05b8*/ 	.word	0x00002c60


	//   ....[18]....
        /*05bc*/ 	.word	0x00002ca0


	//   ....[19]....
        /*05c0*/ 	.word	0x00002ea0


	//   ....[20]....
        /*05c4*/ 	.word	0x00002ff0


	//   ....[21]....
        /*05c8*/ 	.word	0x00003070


	//   ....[22]....
        /*05cc*/ 	.word	0x00003090


	//   ....[23]....
        /*05d0*/ 	.word	0x00003200


	//   ....[24]....
        /*05d4*/ 	.word	0x00003230


	//   ....[25]....
        /*05d8*/ 	.word	0x00003280


	//   ....[26]....
        /*05dc*/ 	.word	0x00003290


	//   ....[27]....
        /*05e0*/ 	.word	0x000032a0


	//   ....[28]....
        /*05e4*/ 	.word	0x000032b0


	//   ....[29]....
        /*05e8*/ 	.word	0x000032e0


	//   ....[30]....
        /*05ec*/ 	.word	0x000033a0


	//   ....[31]....
        /*05f0*/ 	.word	0x000033c0


	//   ....[32]....
        /*05f4*/ 	.word	0x00003410


	//   ....[33]....
        /*05f8*/ 	.word	0x00003420


	//   ....[34]....
        /*05fc*/ 	.word	0x000034b0


	//   ....[35]....
        /*0600*/ 	.word	0x000034c0


	//   ....[36]....
        /*0604*/ 	.word	0x00003500


	//   ....[37]....
        /*0608*/ 	.word	0x00003550


	//   ....[38]....
        /*060c*/ 	.word	0x00003560


	//   ....[39]....
        /*0610*/ 	.word	0x00003590


	//   ....[40]....
        /*0614*/ 	.word	0x000035d0


	//   ....[41]....
        /*0618*/ 	.word	0x00003600


	//   ....[42]....
        /*061c*/ 	.word	0x00003630


	//   ....[43]....
        /*0620*/ 	.word	0x00003640


	//   ....[44]....
        /*0624*/ 	.word	0x00003660


	//   ....[45]....
        /*0628*/ 	.word	0x00003770


	//   ....[46]....
        /*062c*/ 	.word	0x000037c0


	//   ....[47]....
        /*0630*/ 	.word	0x000037d0


	//   ....[48]....
        /*0634*/ 	.word	0x000037e0


	//   ....[49]....
        /*0638*/ 	.word	0x000037f0


	//   ....[50]....
        /*063c*/ 	.word	0x00003800


	//   ....[51]....
        /*0640*/ 	.word	0x00003810


	//   ....[52]....
        /*0644*/ 	.word	0x00003870


	//   ....[53]....
        /*0648*/ 	.word	0x000038d0


	//   ....[54]....
        /*064c*/ 	.word	0x00003900


	//   ....[55]....
        /*0650*/ 	.word	0x00003940


	//   ....[56]....
        /*0654*/ 	.word	0x00003950


	//   ....[57]....
        /*0658*/ 	.word	0x00003970


	//   ....[58]....
        /*065c*/ 	.word	0x00003980


	//   ....[59]....
        /*0660*/ 	.word	0x00003990


	//   ....[60]....
        /*0664*/ 	.word	0x000039a0


	//   ....[61]....
        /*0668*/ 	.word	0x000039b0


	//   ....[62]....
        /*066c*/ 	.word	0x000039f0


	//   ....[63]....
        /*0670*/ 	.word	0x00003a00


	//   ....[64]....
        /*0674*/ 	.word	0x00003a10


	//   ....[65]....
        /*0678*/ 	.word	0x00003a20


	//   ....[66]....
        /*067c*/ 	.word	0x00003a30


	//   ....[67]....
        /*0680*/ 	.word	0x00003a40


	//   ....[68]....
        /*0684*/ 	.word	0x00003a50


	//   ....[69]....
        /*0688*/ 	.word	0x00003a60


	//   ....[70]....
        /*068c*/ 	.word	0x00006220


	//   ....[71]....
        /*0690*/ 	.word	0x00006260


	//   ....[72]....
        /*0694*/ 	.word	0x000062a0


	//   ....[73]....
        /*0698*/ 	.word	0x000062d0


	//   ....[74]....
        /*069c*/ 	.word	0x00006300


	//   ....[75]....
        /*06a0*/ 	.word	0x00006330


	//   ....[76]....
        /*06a4*/ 	.word	0x000065b0


	//   ....[77]....
        /*06a8*/ 	.word	0x00006660


	//   ....[78]....
        /*06ac*/ 	.word	0x000066e0


	//   ....[79]....
        /*06b0*/ 	.word	0x00006720


	//   ....[80]....
        /*06b4*/ 	.word	0x00006750


	//   ....[81]....
        /*06b8*/ 	.word	0x00006780


	//   ....[82]....
        /*06bc*/ 	.word	0x000067c0


	//   ....[83]....
        /*06c0*/ 	.word	0x000067e0


	//   ....[84]....
        /*06c4*/ 	.word	0x00006820


	//   ....[85]....
        /*06c8*/ 	.word	0x00006880


	//   ....[86]....
        /*06cc*/ 	.word	0x00006930


	//   ....[87]....
        /*06d0*/ 	.word	0x000069b0


	//   ....[88]....
        /*06d4*/ 	.word	0x000069f0


	//   ....[89]....
        /*06d8*/ 	.word	0x00006a00


	//   ....[90]....
        /*06dc*/ 	.word	0x00006a20


	//   ....[91]....
        /*06e0*/ 	.word	0x00006a70


	//   ....[92]....
        /*06e4*/ 	.word	0x00006ab0


	//   ....[93]....
        /*06e8*/ 	.word	0x00006b40


	//   ....[94]....
        /*06ec*/ 	.word	0x00006b80


	//   ....[95]....
        /*06f0*/ 	.word	0x00006bc0


	//   ....[96]....
        /*06f4*/ 	.word	0x00006c10


	//   ....[97]....
        /*06f8*/ 	.word	0x00006c50


	//   ....[98]....
        /*06fc*/ 	.word	0x00006c90


	//   ....[99]....
        /*0700*/ 	.word	0x00006d20


	//   ....[100]....
        /*0704*/ 	.word	0x00006de0


	//   ....[101]....
        /*0708*/ 	.word	0x00006e40


	//   ....[102]....
        /*070c*/ 	.word	0x00007240


	//   ....[103]....
        /*0710*/ 	.word	0x00007250


	//   ....[104]....
        /*0714*/ 	.word	0x00007260


	//   ....[105]....
        /*0718*/ 	.word	0x00007270


	//   ....[106]....
        /*071c*/ 	.word	0x00007280


	//   ....[107]....
        /*0720*/ 	.word	0x00007290


	//   ....[108]....
        /*0724*/ 	.word	0x000072b0


	//   ....[109]....
        /*0728*/ 	.word	0x000072d0


	//   ....[110]....
        /*072c*/ 	.word	0x00007330


	//   ....[111]....
        /*0730*/ 	.word	0x00007370


	//   ....[112]....
        /*0734*/ 	.word	0x000073d0


	//   ....[113]....
        /*0738*/ 	.word	0x00007400


	//   ....[114]....
        /*073c*/ 	.word	0x00007440


	//   ....[115]....
        /*0740*/ 	.word	0x00007450


	//   ....[116]....
        /*0744*/ 	.word	0x000074b0


	//   ....[117]....
        /*0748*/ 	.word	0x000074c0


	//   ....[118]....
        /*074c*/ 	.word	0x000074d0


	//   ....[119]....
        /*0750*/ 	.word	0x00007500


	//   ....[120]....
        /*0754*/ 	.word	0x00007540


	//   ....[121]....
        /*0758*/ 	.word	0x00007570


	//   ....[122]....
        /*075c*/ 	.word	0x000075b0


	//   ....[123]....
        /*0760*/ 	.word	0x000075e0


	//   ....[124]....
        /*0764*/ 	.word	0x00007600


	//   ....[125]....
        /*0768*/ 	.word	0x00007640


	//   ....[126]....
        /*076c*/ 	.word	0x00007680


	//   ....[127]....
        /*0770*/ 	.word	0x000076c0


	//   ....[128]....
        /*0774*/ 	.word	0x000076d0


	//   ....[129]....
        /*0778*/ 	.word	0x000076e0


	//   ....[130]....
        /*077c*/ 	.word	0x000076f0


	//   ....[131]....
        /*0780*/ 	.word	0x00007700


	//   ....[132]....
        /*0784*/ 	.word	0x00007740


	//   ....[133]....
        /*0788*/ 	.word	0x00007780


	//   ....[134]....
        /*078c*/ 	.word	0x00009c70


	//   ....[135]....
        /*0790*/ 	.word	0x00009cb0


	//   ....[136]....
        /*0794*/ 	.word	0x00009cd0


	//   ....[137]....
        /*0798*/ 	.word	0x00009d20


	//   ....[138]....
        /*079c*/ 	.word	0x00009df0


	//   ....[139]....
        /*07a0*/ 	.word	0x00009e90


	//   ....[140]....
        /*07a4*/ 	.word	0x00009f30


	//   ....[141]....
        /*07a8*/ 	.word	0x00009fd0


	//   ....[142]....
        /*07ac*/ 	.word	0x0000a010


	//   ....[143]....
        /*07b0*/ 	.word	0x0000a0e0


	//   ....[144]....
        /*07b4*/ 	.word	0x0000a120


	//   ....[145]....
        /*07b8*/ 	.word	0x0000a160


	//   ....[146]....
        /*07bc*/ 	.word	0x0000a200


	//   ....[147]....
        /*07c0*/ 	.word	0x0000a240


	//   ....[148]....
        /*07c4*/ 	.word	0x0000a2e0


	//   ....[149]....
        /*07c8*/ 	.word	0x0000a360


	//   ....[150]....
        /*07cc*/ 	.word	0x0000a4e0


	//   ....[151]....
        /*07d0*/ 	.word	0x0000a630


	//   ....[152]....
        /*07d4*/ 	.word	0x0000a6f0


	//   ....[153]....
        /*07d8*/ 	.word	0x0000a770


	//   ....[154]....
        /*07dc*/ 	.word	0x0000a8c0


	//   ....[155]....
        /*07e0*/ 	.word	0x0000aed0


	//   ....[156]....
        /*07e4*/ 	.word	0x0000afd0


	//   ....[157]....
        /*07e8*/ 	.word	0x0000b010


	//   ....[158]....
        /*07ec*/ 	.word	0x0000b050


	//   ....[159]....
        /*07f0*/ 	.word	0x0000b080


	//   ....[160]....
        /*07f4*/ 	.word	0x0000b0c0


	//   ....[161]....
        /*07f8*/ 	.word	0x0000b150


	//   ....[162]....
        /*07fc*/ 	.word	0x0000b230


	//   ....[163]....
        /*0800*/ 	.word	0x0000b2b0


	//   ....[164]....
        /*0804*/ 	.word	0x0000b2f0


	//   ....[165]....
        /*0808*/ 	.word	0x0000b350


	//   ....[166]....
        /*080c*/ 	.word	0x0000b4e0


	//   ....[167]....
        /*0810*/ 	.word	0x0000b4f0


	//   ....[168]....
        /*0814*/ 	.word	0x0000b500


	//   ....[169]....
        /*0818*/ 	.word	0x0000b510


	//   ....[170]....
        /*081c*/ 	.word	0x0000b520


	//   ....[171]....
        /*0820*/ 	.word	0x0000b530


	//   ....[172]....
        /*0824*/ 	.word	0x0000b560


	//   ....[173]....
        /*0828*/ 	.word	0x0000b580


	//   ....[174]....
        /*082c*/ 	.word	0x0000b5a0


	//   ....[175]....
        /*0830*/ 	.word	0x0000b5d0


	//   ....[176]....
        /*0834*/ 	.word	0x0000b600


	//   ....[177]....
        /*0838*/ 	.word	0x0000b640


	//   ....[178]....
        /*083c*/ 	.word	0x0000b6a0


	//   ....[179]....
        /*0840*/ 	.word	0x0000b6d0


	//   ....[180]....
        /*0844*/ 	.word	0x0000b710


	//   ....[181]....
        /*0848*/ 	.word	0x0000b730


	//   ....[182]....
        /*084c*/ 	.word	0x0000b770


	//   ....[183]....
        /*0850*/ 	.word	0x0000b790


	//   ....[184]....
        /*0854*/ 	.word	0x0000b7b0


	//   ....[185]....
        /*0858*/ 	.word	0x0000b830


	//   ....[186]....
        /*085c*/ 	.word	0x0000b880


	//   ....[187]....
        /*0860*/ 	.word	0x0000b8c0


	//   ....[188]....
        /*0864*/ 	.word	0x0000b8d0


	//   ....[189]....
        /*0868*/ 	.word	0x0000b910


	//   ....[190]....
        /*086c*/ 	.word	0x0000b950


	//   ....[191]....
        /*0870*/ 	.word	0x0000b990


	//   ....[192]....
        /*0874*/ 	.word	0x0000b9c0


	//   ....[193]....
        /*0878*/ 	.word	0x0000b9f0


	//   ....[194]....
        /*087c*/ 	.word	0x0000ba30


	//   ....[195]....
        /*0880*/ 	.word	0x0000ba40


	//   ....[196]....
        /*0884*/ 	.word	0x0000ba50


	//   ....[197]....
        /*0888*/ 	.word	0x0000ba60


	//   ....[198]....
        /*088c*/ 	.word	0x0000dae0


	//   ....[199]....
        /*0890*/ 	.word	0x0000e980


	//   ....[200]....
        /*0894*/ 	.word	0x0000eed0


	//   ....[201]....
        /*0898*/ 	.word	0x0000f200


	//   ....[202]....
        /*089c*/ 	.word	0x0000f540


	//   ....[203]....
        /*08a0*/ 	.word	0x0000f7f0


	//   ....[204]....
        /*08a4*/ 	.word	0x0000fa30


	//   ....[205]....
        /*08a8*/ 	.word	0x0000fca0


	//   ....[206]....
        /*08ac*/ 	.word	0x0000ff70


	//   ....[207]....
        /*08b0*/ 	.word	0x00010190


	//   ....[208]....
        /*08b4*/ 	.word	0x00010320


	//   ....[209]....
        /*08b8*/ 	.word	0x00012240


	//   ....[210]....
        /*08bc*/ 	.word	0x000124d0


	//   ....[211]....
        /*08c0*/ 	.word	0x00012540


	//   ....[212]....
        /*08c4*/ 	.word	0x000125b0


	//----- nvinfo : EIATTR_REG_RECONFIG
	.align		4
.L_450:
        /*08c8*/ 	.byte	0x01, 0x54
	.zero		2


	//----- nvinfo : EIATTR_SYSCALL_OFFSETS
	.align		4
        /*08cc*/ 	.byte	0x04, 0x46
        /*08ce*/ 	.short	(.L_452 - .L_451)


	//   ....[0]....
.L_451:
        /*08d0*/ 	.word	0x00000c20


	//   ....[1]....
        /*08d4*/ 	.word	0x00000d10


	//   ....[2]....
        /*08d8*/ 	.word	0x00000e70


	//   ....[3]....
        /*08dc*/ 	.word	0x00000f60


	//   ....[4]....
        /*08e0*/ 	.word	0x0000d450


	//   ....[5]....
        /*08e4*/ 	.word	0x0000d580


	//   ....[6]....
        /*08e8*/ 	.word	0x0000d6a0


	//   ....[7]....
        /*08ec*/ 	.word	0x0000d7c0


	//----- nvinfo : EIATTR_MBARRIER_INSTR_OFFSETS
	.align		4
.L_452:
        /*08f0*/ 	.byte	0x04, 0x39
        /*08f2*/ 	.short	(.L_454 - .L_453)


	//   ....[0]....
.L_453:
        /*08f4*/ 	.word	0x000002f0
        /*08f8*/ 	.word	0x000000ff
        /*08fc*/ 	.word	0x00030c00
        /*0900*/ 	.short	0x0100
        /*0902*/ 	.byte	0x06
	.zero		1


	//   ....[1]....
        /*0904*/ 	.word	0x000003f0
        /*0908*/ 	.word	0x000000ff
        /*090c*/ 	.word	0x00030c10
        /*0910*/ 	.short	0x0100
        /*0912*/ 	.byte	0x08
	.zero		1


	//   ....[2]....
        /*0914*/ 	.word	0x00000400
        /*0918*/ 	.word	0x000000ff
        /*091c*/ 	.word	0x00030c20
        /*0920*/ 	.short	0x0100
        /*0922*/ 	.byte	0x08
	.zero		1


	//   ....[3]....
        /*0924*/ 	.word	0x00000410
        /*0928*/ 	.word	0x000000ff
        /*092c*/ 	.word	0x00030c18
        /*0930*/ 	.short	0x0100
        /*0932*/ 	.byte	0x08
	.zero		1


	//   ....[4]....
        /*0934*/ 	.word	0x00000420
        /*0938*/ 	.word	0x000000ff
        /*093c*/ 	.word	0x00030c28
        /*0940*/ 	.short	0x0100
        /*0942*/ 	.byte	0x08
	.zero		1


	//   ....[5]....
        /*0944*/ 	.word	0x00000550
        /*0948*/ 	.word	0x000000ff
        /*094c*/ 	.word	0x00030c30
        /*0950*/ 	.short	0x0100
        /*0952*/ 	.byte	0x08
	.zero		1


	//   ....[6]....
        /*0954*/ 	.word	0x00000560
        /*0958*/ 	.word	0x000000ff
        /*095c*/ 	.word	0x00030c40
        /*0960*/ 	.short	0x0100
        /*0962*/ 	.byte	0x08
	.zero		1


	//   ....[7]....
        /*0964*/ 	.word	0x00000570
        /*0968*/ 	.word	0x000000ff
        /*096c*/ 	.word	0x00030c38
        /*0970*/ 	.short	0x0100
        /*0972*/ 	.byte	0x08
	.zero		1


	//   ....[8]....
        /*0974*/ 	.word	0x00000580
        /*0978*/ 	.word	0x000000ff
        /*097c*/ 	.word	0x00030c48
        /*0980*/ 	.short	0x0100
        /*0982*/ 	.byte	0x08
	.zero		1


	//   ....[9]....
        /*0984*/ 	.word	0x00001000
        /*0988*/ 	.word	0x000000de
        /*098c*/ 	.word	0x00030c00
        /*0990*/ 	.short	0x010a
        /*0992*/ 	.byte	0x3f
	.zero		1


	//   ....[10]....
        /*0994*/ 	.word	0x00001120
        /*0998*/ 	.word	0x000000de
        /*099c*/ 	.word	0x00030c00
        /*09a0*/ 	.short	0x010a
        /*09a2*/ 	.byte	0x3f
	.zero		1


	//   ....[11]....
        /*09a4*/ 	.word	0x000019d0
        /*09a8*/ 	.word	0x00000008
        /*09ac*/ 	.word	0x00030c10
        /*09b0*/ 	.short	0x010a
        /*09b2*/ 	.byte	0x3f
	.zero		1


	//   ....[12]....
        /*09b4*/ 	.word	0x00001a40
        /*09b8*/ 	.word	0x00000008
        /*09bc*/ 	.word	0x00030c10
        /*09c0*/ 	.short	0x010a
        /*09c2*/ 	.byte	0x3f
	.zero		1


	//   ....[13]....
        /*09c4*/ 	.word	0x00001e20
        /*09c8*/ 	.word	0x00000008
        /*09cc*/ 	.word	0x00030c30
        /*09d0*/ 	.short	0x010a
        /*09d2*/ 	.byte	0x3f
	.zero		1


	//   ....[14]....
        /*09d4*/ 	.word	0x00001ea0
        /*09d8*/ 	.word	0x00000008
        /*09dc*/ 	.word	0x00030c30
        /*09e0*/ 	.short	0x010a
        /*09e2*/ 	.byte	0x3f
	.zero		1


	//   ....[15]....
        /*09e4*/ 	.word	0x00004f10
        /*09e8*/ 	.word	0x00000009
        /*09ec*/ 	.word	0x00000000
        /*09f0*/ 	.short	0x0101
        /*09f2*/ 	.byte	0x3f
	.zero		1


	//   ....[16]....
        /*09f4*/ 	.word	0x00005360
        /*09f8*/ 	.word	0x00000008
        /*09fc*/ 	.word	0x00000000
        /*0a00*/ 	.short	0x0101
        /*0a02*/ 	.byte	0x3f
	.zero		1


	//   ....[17]....
        /*0a04*/ 	.word	0x00005c20
        /*0a08*/ 	.word	0x00000006
        /*0a0c*/ 	.word	0x00030c10
        /*0a10*/ 	.short	0x010a
        /*0a12*/ 	.byte	0x3f
	.zero		1


	//   ....[18]....
        /*0a14*/ 	.word	0x00005ca0
        /*0a18*/ 	.word	0x00000006
        /*0a1c*/ 	.word	0x00030c10
        /*0a20*/ 	.short	0x010a
        /*0a22*/ 	.byte	0x3f
	.zero		1


	//   ....[19]....
        /*0a24*/ 	.word	0x000060a0
        /*0a28*/ 	.word	0x00000006
        /*0a2c*/ 	.word	0x00030c30
        /*0a30*/ 	.short	0x010a
        /*0a32*/ 	.byte	0x3f
	.zero		1


	//   ....[20]....
        /*0a34*/ 	.word	0x00006130
        /*0a38*/ 	.word	0x00000006
        /*0a3c*/ 	.word	0x00030c30
        /*0a40*/ 	.short	0x010a
        /*0a42*/ 	.byte	0x3f
	.zero		1


	//   ....[21]....
        /*0a44*/ 	.word	0x00008900
        /*0a48*/ 	.word	0x00000007
        /*0a4c*/ 	.word	0x00000000
        /*0a50*/ 	.short	0x0101
        /*0a52*/ 	.byte	0x3f
	.zero		1


	//   ....[22]....
        /*0a54*/ 	.word	0x00008d70
        /*0a58*/ 	.word	0x00000006
        /*0a5c*/ 	.word	0x00000000
        /*0a60*/ 	.short	0x0101
        /*0a62*/ 	.byte	0x3f
	.zero		1


	//   ....[23]....
        /*0a64*/ 	.word	0x000095d0
        /*0a68*/ 	.word	0x00000007
        /*0a6c*/ 	.word	0x00030c10
        /*0a70*/ 	.short	0x010a
        /*0a72*/ 	.byte	0x3f
	.zero		1


	//   ....[24]....
        /*0a74*/ 	.word	0x00009650
        /*0a78*/ 	.word	0x00000007
        /*0a7c*/ 	.word	0x00030c10
        /*0a80*/ 	.short	0x010a
        /*0a82*/ 	.byte	0x3f
	.zero		1


	//   ....[25]....
        /*0a84*/ 	.word	0x00009a60
        /*0a88*/ 	.word	0x00000007
        /*0a8c*/ 	.word	0x00030c30
        /*0a90*/ 	.short	0x010a
        /*0a92*/ 	.byte	0x3f
	.zero		1


	//   ....[26]....
        /*0a94*/ 	.word	0x00009af0
        /*0a98*/ 	.word	0x00000007
        /*0a9c*/ 	.word	0x00030c30
        /*0aa0*/ 	.short	0x010a
        /*0aa2*/ 	.byte	0x3f
	.zero		1


	//   ....[27]....
        /*0aa4*/ 	.word	0x0000cc20
        /*0aa8*/ 	.word	0x00000008
        /*0aac*/ 	.word	0x00000000
        /*0ab0*/ 	.short	0x0101
        /*0ab2*/ 	.byte	0x3f
	.zero		1


	//   ....[28]....
        /*0ab4*/ 	.word	0x0000d090
        /*0ab8*/ 	.word	0x00000007
        /*0abc*/ 	.word	0x00000000
        /*0ac0*/ 	.short	0x0101
        /*0ac2*/ 	.byte	0x3f
	.zero		1


	//   ....[29]....
        /*0ac4*/ 	.word	0x00010990
        /*0ac8*/ 	.word	0x00000010
        /*0acc*/ 	.word	0x00030c20
        /*0ad0*/ 	.short	0x010a
        /*0ad2*/ 	.byte	0x3f
	.zero		1


	//   ....[30]....
        /*0ad4*/ 	.word	0x00010f60
        /*0ad8*/ 	.word	0x00000010
        /*0adc*/ 	.word	0x00030c40
        /*0ae0*/ 	.short	0x010a
        /*0ae2*/ 	.byte	0x3f
	.zero		1


	//   ....[31]....
        /*0ae4*/ 	.word	0x00011190
        /*0ae8*/ 	.word	0x00000010
        /*0aec*/ 	.word	0x00030c28
        /*0af0*/ 	.short	0x010a
        /*0af2*/ 	.byte	0x3f
	.zero		1


	//   ....[32]....
        /*0af4*/ 	.word	0x000113c0
        /*0af8*/ 	.word	0x00000010
        /*0afc*/ 	.word	0x00030c48
        /*0b00*/ 	.short	0x010a
        /*0b02*/ 	.byte	0x3f
	.zero		1


	//   ....[33]....
        /*0b04*/ 	.word	0x000115a0
        /*0b08*/ 	.word	0x00000010
        /*0b0c*/ 	.word	0x00030c20
        /*0b10*/ 	.short	0x010a
        /*0b12*/ 	.byte	0x3f
	.zero		1


	//   ....[34]....
        /*0b14*/ 	.word	0x00011850
        /*0b18*/ 	.word	0x00000010
        /*0b1c*/ 	.word	0x00030c40
        /*0b20*/ 	.short	0x010a
        /*0b22*/ 	.byte	0x3f
	.zero		1


	//   ....[35]....
        /*0b24*/ 	.word	0x00011a50
        /*0b28*/ 	.word	0x00000010
        /*0b2c*/ 	.word	0x00030c28
        /*0b30*/ 	.short	0x010a
        /*0b32*/ 	.byte	0x3f
	.zero		1


	//   ....[36]....
        /*0b34*/ 	.word	0x00011cd0
        /*0b38*/ 	.word	0x00000003
        /*0b3c*/ 	.word	0x00030c40
        /*0b40*/ 	.short	0x010a
        /*0b42*/ 	.byte	0x3f
	.zero		1


	//   ....[37]....
        /*0b44*/ 	.word	0x000120a0
        /*0b48*/ 	.word	0x00000006
        /*0b4c*/ 	.word	0x00000000
        /*0b50*/ 	.short	0x010a
        /*0b52*/ 	.byte	0x3f
	.zero		1


	//   ....[38]....
        /*0b54*/ 	.word	0x00012100
        /*0b58*/ 	.word	0x00000003
        /*0b5c*/ 	.word	0x00000000
        /*0b60*/ 	.short	0x010a
        /*0b62*/ 	.byte	0x3f
	.zero		1


	//   ....[39]....
        /*0b64*/ 	.word	0x00012160
        /*0b68*/ 	.word	0x00000002
        /*0b6c*/ 	.word	0x00000000
        /*0b70*/ 	.short	0x010a
        /*0b72*/ 	.byte	0x3f
	.zero		1


	//   ....[40]....
        /*0b74*/ 	.word	0x00012190
        /*0b78*/ 	.word	0x00000003
        /*0b7c*/ 	.word	0x00000000
        /*0b80*/ 	.short	0x010a
        /*0b82*/ 	.byte	0x3f
	.zero		1


	//   ....[41]....
        /*0b84*/ 	.word	0x00012270
        /*0b88*/ 	.word	0x000000de
        /*0b8c*/ 	.word	0x00030c00
        /*0b90*/ 	.short	0x010a
        /*0b92*/ 	.byte	0x3f
	.zero		1


	//   ....[42]....
        /*0b94*/ 	.word	0x000122c0
        /*0b98*/ 	.word	0x00000008
        /*0b9c*/ 	.word	0x00030c10
        /*0ba0*/ 	.short	0x010a
        /*0ba2*/ 	.byte	0x3f
	.zero		1


	//   ....[43]....
        /*0ba4*/ 	.word	0x00012310
        /*0ba8*/ 	.word	0x00000008
        /*0bac*/ 	.word	0x00030c30
        /*0bb0*/ 	.short	0x010a
        /*0bb2*/ 	.byte	0x3f
	.zero		1


	//   ....[44]....
        /*0bb4*/ 	.word	0x00012360
        /*0bb8*/ 	.word	0x00000006
        /*0bbc*/ 	.word	0x00030c10
        /*0bc0*/ 	.short	0x010a
        /*0bc2*/ 	.byte	0x3f
	.zero		1


	//   ....[45]....
        /*0bc4*/ 	.word	0x000123b0
        /*0bc8*/ 	.word	0x00000006
        /*0bcc*/ 	.word	0x00030c30
        /*0bd0*/ 	.short	0x010a
        /*0bd2*/ 	.byte	0x3f
	.zero		1


	//   ....[46]....
        /*0bd4*/ 	.word	0x00012400
        /*0bd8*/ 	.word	0x00000007
        /*0bdc*/ 	.word	0x00030c10
        /*0be0*/ 	.short	0x010a
        /*0be2*/ 	.byte	0x3f
	.zero		1


	//   ....[47]....
        /*0be4*/ 	.word	0x00012450
        /*0be8*/ 	.word	0x00000007
        /*0bec*/ 	.word	0x00030c30
        /*0bf0*/ 	.short	0x010a
        /*0bf2*/ 	.byte	0x3f
	.zero		1


	//   ....[48]....
        /*0bf4*/ 	.word	0x000125f0
        /*0bf8*/ 	.word	0x00000010
        /*0bfc*/ 	.word	0x00030c20
        /*0c00*/ 	.short	0x010a
        /*0c02*/ 	.byte	0x3f
	.zero		1


	//   ....[49]....
        /*0c04*/ 	.word	0x00012640
        /*0c08*/ 	.word	0x00000010
        /*0c0c*/ 	.word	0x00030c40
        /*0c10*/ 	.short	0x010a
        /*0c12*/ 	.byte	0x3f
	.zero		1


	//   ....[50]....
        /*0c14*/ 	.word	0x00012690
        /*0c18*/ 	.word	0x00000010
        /*0c1c*/ 	.word	0x00030c28
        /*0c20*/ 	.short	0x010a
        /*0c22*/ 	.byte	0x3f
	.zero		1


	//   ....[51]....
        /*0c24*/ 	.word	0x000126e0
        /*0c28*/ 	.word	0x00000010
        /*0c2c*/ 	.word	0x00030c48
        /*0c30*/ 	.short	0x010a
        /*0c32*/ 	.byte	0x3f
	.zero		1


	//   ....[52]....
        /*0c34*/ 	.word	0x00012740
        /*0c38*/ 	.word	0x00000010
        /*0c3c*/ 	.word	0x00030c20
        /*0c40*/ 	.short	0x010a
        /*0c42*/ 	.byte	0x3f
	.zero		1


	//   ....[53]....
        /*0c44*/ 	.word	0x00012790
        /*0c48*/ 	.word	0x00000010
        /*0c4c*/ 	.word	0x00030c40
        /*0c50*/ 	.short	0x010a
        /*0c52*/ 	.byte	0x3f
	.zero		1


	//   ....[54]....
        /*0c54*/ 	.word	0x000127e0
        /*0c58*/ 	.word	0x00000010
        /*0c5c*/ 	.word	0x00030c28
        /*0c60*/ 	.short	0x010a
        /*0c62*/ 	.byte	0x3f
	.zero		1


	//   ....[55]....
        /*0c64*/ 	.word	0x00012830
        /*0c68*/ 	.word	0x00000003
        /*0c6c*/ 	.word	0x00030c40
        /*0c70*/ 	.short	0x010a
        /*0c72*/ 	.byte	0x3f
	.zero		1


	//   ....[56]....
        /*0c74*/ 	.word	0x00012900
        /*0c78*/ 	.word	0x00000006
        /*0c7c*/ 	.word	0x00000000
        /*0c80*/ 	.short	0x010a
        /*0c82*/ 	.byte	0x3f
	.zero		1


	//   ....[57]....
        /*0c84*/ 	.word	0x00012950
        /*0c88*/ 	.word	0x00000003
        /*0c8c*/ 	.word	0x00000000
        /*0c90*/ 	.short	0x010a
        /*0c92*/ 	.byte	0x3f
	.zero		1


	//   ....[58]....
        /*0c94*/ 	.word	0x000129a0
        /*0c98*/ 	.word	0x00000002
        /*0c9c*/ 	.word	0x00000000
        /*0ca0*/ 	.short	0x010a
        /*0ca2*/ 	.byte	0x3f
	.zero		1


	//----- nvinfo : EIATTR_NUM_MBARRIERS
	.align		4
.L_454:
        /*0ca4*/ 	.byte	0x03, 0x38
        /*0ca6*/ 	.short	0x0009


	//----- nvinfo : EIATTR_EXIT_INSTR_OFFSETS
	.align		4
        /*0ca8*/ 	.byte	0x04, 0x1c
        /*0caa*/ 	.short	(.L_456 - .L_455)


	//   ....[0]....
.L_455:
        /*0cac*/ 	.word	0x000121e0


	//----- nvinfo : EIATTR_MAX_THREADS
	.align		4
.L_456:
        /*0cb0*/ 	.byte	0x04, 0x05
        /*0cb2*/ 	.short	(.L_458 - .L_457)
.L_457:
        /*0cb4*/ 	.word	0x00000180
        /*0cb8*/ 	.word	0x00000001
        /*0cbc*/ 	.word	0x00000001


	//----- nvinfo : EIATTR_CRS_STACK_SIZE
	.align		4
.L_458:
        /*0cc0*/ 	.byte	0x04, 0x1e
        /*0cc2*/ 	.short	(.L_460 - .L_459)
.L_459:
        /*0cc4*/ 	.word	0x00000000


	//----- nvinfo : EIATTR_CBANK_PARAM_SIZE
	.align		4
.L_460:
        /*0cc8*/ 	.byte	0x03, 0x19
        /*0cca*/ 	.short	0x0970


	//----- nvinfo : EIATTR_PARAM_CBANK
	.align		4
        /*0ccc*/ 	.byte	0x04, 0x0a
        /*0cce*/ 	.short	(.L_462 - .L_461)
	.align		4
.L_461:
        /*0cd0*/ 	.word	index@(.nv.constant0._ZN7cutlass13device_kernelIN5flash11enable_sm90INS1_16FlashAttnBwdSm90INS1_25CollectiveMainloopBwdSm90ILi2ELi2ELi2EN4cute5tupleIJNS5_1CILi1EEES8_S8_EEENS6_IJNS7_ILi128EEESA_NS7_ILi64EEEEEENS_10bfloat16_tEfNS_4arch4Sm90ELb0ELb1ELb0ELb0ELb1ELb1ELb0ELb0ELi2ELi1ELi2ELi2ELb0EEENS1_21CollectiveEpilogueBwdISC_SD_SF_Li256ELb0ELb0ELi1EEENS1_19SingleTileSchedulerILb0ELb0ELb0ELi128EEEEEEEEEvNT_6ParamsE)
        /*0cd4*/ 	.short	0x0210
        /*0cd6*/ 	.short	0x0970


	//----- nvinfo : EIATTR_SW_WAR
	.align		4
.L_462:
        /*0cd8*/ 	.byte	0x04, 0x36
        /*0cda*/ 	.short	(.L_464 - .L_463)
.L_463:
        /*0cdc*/ 	.word	0x00000008
.L_464:


//--------------------- .nv.info._ZN7cutlass13device_kernelIN5flash11enable_sm90INS1_16FlashAttnBwdSm90INS1_25CollectiveMainloopBwdSm90ILi2ELi2ELi2EN4cute5tupleIJNS5_1CILi1EEES8_S8_EEENS6_IJNS7_ILi128EEESA_NS7_ILi64EEEEEENS_10bfloat16_tEfNS_4arch4Sm90ELb0ELb1ELb0ELb0ELb0ELb1ELb0ELb0ELi2ELi1ELi2ELi2ELb0EEENS1_24CollectiveEpilogueBwdGQAISC_fSF_Li256ELb0ELb0EEENS1_19SingleTileSchedulerILb0ELb0ELb0ELi128EEEEEEEEEvNT_6ParamsE --------------------------
	.section	.nv.info._ZN7cutlass13device_kernelIN5flash11enable_sm90INS1_16FlashAttnBwdSm90INS1_25CollectiveMainloopBwdSm90ILi2ELi2ELi2EN4cute5tupleIJNS5_1CILi1EEES8_S8_EEENS6_IJNS7_ILi128EEESA_NS7_ILi64EEEEEENS_10bfloat16_tEfNS_4arch4Sm90ELb0ELb1ELb0ELb0ELb0ELb1ELb0ELb0ELi2ELi1ELi2ELi2ELb0EEENS1_24CollectiveEpilogueBwdGQAISC_fSF_Li256ELb0ELb0EEENS1_19SingleTileSchedulerILb0ELb0ELb0ELi128EEEEEEEEEvNT_6ParamsE,"",@"SHT_CUDA_INFO"
	.sectionflags	@""
	.align	4


	//----- nvinfo : EIATTR_CUDA_API_VERSION
	.align		4
        /*0000*/ 	.byte	0x04, 0x37
        /*0002*/ 	.short	(.L_466 - .L_465)
.L_465:
        /*0004*/ 	.word	0x00000082


	//----- nvinfo : EIATTR_KPARAM_INFO
	.align		4
.L_466:
        /*0008*/ 	.byte	0x04, 0x17
        /*000a*/ 	.short	(.L_468 - .L_467)
.L_467:
        /*000c*/ 	.word	0x00000000
        /*0010*/ 	.short	0x0000
        /*0012*/ 	.short	0x0070
        /*0014*/ 	.byte	0x00, 0xf0, 0x01, 0x1a


	//----- nvinfo : EIATTR_SPARSE_MMA_MASK
	.align		4
.L_468:
        /*0018*/ 	.byte	0x03, 0x50
        /*001a*/ 	.short	0x0000


	//----- nvinfo : EIATTR_MAXREG_COUNT
	.align		4
        /*001c*/ 	.byte	0x03, 0x1b
        /*001e*/ 	.short	0x00a8


	//----- nvinfo : EIATTR_NUM_BARRIERS
	.align		4
        /*0020*/ 	.byte	0x02, 0x4c
        /*0022*/ 	.byte	0x10
	.zero		1


	//----- nvinfo : EIATTR_EXTERNS
	.align		4
        /*0024*/ 	.byte	0x04, 0x0f
        /*0026*/ 	.short	(.L_470 - .L_469)


	//   ....[0]....
	.align		4
.L_469:
        /*0028*/ 	.word	index@(__assertfail)


	//----- nvinfo : EIATTR_ANNOTATIONS
	.align		4
.L_470:
        /*002c*/ 	.byte	0x04, 0x55
        /*002e*/ 	.short	(.L_472 - .L_471)


	//   ....[0]....
.L_471:
        /* <DEDUP_REMOVED lines=29> */


	//----- nvinfo : EIATTR_MERCURY_ISA_VERSION
	.align		4
.L_472:
        /*01f0*/ 	.byte	0x03, 0x5f
        /*01f2*/ 	.short	0x0101


	//----- nvinfo : EIATTR_INT_WARP_WIDE_INSTR_OFFSETS
	.align		4
        /*01f4*/ 	.byte	0x04, 0x31
        /*01f6*/ 	.short	(.L_474 - .L_473)


	//   ....[0]....
.L_473:
        /*01f8*/ 	.word	0x00000190


	//   ....[1]....
        /*01fc*/ 	.word	0x000001c0


	//----- nvinfo : EIATTR_COOP_GROUP_MASK_REGIDS
	.align		4
.L_474:
        /*0200*/ 	.byte	0x04, 0x29
        /*0202*/ 	.short	(.L_476 - .L_475)


	//   ....[0]....
.L_475:
        /*0204*/ 	.word	0xffffffff


	//   ....[1]....
        /*0208*/ 	.word	0xffffffff


	//   ....[2]....
        /*020c*/ 	.word	0xffffffff


	//   ....[3]....
        /*0210*/ 	.word	0xffffffff


	//   ....[4]....
        /*0214*/ 	.word	0xffffffff


	//   ....[5]....
        /*0218*/ 	.word	0xffffffff


	//   ....[6]....
        /*021c*/ 	.word	0xffffffff


	//   ....[7]....
        /*0220*/ 	.word	0xffffffff


	//   ....[8]....
        /*0224*/ 	.word	0xffffffff


	//   ....[9]....
        /*0228*/ 	.word	0xffffffff


	//   ....[10]....
        /*022c*/ 	.word	0xffffffff


	//   ....[11]....
        /*0230*/ 	.word	0xffffffff


	//   ....[12]....
        /*0234*/ 	.word	0xffffffff


	//   ....[13]....
        /*0238*/ 	.word	0xffffffff


	//   ....[14]....
        /*023c*/ 	.word	0xffffffff


	//   ....[15]....
        /*0240*/ 	.word	0xffffffff


	//   ....[16]....
        /*0244*/ 	.word	0xffffffff


	//   ....[17]....
        /*0248*/ 	.word	0xffffffff


	//   ....[18]....
        /*024c*/ 	.word	0xffffffff


	//   ....[19]....
        /*0250*/ 	.word	0xffffffff


	//   ....[20]....
        /*0254*/ 	.word	0xffffffff


	//   ....[21]....
        /*0258*/ 	.word	0xffffffff


	//   ....[22]....
        /*025c*/ 	.word	0xffffffff


	//   ....[23]....
        /*0260*/ 	.word	0xffffffff


	//   ....[24]....
        /*0264*/ 	.word	0xffffffff


	//   ....[25]....
        /*0268*/ 	.word	0xffffffff


	//   ....[26]....
        /*026c*/ 	.word	0xffffffff


	//   ....[27]....
        /*0270*/ 	.word	0xffffffff


	//   ....[28]....
        /*0274*/ 	.word	0xffffffff


	//   ....[29]....
        /*0278*/ 	.word	0xffffffff


	//   ....[30]....
        /*027c*/ 	.word	0xffffffff


	//   ....[31]....
        /*0280*/ 	.word	0xffffffff


	//   ....[32]....
        /*0284*/ 	.word	0xffffffff


	//   ....[33]....
        /*0288*/ 	.word	0xffffffff


	//   ....[34]....
        /*028c*/ 	.word	0xffffffff


	//   ....[35]....
        /*0290*/ 	.word	0xffffffff


	//   ....[36]....
        /*0294*/ 	.word	0xffffffff


	//   ....[37]....
        /*0298*/ 	.word	0xffffffff


	//   ....[38]....
        /*029c*/ 	.word	0xffffffff


	//   ....[39]....
        /*02a0*/ 	.word	0xffffffff


	//   ....[40]....
        /*02a4*/ 	.word	0xffffffff


	//   ....[41]....
        /*02a8*/ 	.word	0xffffffff


	//   ....[42]....
        /*02ac*/ 	.word	0xffffffff


	//   ....[43]....
        /*02b0*/ 	.word	0xffffffff


	//   ....[44]....
        /*02b4*/ 	.word	0xffffffff


	//   ....[45]....
        /*02b8*/ 	.word	0xffffffff


	//   ....[46]....
        /*02bc*/ 	.word	0xffffffff


	//   ....[47]....
        /*02c0*/ 	.word	0xffffffff


	//   ....[48]....
        /*02c4*/ 	.word	0xffffffff


	//   ....[49]....
        /*02c8*/ 	.word	0xffffffff


	//   ....[50]....
        /*02cc*/ 	.word	0xffffffff


	//   ....[51]....
        /*02d0*/ 	.word	0xffffffff


	//   ....[52]....
        /*02d4*/ 	.word	0xffffffff


	//   ....[53]....
        /*02d8*/ 	.word	0xffffffff


	//   ....[54]....
        /*02dc*/ 	.word	0xffffffff


	//   ....[55]....
        /*02e0*/ 	.word	0xffffffff


	//   ....[56]....
        /*02e4*/ 	.word	0xffffffff


	//   ....[57]....
        /*02e8*/ 	.word	0xffffffff


	//   ....[58]....
        /*02ec*/ 	.word	0xffffffff


	//   ....[59]....
        /*02f0*/ 	.word	0xffffffff


	//   ....[60]....
        /*02f4*/ 	.word	0xffffffff


	//   ....[61]....
        /*02f8*/ 	.word	0xffffffff


	//   ....[62]....
        /*02fc*/ 	.word	0xffffffff


	//   ....[63]....
        /*0300*/ 	.word	0xffffffff


	//   ....[64]....
        /*0304*/ 	.word	0xffffffff


	//   ....[65]....
        /*0308*/ 	.word	0xffffffff


	//   ....[66]....
        /*030c*/ 	.word	0xffffffff


	//   ....[67]....
        /*0310*/ 	.word	0xffffffff


	//   ....[68]....
        /*0314*/ 	.word	0xffffffff


	//   ....[69]....
        /*0318*/ 	.word	0xffffffff


	//   ....[70]....
        /*031c*/ 	.word	0xffffffff


	//   ....[71]....
        /*0320*/ 	.word	0xffffffff


	//   ....[72]....
        /*0324*/ 	.word	0xffffffff


	//   ....[73]....
        /*0328*/ 	.word	0xffffffff


	//   ....[74]....
        /*032c*/ 	.word	0xffffffff


	//   ....[75]....
        /*0330*/ 	.word	0xffffffff


	//   ....[76]....
        /*0334*/ 	.word	0xffffffff


	//   ....[77]....
        /*0338*/ 	.word	0xffffffff


	//   ....[78]....
        /*033c*/ 	.word	0xffffffff


	//   ....[79]....
        /*0340*/ 	.word	0xffffffff


	//   ....[80]....
        /*0344*/ 	.word	0xffffffff


	//   ....[81]....
        /*0348*/ 	.word	0xffffffff


	//   ....[82]....
        /*034c*/ 	.word	0xffffffff


	//   ....[83]....
        /*0350*/ 	.word	0xffffffff


	//   ....[84]....
        /*0354*/ 	.word	0xffffffff


	//   ....[85]....
        /*0358*/ 	.word	0xffffffff


	//   ....[86]....
        /*035c*/ 	.word	0xffffffff


	//   ....[87]....
        /*0360*/ 	.word	0xffffffff


	//   ....[88]....
        /*0364*/ 	.word	0xffffffff


	//   ....[89]....
        /*0368*/ 	.word	0xffffffff


	//   ....[90]....
        /*036c*/ 	.word	0xffffffff


	//   ....[91]....
        /*0370*/ 	.word	0xffffffff


	//   ....[92]....
        /*0374*/ 	.word	0xffffffff


	//   ....[93]....
        /*0378*/ 	.word	0xffffffff


	//   ....[94]....
        /*037c*/ 	.word	0xffffffff


	//   ....[95]....
        /*0380*/ 	.word	0xffffffff


	//   ....[96]....
        /*0384*/ 	.word	0xffffffff


	//   ....[97]....
        /*0388*/ 	.word	0xffffffff


	//   ....[98]....
        /*038c*/ 	.word	0xffffffff


	//   ....[99]....
        /*0390*/ 	.word	0xffffffff


	//   ....[100]....
        /*0394*/ 	.word	0xffffffff


	//   ....[101]....
        /*0398*/ 	.word	0xffffffff


	//   ....[102]....
        /*039c*/ 	.word	0xffffffff


	//   ....[103]....
        /*03a0*/ 	.word	0xffffffff


	//   ....[104]....
        /*03a4*/ 	.word	0xffffffff


	//   ....[105]....
        /*03a8*/ 	.word	0xffffffff


	//   ....[106]....
        /*03ac*/ 	.word	0xffffffff


	//   ....[107]....
        /*03b0*/ 	.word	0xffffffff


	//   ....[108]....
        /*03b4*/ 	.word	0xffffffff


	//   ....[109]....
        /*03b8*/ 	.word	0xffffffff


	//   ....[110]....
        /*03bc*/ 	.word	0xffffffff


	//   ....[111]....
        /*03c0*/ 	.word	0xffffffff


	//   ....[112]....
        /*03c4*/ 	.word	0xffffffff


	//   ....[113]....
        /*03c8*/ 	.word	0xffffffff


	//   ....[114]....
        /*03cc*/ 	.word	0xffffffff


	//   ....[115]....
        /*03d0*/ 	.word	0xffffffff


	//   ....[116]....
        /*03d4*/ 	.word	0xffffffff


	//   ....[117]....
        /*03d8*/ 	.word	0xffffffff


	//   ....[118]....
        /*03dc*/ 	.word	0xffffffff


	//   ....[119]....
        /*03e0*/ 	.word	0xffffffff


	//   ....[120]....
        /*03e4*/ 	.word	0xffffffff


	//   ....[121]....
        /*03e8*/ 	.word	0xffffffff


	//   ....[122]....
        /*03ec*/ 	.word	0xffffffff


	//   ....[123]....
        /*03f0*/ 	.word	0xffffffff


	//   ....[124]....
        /*03f4*/ 	.word	0xffffffff


	//   ....[125]....
        /*03f8*/ 	.word	0xffffffff


	//   ....[126]....
        /*03fc*/ 	.word	0xffffffff


	//   ....[127]....
        /*0400*/ 	.word	0xffffffff


	//   ....[128]....
        /*0404*/ 	.word	0xffffffff


	//   ....[129]....
        /*0408*/ 	.word	0xffffffff


	//   ....[130]....
        /*040c*/ 	.word	0xffffffff


	//   ....[131]....
        /*0410*/ 	.word	0xffffffff


	//   ....[132]....
        /*0414*/ 	.word	0xffffffff


	//   ....[133]....
        /*0418*/ 	.word	0xffffffff


	//   ....[134]....
        /*041c*/ 	.word	0xffffffff


	//   ....[135]....
        /*0420*/ 	.word	0xffffffff


	//   ....[136]....
        /*0424*/ 	.word	0xffffffff


	//   ....[137]....
        /*0428*/ 	.word	0xffffffff


	//   ....[138]....
        /*042c*/ 	.word	0xffffffff


	//   ....[139]....
        /*0430*/ 	.word	0xffffffff


	//   ....[140]....
        /*0434*/ 	.word	0xffffffff


	//   ....[141]....
        /*0438*/ 	.word	0xffffffff


	//   ....[142]....
        /*043c*/ 	.word	0xffffffff


	//   ....[143]....
        /*0440*/ 	.word	0xffffffff


	//   ....[144]....
        /*0444*/ 	.word	0xffffffff


	//   ....[145]....
        /*0448*/ 	.word	0xffffffff


	//   ....[146]....
        /*044c*/ 	.word	0xffffffff


	//   ....[147]....
        /*0450*/ 	.word	0xffffffff


	//   ....[148]....
        /*0454*/ 	.word	0xffffffff


	//   ....[149]....
        /*0458*/ 	.word	0xffffffff


	//   ....[150]....
        /*045c*/ 	.word	0xffffffff


	//   ....[151]....
        /*0460*/ 	.word	0xffffffff


	//   ....[152]....
        /*0464*/ 	.word	0xffffffff


	//   ....[153]....
        /*0468*/ 	.word	0xffffffff


	//   ....[154]....
        /*046c*/ 	.word	0xffffffff


	//   ....[155]....
        /*0470*/ 	.word	0xffffffff


	//   ....[156]....
        /*0474*/ 	.word	0xffffffff


	//   ....[157]....
        /*0478*/ 	.word	0xffffffff


	//   ....[158]....
        /*047c*/ 	.word	0xffffffff


	//   ....[159]....
        /*0480*/ 	.word	0xffffffff


	//   ....[160]....
        /*0484*/ 	.word	0xffffffff


	//   ....[161]....
        /*0488*/ 	.word	0xffffffff


	//   ....[162]....
        /*048c*/ 	.word	0xffffffff


	//   ....[163]....
        /*0490*/ 	.word	0xffffffff


	//   ....[164]....
        /*0494*/ 	.word	0xffffffff


	//   ....[165]....
        /*0498*/ 	.word	0xffffffff


	//   ....[166]....
        /*049c*/ 	.word	0xffffffff


	//   ....[167]....
        /*04a0*/ 	.word	0xffffffff


	//   ....[168]....
        /*04a4*/ 	.word	0xffffffff


	//   ....[169]....
        /*04a8*/ 	.word	0xffffffff


	//   ....[170]....
        /*04ac*/ 	.word	0xffffffff


	//   ....[171]....
        /*04b0*/ 	.word	0xffffffff


	//   ....[172]....
        /*04b4*/ 	.word	0xffffffff


	//   ....[173]....
        /*04b8*/ 	.word	0xffffffff


	//   ....[174]....
        /*04bc*/ 	.word	0xffffffff


	//   ....[175]....
        /*04c0*/ 	.word	0xffffffff


	//   ....[176]....
        /*04c4*/ 	.word	0xffffffff


	//   ....[177]....
        /*04c8*/ 	.word	0xffffffff


	//   ....[178]....
        /*04cc*/ 	.word	0xffffffff


	//   ....[179]....
        /*04d0*/ 	.word	0xffffffff


	//   ....[180]....
        /*04d4*/ 	.word	0xffffffff


	//   ....[181]....
        /*04d8*/ 	.word	0xffffffff


	//   ....[182]....
        /*04dc*/ 	.word	0xffffffff


	//   ....[183]....
        /*04e0*/ 	.word	0xffffffff


	//   ....[184]....
        /*04e4*/ 	.word	0xffffffff


	//   ....[185]....
        /*04e8*/ 	.word	0xffffffff


	//   ....[186]....
        /*04ec*/ 	.word	0xffffffff


	//   ....[187]....
        /*04f0*/ 	.word	0xffffffff


	//   ....[188]....
        /*04f4*/ 	.word	0xffffffff


	//   ....[189]....
        /*04f8*/ 	.word	0xffffffff


	//   ....[190]....
        /*04fc*/ 	.word	0xffffffff


	//   ....[191]....
        /*0500*/ 	.word	0xffffffff


	//   ....[192]....
        /*0504*/ 	.word	0xffffffff


	//   ....[193]....
        /*0508*/ 	.word	0xffffffff


	//   ....[194]....
        /*050c*/ 	.word	0xffffffff


	//   ....[195]....
        /*0510*/ 	.word	0xffffffff


	//   ....[196]....
        /*0514*/ 	.word	0xffffffff


	//   ....[197]....
        /*0518*/ 	.word	0xffffffff


	//   ....[198]....
        /*051c*/ 	.word	0xffffffff


	//   ....[199]....
        /*0520*/ 	.word	0x0500000f


	//----- nvinfo : EIATTR_COOP_GROUP_INSTR_OFFSETS
	.align		4
.L_476:
        /*0524*/ 	.byte	0x04, 0x28
        /*0526*/ 	.short	(.L_478 - .L_477)


	//   ....[0]....
.L_477:
        /*0528*/ 	.word	0x00000070


	//   ....[1]....
        /*052c*/ 	.word	0x000001a0


	//   ....[2]....
        /*0530*/ 	.word	0x000001f0


	//   ....[3]....
        /*0534*/ 	.word	0x000003e0


	//   ....[4]....
        /*0538*/ 	.word	0x00000600


	//   ....[5]....
        /*053c*/ 	.word	0x00000f50


	//   ....[6]....
        /*0540*/ 	.word	0x00002110


	//   ....[7]....
        /*0544*/ 	.word	0x00002260


	//   ....[8]....
        /*0548*/ 	.word	0x000023f0


	//   ....[9]....
        /*054c*/ 	.word	0x00002490


	//   ....[10]....
        /*0550*/ 	.word	0x000024c0


	//   ....[11]....
        /*0554*/ 	.word	0x000025c0


	//   ....[12]....
        /*0558*/ 	.word	0x00002830


	//   ....[13]....
        /*055c*/ 	.word	0x00002910


	//   ....[14]....
        /*0560*/ 	.word	0x000029d0


	//   ....[15]....
        /*0564*/ 	.word	0x00002d90


	//   ....[16]....
        /*0568*/ 	.word	0x00002db0


	//   ....[17]....
        /*056c*/ 	.word	0x00002de0


	//   ....[18]....
        /*0570*/ 	.word	0x00002df0


	//   ....[19]....
        /*0574*/ 	.word	0x00002fd0


	//   ....[20]....
        /*0578*/ 	.word	0x00003160


	//   ....[21]....
        /*057c*/ 	.word	0x000031c0


	//   ....[22]....
        /*0580*/ 	.word	0x00003200


	//   ....[23]....
        /*0584*/ 	.word	0x00003350


	//   ....[24]....
        /*0588*/ 	.word	0x00003380


	//   ....[25]....
        /*058c*/ 	.word	0x000033a0


	//   ....[26]....
        /*0590*/ 	.word	0x000033c0


	//   ....[27]....
        /*0594*/ 	.word	0x00003410


	//   ....[28]....
        /*0598*/ 	.word	0x00003420


	//   ....[29]....
        /*059c*/ 	.word	0x00003430


	//   ....[30]....
        /*05a0*/ 	.word	0x00003550


	//   ....[31]....
        /*05a4*/ 	.word	0x00003570


	//   ....[32]....
        /*05a8*/ 	.word	0x00003580


	//   ....[33]....
        /*05ac*/ 	.word	0x000035a0


	//   ....[34]....
        /*05b0*/ 	.word	0x000035b0


	//   ....[35]....
        /*05b4*/ 	.word	0x000035c0


	//   ....[36]....
        /*05b8*/ 	.word	0x000035f0


	//   ....[37]....
        /*05bc*/ 	.word	0x00003670


	//   ....[38]....
        /*05c0*/ 	.word	0x000036d0


	//   ....[39]....
        /*05c4*/ 	.word	0x00003700


	//   ....[40]....
        /*05c8*/ 	.word	0x00003710


	//   ....[41]....
        /*05cc*/ 	.word	0x00003730


	//   ....[42]....
        /*05d0*/ 	.word	0x000037a0


	//   ....[43]....
        /*05d4*/ 	.word	0x000037b0


	//   ....[44]....
        /*05d8*/ 	.word	0x000037e0


	//   ....[45]....
        /*05dc*/ 	.word	0x00003910


	//   ....[46]....
        /*05e0*/ 	.word	0x00003930


	//   ....[47]....
        /*05e4*/ 	.word	0x00003940


	//   ....[48]....
        /*05e8*/ 	.word	0x00003950


	//   ....[49]....
        /*05ec*/ 	.word	0x00003960


	//   ....[50]....
        /*05f0*/ 	.word	0x00003970


	//   ....[51]....
        /*05f4*/ 	.word	0x00003980


	//   ....[52]....
        /*05f8*/ 	.word	0x000039e0


	//   ....[53]....
        /*05fc*/ 	.word	0x00003a40


	//   ....[54]....
        /*0600*/ 	.word	0x00003a70


	//   ....[55]....
        /*0604*/ 	.word	0x00003ab0


	//   ....[56]....
        /*0608*/ 	.word	0x00003ac0


	//   ....[57]....
        /*060c*/ 	.word	0x00003ae0


	//   ....[58]....
        /*0610*/ 	.word	0x00003af0


	//   ....[59]....
        /*0614*/ 	.word	0x00003b00


	//   ....[60]....
        /*0618*/ 	.word	0x00003b10


	//   ....[61]....
        /*061c*/ 	.word	0x00003b20


	//   ....[62]....
        /*0620*/ 	.word	0x00003b60


	//   ....[63]....
        /*0624*/ 	.word	0x00003b70


	//   ....[64]....
        /*0628*/ 	.word	0x00003b80


	//   ....[65]....
        /*062c*/ 	.word	0x00003b90


	//   ....[66]....
        /*0630*/ 	.word	0x00003ba0


	//   ....[67]....
        /*0634*/ 	.word	0x00003bb0


	//   ....[68]....
        /*0638*/ 	.word	0x00003bc0


	//   ....[69]....
        /*063c*/ 	.word	0x00003bd0


	//   ....[70]....
        /*0640*/ 	.word	0x00006340


	//   ....[71]....
        /*0644*/ 	.word	0x00006380


	//   ....[72]....
        /*0648*/ 	.word	0x000063c0


	//   ....[73]....
        /*064c*/ 	.word	0x00006400


	//   ....[74]....
        /*0650*/ 	.word	0x00006430


	//   ....[75]....
        /*0654*/ 	.word	0x00006460


	//   ....[76]....
        /*0658*/ 	.word	0x00006710


	//   ....[77]....
        /*065c*/ 	.word	0x000067c0


	//   ....[78]....
        /*0660*/ 	.word	0x00006840


	//   ....[79]....
        /*0664*/ 	.word	0x00006880


	//   ....[80]....
        /*0668*/ 	.word	0x000068b0


	//   ....[81]....
        /*066c*/ 	.word	0x000068e0


	//   ....[82]....
        /*0670*/ 	.word	0x00006900


	//   ....[83]....
        /*0674*/ 	.word	0x00006940


	//   ....[84]....
        /*0678*/ 	.word	0x00006960


	//   ....[85]....
        /*067c*/ 	.word	0x000069b0


	//   ....[86]....
        /*0680*/ 	.word	0x00006a50


	//   ....[87]....
        /*0684*/ 	.word	0x00006a90


	//   ....[88]....
        /*0688*/ 	.word	0x00006ad0


	//   ....[89]....
        /*068c*/ 	.word	0x00006b40


	//   ....[90]....
        /*0690*/ 	.word	0x00006b80


	//   ....[91]....
        /*0694*/ 	.word	0x00006ba0


	//   ....[92]....
        /*0698*/ 	.word	0x00006c50


	//   ....[93]....
        /*069c*/ 	.word	0x00006d20


	//   ....[94]....
        /*06a0*/ 	.word	0x00006d50


	//   ....[95]....
        /*06a4*/ 	.word	0x00006d60


	//   ....[96]....
        /*06a8*/ 	.word	0x00006d90


	//   ....[97]....
        /*06ac*/ 	.word	0x00006dd0


	//   ....[98]....
        /*06b0*/ 	.word	0x00006e00


	//   ....[99]....
        /*06b4*/ 	.word	0x00006eb0


	//   ....[100]....
        /*06b8*/ 	.word	0x00006f50


	//   ....[101]....
        /*06bc*/ 	.word	0x00006f90


	//   ....[102]....
        /*06c0*/ 	.word	0x000073a0


	//   ....[103]....
        /*06c4*/ 	.word	0x000073b0


	//   ....[104]....
        /*06c8*/ 	.word	0x000073c0


	//   ....[105]....
        /*06cc*/ 	.word	0x000073d0


	//   ....[106]....
        /*06d0*/ 	.word	0x000073e0


	//   ....[107]....
        /*06d4*/ 	.word	0x000073f0


	//   ....[108]....
        /*06d8*/ 	.word	0x00007420


	//   ....[109]....
        /*06dc*/ 	.word	0x00007450


	//   ....[110]....
        /*06e0*/ 	.word	0x00007460


	//   ....[111]....
        /*06e4*/ 	.word	0x00007490


	//   ....[112]....
        /*06e8*/ 	.word	0x000074c0


	//   ....[113]....
        /*06ec*/ 	.word	0x00007520


	//   ....[114]....
        /*06f0*/ 	.word	0x00007530


	//   ....[115]....
        /*06f4*/ 	.word	0x00007570


	//   ....[116]....
        /*06f8*/ 	.word	0x000075b0


	//   ....[117]....
        /*06fc*/ 	.word	0x000075f0


	//   ....[118]....
        /*0700*/ 	.word	0x00007600


	//   ....[119]....
        /*0704*/ 	.word	0x00007640


	//   ....[120]....
        /*0708*/ 	.word	0x00007680


	//   ....[121]....
        /*070c*/ 	.word	0x00007690


	//   ....[122]....
        /*0710*/ 	.word	0x000076d0


	//   ....[123]....
        /*0714*/ 	.word	0x00007710


	//   ....[124]....
        /*0718*/ 	.word	0x00007750


	//   ....[125]....
        /*071c*/ 	.word	0x00007760


	//   ....[126]....
        /*0720*/ 	.word	0x000077a0


	//   ....[127]....
        /*0724*/ 	.word	0x000077e0


	//   ....[128]....
        /*0728*/ 	.word	0x00007820


	//   ....[129]....
        /*072c*/ 	.word	0x00007860


	//   ....[130]....
        /*0730*/ 	.word	0x000078a0


	//   ....[131]....
        /*0734*/ 	.word	0x000078e0


	//   ....[132]....
        /*0738*/ 	.word	0x00007920


	//   ....[133]....
        /*073c*/ 	.word	0x00007940


	//   ....[134]....
        /*0740*/ 	.word	0x00009dc0


	//   ....[135]....
        /*0744*/ 	.word	0x00009e00


	//   ....[136]....
        /*0748*/ 	.word	0x00009e20


	//   ....[137]....
        /*074c*/ 	.word	0x00009e70


	//   ....[138]....
        /*0750*/ 	.word	0x00009f40


	//   ....[139]....
        /*0754*/ 	.word	0x0000a020


	//   ....[140]....
        /*0758*/ 	.word	0x0000a060


	//   ....[141]....
        /*075c*/ 	.word	0x0000a0f0


	//   ....[142]....
        /*0760*/ 	.word	0x0000a140


	//   ....[143]....
        /*0764*/ 	.word	0x0000a210


	//   ....[144]....
        /*0768*/ 	.word	0x0000a290


	//   ....[145]....
        /*076c*/ 	.word	0x0000a310


	//   ....[146]....
        /*0770*/ 	.word	0x0000a350


	//   ....[147]....
        /*0774*/ 	.word	0x0000a3c0


	//   ....[148]....
        /*0778*/ 	.word	0x0000a400


	//   ....[149]....
        /*077c*/ 	.word	0x0000a4c0


	//   ....[150]....
        /*0780*/ 	.word	0x0000a630


	//   ....[151]....
        /*0784*/ 	.word	0x0000a780


	//   ....[152]....
        /*0788*/ 	.word	0x0000a880


	//   ....[153]....
        /*078c*/ 	.word	0x0000a920


	//   ....[154]....
        /*0790*/ 	.word	0x0000aac0


	//   ....[155]....
        /*0794*/ 	.word	0x0000ae60


	//   ....[156]....
        /*0798*/ 	.word	0x0000b0e0


	//   ....[157]....
        /*079c*/ 	.word	0x0000b120


	//   ....[158]....
        /*07a0*/ 	.word	0x0000b150


	//   ....[159]....
        /*07a4*/ 	.word	0x0000b190


	//   ....[160]....
        /*07a8*/ 	.word	0x0000b1d0


	//   ....[161]....
        /*07ac*/ 	.word	0x0000b210


	//   ....[162]....
        /*07b0*/ 	.word	0x0000b250


	//   ....[163]....
        /*07b4*/ 	.word	0x0000b420


	//   ....[164]....
        /*07b8*/ 	.word	0x0000b460


	//   ....[165]....
        /*07bc*/ 	.word	0x0000b4a0


	//   ....[166]....
        /*07c0*/ 	.word	0x0000b630


	//   ....[167]....
        /*07c4*/ 	.word	0x0000b640


	//   ....[168]....
        /*07c8*/ 	.word	0x0000b650


	//   ....[169]....
        /*07cc*/ 	.word	0x0000b660


	//   ....[170]....
        /*07d0*/ 	.word	0x0000b670


	//   ....[171]....
        /*07d4*/ 	.word	0x0000b680


	//   ....[172]....
        /*07d8*/ 	.word	0x0000b6b0


	//   ....[173]....
        /*07dc*/ 	.word	0x0000b6e0


	//   ....[174]....
        /*07e0*/ 	.word	0x0000b720


	//   ....[175]....
        /*07e4*/ 	.word	0x0000b730


	//   ....[176]....
        /*07e8*/ 	.word	0x0000b780


	//   ....[177]....
        /*07ec*/ 	.word	0x0000b7c0


	//   ....[178]....
        /*07f0*/ 	.word	0x0000b7f0


	//   ....[179]....
        /*07f4*/ 	.word	0x0000b820


	//   ....[180]....
        /*07f8*/ 	.word	0x0000b840


	//   ....[181]....
        /*07fc*/ 	.word	0x0000b8b0


	//   ....[182]....
        /*0800*/ 	.word	0x0000b8c0


	//   ....[183]....
        /*0804*/ 	.word	0x0000b8f0


	//   ....[184]....
        /*0808*/ 	.word	0x0000b930


	//   ....[185]....
        /*080c*/ 	.word	0x0000b970


	//   ....[186]....
        /*0810*/ 	.word	0x0000b9b0


	//   ....[187]....
        /*0814*/ 	.word	0x0000b9d0


	//   ....[188]....
        /*0818*/ 	.word	0x0000ba10


	//   ....[189]....
        /*081c*/ 	.word	0x0000ba20


	//   ....[190]....
        /*0820*/ 	.word	0x0000ba30


	//   ....[191]....
        /*0824*/ 	.word	0x0000ba60


	//   ....[192]....
        /*0828*/ 	.word	0x0000baa0


	//   ....[193]....
        /*082c*/ 	.word	0x0000bae0


	//   ....[194]....
        /*0830*/ 	.word	0x0000bb10


	//   ....[195]....
        /*0834*/ 	.word	0x0000bb20


	//   ....[196]....
        /*0838*/ 	.word	0x0000bb50


	//   ....[197]....
        /*083c*/ 	.word	0x0000bb90


	//   ....[198]....
        /*0840*/ 	.word	0x0000dc80


	//   ....[199]....
        /*0844*/ 	.word	0x00010630


	//----- nvinfo : EIATTR_REG_RECONFIG
	.align		4
.L_478:
        /*0848*/ 	.byte	0x01, 0x54
	.zero		2


	//----- nvinfo : EIATTR_SYSCALL_OFFSETS
	.align		4
        /*084c*/ 	.byte	0x04, 0x46
        /*084e*/ 	.short	(.L_480 - .L_479)


	//   ....[0]....
.L_479:
        /*0850*/ 	.word	0x00000bb0


	//   ....[1]....
        /*0854*/ 	.word	0x00000ca0


	//   ....[2]....
        /*0858*/ 	.word	0x00000e00


	//   ....[3]....
        /*085c*/ 	.word	0x00000ef0


	//----- nvinfo : EIATTR_MBARRIER_INSTR_OFFSETS
	.align		4
.L_480:
        /*0860*/ 	.byte	0x04, 0x39
        /*0862*/ 	.short	(.L_482 - .L_481)


	//   ....[0]....
.L_481:
        /*0864*/ 	.word	0x00000290
        /*0868*/ 	.word	0x000000ff
        /*086c*/ 	.word	0x00030c00
        /*0870*/ 	.short	0x0100
        /*0872*/ 	.byte	0x06
	.zero		1


	//   ....[1]....
        /*0874*/ 	.word	0x00000390
        /*0878*/ 	.word	0x000000ff
        /*087c*/ 	.word	0x00030c10
        /*0880*/ 	.short	0x0100
        /*0882*/ 	.byte	0x08
	.zero		1


	//   ....[2]....
        /*0884*/ 	.word	0x000003a0
        /*0888*/ 	.word	0x000000ff
        /*088c*/ 	.word	0x00030c20
        /*0890*/ 	.short	0x0100
        /*0892*/ 	.byte	0x08
	.zero		1


	//   ....[3]....
        /*0894*/ 	.word	0x000003b0
        /*0898*/ 	.word	0x000000ff
        /*089c*/ 	.word	0x00030c18
        /*08a0*/ 	.short	0x0100
        /*08a2*/ 	.byte	0x08
	.zero		1


	//   ....[4]....
        /*08a4*/ 	.word	0x000003c0
        /*08a8*/ 	.word	0x000000ff
        /*08ac*/ 	.word	0x00030c28
        /*08b0*/ 	.short	0x0100
        /*08b2*/ 	.byte	0x08
	.zero		1


	//   ....[5]....
        /*08b4*/ 	.word	0x000004f0
        /*08b8*/ 	.word	0x000000ff
        /*08bc*/ 	.word	0x00030c30
        /*08c0*/ 	.short	0x0100
        /*08c2*/ 	.byte	0x08
	.zero		1


	//   ....[6]....
        /*08c4*/ 	.word	0x00000500
        /*08c8*/ 	.word	0x000000ff
        /*08cc*/ 	.word	0x00030c40
        /*08d0*/ 	.short	0x0100
        /*08d2*/ 	.byte	0x08
	.zero		1


	//   ....[7]....
        /*08d4*/ 	.word	0x00000510
        /*08d8*/ 	.word	0x000000ff
        /*08dc*/ 	.word	0x00030c38
        /*08e0*/ 	.short	0x0100
        /*08e2*/ 	.byte	0x08
	.zero		1


	//   ....[8]....
        /*08e4*/ 	.word	0x00000520
        /*08e8*/ 	.word	0x000000ff
        /*08ec*/ 	.word	0x00030c48
        /*08f0*/ 	.short	0x0100
        /*08f2*/ 	.byte	0x08
	.zero		1


	//   ....[9]....
        /*08f4*/ 	.word	0x00000f90
        /*08f8*/ 	.word	0x000000de
        /*08fc*/ 	.word	0x00030c00
        /*0900*/ 	.short	0x010a
        /*0902*/ 	.byte	0x3f
	.zero		1


	//   ....[10]....
        /*0904*/ 	.word	0x000010b0
        /*0908*/ 	.word	0x000000de
        /*090c*/ 	.word	0x00030c00
        /*0910*/ 	.short	0x010a
        /*0912*/ 	.byte	0x3f
	.zero		1


	//   ....[11]....
        /*0914*/ 	.word	0x00001b40
        /*0918*/ 	.word	0x00000008
        /*091c*/ 	.word	0x00030c10
        /*0920*/ 	.short	0x010a
        /*0922*/ 	.byte	0x3f
	.zero		1


	//   ....[12]....
        /*0924*/ 	.word	0x00001bb0
        /*0928*/ 	.word	0x00000008
        /*092c*/ 	.word	0x00030c10
        /*0930*/ 	.short	0x010a
        /*0932*/ 	.byte	0x3f
	.zero		1


	//   ....[13]....
        /*0934*/ 	.word	0x00001f90
        /*0938*/ 	.word	0x00000008
        /*093c*/ 	.word	0x00030c30
        /*0940*/ 	.short	0x010a
        /*0942*/ 	.byte	0x3f
	.zero		1


	//   ....[14]....
        /*0944*/ 	.word	0x00002010
        /*0948*/ 	.word	0x00000008
        /*094c*/ 	.word	0x00030c30
        /*0950*/ 	.short	0x010a
        /*0952*/ 	.byte	0x3f
	.zero		1


	//   ....[15]....
        /*0954*/ 	.word	0x00005080
        /*0958*/ 	.word	0x00000009
        /*095c*/ 	.word	0x00000000
        /*0960*/ 	.short	0x0101
        /*0962*/ 	.byte	0x3f
	.zero		1


	//   ....[16]....
        /*0964*/ 	.word	0x000054d0
        /*0968*/ 	.word	0x00000008
        /*096c*/ 	.word	0x00000000
        /*0970*/ 	.short	0x0101
        /*0972*/ 	.byte	0x3f
	.zero		1


	//   ....[17]....
        /*0974*/ 	.word	0x00005d80
        /*0978*/ 	.word	0x00000006
        /*097c*/ 	.word	0x00030c10
        /*0980*/ 	.short	0x010a
        /*0982*/ 	.byte	0x3f
	.zero		1


	//   ....[18]....
        /*0984*/ 	.word	0x00005e00
        /*0988*/ 	.word	0x00000006
        /*098c*/ 	.word	0x00030c10
        /*0990*/ 	.short	0x010a
        /*0992*/ 	.byte	0x3f
	.zero		1


	//   ....[19]....
        /*0994*/ 	.word	0x00006200
        /*0998*/ 	.word	0x00000006
        /*099c*/ 	.word	0x00030c30
        /*09a0*/ 	.short	0x010a
        /*09a2*/ 	.byte	0x3f
	.zero		1


	//   ....[20]....
        /*09a4*/ 	.word	0x00006290
        /*09a8*/ 	.word	0x00000006
        /*09ac*/ 	.word	0x00030c30
        /*09b0*/ 	.short	0x010a
        /*09b2*/ 	.byte	0x3f
	.zero		1


	//   ....[21]....
        /*09b4*/ 	.word	0x00008a60
        /*09b8*/ 	.word	0x00000007
        /*09bc*/ 	.word	0x00000000
        /*09c0*/ 	.short	0x0101
        /*09c2*/ 	.byte	0x3f
	.zero		1


	//   ....[22]....
        /*09c4*/ 	.word	0x00008ed0
        /*09c8*/ 	.word	0x00000006
        /*09cc*/ 	.word	0x00000000
        /*09d0*/ 	.short	0x0101
        /*09d2*/ 	.byte	0x3f
	.zero		1


	//   ....[23]....
        /*09d4*/ 	.word	0x00009720
        /*09d8*/ 	.word	0x00000007
        /*09dc*/ 	.word	0x00030c10
        /*09e0*/ 	.short	0x010a
        /*09e2*/ 	.byte	0x3f
	.zero		1


	//   ....[24]....
        /*09e4*/ 	.word	0x000097a0
        /*09e8*/ 	.word	0x00000007
        /*09ec*/ 	.word	0x00030c10
        /*09f0*/ 	.short	0x010a
        /*09f2*/ 	.byte	0x3f
	.zero		1


	//   ....[25]....
        /*09f4*/ 	.word	0x00009bb0
        /*09f8*/ 	.word	0x00000007
        /*09fc*/ 	.word	0x00030c30
        /*0a00*/ 	.short	0x010a
        /*0a02*/ 	.byte	0x3f
	.zero		1


	//   ....[26]....
        /*0a04*/ 	.word	0x00009c40
        /*0a08*/ 	.word	0x00000007
        /*0a0c*/ 	.word	0x00030c30
        /*0a10*/ 	.short	0x010a
        /*0a12*/ 	.byte	0x3f
	.zero		1


	//   ....[27]....
        /*0a14*/ 	.word	0x0000cd70
        /*0a18*/ 	.word	0x00000008
        /*0a1c*/ 	.word	0x00000000
        /*0a20*/ 	.short	0x0101
        /*0a22*/ 	.byte	0x3f
	.zero		1


	//   ....[28]....
        /*0a24*/ 	.word	0x0000d1e0
        /*0a28*/ 	.word	0x00000007
        /*0a2c*/ 	.word	0x00000000
        /*0a30*/ 	.short	0x0101
        /*0a32*/ 	.byte	0x3f
	.zero		1


	//   ....[29]....
        /*0a34*/ 	.word	0x0000ed80
        /*0a38*/ 	.word	0x00000010
        /*0a3c*/ 	.word	0x00030c20
        /*0a40*/ 	.short	0x010a
        /*0a42*/ 	.byte	0x3f
	.zero		1


	//   ....[30]....
        /*0a44*/ 	.word	0x0000f350
        /*0a48*/ 	.word	0x00000010
        /*0a4c*/ 	.word	0x00030c40
        /*0a50*/ 	.short	0x010a
        /*0a52*/ 	.byte	0x3f
	.zero		1


	//   ....[31]....
        /*0a54*/ 	.word	0x0000f580
        /*0a58*/ 	.word	0x00000010
        /*0a5c*/ 	.word	0x00030c28
        /*0a60*/ 	.short	0x010a
        /*0a62*/ 	.byte	0x3f
	.zero		1


	//   ....[32]....
        /*0a64*/ 	.word	0x0000f7b0
        /*0a68*/ 	.word	0x00000010
        /*0a6c*/ 	.word	0x00030c48
        /*0a70*/ 	.short	0x010a
        /*0a72*/ 	.byte	0x3f
	.zero		1


	//   ....[33]....
        /*0a74*/ 	.word	0x0000f990
        /*0a78*/ 	.word	0x00000010
        /*0a7c*/ 	.word	0x00030c20
        /*0a80*/ 	.short	0x010a
        /*0a82*/ 	.byte	0x3f
	.zero		1


	//   ....[34]....
        /*0a84*/ 	.word	0x0000fc40
        /*0a88*/ 	.word	0x00000010
        /*0a8c*/ 	.word	0x00030c40
        /*0a90*/ 	.short	0x010a
        /*0a92*/ 	.byte	0x3f
	.zero		1


	//   ....[35]....
        /*0a94*/ 	.word	0x0000fe40
        /*0a98*/ 	.word	0x00000010
        /*0a9c*/ 	.word	0x00030c28
        /*0aa0*/ 	.short	0x010a
        /*0aa2*/ 	.byte	0x3f
	.zero		1


	//   ....[36]....
        /*0aa4*/ 	.word	0x000100c0
        /*0aa8*/ 	.word	0x00000003
        /*0aac*/ 	.word	0x00030c40
        /*0ab0*/ 	.short	0x010a
        /*0ab2*/ 	.byte	0x3f
	.zero		1


	//   ....[37]....
        /*0ab4*/ 	.word	0x00010490
        /*0ab8*/ 	.word	0x00000006
        /*0abc*/ 	.word	0x00000000
        /*0ac0*/ 	.short	0x010a
        /*0ac2*/ 	.byte	0x3f
	.zero		1


	//   ....[38]....
        /*0ac4*/ 	.word	0x000104f0
        /*0ac8*/ 	.word	0x00000003
        /*0acc*/ 	.word	0x00000000
        /*0ad0*/ 	.short	0x010a
        /*0ad2*/ 	.byte	0x3f
	.zero		1


	//   ....[39]....
        /*0ad4*/ 	.word	0x00010550
        /*0ad8*/ 	.word	0x00000002
        /*0adc*/ 	.word	0x00000000
        /*0ae0*/ 	.short	0x010a
        /*0ae2*/ 	.byte	0x3f
	.zero		1


	//   ....[40]....
        /*0ae4*/ 	.word	0x00010580
        /*0ae8*/ 	.word	0x00000003
        /*0aec*/ 	.word	0x00000000
        /*0af0*/ 	.short	0x010a
        /*0af2*/ 	.byte	0x3f
	.zero		1


	//   ....[41]....
        /*0af4*/ 	.word	0x00010660
        /*0af8*/ 	.word	0x000000de
        /*0afc*/ 	.word	0x00030c00
        /*0b00*/ 	.short	0x010a
        /*0b02*/ 	.byte	0x3f
	.zero		1


	//   ....[42]....
        /*0b04*/ 	.word	0x000106b0
        /*0b08*/ 	.word	0x00000008
        /*0b0c*/ 	.word	0x00030c10
        /*0b10*/ 	.short	0x010a
        /*0b12*/ 	.byte	0x3f
	.zero		1


	//   ....[43]....
        /*0b14*/ 	.word	0x00010700
        /*0b18*/ 	.word	0x00000008
        /*0b1c*/ 	.word	0x00030c30
        /*0b20*/ 	.short	0x010a
        /*0b22*/ 	.byte	0x3f
	.zero		1


	//   ....[44]....
        /*0b24*/ 	.word	0x00010750
        /*0b28*/ 	.word	0x00000006
        /*0b2c*/ 	.word	0x00030c10
        /*0b30*/ 	.short	0x010a
        /*0b32*/ 	.byte	0x3f
	.zero		1


	//   ....[45]....
        /*0b34*/ 	.word	0x000107a0
        /*0b38*/ 	.word	0x00000006
        /*0b3c*/ 	.word	0x00030c30
        /*0b40*/ 	.short	0x010a
        /*0b42*/ 	.byte	0x3f
	.zero		1


	//   ....[46]....
        /*0b44*/ 	.word	0x000107f0
        /*0b48*/ 	.word	0x00000007
        /*0b4c*/ 	.word	0x00030c10
        /*0b50*/ 	.short	0x010a
        /*0b52*/ 	.byte	0x3f
	.zero		1


	//   ....[47]....
        /*0b54*/ 	.word	0x00010840
        /*0b58*/ 	.word	0x00000007
        /*0b5c*/ 	.word	0x00030c30
        /*0b60*/ 	.short	0x010a
        /*0b62*/ 	.byte	0x3f
	.zero		1


	//   ....[48]....
        /*0b64*/ 	.word	0x00010890
        /*0b68*/ 	.word	0x00000010
        /*0b6c*/ 	.word	0x00030c20
        /*0b70*/ 	.short	0x010a
        /*0b72*/ 	.byte	0x3f
	.zero		1


	//   ....[49]....
        /*0b74*/ 	.word	0x000108e0
        /*0b78*/ 	.word	0x00000010
        /*0b7c*/ 	.word	0x00030c40
        /*0b80*/ 	.short	0x010a
        /*0b82*/ 	.byte	0x3f
	.zero		1


	//   ....[50]....
        /*0b84*/ 	.word	0x00010930
        /*0b88*/ 	.word	0x00000010
        /*0b8c*/ 	.word	0x00030c28
        /*0b90*/ 	.short	0x010a
        /*0b92*/ 	.byte	0x3f
	.zero		1


	//   ....[51]....
        /*0b94*/ 	.word	0x00010980
        /*0b98*/ 	.word	0x00000010
        /*0b9c*/ 	.word	0x00030c48
        /*0ba0*/ 	.short	0x010a
        /*0ba2*/ 	.byte	0x3f
	.zero		1


	//   ....[52]....
        /*0ba4*/ 	.word	0x000109e0
        /*0ba8*/ 	.word	0x00000010
        /*0bac*/ 	.word	0x00030c20
        /*0bb0*/ 	.short	0x010a
        /*0bb2*/ 	.byte	0x3f
	.zero		1


	//   ....[53]....
        /*0bb4*/ 	.word	0x00010a30
        /*0bb8*/ 	.word	0x00000010
        /*0bbc*/ 	.word	0x00030c40
        /*0bc0*/ 	.short	0x010a
        /*0bc2*/ 	.byte	0x3f
	.zero		1


	//   ....[54]....
        /*0bc4*/ 	.word	0x00010a80
        /*0bc8*/ 	.word	0x00000010
        /*0bcc*/ 	.word	0x00030c28
        /*0bd0*/ 	.short	0x010a
        /*0bd2*/ 	.byte	0x3f
	.zero		1


	//   ....[55]....
        /*0bd4*/ 	.word	0x00010ad0
        /*0bd8*/ 	.word	0x00000003
        /*0bdc*/ 	.word	0x00030c40
        /*0be0*/ 	.short	0x010a
        /*0be2*/ 	.byte	0x3f
	.zero		1


	//   ....[56]....
        /*0be4*/ 	.word	0x00010ba0
        /*0be8*/ 	.word	0x00000006
        /*0bec*/ 	.word	0x00000000
        /*0bf0*/ 	.short	0x010a
        /*0bf2*/ 	.byte	0x3f
	.zero		1


	//   ....[57]....
        /*0bf4*/ 	.word	0x00010bf0
        /*0bf8*/ 	.word	0x00000003
        /*0bfc*/ 	.word	0x00000000
        /*0c00*/ 	.short	0x010a
        /*0c02*/ 	.byte	0x3f
	.zero		1


	//   ....[58]....
        /*0c04*/ 	.word	0x00010c40
        /*0c08*/ 	.word	0x00000002
        /*0c0c*/ 	.word	0x00000000
        /*0c10*/ 	.short	0x010a
        /*0c12*/ 	.byte	0x3f
	.zero		1


	//----- nvinfo : EIATTR_NUM_MBARRIERS
	.align		4
.L_482:
        /*0c14*/ 	.byte	0x03, 0x38
        /*0c16*/ 	.short	0x0009


	//----- nvinfo : EIATTR_EXIT_INSTR_OFFSETS
	.align		4
        /*0c18*/ 	.byte	0x04, 0x1c
        /*0c1a*/ 	.short	(.L_484 - .L_483)


	//   ....[0]....
.L_483:
        /*0c1c*/ 	.word	0x000105d0


	//----- nvinfo : EIATTR_MAX_THREADS
	.align		4
.L_484:
        /*0c20*/ 	.byte	0x04, 0x05
        /*0c22*/ 	.short	(.L_486 - .L_485)
.L_485:
        /*0c24*/ 	.word	0x00000180
        /*0c28*/ 	.word	0x00000001
        /*0c2c*/ 	.word	0x00000001


	//----- nvinfo : EIATTR_CRS_STACK_SIZE
	.align		4
.L_486:
        /*0c30*/ 	.byte	0x04, 0x1e
        /*0c32*/ 	.short	(.L_488 - .L_487)
.L_487:
        /*0c34*/ 	.word	0x00000000


	//----- nvinfo : EIATTR_CBANK_PARAM_SIZE
	.align		4
.L_488:
        /*0c38*/ 	.byte	0x03, 0x19
        /*0c3a*/ 	.short	0x06f0


	//----- nvinfo : EIATTR_PARAM_CBANK
	.align		4
        /*0c3c*/ 	.byte	0x04, 0x0a
        /*0c3e*/ 	.short	(.L_490 - .L_489)
	.align		4
.L_489:
        /*0c40*/ 	.word	index@(.nv.constant0._ZN7cutlass13device_kernelIN5flash11enable_sm90INS1_16FlashAttnBwdSm90INS1_25CollectiveMainloopBwdSm90ILi2ELi2ELi2EN4cute5tupleIJNS5_1CILi1EEES8_S8_EEENS6_IJNS7_ILi128EEESA_NS7_ILi64EEEEEENS_10bfloat16_tEfNS_4arch4Sm90ELb0ELb1ELb0ELb0ELb0ELb1ELb0ELb0ELi2ELi1ELi2ELi2ELb0EEENS1_24CollectiveEpilogueBwdGQAISC_fSF_Li256ELb0ELb0EEENS1_19SingleTileSchedulerILb0ELb0ELb0ELi128EEEEEEEEEvNT_6ParamsE)
        /*0c44*/ 	.short	0x0210
        /*0c46*/ 	.short	0x06f0


	//----- nvinfo : EIATTR_SW_WAR
	.align		4
.L_490:
        /*0c48*/ 	.byte	0x04, 0x36
        /*0c4a*/ 	.short	(.L_492 - .L_491)
.L_491:
        /*0c4c*/ 	.word	0x00000008
.L_492:


//--------------------- .nv.info._ZN7cutlass13device_kernelIN5flash11enable_sm90INS1_16FlashAttnBwdSm90INS1_25CollectiveMainloopBwdSm90ILi2ELi2ELi2EN4cute5tupleIJNS5_1CILi1EEES8_S8_EEENS6_IJNS7_ILi128EEESA_NS7_ILi64EEEEEENS_10bfloat16_tEfNS_4arch4Sm90ELb0ELb1ELb0ELb0ELb1ELb1ELb0ELb0ELi2ELi1ELi2ELi2ELb0EEENS1_24CollectiveEpilogueBwdGQAISC_fSF_Li256ELb0ELb1EEENS1_19SingleTileSchedulerILb0ELb0ELb0ELi128EEEEEEEEEvNT_6ParamsE --------------------------
	.section	.nv.info._ZN7cutlass13device_kernelIN5flash11enable_sm90INS1_16FlashAttnBwdSm90INS1_25CollectiveMainloopBwdSm90ILi2ELi2ELi2EN4cute5tupleIJNS5_1CILi1EEES8_S8_EEENS6_IJNS7_ILi128EEESA_NS7_ILi64EEEEEENS_10bfloat16_tEfNS_4arch4Sm90ELb0ELb1ELb0ELb0ELb1ELb1ELb0ELb0ELi2ELi1ELi2ELi2ELb0EEENS1_24CollectiveEpilogueBwdGQAISC_fSF_Li256ELb0ELb1EEENS1_19SingleTileSchedulerILb0ELb0ELb0ELi128EEEEEEEEEvNT_6ParamsE,"",@"SHT_CUDA_INFO"
	.sectionflags	@""
	.align	4


	//----- nvinfo : EIATTR_CUDA_API_VERSION
	.align		4
        /*0000*/ 	.byte	0x04, 0x37
        /*0002*/ 	.short	(.L_494 - .L_493)
.L_493:
        /*0004*/ 	.word	0x00000082


	//----- nvinfo : EIATTR_KPARAM_INFO
	.align		4
.L_494:
        /*0008*/ 	.byte	0x04, 0x17
        /*000a*/ 	.short	(.L_496 - .L_495)
.L_495:
        /*000c*/ 	.word	0x00000000
        /*0010*/ 	.short	0x0000
        /*0012*/ 	.short	0x0070
        /*0014*/ 	.byte	0x00, 0xf0, 0x01, 0x1a


	//----- nvinfo : EIATTR_SPARSE_MMA_MASK
	.align		4
.L_496:
        /*0018*/ 	.byte	0x03, 0x50
        /*001a*/ 	.short	0x0000


	//----- nvinfo : EIATTR_MAXREG_COUNT
	.align		4
        /*001c*/ 	.byte	0x03, 0x1b
        /*001e*/ 	.short	0x00a8


	//----- nvinfo : EIATTR_NUM_BARRIERS
	.align		4
        /*0020*/ 	.byte	0x02, 0x4c
        /*0022*/ 	.byte	0x10
	.zero		1


	//----- nvinfo : EIATTR_EXTERNS
	.align		4
        /*0024*/ 	.byte	0x04, 0x0f
        /*0026*/ 	.short	(.L_498 - .L_497)


	//   ....[0]....
	.align		4
.L_497:
        /*0028*/ 	.word	index@(__assertfail)


	//----- nvinfo : EIATTR_ANNOTATIONS
	.align		4
.L_498:
        /*002c*/ 	.byte	0x04, 0x55
        /*002e*/ 	.short	(.L_500 - .L_499)


	//   ....[0]....
.L_499:
        /* <DEDUP_REMOVED lines=29> */


	//----- nvinfo : EIATTR_MERCURY_ISA_VERSION
	.align		4
.L_500:
        /*01f0*/ 	.byte	0x03, 0x5f
        /*01f2*/ 	.short	0x0101


	//----- nvinfo : EIATTR_INT_WARP_WIDE_INSTR_OFFSETS
	.align		4
        /*01f4*/ 	.byte	0x04, 0x31
        /*01f6*/ 	.short	(.L_502 - .L_501)


	//   ....[0]....
.L_501:
        /*01f8*/ 	.word	0x00000190


	//   ....[1]....
        /*01fc*/ 	.word	0x000001c0


	//   ....[2]....
        /*0200*/ 	.word	0x0000ea20


	//   ....[3]....
        /*0204*/ 	.word	0x0000f010


	//   ....[4]....
        /*0208*/ 	.word	0x0000f4c0


	//   ....[5]....
        /*020c*/ 	.word	0x0000f780


	//   ....[6]....
        /*0210*/ 	.word	0x0000f9e0


	//   ....[7]....
        /*0214*/ 	.word	0x0000fb70


	//----- nvinfo : EIATTR_COOP_GROUP_MASK_REGIDS
	.align		4
.L_502:
        /*0218*/ 	.byte	0x04, 0x29
        /*021a*/ 	.short	(.L_504 - .L_503)


	//   ....[0]....
.L_503:
        /*021c*/ 	.word	0xffffffff


	//   ....[1]....
        /*0220*/ 	.word	0xffffffff


	//   ....[2]....
        /*0224*/ 	.word	0xffffffff


	//   ....[3]....
        /*0228*/ 	.word	0xffffffff


	//   ....[4]....
        /*022c*/ 	.word	0xffffffff


	//   ....[5]....
        /*0230*/ 	.word	0xffffffff


	//   ....[6]....
        /*0234*/ 	.word	0xffffffff


	//   ....[7]....
        /*0238*/ 	.word	0xffffffff


	//   ....[8]....
        /*023c*/ 	.word	0xffffffff


	//   ....[9]....
        /*0240*/ 	.word	0xffffffff


	//   ....[10]....
        /*0244*/ 	.word	0xffffffff


	//   ....[11]....
        /*0248*/ 	.word	0xffffffff


	//   ....[12]....
        /*024c*/ 	.word	0xffffffff


	//   ....[13]....
        /*0250*/ 	.word	0xffffffff


	//   ....[14]....
        /*0254*/ 	.word	0xffffffff


	//   ....[15]....
        /*0258*/ 	.word	0xffffffff


	//   ....[16]....
        /*025c*/ 	.word	0xffffffff


	//   ....[17]....
        /*0260*/ 	.word	0xffffffff


	//   ....[18]....
        /*0264*/ 	.word	0xffffffff


	//   ....[19]....
        /*0268*/ 	.word	0xffffffff


	//   ....[20]....
        /*026c*/ 	.word	0xffffffff


	//   ....[21]....
        /*0270*/ 	.word	0xffffffff


	//   ....[22]....
        /*0274*/ 	.word	0xffffffff


	//   ....[23]....
        /*0278*/ 	.word	0xffffffff


	//   ....[24]....
        /*027c*/ 	.word	0xffffffff


	//   ....[25]....
        /*0280*/ 	.word	0xffffffff


	//   ....[26]....
        /*0284*/ 	.word	0xffffffff


	//   ....[27]....
        /*0288*/ 	.word	0xffffffff


	//   ....[28]....
        /*028c*/ 	.word	0xffffffff


	//   ....[29]....
        /*0290*/ 	.word	0xffffffff


	//   ....[30]....
        /*0294*/ 	.word	0xffffffff


	//   ....[31]....
        /*0298*/ 	.word	0xffffffff


	//   ....[32]....
        /*029c*/ 	.word	0xffffffff


	//   ....[33]....
        /*02a0*/ 	.word	0xffffffff


	//   ....[34]....
        /*02a4*/ 	.word	0xffffffff


	//   ....[35]....
        /*02a8*/ 	.word	0xffffffff


	//   ....[36]....
        /*02ac*/ 	.word	0xffffffff


	//   ....[37]....
        /*02b0*/ 	.word	0xffffffff


	//   ....[38]....
        /*02b4*/ 	.word	0xffffffff


	//   ....[39]....
        /*02b8*/ 	.word	0xffffffff


	//   ....[40]....
        /*02bc*/ 	.word	0xffffffff


	//   ....[41]....
        /*02c0*/ 	.word	0xffffffff


	//   ....[42]....
        /*02c4*/ 	.word	0xffffffff


	//   ....[43]....
        /*02c8*/ 	.word	0xffffffff


	//   ....[44]....
        /*02cc*/ 	.word	0xffffffff


	//   ....[45]....
        /*02d0*/ 	.word	0xffffffff


	//   ....[46]....
        /*02d4*/ 	.word	0xffffffff


	//   ....[47]....
        /*02d8*/ 	.word	0xffffffff


	//   ....[48]....
        /*02dc*/ 	.word	0xffffffff


	//   ....[49]....
        /*02e0*/ 	.word	0xffffffff


	//   ....[50]....
        /*02e4*/ 	.word	0xffffffff


	//   ....[51]....
        /*02e8*/ 	.word	0xffffffff


	//   ....[52]....
        /*02ec*/ 	.word	0xffffffff


	//   ....[53]....
        /*02f0*/ 	.word	0xffffffff


	//   ....[54]....
        /*02f4*/ 	.word	0xffffffff


	//   ....[55]....
        /*02f8*/ 	.word	0xffffffff


	//   ....[56]....
        /*02fc*/ 	.word	0xffffffff


	//   ....[57]....
        /*0300*/ 	.word	0xffffffff


	//   ....[58]....
        /*0304*/ 	.word	0xffffffff


	//   ....[59]....
        /*0308*/ 	.word	0xffffffff


	//   ....[60]....
        /*030c*/ 	.word	0xffffffff


	//   ....[61]....
        /*0310*/ 	.word	0xffffffff


	//   ....[62]....
        /*0314*/ 	.word	0xffffffff


	//   ....[63]....
        /*0318*/ 	.word	0xffffffff


	//   ....[64]....
        /*031c*/ 	.word	0xffffffff


	//   ....[65]....
        /*0320*/ 	.word	0xffffffff


	//   ....[66]....
        /*0324*/ 	.word	0xffffffff


	//   ....[67]....
        /*0328*/ 	.word	0xffffffff


	//   ....[68]....
        /*032c*/ 	.word	0xffffffff


	//   ....[69]....
        /*0330*/ 	.word	0xffffffff


	//   ....[70]....
        /*0334*/ 	.word	0xffffffff


	//   ....[71]....
        /*0338*/ 	.word	0xffffffff


	//   ....[72]....
        /*033c*/ 	.word	0xffffffff


	//   ....[73]....
        /*0340*/ 	.word	0xffffffff


	//   ....[74]....
        /*0344*/ 	.word	0xffffffff


	//   ....[75]....
        /*0348*/ 	.word	0xffffffff


	//   ....[76]....
        /*034c*/ 	.word	0xffffffff


	//   ....[77]....
        /*0350*/ 	.word	0xffffffff


	//   ....[78]....
        /*0354*/ 	.word	0xffffffff


	//   ....[79]....
        /*0358*/ 	.word	0xffffffff


	//   ....[80]....
        /*035c*/ 	.word	0xffffffff


	//   ....[81]....
        /*0360*/ 	.word	0xffffffff


	//   ....[82]....
        /*0364*/ 	.word	0xffffffff


	//   ....[83]....
        /*0368*/ 	.word	0xffffffff


	//   ....[84]....
        /*036c*/ 	.word	0xffffffff


	//   ....[85]....
        /*0370*/ 	.word	0xffffffff


	//   ....[86]....
        /*0374*/ 	.word	0xffffffff


	//   ....[87]....
        /*0378*/ 	.word	0xffffffff


	//   ....[88]....
        /*037c*/ 	.word	0xffffffff


	//   ....[89]....
        /*0380*/ 	.word	0xffffffff


	//   ....[90]....
        /*0384*/ 	.word	0xffffffff


	//   ....[91]....
        /*0388*/ 	.word	0xffffffff


	//   ....[92]....
        /*038c*/ 	.word	0xffffffff


	//   ....[93]....
        /*0390*/ 	.word	0xffffffff


	//   ....[94]....
        /*0394*/ 	.word	0xffffffff


	//   ....[95]....
        /*0398*/ 	.word	0xffffffff


	//   ....[96]....
        /*039c*/ 	.word	0xffffffff


	//   ....[97]....
        /*03a0*/ 	.word	0xffffffff


	//   ....[98]....
        /*03a4*/ 	.word	0xffffffff


	//   ....[99]....
        /*03a8*/ 	.word	0xffffffff


	//   ....[100]....
        /*03ac*/ 	.word	0xffffffff


	//   ....[101]....
        /*03b0*/ 	.word	0xffffffff


	//   ....[102]....
        /*03b4*/ 	.word	0xffffffff


	//   ....[103]....
        /*03b8*/ 	.word	0xffffffff


	//   ....[104]....
        /*03bc*/ 	.word	0xffffffff


	//   ....[105]....
        /*03c0*/ 	.word	0xffffffff


	//   ....[106]....
        /*03c4*/ 	.word	0xffffffff


	//   ....[107]....
        /*03c8*/ 	.word	0xffffffff


	//   ....[108]....
        /*03cc*/ 	.word	0xffffffff


	//   ....[109]....
        /*03d0*/ 	.word	0xffffffff


	//   ....[110]....
        /*03d4*/ 	.word	0xffffffff


	//   ....[111]....
        /*03d8*/ 	.word	0xffffffff


	//   ....[112]....
        /*03dc*/ 	.word	0xffffffff


	//   ....[113]....
        /*03e0*/ 	.word	0xffffffff


	//   ....[114]....
        /*03e4*/ 	.word	0xffffffff


	//   ....[115]....
        /*03e8*/ 	.word	0xffffffff


	//   ....[116]....
        /*03ec*/ 	.word	0xffffffff


	//   ....[117]....
        /*03f0*/ 	.word	0xffffffff


	//   ....[118]....
        /*03f4*/ 	.word	0xffffffff


	//   ....[119]....
        /*03f8*/ 	.word	0xffffffff


	//   ....[120]....
        /*03fc*/ 	.word	0xffffffff


	//   ....[121]....
        /*0400*/ 	.word	0xffffffff


	//   ....[122]....
        /*0404*/ 	.word	0xffffffff


	//   ....[123]....
        /*0408*/ 	.word	0xffffffff


	//   ....[124]....
        /*040c*/ 	.word	0xffffffff


	//   ....[125]....
        /*0410*/ 	.word	0xffffffff


	//   ....[126]....
        /*0414*/ 	.word	0xffffffff


	//   ....[127]....
        /*0418*/ 	.word	0xffffffff


	//   ....[128]....
        /*041c*/ 	.word	0xffffffff


	//   ....[129]....
        /*0420*/ 	.word	0xffffffff


	//   ....[130]....
        /*0424*/ 	.word	0xffffffff


	//   ....[131]....
        /*0428*/ 	.word	0xffffffff


	//   ....[132]....
        /*042c*/ 	.word	0xffffffff


	//   ....[133]....
        /*0430*/ 	.word	0xffffffff


	//   ....[134]....
        /*0434*/ 	.word	0xffffffff


	//   ....[135]....
        /*0438*/ 	.word	0xffffffff


	//   ....[136]....
        /*043c*/ 	.word	0xffffffff


	//   ....[137]....
        /*0440*/ 	.word	0xffffffff


	//   ....[138]....
        /*0444*/ 	.word	0xffffffff


	//   ....[139]....
        /*0448*/ 	.word	0xffffffff


	//   ....[140]....
        /*044c*/ 	.word	0xffffffff


	//   ....[141]....
        /*0450*/ 	.word	0xffffffff


	//   ....[142]....
        /*0454*/ 	.word	0xffffffff


	//   ....[143]....
        /*0458*/ 	.word	0xffffffff


	//   ....[144]....
        /*045c*/ 	.word	0xffffffff


	//   ....[145]....
        /*0460*/ 	.word	0xffffffff


	//   ....[146]....
        /*0464*/ 	.word	0xffffffff


	//   ....[147]....
        /*0468*/ 	.word	0xffffffff


	//   ....[148]....
        /*046c*/ 	.word	0xffffffff


	//   ....[149]....
        /*0470*/ 	.word	0xffffffff


	//   ....[150]....
        /*0474*/ 	.word	0xffffffff


	//   ....[151]....
        /*0478*/ 	.word	0xffffffff


	//   ....[152]....
        /*047c*/ 	.word	0xffffffff


	//   ....[153]....
        /*0480*/ 	.word	0xffffffff


	//   ....[154]....
        /*0484*/ 	.word	0xffffffff


	//   ....[155]....
        /*0488*/ 	.word	0xffffffff


	//   ....[156]....
        /*048c*/ 	.word	0xffffffff


	//   ....[157]....
        /*0490*/ 	.word	0xffffffff


	//   ....[158]....
        /*0494*/ 	.word	0xffffffff


	//   ....[159]....
        /*0498*/ 	.word	0xffffffff


	//   ....[160]....
        /*049c*/ 	.word	0xffffffff


	//   ....[161]....
        /*04a0*/ 	.word	0xffffffff


	//   ....[162]....
        /*04a4*/ 	.word	0xffffffff


	//   ....[163]....
        /*04a8*/ 	.word	0xffffffff


	//   ....[164]....
        /*04ac*/ 	.word	0xffffffff


	//   ....[165]....
        /*04b0*/ 	.word	0xffffffff


	//   ....[166]....
        /*04b4*/ 	.word	0xffffffff


	//   ....[167]....
        /*04b8*/ 	.word	0xffffffff


	//   ....[168]....
        /*04bc*/ 	.word	0xffffffff


	//   ....[169]....
        /*04c0*/ 	.word	0xffffffff


	//   ....[170]....
        /*04c4*/ 	.word	0xffffffff


	//   ....[171]....
        /*04c8*/ 	.word	0xffffffff


	//   ....[172]....
        /*04cc*/ 	.word	0xffffffff


	//   ....[173]....
        /*04d0*/ 	.word	0xffffffff


	//   ....[174]....
        /*04d4*/ 	.word	0xffffffff


	//   ....[175]....
        /*04d8*/ 	.word	0xffffffff


	//   ....[176]....
        /*04dc*/ 	.word	0xffffffff


	//   ....[177]....
        /*04e0*/ 	.word	0xffffffff


	//   ....[178]....
        /*04e4*/ 	.word	0xffffffff


	//   ....[179]....
        /*04e8*/ 	.word	0xffffffff


	//   ....[180]....
        /*04ec*/ 	.word	0xffffffff


	//   ....[181]....
        /*04f0*/ 	.word	0xffffffff


	//   ....[182]....
        /*04f4*/ 	.word	0xffffffff


	//   ....[183]....
        /*04f8*/ 	.word	0xffffffff


	//   ....[184]....
        /*04fc*/ 	.word	0xffffffff


	//   ....[185]....
        /*0500*/ 	.word	0xffffffff


	//   ....[186]....
        /*0504*/ 	.word	0xffffffff


	//   ....[187]....
        /*0508*/ 	.word	0xffffffff


	//   ....[188]....
        /*050c*/ 	.word	0xffffffff


	//   ....[189]....
        /*0510*/ 	.word	0xffffffff


	//   ....[190]....
        /*0514*/ 	.word	0xffffffff


	//   ....[191]....
        /*0518*/ 	.word	0xffffffff


	//   ....[192]....
        /*051c*/ 	.word	0xffffffff


	//   ....[193]....
        /*0520*/ 	.word	0xffffffff


	//   ....[194]....
        /*0524*/ 	.word	0xffffffff


	//   ....[195]....
        /*0528*/ 	.word	0xffffffff


	//   ....[196]....
        /*052c*/ 	.word	0xffffffff


	//   ....[197]....
        /*0530*/ 	.word	0xffffffff


	//   ....[198]....
        /*0534*/ 	.word	0xffffffff


	//   ....[199]....
        /*0538*/ 	.word	0xffffffff


	//   ....[200]....
        /*053c*/ 	.word	0xffffffff


	//   ....[201]....
        /*0540*/ 	.word	0xffffffff


	//   ....[202]....
        /*0544*/ 	.word	0xffffffff


	//   ....[203]....
        /*0548*/ 	.word	0xffffffff


	//   ....[204]....
        /*054c*/ 	.word	0xffffffff


	//   ....[205]....
        /*0550*/ 	.word	0xffffffff


	//   ....[206]....
        /*0554*/ 	.word	0xffffffff


	//   ....[207]....
        /*0558*/ 	.word	0xffffffff


	//   ....[208]....
        /*055c*/ 	.word	0xffffffff


	//   ....[209]....
        /*0560*/ 	.word	0xffffffff


	//   ....[210]....
        /*0564*/ 	.word	0xffffffff


	//   ....[211]....
        /*0568*/ 	.word	0xffffffff


	//   ....[212]....
        /*056c*/ 	.word	0x0500000f


	//   ....[213]....
        /*0570*/ 	.word	0x0500000f


	//   ....[214]....
        /*0574*/ 	.word	0x0500000f


	//   ....[215]....
        /*0578*/ 	.word	0x0500000f


	//   ....[216]....
        /*057c*/ 	.word	0x0500000f


	//   ....[217]....
        /*0580*/ 	.word	0x0500000f


	//----- nvinfo : EIATTR_COOP_GROUP_INSTR_OFFSETS
	.align		4
.L_504:
        /*0584*/ 	.byte	0x04, 0x28
        /*0586*/ 	.short	(.L_506 - .L_505)


	//   ....[0]....
.L_505:
        /*0588*/ 	.word	0x00000070


	//   ....[1]....
        /*058c*/ 	.word	0x000001a0


	//   ....[2]....
        /*0590*/ 	.word	0x000001f0


	//   ....[3]....
        /*0594*/ 	.word	0x000003e0


	//   ....[4]....
        /*0598*/ 	.word	0x00000610


	//   ....[5]....
        /*059c*/ 	.word	0x00000f60


	//   ....[6]....
        /*05a0*/ 	.word	0x00002120


	//   ....[7]....
        /*05a4*/ 	.word	0x00002270


	//   ....[8]....
        /*05a8*/ 	.word	0x00002400


	//   ....[9]....
        /*05ac*/ 	.word	0x000024a0


	//   ....[10]....
        /*05b0*/ 	.word	0x000024d0


	//   ....[11]....
        /*05b4*/ 	.word	0x000025d0


	//   ....[12]....
        /*05b8*/ 	.word	0x00002840


	//   ....[13]....
        /*05bc*/ 	.word	0x00002920


	//   ....[14]....
        /*05c0*/ 	.word	0x000029e0


	//   ....[15]....
        /*05c4*/ 	.word	0x00002da0


	//   ....[16]....
        /*05c8*/ 	.word	0x00002dc0


	//   ....[17]....
        /*05cc*/ 	.word	0x00002df0


	//   ....[18]....
        /*05d0*/ 	.word	0x00002e00


	//   ....[19]....
        /*05d4*/ 	.word	0x00002fe0


	//   ....[20]....
        /*05d8*/ 	.word	0x00003170


	//   ....[21]....
        /*05dc*/ 	.word	0x000031d0


	//   ....[22]....
        /*05e0*/ 	.word	0x00003210


	//   ....[23]....
        /*05e4*/ 	.word	0x00003360


	//   ....[24]....
        /*05e8*/ 	.word	0x00003390


	//   ....[25]....
        /*05ec*/ 	.word	0x000033b0


	//   ....[26]....
        /*05f0*/ 	.word	0x000033d0


	//   ....[27]....
        /*05f4*/ 	.word	0x00003420


	//   ....[28]....
        /*05f8*/ 	.word	0x00003430


	//   ....[29]....
        /*05fc*/ 	.word	0x00003440


	//   ....[30]....
        /*0600*/ 	.word	0x00003560


	//   ....[31]....
        /*0604*/ 	.word	0x00003580


	//   ....[32]....
        /*0608*/ 	.word	0x00003590


	//   ....[33]....
        /*060c*/ 	.word	0x000035b0


	//   ....[34]....
        /*0610*/ 	.word	0x000035c0


	//   ....[35]....
        /*0614*/ 	.word	0x000035d0


	//   ....[36]....
        /*0618*/ 	.word	0x00003600


	//   ....[37]....
        /*061c*/ 	.word	0x00003680


	//   ....[38]....
        /*0620*/ 	.word	0x000036e0


	//   ....[39]....
        /*0624*/ 	.word	0x00003710


	//   ....[40]....
        /*0628*/ 	.word	0x00003720


	//   ....[41]....
        /*062c*/ 	.word	0x00003740


	//   ....[42]....
        /*0630*/ 	.word	0x000037b0


	//   ....[43]....
        /*0634*/ 	.word	0x000037c0


	//   ....[44]....
        /*0638*/ 	.word	0x000037f0


	//   ....[45]....
        /*063c*/ 	.word	0x00003920


	//   ....[46]....
        /*0640*/ 	.word	0x00003940


	//   ....[47]....
        /*0644*/ 	.word	0x00003950


	//   ....[48]....
        /*0648*/ 	.word	0x00003960


	//   ....[49]....
        /*064c*/ 	.word	0x00003970


	//   ....[50]....
        /*0650*/ 	.word	0x00003980


	//   ....[51]....
        /*0654*/ 	.word	0x00003990


	//   ....[52]....
        /*0658*/ 	.word	0x000039f0


	//   ....[53]....
        /*065c*/ 	.word	0x00003a50


	//   ....[54]....
        /*0660*/ 	.word	0x00003a80


	//   ....[55]....
        /*0664*/ 	.word	0x00003ac0


	//   ....[56]....
        /*0668*/ 	.word	0x00003ad0


	//   ....[57]....
        /*066c*/ 	.word	0x00003af0


	//   ....[58]....
        /*0670*/ 	.word	0x00003b00


	//   ....[59]....
        /*0674*/ 	.word	0x00003b10


	//   ....[60]....
        /*0678*/ 	.word	0x00003b20


	//   ....[61]....
        /*067c*/ 	.word	0x00003b30


	//   ....[62]....
        /*0680*/ 	.word	0x00003b70


	//   ....[63]....
        /*0684*/ 	.word	0x00003b80


	//   ....[64]....
        /*0688*/ 	.word	0x00003b90


	//   ....[65]....
        /*068c*/ 	.word	0x00003ba0


	//   ....[66]....
        /*0690*/ 	.word	0x00003bb0


	//   ....[67]....
        /*0694*/ 	.word	0x00003bc0


	//   ....[68]....
        /*0698*/ 	.word	0x00003bd0


	//   ....[69]....
        /*069c*/ 	.word	0x00003be0


	//   ....[70]....
        /*06a0*/ 	.word	0x00006350


	//   ....[71]....
        /*06a4*/ 	.word	0x00006390


	//   ....[72]....
        /*06a8*/ 	.word	0x000063d0


	//   ....[73]....
        /*06ac*/ 	.word	0x00006410


	//   ....[74]....
        /*06b0*/ 	.word	0x00006440


	//   ....[75]....
        /*06b4*/ 	.word	0x00006470


	//   ....[76]....
        /*06b8*/ 	.word	0x00006720


	//   ....[77]....
        /*06bc*/ 	.word	0x000067d0


	//   ....[78]....
        /*06c0*/ 	.word	0x00006850


	//   ....[79]....
        /*06c4*/ 	.word	0x00006890


	//   ....[80]....
        /*06c8*/ 	.word	0x000068c0


	//   ....[81]....
        /*06cc*/ 	.word	0x000068f0


	//   ....[82]....
        /*06d0*/ 	.word	0x00006910


	//   ....[83]....
        /*06d4*/ 	.word	0x00006950


	//   ....[84]....
        /*06d8*/ 	.word	0x00006970


	//   ....[85]....
        /*06dc*/ 	.word	0x000069c0


	//   ....[86]....
        /*06e0*/ 	.word	0x00006a60


	//   ....[87]....
        /*06e4*/ 	.word	0x00006aa0


	//   ....[88]....
        /*06e8*/ 	.word	0x00006ae0


	//   ....[89]....
        /*06ec*/ 	.word	0x00006b50


	//   ....[90]....
        /*06f0*/ 	.word	0x00006b90


	//   ....[91]....
        /*06f4*/ 	.word	0x00006bb0


	//   ....[92]....
        /*06f8*/ 	.word	0x00006c60


	//   ....[93]....
        /*06fc*/ 	.word	0x00006d30


	//   ....[94]....
        /*0700*/ 	.word	0x00006d60


	//   ....[95]....
        /*0704*/ 	.word	0x00006d70


	//   ....[96]....
        /*0708*/ 	.word	0x00006da0


	//   ....[97]....
        /*070c*/ 	.word	0x00006de0


	//   ....[98]....
        /*0710*/ 	.word	0x00006e10


	//   ....[99]....
        /*0714*/ 	.word	0x00006ec0


	//   ....[100]....
        /*0718*/ 	.word	0x00006f60


	//   ....[101]....
        /*071c*/ 	.word	0x00006fa0


	//   ....[102]....
        /*0720*/ 	.word	0x000073b0


	//   ....[103]....
        /*0724*/ 	.word	0x000073c0


	//   ....[104]....
        /*0728*/ 	.word	0x000073d0


	//   ....[105]....
        /*072c*/ 	.word	0x000073e0


	//   ....[106]....
        /*0730*/ 	.word	0x000073f0


	//   ....[107]....
        /*0734*/ 	.word	0x00007400


	//   ....[108]....
        /*0738*/ 	.word	0x00007430


	//   ....[109]....
        /*073c*/ 	.word	0x00007460


	//   ....[110]....
        /*0740*/ 	.word	0x00007470


	//   ....[111]....
        /*0744*/ 	.word	0x000074a0


	//   ....[112]....
        /*0748*/ 	.word	0x000074d0


	//   ....[113]....
        /*074c*/ 	.word	0x00007530


	//   ....[114]....
        /*0750*/ 	.word	0x00007540


	//   ....[115]....
        /*0754*/ 	.word	0x00007580


	//   ....[116]....
        /*0758*/ 	.word	0x000075c0


	//   ....[117]....
        /*075c*/ 	.word	0x00007600


	//   ....[118]....
        /*0760*/ 	.word	0x00007610


	//   ....[119]....
        /*0764*/ 	.word	0x00007650


	//   ....[120]....
        /*0768*/ 	.word	0x00007690


	//   ....[121]....
        /*076c*/ 	.word	0x000076a0


	//   ....[122]....
        /*0770*/ 	.word	0x000076e0


	//   ....[123]....
        /*0774*/ 	.word	0x00007720


	//   ....[124]....
        /*0778*/ 	.word	0x00007760


	//   ....[125]....
        /*077c*/ 	.word	0x00007770


	//   ....[126]....
        /*0780*/ 	.word	0x000077b0


	//   ....[127]....
        /*0784*/ 	.word	0x000077f0


	//   ....[128]....
        /*0788*/ 	.word	0x00007830


	//   ....[129]....
        /*078c*/ 	.word	0x00007870


	//   ....[130]....
        /*0790*/ 	.word	0x000078b0


	//   ....[131]....
        /*0794*/ 	.word	0x000078f0


	//   ....[132]....
        /*0798*/ 	.word	0x00007930


	//   ....[133]....
        /*079c*/ 	.word	0x00007950


	//   ....[134]....
        /*07a0*/ 	.word	0x00009dd0


	//   ....[135]....
        /*07a4*/ 	.word	0x00009e10


	//   ....[136]....
        /*07a8*/ 	.word	0x00009e30


	//   ....[137]....
        /*07ac*/ 	.word	0x00009e80


	//   ....[138]....
        /*07b0*/ 	.word	0x00009f50


	//   ....[139]....
        /*07b4*/ 	.word	0x0000a030


	//   ....[140]....
        /*07b8*/ 	.word	0x0000a070


	//   ....[141]....
        /*07bc*/ 	.word	0x0000a100


	//   ....[142]....
        /*07c0*/ 	.word	0x0000a150


	//   ....[143]....
        /*07c4*/ 	.word	0x0000a220


	//   ....[144]....
        /*07c8*/ 	.word	0x0000a2a0


	//   ....[145]....
        /*07cc*/ 	.word	0x0000a320


	//   ....[146]....
        /*07d0*/ 	.word	0x0000a360


	//   ....[147]....
        /*07d4*/ 	.word	0x0000a3d0


	//   ....[148]....
        /*07d8*/ 	.word	0x0000a410


	//   ....[149]....
        /*07dc*/ 	.word	0x0000a4d0


	//   ....[150]....
        /*07e0*/ 	.word	0x0000a640


	//   ....[151]....
        /*07e4*/ 	.word	0x0000a790


	//   ....[152]....
        /*07e8*/ 	.word	0x0000a890


	//   ....[153]....
        /*07ec*/ 	.word	0x0000a930


	//   ....[154]....
        /*07f0*/ 	.word	0x0000aad0


	//   ....[155]....
        /*07f4*/ 	.word	0x0000ae70


	//   ....[156]....
        /*07f8*/ 	.word	0x0000b0f0


	//   ....[157]....
        /*07fc*/ 	.word	0x0000b130


	//   ....[158]....
        /*0800*/ 	.word	0x0000b160


	//   ....[159]....
        /*0804*/ 	.word	0x0000b1a0


	//   ....[160]....
        /*0808*/ 	.word	0x0000b1e0


	//   ....[161]....
        /*080c*/ 	.word	0x0000b220


	//   ....[162]....
        /*0810*/ 	.word	0x0000b260


	//   ....[163]....
        /*0814*/ 	.word	0x0000b430


	//   ....[164]....
        /*0818*/ 	.word	0x0000b470


	//   ....[165]....
        /*081c*/ 	.word	0x0000b4b0


	//   ....[166]....
        /*0820*/ 	.word	0x0000b640


	//   ....[167]....
        /*0824*/ 	.word	0x0000b650


	//   ....[168]....
        /*0828*/ 	.word	0x0000b660


	//   ....[169]....
        /*082c*/ 	.word	0x0000b670


	//   ....[170]....
        /*0830*/ 	.word	0x0000b680


	//   ....[171]....
        /*0834*/ 	.word	0x0000b690


	//   ....[172]....
        /*0838*/ 	.word	0x0000b6c0


	//   ....[173]....
        /*083c*/ 	.word	0x0000b6f0


	//   ....[174]....
        /*0840*/ 	.word	0x0000b730


	//   ....[175]....
        /*0844*/ 	.word	0x0000b740


	//   ....[176]....
        /*0848*/ 	.word	0x0000b790


	//   ....[177]....
        /*084c*/ 	.word	0x0000b7d0


	//   ....[178]....
        /*0850*/ 	.word	0x0000b800


	//   ....[179]....
        /*0854*/ 	.word	0x0000b830


	//   ....[180]....
        /*0858*/ 	.word	0x0000b850


	//   ....[181]....
        /*085c*/ 	.word	0x0000b8c0


	//   ....[182]....
        /*0860*/ 	.word	0x0000b8d0


	//   ....[183]....
        /*0864*/ 	.word	0x0000b900


	//   ....[184]....
        /*0868*/ 	.word	0x0000b940


	//   ....[185]....
        /*086c*/ 	.word	0x0000b980


	//   ....[186]....
        /*0870*/ 	.word	0x0000b9c0


	//   ....[187]....
        /*0874*/ 	.word	0x0000b9e0


	//   ....[188]....
        /*0878*/ 	.word	0x0000ba20


	//   ....[189]....
        /*087c*/ 	.word	0x0000ba30


	//   ....[190]....
        /*0880*/ 	.word	0x0000ba40


	//   ....[191]....
        /*0884*/ 	.word	0x0000ba70


	//   ....[192]....
        /*0888*/ 	.word	0x0000bab0


	//   ....[193]....
        /*088c*/ 	.word	0x0000baf0


	//   ....[194]....
        /*0890*/ 	.word	0x0000bb20


	//   ....[195]....
        /*0894*/ 	.word	0x0000bb30


	//   ....[196]....
        /*0898*/ 	.word	0x0000bb60


	//   ....[197]....
        /*089c*/ 	.word	0x0000bba0


	//   ....[198]....
        /*08a0*/ 	.word	0x0000da20


	//   ....[199]....
        /*08a4*/ 	.word	0x0000dbc0


	//   ....[200]....
        /*08a8*/ 	.word	0x0000de10


	//   ....[201]....
        /*08ac*/ 	.word	0x0000dfb0


	//   ....[202]....
        /*08b0*/ 	.word	0x0000e0d0


	//   ....[203]....
        /*08b4*/ 	.word	0x0000e620


	//   ....[204]....
        /*08b8*/ 	.word	0x0000e950


	//   ....[205]....
        /*08bc*/ 	.word	0x0000ec90


	//   ....[206]....
        /*08c0*/ 	.word	0x0000ef40


	//   ....[207]....
        /*08c4*/ 	.word	0x0000f180


	//   ....[208]....
        /*08c8*/ 	.word	0x0000f3f0


	//   ....[209]....
        /*08cc*/ 	.word	0x0000f6c0


	//   ....[210]....
        /*08d0*/ 	.word	0x0000f8e0


	//   ....[211]....
        /*08d4*/ 	.word	0x0000fa70


	//   ....[212]....
        /*08d8*/ 	.word	0x00011990


	//   ....[213]....
        /*08dc*/ 	.word	0x00011c20


	//   ....[214]....
        /*08e0*/ 	.word	0x00011c90


	//   ....[215]....
        /*08e4*/ 	.word	0x00011d00


	//   ....[216]....
        /*08e8*/ 	.word	0x00011d70


	//   ....[217]....
        /*08ec*/ 	.word	0x00011de0


	//----- nvinfo : EIATTR_REG_RECONFIG
	.align		4
.L_506:
        /*08f0*/ 	.byte	0x01, 0x54
	.zero		2


	//----- nvinfo : EIATTR_SYSCALL_OFFSETS
	.align		4
        /*08f4*/ 	.byte	0x04, 0x46
        /*08f6*/ 	.short	(.L_508 - .L_507)


	//   ....[0]....
.L_507:
        /*08f8*/ 	.word	0x00000bc0


	//   ....[1]....
        /*08fc*/ 	.word	0x00000cb0


	//   ....[2]....
        /*0900*/ 	.word	0x00000e10


	//   ....[3]....
        /*0904*/ 	.word	0x00000f00


	//----- nvinfo : EIATTR_MBARRIER_INSTR_OFFSETS
	.align		4
.L_508:
        /*0908*/ 	.byte	0x04, 0x39
        /*090a*/ 	.short	(.L_510 - .L_509)


	//   ....[0]....
.L_509:
        /*090c*/ 	.word	0x00000290
        /*0910*/ 	.word	0x000000ff
        /*0914*/ 	.word	0x00030c00
        /*0918*/ 	.short	0x0100
        /*091a*/ 	.byte	0x06
	.zero		1


	//   ....[1]....
        /*091c*/ 	.word	0x00000390
        /*0920*/ 	.word	0x000000ff
        /*0924*/ 	.word	0x00030c10
        /*0928*/ 	.short	0x0100
        /*092a*/ 	.byte	0x08
	.zero		1


	//   ....[2]....
        /*092c*/ 	.word	0x000003a0
        /*0930*/ 	.word	0x000000ff
        /*0934*/ 	.word	0x00030c20
        /*0938*/ 	.short	0x0100
        /*093a*/ 	.byte	0x08
	.zero		1


	//   ....[3]....
        /*093c*/ 	.word	0x000003b0
        /*0940*/ 	.word	0x000000ff
        /*0944*/ 	.word	0x00030c18
        /*0948*/ 	.short	0x0100
        /*094a*/ 	.byte	0x08
	.zero		1


	//   ....[4]....
        /*094c*/ 	.word	0x000003c0
        /*0950*/ 	.word	0x000000ff
        /*0954*/ 	.word	0x00030c28
        /*0958*/ 	.short	0x0100
        /*095a*/ 	.byte	0x08
	.zero		1


	//   ....[5]....
        /*095c*/ 	.word	0x000004f0
        /*0960*/ 	.word	0x000000ff
        /*0964*/ 	.word	0x00030c30
        /*0968*/ 	.short	0x0100
        /*096a*/ 	.byte	0x08
	.zero		1


	//   ....[6]....
        /*096c*/ 	.word	0x00000500
        /*0970*/ 	.word	0x000000ff
        /*0974*/ 	.word	0x00030c40
        /*0978*/ 	.short	0x0100
        /*097a*/ 	.byte	0x08
	.zero		1


	//   ....[7]....
        /*097c*/ 	.word	0x00000510
        /*0980*/ 	.word	0x000000ff
        /*0984*/ 	.word	0x00030c38
        /*0988*/ 	.short	0x0100
        /*098a*/ 	.byte	0x08
	.zero		1


	//   ....[8]....
        /*098c*/ 	.word	0x00000520
        /*0990*/ 	.word	0x000000ff
        /*0994*/ 	.word	0x00030c48
        /*0998*/ 	.short	0x0100
        /*099a*/ 	.byte	0x08
	.zero		1


	//   ....[9]....
        /*099c*/ 	.word	0x00000fa0
        /*09a0*/ 	.word	0x000000de
        /*09a4*/ 	.word	0x00030c00
        /*09a8*/ 	.short	0x010a
        /*09aa*/ 	.byte	0x3f
	.zero		1


	//   ....[10]....
        /*09ac*/ 	.word	0x000010c0
        /*09b0*/ 	.word	0x000000de
        /*09b4*/ 	.word	0x00030c00
        /*09b8*/ 	.short	0x010a
        /*09ba*/ 	.byte	0x3f
	.zero		1


	//   ....[11]....
        /*09bc*/ 	.word	0x00001b50
        /*09c0*/ 	.word	0x00000008
        /*09c4*/ 	.word	0x00030c10
        /*09c8*/ 	.short	0x010a
        /*09ca*/ 	.byte	0x3f
	.zero		1


	//   ....[12]....
        /*09cc*/ 	.word	0x00001bc0
        /*09d0*/ 	.word	0x00000008
        /*09d4*/ 	.word	0x00030c10
        /*09d8*/ 	.short	0x010a
        /*09da*/ 	.byte	0x3f
	.zero		1


	//   ....[13]....
        /*09dc*/ 	.word	0x00001fa0
        /*09e0*/ 	.word	0x00000008
        /*09e4*/ 	.word	0x00030c30
        /*09e8*/ 	.short	0x010a
        /*09ea*/ 	.byte	0x3f
	.zero		1


	//   ....[14]....
        /*09ec*/ 	.word	0x00002020
        /*09f0*/ 	.word	0x00000008
        /*09f4*/ 	.word	0x00030c30
        /*09f8*/ 	.short	0x010a
        /*09fa*/ 	.byte	0x3f
	.zero		1


	//   ....[15]....
        /*09fc*/ 	.word	0x00005090
        /*0a00*/ 	.word	0x00000009
        /*0a04*/ 	.word	0x00000000
        /*0a08*/ 	.short	0x0101
        /*0a0a*/ 	.byte	0x3f
	.zero		1


	//   ....[16]....
        /*0a0c*/ 	.word	0x000054e0
        /*0a10*/ 	.word	0x00000008
        /*0a14*/ 	.word	0x00000000
        /*0a18*/ 	.short	0x0101
        /*0a1a*/ 	.byte	0x3f
	.zero		1


	//   ....[17]....
        /*0a1c*/ 	.word	0x00005d90
        /*0a20*/ 	.word	0x00000006
        /*0a24*/ 	.word	0x00030c10
        /*0a28*/ 	.short	0x010a
        /*0a2a*/ 	.byte	0x3f
	.zero		1


	//   ....[18]....
        /*0a2c*/ 	.word	0x00005e10
        /*0a30*/ 	.word	0x00000006
        /*0a34*/ 	.word	0x00030c10
        /*0a38*/ 	.short	0x010a
        /*0a3a*/ 	.byte	0x3f
	.zero		1


	//   ....[19]....
        /*0a3c*/ 	.word	0x00006210
        /*0a40*/ 	.word	0x00000006
        /*0a44*/ 	.word	0x00030c30
        /*0a48*/ 	.short	0x010a
        /*0a4a*/ 	.byte	0x3f
	.zero		1


	//   ....[20]....
        /*0a4c*/ 	.word	0x000062a0
        /*0a50*/ 	.word	0x00000006
        /*0a54*/ 	.word	0x00030c30
        /*0a58*/ 	.short	0x010a
        /*0a5a*/ 	.byte	0x3f
	.zero		1


	//   ....[21]....
        /*0a5c*/ 	.word	0x00008a70
        /*0a60*/ 	.word	0x00000007
        /*0a64*/ 	.word	0x00000000
        /*0a68*/ 	.short	0x0101
        /*0a6a*/ 	.byte	0x3f
	.zero		1


	//   ....[22]....
        /*0a6c*/ 	.word	0x00008ee0
        /*0a70*/ 	.word	0x00000006
        /*0a74*/ 	.word	0x00000000
        /*0a78*/ 	.short	0x0101
        /*0a7a*/ 	.byte	0x3f
	.zero		1


	//   ....[23]....
        /*0a7c*/ 	.word	0x00009730
        /*0a80*/ 	.word	0x00000007
        /*0a84*/ 	.word	0x00030c10
        /*0a88*/ 	.short	0x010a
        /*0a8a*/ 	.byte	0x3f
	.zero		1


	//   ....[24]....
        /*0a8c*/ 	.word	0x000097b0
        /*0a90*/ 	.word	0x00000007
        /*0a94*/ 	.word	0x00030c10
        /*0a98*/ 	.short	0x010a
        /*0a9a*/ 	.byte	0x3f
	.zero		1


	//   ....[25]....
        /*0a9c*/ 	.word	0x00009bc0
        /*0aa0*/ 	.word	0x00000007
        /*0aa4*/ 	.word	0x00030c30
        /*0aa8*/ 	.short	0x010a
        /*0aaa*/ 	.byte	0x3f
	.zero		1


	//   ....[26]....
        /*0aac*/ 	.word	0x00009c50
        /*0ab0*/ 	.word	0x00000007
        /*0ab4*/ 	.word	0x00030c30
        /*0ab8*/ 	.short	0x010a
        /*0aba*/ 	.byte	0x3f
	.zero		1


	//   ....[27]....
        /*0abc*/ 	.word	0x0000cd80
        /*0ac0*/ 	.word	0x00000008
        /*0ac4*/ 	.word	0x00000000
        /*0ac8*/ 	.short	0x0101
        /*0aca*/ 	.byte	0x3f
	.zero		1


	//   ....[28]....
        /*0acc*/ 	.word	0x0000d1f0
        /*0ad0*/ 	.word	0x00000007
        /*0ad4*/ 	.word	0x00000000
        /*0ad8*/ 	.short	0x0101
        /*0ada*/ 	.byte	0x3f
	.zero		1


	//   ....[29]....
        /*0adc*/ 	.word	0x000100e0
        /*0ae0*/ 	.word	0x00000010
        /*0ae4*/ 	.word	0x00030c20
        /*0ae8*/ 	.short	0x010a
        /*0aea*/ 	.byte	0x3f
	.zero		1


	//   ....[30]....
        /*0aec*/ 	.word	0x000106b0
        /*0af0*/ 	.word	0x00000010
        /*0af4*/ 	.word	0x00030c40
        /*0af8*/ 	.short	0x010a
        /*0afa*/ 	.byte	0x3f
	.zero		1


	//   ....[31]....
        /*0afc*/ 	.word	0x000108e0
        /*0b00*/ 	.word	0x00000010
        /*0b04*/ 	.word	0x00030c28
        /*0b08*/ 	.short	0x010a
        /*0b0a*/ 	.byte	0x3f
	.zero		1


	//   ....[32]....
        /*0b0c*/ 	.word	0x00010b10
        /*0b10*/ 	.word	0x00000010
        /*0b14*/ 	.word	0x00030c48
        /*0b18*/ 	.short	0x010a
        /*0b1a*/ 	.byte	0x3f
	.zero		1


	//   ....[33]....
        /*0b1c*/ 	.word	0x00010cf0
        /*0b20*/ 	.word	0x00000010
        /*0b24*/ 	.word	0x00030c20
        /*0b28*/ 	.short	0x010a
        /*0b2a*/ 	.byte	0x3f
	.zero		1


	//   ....[34]....
        /*0b2c*/ 	.word	0x00010fa0
        /*0b30*/ 	.word	0x00000010
        /*0b34*/ 	.word	0x00030c40
        /*0b38*/ 	.short	0x010a
        /*0b3a*/ 	.byte	0x3f
	.zero		1


	//   ....[35]....
        /*0b3c*/ 	.word	0x000111a0
        /*0b40*/ 	.word	0x00000010
        /*0b44*/ 	.word	0x00030c28
        /*0b48*/ 	.short	0x010a
        /*0b4a*/ 	.byte	0x3f
	.zero		1


	//   ....[36]....
        /*0b4c*/ 	.word	0x00011420
        /*0b50*/ 	.word	0x00000003
        /*0b54*/ 	.word	0x00030c40
        /*0b58*/ 	.short	0x010a
        /*0b5a*/ 	.byte	0x3f
	.zero		1


	//   ....[37]....
        /*0b5c*/ 	.word	0x000117f0
        /*0b60*/ 	.word	0x00000006
        /*0b64*/ 	.word	0x00000000
        /*0b68*/ 	.short	0x010a
        /*0b6a*/ 	.byte	0x3f
	.zero		1


	//   ....[38]....
        /*0b6c*/ 	.word	0x00011850
        /*0b70*/ 	.word	0x00000003
        /*0b74*/ 	.word	0x00000000
        /*0b78*/ 	.short	0x010a
        /*0b7a*/ 	.byte	0x3f
	.zero		1


	//   ....[39]....
        /*0b7c*/ 	.word	0x000118b0
        /*0b80*/ 	.word	0x00000002
        /*0b84*/ 	.word	0x00000000
        /*0b88*/ 	.short	0x010a
        /*0b8a*/ 	.byte	0x3f
	.zero		1


	//   ....[40]....
        /*0b8c*/ 	.word	0x000118e0
        /*0b90*/ 	.word	0x00000003
        /*0b94*/ 	.word	0x00000000
        /*0b98*/ 	.short	0x010a
        /*0b9a*/ 	.byte	0x3f
	.zero		1


	//   ....[41]....
        /*0b9c*/ 	.word	0x000119c0
        /*0ba0*/ 	.word	0x000000de
        /*0ba4*/ 	.word	0x00030c00
        /*0ba8*/ 	.short	0x010a
        /*0baa*/ 	.byte	0x3f
	.zero		1


	//   ....[42]....
        /*0bac*/ 	.word	0x00011a10
        /*0bb0*/ 	.word	0x00000008
        /*0bb4*/ 	.word	0x00030c10
        /*0bb8*/ 	.short	0x010a
        /*0bba*/ 	.byte	0x3f
	.zero		1


	//   ....[43]....
        /*0bbc*/ 	.word	0x00011a60
        /*0bc0*/ 	.word	0x00000008
        /*0bc4*/ 	.word	0x00030c30
        /*0bc8*/ 	.short	0x010a
        /*0bca*/ 	.byte	0x3f
	.zero		1


	//   ....[44]....
        /*0bcc*/ 	.word	0x00011ab0
        /*0bd0*/ 	.word	0x00000006
        /*0bd4*/ 	.word	0x00030c10
        /*0bd8*/ 	.short	0x010a
        /*0bda*/ 	.byte	0x3f
	.zero		1


	//   ....[45]....
        /*0bdc*/ 	.word	0x00011b00
        /*0be0*/ 	.word	0x00000006
        /*0be4*/ 	.word	0x00030c30
        /*0be8*/ 	.short	0x010a
        /*0bea*/ 	.byte	0x3f
	.zero		1


	//   ....[46]....
        /*0bec*/ 	.word	0x00011b50
        /*0bf0*/ 	.word	0x00000007
        /*0bf4*/ 	.word	0x00030c10
        /*0bf8*/ 	.short	0x010a
        /*0bfa*/ 	.byte	0x3f
	.zero		1


	//   ....[47]....
        /*0bfc*/ 	.word	0x00011ba0
        /*0c00*/ 	.word	0x00000007
        /*0c04*/ 	.word	0x00030c30
        /*0c08*/ 	.short	0x010a
        /*0c0a*/ 	.byte	0x3f
	.zero		1


	//   ....[48]....
        /*0c0c*/ 	.word	0x00011e20
        /*0c10*/ 	.word	0x00000010
        /*0c14*/ 	.word	0x00030c20
        /*0c18*/ 	.short	0x010a
        /*0c1a*/ 	.byte	0x3f
	.zero		1


	//   ....[49]....
        /*0c1c*/ 	.word	0x00011e70
        /*0c20*/ 	.word	0x00000010
        /*0c24*/ 	.word	0x00030c40
        /*0c28*/ 	.short	0x010a
        /*0c2a*/ 	.byte	0x3f
	.zero		1


	//   ....[50]....
        /*0c2c*/ 	.word	0x00011ec0
        /*0c30*/ 	.word	0x00000010
        /*0c34*/ 	.word	0x00030c28
        /*0c38*/ 	.short	0x010a
        /*0c3a*/ 	.byte	0x3f
	.zero		1


	//   ....[51]....
        /*0c3c*/ 	.word	0x00011f10
        /*0c40*/ 	.word	0x00000010
        /*0c44*/ 	.word	0x00030c48
        /*0c48*/ 	.short	0x010a
        /*0c4a*/ 	.byte	0x3f
	.zero		1


	//   ....[52]....
        /*0c4c*/ 	.word	0x00011f70
        /*0c50*/ 	.word	0x00000010
        /*0c54*/ 	.word	0x00030c20
        /*0c58*/ 	.short	0x010a
        /*0c5a*/ 	.byte	0x3f
	.zero		1


	//   ....[53]....
        /*0c5c*/ 	.word	0x00011fc0
        /*0c60*/ 	.word	0x00000010
        /*0c64*/ 	.word	0x00030c40
        /*0c68*/ 	.short	0x010a
        /*0c6a*/ 	.byte	0x3f
	.zero		1


	//   ....[54]....
        /*0c6c*/ 	.word	0x00012010
        /*0c70*/ 	.word	0x00000010
        /*0c74*/ 	.word	0x00030c28
        /*0c78*/ 	.short	0x010a
        /*0c7a*/ 	.byte	0x3f
	.zero		1


	//   ....[55]....
        /*0c7c*/ 	.word	0x00012060
        /*0c80*/ 	.word	0x00000003
        /*0c84*/ 	.word	0x00030c40
        /*0c88*/ 	.short	0x010a
        /*0c8a*/ 	.byte	0x3f
	.zero		1


	//   ....[56]....
        /*0c8c*/ 	.word	0x00012130
        /*0c90*/ 	.word	0x00000006
        /*0c94*/ 	.word	0x00000000
        /*0c98*/ 	.short	0x010a
        /*0c9a*/ 	.byte	0x3f
	.zero		1


	//   ....[57]....
        /*0c9c*/ 	.word	0x00012180
        /*0ca0*/ 	.word	0x00000003
        /*0ca4*/ 	.word	0x00000000
        /*0ca8*/ 	.short	0x010a
        /*0caa*/ 	.byte	0x3f
	.zero		1


	//   ....[58]....
        /*0cac*/ 	.word	0x000121d0
        /*0cb0*/ 	.word	0x00000002
        /*0cb4*/ 	.word	0x00000000
        /*0cb8*/ 	.short	0x010a
        /*0cba*/ 	.byte	0x3f
	.zero		1


	//----- nvinfo : EIATTR_NUM_MBARRIERS
	.align		4
.L_510:
        /*0cbc*/ 	.byte	0x03, 0x38
        /*0cbe*/ 	.short	0x0009


	//----- nvinfo : EIATTR_EXIT_INSTR_OFFSETS
	.align		4
        /*0cc0*/ 	.byte	0x04, 0x1c
        /*0cc2*/ 	.short	(.L_512 - .L_511)


	//   ....[0]....
.L_511:
        /*0cc4*/ 	.word	0x00011930


	//----- nvinfo : EIATTR_MAX_THREADS
	.align		4
.L_512:
        /*0cc8*/ 	.byte	0x04, 0x05
        /*0cca*/ 	.short	(.L_514 - .L_513)
.L_513:
        /*0ccc*/ 	.word	0x00000180
        /*0cd0*/ 	.word	0x00000001
        /*0cd4*/ 	.word	0x00000001


	//----- nvinfo : EIATTR_CRS_STACK_SIZE
	.align		4
.L_514:
        /*0cd8*/ 	.byte	0x04, 0x1e
        /*0cda*/ 	.short	(.L_516 - .L_515)
.L_515:
        /*0cdc*/ 	.word	0x00000000


	//----- nvinfo : EIATTR_CBANK_PARAM_SIZE
	.align		4
.L_516:
        /*0ce0*/ 	.byte	0x03, 0x19
        /*0ce2*/ 	.short	0x06f0


	//----- nvinfo : EIATTR_PARAM_CBANK
	.align		4
        /*0ce4*/ 	.byte	0x04, 0x0a
        /*0ce6*/ 	.short	(.L_518 - .L_517)
	.align		4
.L_517:
        /*0ce8*/ 	.word	index@(.nv.constant0._ZN7cutlass13device_kernelIN5flash11enable_sm90INS1_16FlashAttnBwdSm90INS1_25CollectiveMainloopBwdSm90ILi2ELi2ELi2EN4cute5tupleIJNS5_1CILi1EEES8_S8_EEENS6_IJNS7_ILi128EEESA_NS7_ILi64EEEEEENS_10bfloat16_tEfNS_4arch4Sm90ELb0ELb1ELb0ELb0ELb1ELb1ELb0ELb0ELi2ELi1ELi2ELi2ELb0EEENS1_24CollectiveEpilogueBwdGQAISC_fSF_Li256ELb0ELb1EEENS1_19SingleTileSchedulerILb0ELb0ELb0ELi128EEEEEEEEEvNT_6ParamsE)
        /*0cec*/ 	.short	0x0210
        /*0cee*/ 	.short	0x06f0


	//----- nvinfo : EIATTR_SW_WAR
	.align		4
.L_518:
        /*0cf0*/ 	.byte	0x04, 0x36
        /*0cf2*/ 	.short	(.L_520 - .L_519)
.L_519:
        /*0cf4*/ 	.word	0x00000008
.L_520:


//--------------------- .nv.info._ZN7cutlass13device_kernelIN5flash11enable_sm90INS1_16FlashAttnBwdSm90INS1_25CollectiveMainloopBwdSm90ILi2ELi2ELi2EN4cute5tupleIJNS5_1CILi1EEES8_S8_EEENS6_IJNS7_ILi128EEESA_NS7_ILi64EEEEEENS_10bfloat16_tEfNS_4arch4Sm90ELb0ELb1ELb0ELb1ELb0ELb1ELb0ELb0ELi2ELi1ELi2ELi2ELb0EEENS1_21CollectiveEpilogueBwdISC_SD_SF_Li256ELb1ELb0ELi1EEENS1_19SingleTileSchedulerILb1ELb0ELb0ELi128EEEEEEEEEvNT_6ParamsE --------------------------
	.section	.nv.info._ZN7cutlass13device_kernelIN5flash11enable_sm90INS1_16FlashAttnBwdSm90INS1_25CollectiveMainloopBwdSm90ILi2ELi2ELi2EN4cute5tupleIJNS5_1CILi1EEES8_S8_EEENS6_IJNS7_ILi128EEESA_NS7_ILi64EEEEEENS_10bfloat16_tEfNS_4arch4Sm90ELb0ELb1ELb0ELb1ELb0ELb1ELb0ELb0ELi2ELi1ELi2ELi2ELb0EEENS1_21CollectiveEpilogueBwdISC_SD_SF_Li256ELb1ELb0ELi1EEENS1_19SingleTileSchedulerILb1ELb0ELb0ELi128EEEEEEEEEvNT_6ParamsE,"",@"SHT_CUDA_INFO"
	.sectionflags	@""
	.align	4


	//----- nvinfo : EIATTR_CUDA_API_VERSION
	.align		4
        /*0000*/ 	.byte	0x04, 0x37
        /*0002*/ 	.short	(.L_522 - .L_521)
.L_521:
        /*0004*/ 	.word	0x00000082


	//----- nvinfo : EIATTR_KPARAM_INFO
	.align		4
.L_522:
        /*0008*/ 	.byte	0x04, 0x17
        /*000a*/ 	.short	(.L_524 - .L_523)
.L_523:
        /*000c*/ 	.word	0x00000000
        /*0010*/ 	.short	0x0000
        /*0012*/ 	.short	0x0070
        /*0014*/ 	.byte	0x00, 0xf0, 0x01, 0x1a


	//----- nvinfo : EIATTR_SPARSE_MMA_MASK
	.align		4
.L_524:
        /*0018*/ 	.byte	0x03, 0x50
        /*001a*/ 	.short	0x0000


	//----- nvinfo : EIATTR_MAXREG_COUNT
	.align		4
        /*001c*/ 	.byte	0x03, 0x1b
        /*001e*/ 	.short	0x00a8


	//----- nvinfo : EIATTR_NUM_BARRIERS
	.align		4
        /*0020*/ 	.byte	0x02, 0x4c
        /*0022*/ 	.byte	0x10
	.zero		1


	//----- nvinfo : EIATTR_EXTERNS
	.align		4
        /*0024*/ 	.byte	0x04, 0x0f
        /*0026*/ 	.short	(.L_526 - .L_525)


	//   ....[0]....
	.align		4
.L_525:
        /*0028*/ 	.word	index@(__assertfail)


	//----- nvinfo : EIATTR_ANNOTATIONS
	.align		4
.L_526:
        /*002c*/ 	.byte	0x04, 0x55
        /*002e*/ 	.short	(.L_528 - .L_527)


	//   ....[0]....
.L_527:
        /* <DEDUP_REMOVED lines=31> */


	//----- nvinfo : EIATTR_MERCURY_ISA_VERSION
	.align		4
.L_528:
        /*0210*/ 	.byte	0x03, 0x5f
        /*0212*/ 	.short	0x0101


	//----- nvinfo : EIATTR_INT_WARP_WIDE_INSTR_OFFSETS
	.align		4
        /*0214*/ 	.byte	0x04, 0x31
        /*0216*/ 	.short	(.L_530 - .L_529)


	//   ....[0]....
.L_529:
        /*0218*/ 	.word	0x00000190


	//   ....[1]....
        /*021c*/ 	.word	0x000001c0


	//----- nvinfo : EIATTR_COOP_GROUP_MASK_REGIDS
	.align		4
.L_530:
        /*0220*/ 	.byte	0x04, 0x29
        /*0222*/ 	.short	(.L_532 - .L_531)


	//   ....[0]....
.L_531:
        /*0224*/ 	.word	0xffffffff


	//   ....[1]....
        /*0228*/ 	.word	0xffffffff


	//   ....[2]....
        /*022c*/ 	.word	0xffffffff


	//   ....[3]....
        /*0230*/ 	.word	0xffffffff


	//   ....[4]....
        /*0234*/ 	.word	0xffffffff


	//   ....[5]....
        /*0238*/ 	.word	0xffffffff


	//   ....[6]....
        /*023c*/ 	.word	0xffffffff


	//   ....[7]....
        /*0240*/ 	.word	0xffffffff


	//   ....[8]....
        /*0244*/ 	.word	0xffffffff


	//   ....[9]....
        /*0248*/ 	.word	0xffffffff


	//   ....[10]....
        /*024c*/ 	.word	0xffffffff


	//   ....[11]....
        /*0250*/ 	.word	0xffffffff


	//   ....[12]....
        /*0254*/ 	.word	0xffffffff


	//   ....[13]....
        /*0258*/ 	.word	0xffffffff


	//   ....[14]....
        /*025c*/ 	.word	0xffffffff


	//   ....[15]....
        /*0260*/ 	.word	0xffffffff


	//   ....[16]....
        /*0264*/ 	.word	0xffffffff


	//   ....[17]....
        /*0268*/ 	.word	0xffffffff


	//   ....[18]....
        /*026c*/ 	.word	0xffffffff


	//   ....[19]....
        /*0270*/ 	.word	0xffffffff


	//   ....[20]....
        /*0274*/ 	.word	0xffffffff


	//   ....[21]....
        /*0278*/ 	.word	0xffffffff


	//   ....[22]....
        /*027c*/ 	.word	0xffffffff


	//   ....[23]....
        /*0280*/ 	.word	0xffffffff


	//   ....[24]....
        /*0284*/ 	.word	0xffffffff


	//   ....[25]....
        /*0288*/ 	.word	0xffffffff


	//   ....[26]....
        /*028c*/ 	.word	0xffffffff


	//   ....[27]....
        /*0290*/ 	.word	0xffffffff


	//   ....[28]....
        /*0294*/ 	.word	0xffffffff


	//   ....[29]....
        /*0298*/ 	.word	0xffffffff


	//   ....[30]....
        /*029c*/ 	.word	0xffffffff


	//   ....[31]....
        /*02a0*/ 	.word	0xffffffff


	//   ....[32]....
        /*02a4*/ 	.word	0xffffffff


	//   ....[33]....
        /*02a8*/ 	.word	0xffffffff


	//   ....[34]....
        /*02ac*/ 	.word	0xffffffff


	//   ....[35]....
        /*02b0*/ 	.word	0xffffffff


	//   ....[36]....
        /*02b4*/ 	.word	0xffffffff


	//   ....[37]....
        /*02b8*/ 	.word	0xffffffff


	//   ....[38]....
        /*02bc*/ 	.word	0xffffffff


	//   ....[39]....
        /*02c0*/ 	.word	0xffffffff


	//   ....[40]....
        /*02c4*/ 	.word	0xffffffff


	//   ....[41]....
        /*02c8*/ 	.word	0xffffffff


	//   ....[42]....
        /*02cc*/ 	.word	0xffffffff


	//   ....[43]....
        /*02d0*/ 	.word	0xffffffff


	//   ....[44]....
        /*02d4*/ 	.word	0xffffffff


	//   ....[45]....
        /*02d8*/ 	.word	0xffffffff


	//   ....[46]....
        /*02dc*/ 	.word	0xffffffff


	//   ....[47]....
        /*02e0*/ 	.word	0xffffffff


	//   ....[48]....
        /*02e4*/ 	.word	0xffffffff


	//   ....[49]....
        /*02e8*/ 	.word	0xffffffff


	//   ....[50]....
        /*02ec*/ 	.word	0xffffffff


	//   ....[51]....
        /*02f0*/ 	.word	0xffffffff


	//   ....[52]....
        /*02f4*/ 	.word	0xffffffff


	//   ....[53]....
        /*02f8*/ 	.word	0xffffffff


	//   ....[54]....
        /*02fc*/ 	.word	0xffffffff


	//   ....[55]....
        /*0300*/ 	.word	0xffffffff


	//   ....[56]....
        /*0304*/ 	.word	0xffffffff


	//   ....[57]....
        /*0308*/ 	.word	0xffffffff


	//   ....[58]....
        /*030c*/ 	.word	0xffffffff


	//   ....[59]....
        /*0310*/ 	.word	0xffffffff


	//   ....[60]....
        /*0314*/ 	.word	0xffffffff


	//   ....[61]....
        /*0318*/ 	.word	0xffffffff


	//   ....[62]....
        /*031c*/ 	.word	0xffffffff


	//   ....[63]....
        /*0320*/ 	.word	0xffffffff


	//   ....[64]....
        /*0324*/ 	.word	0xffffffff


	//   ....[65]....
        /*0328*/ 	.word	0xffffffff


	//   ....[66]....
        /*032c*/ 	.word	0xffffffff


	//   ....[67]....
        /*0330*/ 	.word	0xffffffff


	//   ....[68]....
        /*0334*/ 	.word	0xffffffff


	//   ....[69]....
        /*0338*/ 	.word	0xffffffff


	//   ....[70]....
        /*033c*/ 	.word	0xffffffff


	//   ....[71]....
        /*0340*/ 	.word	0xffffffff


	//   ....[72]....
        /*0344*/ 	.word	0xffffffff


	//   ....[73]....
        /*0348*/ 	.word	0xffffffff


	//   ....[74]....
        /*034c*/ 	.word	0xffffffff


	//   ....[75]....
        /*0350*/ 	.word	0xffffffff


	//   ....[76]....
        /*0354*/ 	.word	0xffffffff


	//   ....[77]....
        /*0358*/ 	.word	0xffffffff


	//   ....[78]....
        /*035c*/ 	.word	0xffffffff


	//   ....[79]....
        /*0360*/ 	.word	0xffffffff


	//   ....[80]....
        /*0364*/ 	.word	0xffffffff


	//   ....[81]....
        /*0368*/ 	.word	0xffffffff


	//   ....[82]....
        /*036c*/ 	.word	0xffffffff


	//   ....[83]....
        /*0370*/ 	.word	0xffffffff


	//   ....[84]....
        /*0374*/ 	.word	0xffffffff


	//   ....[85]....
        /*0378*/ 	.word	0xffffffff


	//   ....[86]....
        /*037c*/ 	.word	0xffffffff


	//   ....[87]....
        /*0380*/ 	.word	0xffffffff


	//   ....[88]....
        /*0384*/ 	.word	0xffffffff


	//   ....[89]....
        /*0388*/ 	.word	0xffffffff


	//   ....[90]....
        /*038c*/ 	.word	0xffffffff


	//   ....[91]....
        /*0390*/ 	.word	0xffffffff


	//   ....[92]....
        /*0394*/ 	.word	0xffffffff


	//   ....[93]....
        /*0398*/ 	.word	0xffffffff


	//   ....[94]....
        /*039c*/ 	.word	0xffffffff


	//   ....[95]....
        /*03a0*/ 	.word	0xffffffff


	//   ....[96]....
        /*03a4*/ 	.word	0xffffffff


	//   ....[97]....
        /*03a8*/ 	.word	0xffffffff


	//   ....[98]....
        /*03ac*/ 	.word	0xffffffff


	//   ....[99]....
        /*03b0*/ 	.word	0xffffffff


	//   ....[100]....
        /*03b4*/ 	.word	0xffffffff


	//   ....[101]....
        /*03b8*/ 	.word	0xffffffff


	//   ....[102]....
        /*03bc*/ 	.word	0xffffffff


	//   ....[103]....
        /*03c0*/ 	.word	0xffffffff


	//   ....[104]....
        /*03c4*/ 	.word	0xffffffff


	//   ....[105]....
        /*03c8*/ 	.word	0xffffffff


	//   ....[106]....
        /*03cc*/ 	.word	0xffffffff


	//   ....[107]....
        /*03d0*/ 	.word	0xffffffff


	//   ....[108]....
        /*03d4*/ 	.word	0xffffffff


	//   ....[109]....
        /*03d8*/ 	.word	0xffffffff


	//   ....[110]....
        /*03dc*/ 	.word	0xffffffff


	//   ....[111]....
        /*03e0*/ 	.word	0xffffffff


	//   ....[112]....
        /*03e4*/ 	.word	0xffffffff


	//   ....[113]....
        /*03e8*/ 	.word	0xffffffff


	//   ....[114]....
        /*03ec*/ 	.word	0xffffffff


	//   ....[115]....
        /*03f0*/ 	.word	0xffffffff


	//   ....[116]....
        /*03f4*/ 	.word	0xffffffff


	//   ....[117]....
        /*03f8*/ 	.word	0xffffffff


	//   ....[118]....
        /*03fc*/ 	.word	0xffffffff


	//   ....[119]....
        /*0400*/ 	.word	0xffffffff


	//   ....[120]....
        /*0404*/ 	.word	0xffffffff


	//   ....[121]....
        /*0408*/ 	.word	0xffffffff


	//   ....[122]....
        /*040c*/ 	.word	0xffffffff


	//   ....[123]....
        /*0410*/ 	.word	0xffffffff


	//   ....[124]....
        /*0414*/ 	.word	0xffffffff


	//   ....[125]....
        /*0418*/ 	.word	0xffffffff


	//   ....[126]....
        /*041c*/ 	.word	0xffffffff


	//   ....[127]....
        /*0420*/ 	.word	0xffffffff


	//   ....[128]....
        /*0424*/ 	.word	0xffffffff


	//   ....[129]....
        /*0428*/ 	.word	0xffffffff


	//   ....[130]....
        /*042c*/ 	.word	0xffffffff


	//   ....[131]....
        /*0430*/ 	.word	0xffffffff


	//   ....[132]....
        /*0434*/ 	.word	0xffffffff


	//   ....[133]....
        /*0438*/ 	.word	0xffffffff


	//   ....[134]....
        /*043c*/ 	.word	0xffffffff


	//   ....[135]....
        /*0440*/ 	.word	0xffffffff


	//   ....[136]....
        /*0444*/ 	.word	0xffffffff


	//   ....[137]....
        /*0448*/ 	.word	0xffffffff


	//   ....[138]....
        /*044c*/ 	.word	0xffffffff


	//   ....[139]....
        /*0450*/ 	.word	0xffffffff


	//   ....[140]....
        /*0454*/ 	.word	0xffffffff


	//   ....[141]....
        /*0458*/ 	.word	0xffffffff


	//   ....[142]....
        /*045c*/ 	.word	0xffffffff


	//   ....[143]....
        /*0460*/ 	.word	0xffffffff


	//   ....[144]....
        /*0464*/ 	.word	0xffffffff


	//   ....[145]....
        /*0468*/ 	.word	0xffffffff


	//   ....[146]....
        /*046c*/ 	.word	0xffffffff


	//   ....[147]....
        /*0470*/ 	.word	0xffffffff


	//   ....[148]....
        /*0474*/ 	.word	0xffffffff


	//   ....[149]....
        /*0478*/ 	.word	0xffffffff


	//   ....[150]....
        /*047c*/ 	.word	0xffffffff


	//   ....[151]....
        /*0480*/ 	.word	0xffffffff


	//   ....[152]....
        /*0484*/ 	.word	0xffffffff


	//   ....[153]....
        /*0488*/ 	.word	0xffffffff


	//   ....[154]....
        /*048c*/ 	.word	0xffffffff


	//   ....[155]....
        /*0490*/ 	.word	0xffffffff


	//   ....[156]....
        /*0494*/ 	.word	0xffffffff


	//   ....[157]....
        /*0498*/ 	.word	0xffffffff


	//   ....[158]....
        /*049c*/ 	.word	0xffffffff


	//   ....[159]....
        /*04a0*/ 	.word	0xffffffff


	//   ....[160]....
        /*04a4*/ 	.word	0xffffffff


	//   ....[161]....
        /*04a8*/ 	.word	0xffffffff


	//   ....[162]....
        /*04ac*/ 	.word	0xffffffff


	//   ....[163]....
        /*04b0*/ 	.word	0xffffffff


	//   ....[164]....
        /*04b4*/ 	.word	0xffffffff


	//   ....[165]....
        /*04b8*/ 	.word	0xffffffff


	//   ....[166]....
        /*04bc*/ 	.word	0xffffffff


	//   ....[167]....
        /*04c0*/ 	.word	0xffffffff


	//   ....[168]....
        /*04c4*/ 	.word	0xffffffff


	//   ....[169]....
        /*04c8*/ 	.word	0xffffffff


	//   ....[170]....
        /*04cc*/ 	.word	0xffffffff


	//   ....[171]....
        /*04d0*/ 	.word	0xffffffff


	//   ....[172]....
        /*04d4*/ 	.word	0xffffffff


	//   ....[173]....
        /*04d8*/ 	.word	0xffffffff


	//   ....[174]....
        /*04dc*/ 	.word	0xffffffff


	//   ....[175]....
        /*04e0*/ 	.word	0xffffffff


	//   ....[176]....
        /*04e4*/ 	.word	0xffffffff


	//   ....[177]....
        /*04e8*/ 	.word	0xffffffff


	//   ....[178]....
        /*04ec*/ 	.word	0xffffffff


	//   ....[179]....
        /*04f0*/ 	.word	0xffffffff


	//   ....[180]....
        /*04f4*/ 	.word	0xffffffff


	//   ....[181]....
        /*04f8*/ 	.word	0xffffffff


	//   ....[182]....
        /*04fc*/ 	.word	0xffffffff


	//   ....[183]....
        /*0500*/ 	.word	0xffffffff


	//   ....[184]....
        /*0504*/ 	.word	0xffffffff


	//   ....[185]....
        /*0508*/ 	.word	0xffffffff


	//   ....[186]....
        /*050c*/ 	.word	0xffffffff


	//   ....[187]....
        /*0510*/ 	.word	0xffffffff


	//   ....[188]....
        /*0514*/ 	.word	0xffffffff


	//   ....[189]....
        /*0518*/ 	.word	0xffffffff


	//   ....[190]....
        /*051c*/ 	.word	0xffffffff


	//   ....[191]....
        /*0520*/ 	.word	0xffffffff


	//   ....[192]....
        /*0524*/ 	.word	0xffffffff


	//   ....[193]....
        /*0528*/ 	.word	0xffffffff


	//   ....[194]....
        /*052c*/ 	.word	0xffffffff


	//   ....[195]....
        /*0530*/ 	.word	0xffffffff


	//   ....[196]....
        /*0534*/ 	.word	0xffffffff


	//   ....[197]....
        /*0538*/ 	.word	0xffffffff


	//   ....[198]....
        /*053c*/ 	.word	0xffffffff


	//   ....[199]....
        /*0540*/ 	.word	0x0500000f


	//----- nvinfo : EIATTR_COOP_GROUP_INSTR_OFFSETS
	.align		4
.L_532:
        /*0544*/ 	.byte	0x04, 0x28
        /*0546*/ 	.short	(.L_534 - .L_533)


	//   ....[0]....
.L_533:
        /*0548*/ 	.word	0x00000070


	//   ....[1]....
        /*054c*/ 	.word	0x000001a0


	//   ....[2]....
        /*0550*/ 	.word	0x000001f0


	//   ....[3]....
        /*0554*/ 	.word	0x000003e0


	//   ....[4]....
        /*0558*/ 	.word	0x00000620


	//   ....[5]....
        /*055c*/ 	.word	0x00001410


	//   ....[6]....
        /*0560*/ 	.word	0x00002440


	//   ....[7]....
        /*0564*/ 	.word	0x00002500


	//   ....[8]....
        /*0568*/ 	.word	0x00002530


	//   ....[9]....
        /*056c*/ 	.word	0x00002660


	//   ....[10]....
        /*0570*/ 	.word	0x000026b0


	//   ....[11]....
        /*0574*/ 	.word	0x00002980


	//   ....[12]....
        /*0578*/ 	.word	0x000029f0


	//   ....[13]....
        /*057c*/ 	.word	0x00002a40


	//   ....[14]....
        /*0580*/ 	.word	0x00002d30


	//   ....[15]....
        /*0584*/ 	.word	0x00002db0


	//   ....[16]....
        /*0588*/ 	.word	0x00002f40


	//   ....[17]....
        /*058c*/ 	.word	0x000030d0


	//   ....[18]....
        /*0590*/ 	.word	0x00003100


	//   ....[19]....
        /*0594*/ 	.word	0x00003140


	//   ....[20]....
        /*0598*/ 	.word	0x00003290


	//   ....[21]....
        /*059c*/ 	.word	0x000032f0


	//   ....[22]....
        /*05a0*/ 	.word	0x000034c0


	//   ....[23]....
        /*05a4*/ 	.word	0x00003560


	//   ....[24]....
        /*05a8*/ 	.word	0x000035f0


	//   ....[25]....
        /*05ac*/ 	.word	0x000036c0


	//   ....[26]....
        /*05b0*/ 	.word	0x00003700


	//   ....[27]....
        /*05b4*/ 	.word	0x00003740


	//   ....[28]....
        /*05b8*/ 	.word	0x00003780


	//   ....[29]....
        /*05bc*/ 	.word	0x000037b0


	//   ....[30]....
        /*05c0*/ 	.word	0x00003830


	//   ....[31]....
        /*05c4*/ 	.word	0x00003890


	//   ....[32]....
        /*05c8*/ 	.word	0x000038e0


	//   ....[33]....
        /*05cc*/ 	.word	0x000038f0


	//   ....[34]....
        /*05d0*/ 	.word	0x00003950


	//   ....[35]....
        /*05d4*/ 	.word	0x000039e0


	//   ....[36]....
        /*05d8*/ 	.word	0x00003ab0


	//   ....[37]....
        /*05dc*/ 	.word	0x00003b90


	//   ....[38]....
        /*05e0*/ 	.word	0x00003c00


	//   ....[39]....
        /*05e4*/ 	.word	0x00003c30


	//   ....[40]....
        /*05e8*/ 	.word	0x00003c50


	//   ....[41]....
        /*05ec*/ 	.word	0x00003c60


	//   ....[42]....
        /*05f0*/ 	.word	0x00003c80


	//   ....[43]....
        /*05f4*/ 	.word	0x00003c90


	//   ....[44]....
        /*05f8*/ 	.word	0x00003cb0


	//   ....[45]....
        /*05fc*/ 	.word	0x00003d30


	//   ....[46]....
        /*0600*/ 	.word	0x00003dc0


	//   ....[47]....
        /*0604*/ 	.word	0x00003e00


	//   ....[48]....
        /*0608*/ 	.word	0x00003e40


	//   ....[49]....
        /*060c*/ 	.word	0x00003e80


	//   ....[50]....
        /*0610*/ 	.word	0x00003ef0


	//   ....[51]....
        /*0614*/ 	.word	0x00003f10


	//   ....[52]....
        /*0618*/ 	.word	0x00003f70


	//   ....[53]....
        /*061c*/ 	.word	0x00003ff0


	//   ....[54]....
        /*0620*/ 	.word	0x00004030


	//   ....[55]....
        /*0624*/ 	.word	0x00004070


	//   ....[56]....
        /*0628*/ 	.word	0x000040b0


	//   ....[57]....
        /*062c*/ 	.word	0x000040f0


	//   ....[58]....
        /*0630*/ 	.word	0x00004130


	//   ....[59]....
        /*0634*/ 	.word	0x00004170


	//   ....[60]....
        /*0638*/ 	.word	0x000041b0


	//   ....[61]....
        /*063c*/ 	.word	0x000041f0


	//   ....[62]....
        /*0640*/ 	.word	0x00004230


	//   ....[63]....
        /*0644*/ 	.word	0x00004270


	//   ....[64]....
        /*0648*/ 	.word	0x000042b0


	//   ....[65]....
        /*064c*/ 	.word	0x000042f0


	//   ....[66]....
        /*0650*/ 	.word	0x00004330


	//   ....[67]....
        /*0654*/ 	.word	0x00004370


	//   ....[68]....
        /*0658*/ 	.word	0x000043b0


	//   ....[69]....
        /*065c*/ 	.word	0x000043f0


	//   ....[70]....
        /*0660*/ 	.word	0x00006610


	//   ....[71]....
        /*0664*/ 	.word	0x00006670


	//   ....[72]....
        /*0668*/ 	.word	0x000066b0


	//   ....[73]....
        /*066c*/ 	.word	0x000066e0


	//   ....[74]....
        /*0670*/ 	.word	0x00006710


	//   ....[75]....
        /*0674*/ 	.word	0x00006740


	//   ....[76]....
        /*0678*/ 	.word	0x00006a20


	//   ....[77]....
        /*067c*/ 	.word	0x00006a30


	//   ....[78]....
        /*0680*/ 	.word	0x00006a60


	//   ....[79]....
        /*0684*/ 	.word	0x00006a90


	//   ....[80]....
        /*0688*/ 	.word	0x00006ad0


	//   ....[81]....
        /*068c*/ 	.word	0x00006bc0


	//   ....[82]....
        /*0690*/ 	.word	0x00006ca0


	//   ....[83]....
        /*0694*/ 	.word	0x00006ce0


	//   ....[84]....
        /*0698*/ 	.word	0x00006d20


	//   ....[85]....
        /*069c*/ 	.word	0x00006d50


	//   ....[86]....
        /*06a0*/ 	.word	0x00006d90


	//   ....[87]....
        /*06a4*/ 	.word	0x00006dc0


	//   ....[88]....
        /*06a8*/ 	.word	0x00006de0


	//   ....[89]....
        /*06ac*/ 	.word	0x00006e50


	//   ....[90]....
        /*06b0*/ 	.word	0x00006e90


	//   ....[91]....
        /*06b4*/ 	.word	0x00006ed0


	//   ....[92]....
        /*06b8*/ 	.word	0x00006f10


	//   ....[93]....
        /*06bc*/ 	.word	0x00006f50


	//   ....[94]....
        /*06c0*/ 	.word	0x00006fc0


	//   ....[95]....
        /*06c4*/ 	.word	0x00007000


	//   ....[96]....
        /*06c8*/ 	.word	0x00007060


	//   ....[97]....
        /*06cc*/ 	.word	0x000070b0


	//   ....[98]....
        /*06d0*/ 	.word	0x000070f0


	//   ....[99]....
        /*06d4*/ 	.word	0x000071c0


	//   ....[100]....
        /*06d8*/ 	.word	0x00007200


	//   ....[101]....
        /*06dc*/ 	.word	0x00007270


	//   ....[102]....
        /*06e0*/ 	.word	0x00007690


	//   ....[103]....
        /*06e4*/ 	.word	0x000076a0


	//   ....[104]....
        /*06e8*/ 	.word	0x000076b0


	//   ....[105]....
        /*06ec*/ 	.word	0x000076c0


	//   ....[106]....
        /*06f0*/ 	.word	0x000076d0


	//   ....[107]....
        /*06f4*/ 	.word	0x000076e0


	//   ....[108]....
        /*06f8*/ 	.word	0x00007710


	//   ....[109]....
        /*06fc*/ 	.word	0x00007740


	//   ....[110]....
        /*0700*/ 	.word	0x00007780


	//   ....[111]....
        /*0704*/ 	.word	0x000077a0


	//   ....[112]....
        /*0708*/ 	.word	0x000077e0


	//   ....[113]....
        /*070c*/ 	.word	0x00007820


	//   ....[114]....
        /*0710*/ 	.word	0x00007860


	//   ....[115]....
        /*0714*/ 	.word	0x00007870


	//   ....[116]....
        /*0718*/ 	.word	0x000078a0


	//   ....[117]....
        /*071c*/ 	.word	0x000078e0


	//   ....[118]....
        /*0720*/ 	.word	0x00007910


	//   ....[119]....
        /*0724*/ 	.word	0x00007940


	//   ....[120]....
        /*0728*/ 	.word	0x00007990


	//   ....[121]....
        /*072c*/ 	.word	0x000079d0


	//   ....[122]....
        /*0730*/ 	.word	0x000079f0


	//   ....[123]....
        /*0734*/ 	.word	0x00007a30


	//   ....[124]....
        /*0738*/ 	.word	0x00007a70


	//   ....[125]....
        /*073c*/ 	.word	0x00007ab0


	//   ....[126]....
        /*0740*/ 	.word	0x00007ac0


	//   ....[127]....
        /*0744*/ 	.word	0x00007af0


	//   ....[128]....
        /*0748*/ 	.word	0x00007b00


	//   ....[129]....
        /*074c*/ 	.word	0x00007b10


	//   ....[130]....
        /*0750*/ 	.word	0x00007b20


	//   ....[131]....
        /*0754*/ 	.word	0x00007b30


	//   ....[132]....
        /*0758*/ 	.word	0x00007b70


	//   ....[133]....
        /*075c*/ 	.word	0x00007bb0


	//   ....[134]....
        /*0760*/ 	.word	0x0000a040


	//   ....[135]....
        /*0764*/ 	.word	0x0000a180


	//   ....[136]....
        /*0768*/ 	.word	0x0000a1b0


	//   ....[137]....
        /*076c*/ 	.word	0x0000a260


	//   ....[138]....
        /*0770*/ 	.word	0x0000a2e0


	//   ....[139]....
        /*0774*/ 	.word	0x0000a3c0


	//   ....[140]....
        /*0778*/ 	.word	0x0000a400


	//   ....[141]....
        /*077c*/ 	.word	0x0000a4f0


	//   ....[142]....
        /*0780*/ 	.word	0x0000a530


	//   ....[143]....
        /*0784*/ 	.word	0x0000a570


	//   ....[144]....
        /*0788*/ 	.word	0x0000a620


	//   ....[145]....
        /*078c*/ 	.word	0x0000a710


	//   ....[146]....
        /*0790*/ 	.word	0x0000a770


	//   ....[147]....
        /*0794*/ 	.word	0x0000a810


	//   ....[148]....
        /*0798*/ 	.word	0x0000a850


	//   ....[149]....
        /*079c*/ 	.word	0x0000a880


	//   ....[150]....
        /*07a0*/ 	.word	0x0000a9a0


	//   ....[151]....
        /*07a4*/ 	.word	0x0000a9e0


	//   ....[152]....
        /*07a8*/ 	.word	0x0000ab40


	//   ....[153]....
        /*07ac*/ 	.word	0x0000ac40


	//   ....[154]....
        /*07b0*/ 	.word	0x0000ac80


	//   ....[155]....
        /*07b4*/ 	.word	0x0000b1d0


	//   ....[156]....
        /*07b8*/ 	.word	0x0000b2d0


	//   ....[157]....
        /*07bc*/ 	.word	0x0000b300


	//   ....[158]....
        /*07c0*/ 	.word	0x0000b340


	//   ....[159]....
        /*07c4*/ 	.word	0x0000b3c0


	//   ....[160]....
        /*07c8*/ 	.word	0x0000b400


	//   ....[161]....
        /*07cc*/ 	.word	0x0000b490


	//   ....[162]....
        /*07d0*/ 	.word	0x0000b4d0


	//   ....[163]....
        /*07d4*/ 	.word	0x0000b6d0


	//   ....[164]....
        /*07d8*/ 	.word	0x0000b710


	//   ....[165]....
        /*07dc*/ 	.word	0x0000b760


	//   ....[166]....
        /*07e0*/ 	.word	0x0000b910


	//   ....[167]....
        /*07e4*/ 	.word	0x0000b920


	//   ....[168]....
        /*07e8*/ 	.word	0x0000b930


	//   ....[169]....
        /*07ec*/ 	.word	0x0000b940


	//   ....[170]....
        /*07f0*/ 	.word	0x0000b950


	//   ....[171]....
        /*07f4*/ 	.word	0x0000b960


	//   ....[172]....
        /*07f8*/ 	.word	0x0000b990


	//   ....[173]....
        /*07fc*/ 	.word	0x0000b9c0


	//   ....[174]....
        /*0800*/ 	.word	0x0000ba00


	//   ....[175]....
        /*0804*/ 	.word	0x0000ba30


	//   ....[176]....
        /*0808*/ 	.word	0x0000ba70


	//   ....[177]....
        /*080c*/ 	.word	0x0000baa0


	//   ....[178]....
        /*0810*/ 	.word	0x0000bae0


	//   ....[179]....
        /*0814*/ 	.word	0x0000baf0


	//   ....[180]....
        /*0818*/ 	.word	0x0000bb10


	//   ....[181]....
        /*081c*/ 	.word	0x0000bb50


	//   ....[182]....
        /*0820*/ 	.word	0x0000bb90


	//   ....[183]....
        /*0824*/ 	.word	0x0000bc30


	//   ....[184]....
        /*0828*/ 	.word	0x0000bc70


	//   ....[185]....
        /*082c*/ 	.word	0x0000bcb0


	//   ....[186]....
        /*0830*/ 	.word	0x0000bce0


	//   ....[187]....
        /*0834*/ 	.word	0x0000bd20


	//   ....[188]....
        /*0838*/ 	.word	0x0000bd30


	//   ....[189]....
        /*083c*/ 	.word	0x0000bd40


	//   ....[190]....
        /*0840*/ 	.word	0x0000bd70


	//   ....[191]....
        /*0844*/ 	.word	0x0000bdb0


	//   ....[192]....
        /*0848*/ 	.word	0x0000bde0


	//   ....[193]....
        /*084c*/ 	.word	0x0000be00


	//   ....[194]....
        /*0850*/ 	.word	0x0000be20


	//   ....[195]....
        /*0854*/ 	.word	0x0000be30


	//   ....[196]....
        /*0858*/ 	.word	0x0000be40


	//   ....[197]....
        /*085c*/ 	.word	0x0000be50


	//   ....[198]....
        /*0860*/ 	.word	0x0000f6c0


	//   ....[199]....
        /*0864*/ 	.word	0x00012e10


	//----- nvinfo : EIATTR_REG_RECONFIG
	.align		4
.L_534:
        /*0868*/ 	.byte	0x01, 0x54
	.zero		2


	//----- nvinfo : EIATTR_SYSCALL_OFFSETS
	.align		4
        /*086c*/ 	.byte	0x04, 0x46
        /*086e*/ 	.short	(.L_536 - .L_535)


	//   ....[0]....
.L_535:
        /*0870*/ 	.word	0x00001070


	//   ....[1]....
        /*0874*/ 	.word	0x00001160


	//   ....[2]....
        /*0878*/ 	.word	0x000012c0


	//   ....[3]....
        /*087c*/ 	.word	0x000013b0


	//----- nvinfo : EIATTR_MBARRIER_INSTR_OFFSETS
	.align		4
.L_536:
        /*0880*/ 	.byte	0x04, 0x39
        /*0882*/ 	.short	(.L_538 - .L_537)


	//   ....[0]....
.L_537:
        /*0884*/ 	.word	0x00000290
        /*0888*/ 	.word	0x000000ff
        /*088c*/ 	.word	0x00030c00
        /*0890*/ 	.short	0x0100
        /*0892*/ 	.byte	0x06
	.zero		1


	//   ....[1]....
        /*0894*/ 	.word	0x00000390
        /*0898*/ 	.word	0x000000ff
        /*089c*/ 	.word	0x00030c10
        /*08a0*/ 	.short	0x0100
        /*08a2*/ 	.byte	0x08
	.zero		1


	//   ....[2]....
        /*08a4*/ 	.word	0x000003a0
        /*08a8*/ 	.word	0x000000ff
        /*08ac*/ 	.word	0x00030c20
        /*08b0*/ 	.short	0x0100
        /*08b2*/ 	.byte	0x08
	.zero		1


	//   ....[3]....
        /*08b4*/ 	.word	0x000003b0
        /*08b8*/ 	.word	0x000000ff
        /*08bc*/ 	.word	0x00030c18
        /*08c0*/ 	.short	0x0100
        /*08c2*/ 	.byte	0x08
	.zero		1


	//   ....[4]....
        /*08c4*/ 	.word	0x000003c0
        /*08c8*/ 	.word	0x000000ff
        /*08cc*/ 	.word	0x00030c28
        /*08d0*/ 	.short	0x0100
        /*08d2*/ 	.byte	0x08
	.zero		1


	//   ....[5]....
        /*08d4*/ 	.word	0x000004f0
        /*08d8*/ 	.word	0x000000ff
        /*08dc*/ 	.word	0x00030c30
        /*08e0*/ 	.short	0x0100
        /*08e2*/ 	.byte	0x08
	.zero		1


	//   ....[6]....
        /*08e4*/ 	.word	0x00000500
        /*08e8*/ 	.word	0x000000ff
        /*08ec*/ 	.word	0x00030c40
        /*08f0*/ 	.short	0x0100
        /*08f2*/ 	.byte	0x08
	.zero		1


	//   ....[7]....
        /*08f4*/ 	.word	0x00000510
        /*08f8*/ 	.word	0x000000ff
        /*08fc*/ 	.word	0x00030c38
        /*0900*/ 	.short	0x0100
        /*0902*/ 	.byte	0x08
	.zero		1


	//   ....[8]....
        /*0904*/ 	.word	0x00000520
        /*0908*/ 	.word	0x000000ff
        /*090c*/ 	.word	0x00030c48
        /*0910*/ 	.short	0x0100
        /*0912*/ 	.byte	0x08
	.zero		1


	//   ....[9]....
        /*0914*/ 	.word	0x00001450
        /*0918*/ 	.word	0x00000010
        /*091c*/ 	.word	0x00030c00
        /*0920*/ 	.short	0x010a
        /*0922*/ 	.byte	0x3f
	.zero		1


	//   ....[10]....
        /*0924*/ 	.word	0x00001570
        /*0928*/ 	.word	0x00000010
        /*092c*/ 	.word	0x00030c00
        /*0930*/ 	.short	0x010a
        /*0932*/ 	.byte	0x3f
	.zero		1


	//   ....[11]....
        /*0934*/ 	.word	0x00001de0
        /*0938*/ 	.word	0x00000008
        /*093c*/ 	.word	0x00030c10
        /*0940*/ 	.short	0x010a
        /*0942*/ 	.byte	0x3f
	.zero		1


	//   ....[12]....
        /*0944*/ 	.word	0x00001e50
        /*0948*/ 	.word	0x00000008
        /*094c*/ 	.word	0x00030c10
        /*0950*/ 	.short	0x010a
        /*0952*/ 	.byte	0x3f
	.zero		1


	//   ....[13]....
        /*0954*/ 	.word	0x00002230
        /*0958*/ 	.word	0x00000008
        /*095c*/ 	.word	0x00030c30
        /*0960*/ 	.short	0x010a
        /*0962*/ 	.byte	0x3f
	.zero		1


	//   ....[14]....
        /*0964*/ 	.word	0x000022a0
        /*0968*/ 	.word	0x00000008
        /*096c*/ 	.word	0x00030c30
        /*0970*/ 	.short	0x010a
        /*0972*/ 	.byte	0x3f
	.zero		1


	//   ....[15]....
        /*0974*/ 	.word	0x00005330
        /*0978*/ 	.word	0x00000009
        /*097c*/ 	.word	0x00000000
        /*0980*/ 	.short	0x0101
        /*0982*/ 	.byte	0x3f
	.zero		1


	//   ....[16]....
        /*0984*/ 	.word	0x00005780
        /*0988*/ 	.word	0x00000008
        /*098c*/ 	.word	0x00000000
        /*0990*/ 	.short	0x0101
        /*0992*/ 	.byte	0x3f
	.zero		1


	//   ....[17]....
        /*0994*/ 	.word	0x00006050
        /*0998*/ 	.word	0x00000007
        /*099c*/ 	.word	0x00030c10
        /*09a0*/ 	.short	0x010a
        /*09a2*/ 	.byte	0x3f
	.zero		1


	//   ....[18]....
        /*09a4*/ 	.word	0x000060d0
        /*09a8*/ 	.word	0x00000007
        /*09ac*/ 	.word	0x00030c10
        /*09b0*/ 	.short	0x010a
        /*09b2*/ 	.byte	0x3f
	.zero		1


	//   ....[19]....
        /*09b4*/ 	.word	0x000064e0
        /*09b8*/ 	.word	0x00000007
        /*09bc*/ 	.word	0x00030c30
        /*09c0*/ 	.short	0x010a
        /*09c2*/ 	.byte	0x3f
	.zero		1


	//   ....[20]....
        /*09c4*/ 	.word	0x00006570
        /*09c8*/ 	.word	0x00000007
        /*09cc*/ 	.word	0x00030c30
        /*09d0*/ 	.short	0x010a
        /*09d2*/ 	.byte	0x3f
	.zero		1


	//   ....[21]....
        /*09d4*/ 	.word	0x00008d40
        /*09d8*/ 	.word	0x00000008
        /*09dc*/ 	.word	0x00000000
        /*09e0*/ 	.short	0x0101
        /*09e2*/ 	.byte	0x3f
	.zero		1


	//   ....[22]....
        /*09e4*/ 	.word	0x000091a0
        /*09e8*/ 	.word	0x00000007
        /*09ec*/ 	.word	0x00000000
        /*09f0*/ 	.short	0x0101
        /*09f2*/ 	.byte	0x3f
	.zero		1


	//   ....[23]....
        /*09f4*/ 	.word	0x00009a00
        /*09f8*/ 	.word	0x00000007
        /*09fc*/ 	.word	0x00030c10
        /*0a00*/ 	.short	0x010a
        /*0a02*/ 	.byte	0x3f
	.zero		1


	//   ....[24]....
        /*0a04*/ 	.word	0x00009a80
        /*0a08*/ 	.word	0x00000007
        /*0a0c*/ 	.word	0x00030c10
        /*0a10*/ 	.short	0x010a
        /*0a12*/ 	.byte	0x3f
	.zero		1


	//   ....[25]....
        /*0a14*/ 	.word	0x00009e80
        /*0a18*/ 	.word	0x00000007
        /*0a1c*/ 	.word	0x00030c30
        /*0a20*/ 	.short	0x010a
        /*0a22*/ 	.byte	0x3f
	.zero		1


	//   ....[26]....
        /*0a24*/ 	.word	0x00009f10
        /*0a28*/ 	.word	0x00000007
        /*0a2c*/ 	.word	0x00030c30
        /*0a30*/ 	.short	0x010a
        /*0a32*/ 	.byte	0x3f
	.zero		1


	//   ....[27]....
        /*0a34*/ 	.word	0x0000d050
        /*0a38*/ 	.word	0x00000008
        /*0a3c*/ 	.word	0x00000000
        /*0a40*/ 	.short	0x0101
        /*0a42*/ 	.byte	0x3f
	.zero		1


	//   ....[28]....
        /*0a44*/ 	.word	0x0000d4c0
        /*0a48*/ 	.word	0x00000007
        /*0a4c*/ 	.word	0x00000000
        /*0a50*/ 	.short	0x0101
        /*0a52*/ 	.byte	0x3f
	.zero		1


	//   ....[29]....
        /*0a54*/ 	.word	0x00011440
        /*0a58*/ 	.word	0x0000000f
        /*0a5c*/ 	.word	0x00030c20
        /*0a60*/ 	.short	0x010a
        /*0a62*/ 	.byte	0x3f
	.zero		1


	//   ....[30]....
        /*0a64*/ 	.word	0x00011a30
        /*0a68*/ 	.word	0x0000000f
        /*0a6c*/ 	.word	0x00030c40
        /*0a70*/ 	.short	0x010a
        /*0a72*/ 	.byte	0x3f
	.zero		1


	//   ....[31]....
        /*0a74*/ 	.word	0x00011c90
        /*0a78*/ 	.word	0x0000000f
        /*0a7c*/ 	.word	0x00030c28
        /*0a80*/ 	.short	0x010a
        /*0a82*/ 	.byte	0x3f
	.zero		1


	//   ....[32]....
        /*0a84*/ 	.word	0x00011ef0
        /*0a88*/ 	.word	0x0000000f
        /*0a8c*/ 	.word	0x00030c48
        /*0a90*/ 	.short	0x010a
        /*0a92*/ 	.byte	0x3f
	.zero		1


	//   ....[33]....
        /*0a94*/ 	.word	0x000120f0
        /*0a98*/ 	.word	0x0000000f
        /*0a9c*/ 	.word	0x00030c20
        /*0aa0*/ 	.short	0x010a
        /*0aa2*/ 	.byte	0x3f
	.zero		1


	//   ....[34]....
        /*0aa4*/ 	.word	0x000123c0
        /*0aa8*/ 	.word	0x0000000f
        /*0aac*/ 	.word	0x00030c40
        /*0ab0*/ 	.short	0x010a
        /*0ab2*/ 	.byte	0x3f
	.zero		1


	//   ....[35]....
        /*0ab4*/ 	.word	0x000125f0
        /*0ab8*/ 	.word	0x0000000f
        /*0abc*/ 	.word	0x00030c28
        /*0ac0*/ 	.short	0x010a
        /*0ac2*/ 	.byte	0x3f
	.zero		1


	//   ....[36]....
        /*0ac4*/ 	.word	0x00012890
        /*0ac8*/ 	.word	0x00000003
        /*0acc*/ 	.word	0x00030c40
        /*0ad0*/ 	.short	0x010a
        /*0ad2*/ 	.byte	0x3f
	.zero		1


	//   ....[37]....
        /*0ad4*/ 	.word	0x00012c80
        /*0ad8*/ 	.word	0x00000007
        /*0adc*/ 	.word	0x00000000
        /*0ae0*/ 	.short	0x010a
        /*0ae2*/ 	.byte	0x3f
	.zero		1


	//   ....[38]....
        /*0ae4*/ 	.word	0x00012cd0
        /*0ae8*/ 	.word	0x00000003
        /*0aec*/ 	.word	0x00000000
        /*0af0*/ 	.short	0x010a
        /*0af2*/ 	.byte	0x3f
	.zero		1


	//   ....[39]....
        /*0af4*/ 	.word	0x00012d30
        /*0af8*/ 	.word	0x00000005
        /*0afc*/ 	.word	0x00000000
        /*0b00*/ 	.short	0x010a
        /*0b02*/ 	.byte	0x3f
	.zero		1


	//   ....[40]....
        /*0b04*/ 	.word	0x00012d60
        /*0b08*/ 	.word	0x00000003
        /*0b0c*/ 	.word	0x00000000
        /*0b10*/ 	.short	0x010a
        /*0b12*/ 	.byte	0x3f
	.zero		1


	//   ....[41]....
        /*0b14*/ 	.word	0x00012e40
        /*0b18*/ 	.word	0x00000010
        /*0b1c*/ 	.word	0x00030c00
        /*0b20*/ 	.short	0x010a
        /*0b22*/ 	.byte	0x3f
	.zero		1


	//   ....[42]....
        /*0b24*/ 	.word	0x00012e90
        /*0b28*/ 	.word	0x00000008
        /*0b2c*/ 	.word	0x00030c10
        /*0b30*/ 	.short	0x010a
        /*0b32*/ 	.byte	0x3f
	.zero		1


	//   ....[43]....
        /*0b34*/ 	.word	0x00012ee0
        /*0b38*/ 	.word	0x00000008
        /*0b3c*/ 	.word	0x00030c30
        /*0b40*/ 	.short	0x010a
        /*0b42*/ 	.byte	0x3f
	.zero		1


	//   ....[44]....
        /*0b44*/ 	.word	0x00012f30
        /*0b48*/ 	.word	0x00000007
        /*0b4c*/ 	.word	0x00030c10
        /*0b50*/ 	.short	0x010a
        /*0b52*/ 	.byte	0x3f
	.zero		1


	//   ....[45]....
        /*0b54*/ 	.word	0x00012f80
        /*0b58*/ 	.word	0x00000007
        /*0b5c*/ 	.word	0x00030c30
        /*0b60*/ 	.short	0x010a
        /*0b62*/ 	.byte	0x3f
	.zero		1


	//   ....[46]....
        /*0b64*/ 	.word	0x00012fd0
        /*0b68*/ 	.word	0x00000007
        /*0b6c*/ 	.word	0x00030c10
        /*0b70*/ 	.short	0x010a
        /*0b72*/ 	.byte	0x3f
	.zero		1


	//   ....[47]....
        /*0b74*/ 	.word	0x00013020
        /*0b78*/ 	.word	0x00000007
        /*0b7c*/ 	.word	0x00030c30
        /*0b80*/ 	.short	0x010a
        /*0b82*/ 	.byte	0x3f
	.zero		1


	//   ....[48]....
        /*0b84*/ 	.word	0x00013070
        /*0b88*/ 	.word	0x0000000f
        /*0b8c*/ 	.word	0x00030c20
        /*0b90*/ 	.short	0x010a
        /*0b92*/ 	.byte	0x3f
	.zero		1


	//   ....[49]....
        /*0b94*/ 	.word	0x000130c0
        /*0b98*/ 	.word	0x0000000f
        /*0b9c*/ 	.word	0x00030c40
        /*0ba0*/ 	.short	0x010a
        /*0ba2*/ 	.byte	0x3f
	.zero		1


	//   ....[50]....
        /*0ba4*/ 	.word	0x00013110
        /*0ba8*/ 	.word	0x0000000f
        /*0bac*/ 	.word	0x00030c28
        /*0bb0*/ 	.short	0x010a
        /*0bb2*/ 	.byte	0x3f
	.zero		1


	//   ....[51]....
        /*0bb4*/ 	.word	0x00013160
        /*0bb8*/ 	.word	0x0000000f
        /*0bbc*/ 	.word	0x00030c48
        /*0bc0*/ 	.short	0x010a
        /*0bc2*/ 	.byte	0x3f
	.zero		1


	//   ....[52]....
        /*0bc4*/ 	.word	0x000131c0
        /*0bc8*/ 	.word	0x0000000f
        /*0bcc*/ 	.word	0x00030c20
        /*0bd0*/ 	.short	0x010a
        /*0bd2*/ 	.byte	0x3f
	.zero		1


	//   ....[53]....
        /*0bd4*/ 	.word	0x00013210
        /*0bd8*/ 	.word	0x0000000f
        /*0bdc*/ 	.word	0x00030c40
        /*0be0*/ 	.short	0x010a
        /*0be2*/ 	.byte	0x3f
	.zero		1


	//   ....[54]....
        /*0be4*/ 	.word	0x00013260
        /*0be8*/ 	.word	0x0000000f
        /*0bec*/ 	.word	0x00030c28
        /*0bf0*/ 	.short	0x010a
        /*0bf2*/ 	.byte	0x3f
	.zero		1


	//   ....[55]....
        /*0bf4*/ 	.word	0x000132b0
        /*0bf8*/ 	.word	0x00000003
        /*0bfc*/ 	.word	0x00030c40
        /*0c00*/ 	.short	0x010a
        /*0c02*/ 	.byte	0x3f
	.zero		1


	//   ....[56]....
        /*0c04*/ 	.word	0x00013380
        /*0c08*/ 	.word	0x00000007
        /*0c0c*/ 	.word	0x00000000
        /*0c10*/ 	.short	0x010a
        /*0c12*/ 	.byte	0x3f
	.zero		1


	//   ....[57]....
        /*0c14*/ 	.word	0x000133d0
        /*0c18*/ 	.word	0x00000003
        /*0c1c*/ 	.word	0x00000000
        /*0c20*/ 	.short	0x010a
        /*0c22*/ 	.byte	0x3f
	.zero		1


	//   ....[58]....
        /*0c24*/ 	.word	0x00013420
        /*0c28*/ 	.word	0x00000005
        /*0c2c*/ 	.word	0x00000000
        /*0c30*/ 	.short	0x010a
        /*0c32*/ 	.byte	0x3f
	.zero		1


	//----- nvinfo : EIATTR_NUM_MBARRIERS
	.align		4
.L_538:
        /*0c34*/ 	.byte	0x03, 0x38
        /*0c36*/ 	.short	0x0009


	//----- nvinfo : EIATTR_EXIT_INSTR_OFFSETS
	.align		4
        /*0c38*/ 	.byte	0x04, 0x1c
        /*0c3a*/ 	.short	(.L_540 - .L_539)


	//   ....[0]....
.L_539:
        /*0c3c*/ 	.word	0x00012db0


	//----- nvinfo : EIATTR_MAX_THREADS
	.align		4
.L_540:
        /*0c40*/ 	.byte	0x04, 0x05
        /*0c42*/ 	.short	(.L_542 - .L_541)
.L_541:
        /*0c44*/ 	.word	0x00000180
        /*0c48*/ 	.word	0x00000001
        /*0c4c*/ 	.word	0x00000001


	//----- nvinfo : EIATTR_CRS_STACK_SIZE
	.align		4
.L_542:
        /*0c50*/ 	.byte	0x04, 0x1e
        /*0c52*/ 	.short	(.L_544 - .L_543)
.L_543:
        /*0c54*/ 	.word	0x00000000


	//----- nvinfo : EIATTR_CBANK_PARAM_SIZE
	.align		4
.L_544:
        /*0c58*/ 	.byte	0x03, 0x19
        /*0c5a*/ 	.short	0x06f0


	//----- nvinfo : EIATTR_PARAM_CBANK
	.align		4
        /*0c5c*/ 	.byte	0x04, 0x0a
        /*0c5e*/ 	.short	(.L_546 - .L_545)
	.align		4
.L_545:
        /*0c60*/ 	.word	index@(.nv.constant0._ZN7cutlass13device_kernelIN5flash11enable_sm90INS1_16FlashAttnBwdSm90INS1_25CollectiveMainloopBwdSm90ILi2ELi2ELi2EN4cute5tupleIJNS5_1CILi1EEES8_S8_EEENS6_IJNS7_ILi128EEESA_NS7_ILi64EEEEEENS_10bfloat16_tEfNS_4arch4Sm90ELb0ELb1ELb0ELb1ELb0ELb1ELb0ELb0ELi2ELi1ELi2ELi2ELb0EEENS1_21CollectiveEpilogueBwdISC_SD_SF_Li256ELb1ELb0ELi1EEENS1_19SingleTileSchedulerILb1ELb0ELb0ELi128EEEEEEEEEvNT_6ParamsE)
        /*0c64*/ 	.short	0x0210
        /*0c66*/ 	.short	0x06f0


	//----- nvinfo : EIATTR_SW_WAR
	.align		4
.L_546:
        /*0c68*/ 	.byte	0x04, 0x36
        /*0c6a*/ 	.short	(.L_548 - .L_547)
.L_547:
        /*0c6c*/ 	.word	0x00000008
.L_548:


//--------------------- .nv.info._ZN7cutlass13device_kernelIN5flash11enable_sm90INS1_16FlashAttnBwdSm90INS1_25CollectiveMainloopBwdSm90ILi2ELi2ELi2EN4cute5tupleIJNS5_1CILi1EEES8_S8_EEENS6_IJNS7_ILi128EEESA_NS7_ILi64EEEEEENS_10bfloat16_tEfNS_4arch4Sm90ELb0ELb1ELb0ELb1ELb1ELb1ELb0ELb0ELi2ELi1ELi2ELi2ELb0EEENS1_21CollectiveEpilogueBwdISC_SD_SF_Li256ELb1ELb0ELi1EEENS1_19SingleTileSchedulerILb1ELb0ELb0ELi128EEEEEEEEEvNT_6ParamsE --------------------------
	.section	.nv.info._ZN7cutlass13device_kernelIN5flash11enable_sm90INS1_16FlashAttnBwdSm90INS1_25CollectiveMainloopBwdSm90ILi2ELi2ELi2EN4cute5tupleIJNS5_1CILi1EEES8_S8_EEENS6_IJNS7_ILi128EEESA_NS7_ILi64EEEEEENS_10bfloat16_tEfNS_4arch4Sm90ELb0ELb1ELb0ELb1ELb1ELb1ELb0ELb0ELi2ELi1ELi2ELi2ELb0EEENS1_21CollectiveEpilogueBwdISC_SD_SF_Li256ELb1ELb0ELi1EEENS1_19SingleTileSchedulerILb1ELb0ELb0ELi128EEEEEEEEEvNT_6ParamsE,"",@"SHT_CUDA_INFO"
	.sectionflags	@""
	.align	4


	//----- nvinfo : EIATTR_CUDA_API_VERSION
	.align		4
        /*0000*/ 	.byte	0x04, 0x37
        /*0002*/ 	.short	(.L_550 - .L_549)
.L_549:
        /*0004*/ 	.word	0x00000082


	//----- nvinfo : EIATTR_KPARAM_INFO
	.align		4
.L_550:
        /*0008*/ 	.byte	0x04, 0x17
        /*000a*/ 	.short	(.L_552 - .L_551)
.L_551:
        /*000c*/ 	.word	0x00000000
        /*0010*/ 	.short	0x0000
        /*0012*/ 	.short	0x0070
        /*0014*/ 	.byte	0x00, 0xf0, 0x01, 0x1a


	//----- nvinfo : EIATTR_SPARSE_MMA_MASK
	.align		4
.L_552:
        /*0018*/ 	.byte	0x03, 0x50
        /*001a*/ 	.short	0x0000


	//----- nvinfo : EIATTR_MAXREG_COUNT
	.align		4
        /*001c*/ 	.byte	0x03, 0x1b
        /*001e*/ 	.short	0x00a8


	//----- nvinfo : EIATTR_NUM_BARRIERS
	.align		4
        /*0020*/ 	.byte	0x02, 0x4c
        /*0022*/ 	.byte	0x10
	.zero		1


	//----- nvinfo : EIATTR_EXTERNS
	.align		4
        /*0024*/ 	.byte	0x04, 0x0f
        /*0026*/ 	.short	(.L_554 - .L_553)


	//   ....[0]....
	.align		4
.L_553:
        /*0028*/ 	.word	index@(__assertfail)


	//----- nvinfo : EIATTR_ANNOTATIONS
	.align		4
.L_554:
        /*002c*/ 	.byte	0x04, 0x55
        /*002e*/ 	.short	(.L_556 - .L_555)


	//   ....[0]....
.L_555:
        /* <DEDUP_REMOVED lines=31> */


	//----- nvinfo : EIATTR_MERCURY_ISA_VERSION
	.align		4
.L_556:
        /*0210*/ 	.byte	0x03, 0x5f
        /*0212*/ 	.short	0x0101


	//----- nvinfo : EIATTR_INT_WARP_WIDE_INSTR_OFFSETS
	.align		4
        /*0214*/ 	.byte	0x04, 0x31
        /*0216*/ 	.short	(.L_558 - .L_557)


	//   ....[0]....
.L_557:
        /*0218*/ 	.word	0x00000190


	//   ....[1]....
        /*021c*/ 	.word	0x000001c0


	//   ....[2]....
        /*0220*/ 	.word	0x000105a0


	//   ....[3]....
        /*0224*/ 	.word	0x00010bf0


	//   ....[4]....
        /*0228*/ 	.word	0x000110a0


	//   ....[5]....
        /*022c*/ 	.word	0x00011360


	//   ....[6]....
        /*0230*/ 	.word	0x000115c0


	//   ....[7]....
        /*0234*/ 	.word	0x00011750


	//----- nvinfo : EIATTR_COOP_GROUP_MASK_REGIDS
	.align		4
.L_558:
        /*0238*/ 	.byte	0x04, 0x29
        /*023a*/ 	.short	(.L_560 - .L_559)


	//   ....[0]....
.L_559:
        /*023c*/ 	.word	0xffffffff


	//   ....[1]....
        /*0240*/ 	.word	0xffffffff


	//   ....[2]....
        /*0244*/ 	.word	0xffffffff


	//   ....[3]....
        /*0248*/ 	.word	0xffffffff


	//   ....[4]....
        /*024c*/ 	.word	0xffffffff


	//   ....[5]....
        /*0250*/ 	.word	0xffffffff


	//   ....[6]....
        /*0254*/ 	.word	0xffffffff


	//   ....[7]....
        /*0258*/ 	.word	0xffffffff


	//   ....[8]....
        /*025c*/ 	.word	0xffffffff


	//   ....[9]....
        /*0260*/ 	.word	0xffffffff


	//   ....[10]....
        /*0264*/ 	.word	0xffffffff


	//   ....[11]....
        /*0268*/ 	.word	0xffffffff


	//   ....[12]....
        /*026c*/ 	.word	0xffffffff


	//   ....[13]....
        /*0270*/ 	.word	0xffffffff


	//   ....[14]....
        /*0274*/ 	.word	0xffffffff


	//   ....[15]....
        /*0278*/ 	.word	0xffffffff


	//   ....[16]....
        /*027c*/ 	.word	0xffffffff


	//   ....[17]....
        /*0280*/ 	.word	0xffffffff


	//   ....[18]....
        /*0284*/ 	.word	0xffffffff


	//   ....[19]....
        /*0288*/ 	.word	0xffffffff


	//   ....[20]....
        /*028c*/ 	.word	0xffffffff


	//   ....[21]....
        /*0290*/ 	.word	0xffffffff


	//   ....[22]....
        /*0294*/ 	.word	0xffffffff


	//   ....[23]....
        /*0298*/ 	.word	0xffffffff


	//   ....[24]....
        /*029c*/ 	.word	0xffffffff


	//   ....[25]....
        /*02a0*/ 	.word	0xffffffff


	//   ....[26]....
        /*02a4*/ 	.word	0xffffffff


	//   ....[27]....
        /*02a8*/ 	.word	0xffffffff


	//   ....[28]....
        /*02ac*/ 	.word	0xffffffff


	//   ....[29]....
        /*02b0*/ 	.word	0xffffffff


	//   ....[30]....
        /*02b4*/ 	.word	0xffffffff


	//   ....[31]....
        /*02b8*/ 	.word	0xffffffff


	//   ....[32]....
        /*02bc*/ 	.word	0xffffffff


	//   ....[33]....
        /*02c0*/ 	.word	0xffffffff


	//   ....[34]....
        /*02c4*/ 	.word	0xffffffff


	//   ....[35]....
        /*02c8*/ 	.word	0xffffffff


	//   ....[36]....
        /*02cc*/ 	.word	0xffffffff


	//   ....[37]....
        /*02d0*/ 	.word	0xffffffff


	//   ....[38]....
        /*02d4*/ 	.word	0xffffffff


	//   ....[39]....
        /*02d8*/ 	.word	0xffffffff


	//   ....[40]....
        /*02dc*/ 	.word	0xffffffff


	//   ....[41]....
        /*02e0*/ 	.word	0xffffffff


	//   ....[42]....
        /*02e4*/ 	.word	0xffffffff


	//   ....[43]....
        /*02e8*/ 	.word	0xffffffff


	//   ....[44]....
        /*02ec*/ 	.word	0xffffffff


	//   ....[45]....
        /*02f0*/ 	.word	0xffffffff


	//   ....[46]....
        /*02f4*/ 	.word	0xffffffff


	//   ....[47]....
        /*02f8*/ 	.word	0xffffffff


	//   ....[48]....
        /*02fc*/ 	.word	0xffffffff


	//   ....[49]....
        /*0300*/ 	.word	0xffffffff


	//   ....[50]....
        /*0304*/ 	.word	0xffffffff


	//   ....[51]....
        /*0308*/ 	.word	0xffffffff


	//   ....[52]....
        /*030c*/ 	.word	0xffffffff


	//   ....[53]....
        /*0310*/ 	.word	0xffffffff


	//   ....[54]....
        /*0314*/ 	.word	0xffffffff


	//   ....[55]....
        /*0318*/ 	.word	0xffffffff


	//   ....[56]....
        /*031c*/ 	.word	0xffffffff


	//   ....[57]....
        /*0320*/ 	.word	0xffffffff


	//   ....[58]....
        /*0324*/ 	.word	0xffffffff


	//   ....[59]....
        /*0328*/ 	.word	0xffffffff


	//   ....[60]....
        /*032c*/ 	.word	0xffffffff


	//   ....[61]....
        /*0330*/ 	.word	0xffffffff


	//   ....[62]....
        /*0334*/ 	.word	0xffffffff


	//   ....[63]....
        /*0338*/ 	.word	0xffffffff


	//   ....[64]....
        /*033c*/ 	.word	0xffffffff


	//   ....[65]....
        /*0340*/ 	.word	0xffffffff


	//   ....[66]....
        /*0344*/ 	.word	0xffffffff


	//   ....[67]....
        /*0348*/ 	.word	0xffffffff


	//   ....[68]....
        /*034c*/ 	.word	0xffffffff


	//   ....[69]....
        /*0350*/ 	.word	0xffffffff


	//   ....[70]....
        /*0354*/ 	.word	0xffffffff


	//   ....[71]....
        /*0358*/ 	.word	0xffffffff


	//   ....[72]....
        /*035c*/ 	.word	0xffffffff


	//   ....[73]....
        /*0360*/ 	.word	0xffffffff


	//   ....[74]....
        /*0364*/ 	.word	0xffffffff


	//   ....[75]....
        /*0368*/ 	.word	0xffffffff


	//   ....[76]....
        /*036c*/ 	.word	0xffffffff


	//   ....[77]....
        /*0370*/ 	.word	0xffffffff


	//   ....[78]....
        /*0374*/ 	.word	0xffffffff


	//   ....[79]....
        /*0378*/ 	.word	0xffffffff


	//   ....[80]....
        /*037c*/ 	.word	0xffffffff


	//   ....[81]....
        /*0380*/ 	.word	0xffffffff


	//   ....[82]....
        /*0384*/ 	.word	0xffffffff


	//   ....[83]....
        /*0388*/ 	.word	0xffffffff


	//   ....[84]....
        /*038c*/ 	.word	0xffffffff


	//   ....[85]....
        /*0390*/ 	.word	0xffffffff


	//   ....[86]....
        /*0394*/ 	.word	0xffffffff


	//   ....[87]....
        /*0398*/ 	.word	0xffffffff


	//   ....[88]....
        /*039c*/ 	.word	0xffffffff


	//   ....[89]....
        /*03a0*/ 	.word	0xffffffff


	//   ....[90]....
        /*03a4*/ 	.word	0xffffffff


	//   ....[91]....
        /*03a8*/ 	.word	0xffffffff


	//   ....[92]....
        /*03ac*/ 	.word	0xffffffff


	//   ....[93]....
        /*03b0*/ 	.word	0xffffffff


	//   ....[94]....
        /*03b4*/ 	.word	0xffffffff


	//   ....[95]....
        /*03b8*/ 	.word	0xffffffff


	//   ....[96]....
        /*03bc*/ 	.word	0xffffffff


	//   ....[97]....
        /*03c0*/ 	.word	0xffffffff


	//   ....[98]....
        /*03c4*/ 	.word	0xffffffff


	//   ....[99]....
        /*03c8*/ 	.word	0xffffffff


	//   ....[100]....
        /*03cc*/ 	.word	0xffffffff


	//   ....[101]....
        /*03d0*/ 	.word	0xffffffff


	//   ....[102]....
        /*03d4*/ 	.word	0xffffffff


	//   ....[103]....
        /*03d8*/ 	.word	0xffffffff


	//   ....[104]....
        /*03dc*/ 	.word	0xffffffff


	//   ....[105]....
        /*03e0*/ 	.word	0xffffffff


	//   ....[106]....
        /*03e4*/ 	.word	0xffffffff


	//   ....[107]....
        /*03e8*/ 	.word	0xffffffff


	//   ....[108]....
        /*03ec*/ 	.word	0xffffffff


	//   ....[109]....
        /*03f0*/ 	.word	0xffffffff


	//   ....[110]....
        /*03f4*/ 	.word	0xffffffff


	//   ....[111]....
        /*03f8*/ 	.word	0xffffffff


	//   ....[112]....
        /*03fc*/ 	.word	0xffffffff


	//   ....[113]....
        /*0400*/ 	.word	0xffffffff


	//   ....[114]....
        /*0404*/ 	.word	0xffffffff


	//   ....[115]....
        /*0408*/ 	.word	0xffffffff


	//   ....[116]....
        /*040c*/ 	.word	0xffffffff


	//   ....[117]....
        /*0410*/ 	.word	0xffffffff


	//   ....[118]....
        /*0414*/ 	.word	0xffffffff


	//   ....[119]....
        /*0418*/ 	.word	0xffffffff


	//   ....[120]....
        /*041c*/ 	.word	0xffffffff


	//   ....[121]....
        /*0420*/ 	.word	0xffffffff


	//   ....[122]....
        /*0424*/ 	.word	0xffffffff


	//   ....[123]....
        /*0428*/ 	.word	0xffffffff


	//   ....[124]....
        /*042c*/ 	.word	0xffffffff


	//   ....[125]....
        /*0430*/ 	.word	0xffffffff


	//   ....[126]....
        /*0434*/ 	.word	0xffffffff


	//   ....[127]....
        /*0438*/ 	.word	0xffffffff


	//   ....[128]....
        /*043c*/ 	.word	0xffffffff


	//   ....[129]....
        /*0440*/ 	.word	0xffffffff


	//   ....[130]....
        /*0444*/ 	.word	0xffffffff


	//   ....[131]....
        /*0448*/ 	.word	0xffffffff


	//   ....[132]....
        /*044c*/ 	.word	0xffffffff


	//   ....[133]....
        /*0450*/ 	.word	0xffffffff


	//   ....[134]....
        /*0454*/ 	.word	0xffffffff


	//   ....[135]....
        /*0458*/ 	.word	0xffffffff


	//   ....[136]....
        /*045c*/ 	.word	0xffffffff


	//   ....[137]....
        /*0460*/ 	.word	0xffffffff


	//   ....[138]....
        /*0464*/ 	.word	0xffffffff


	//   ....[139]....
        /*0468*/ 	.word	0xffffffff


	//   ....[140]....
        /*046c*/ 	.word	0xffffffff


	//   ....[141]....
        /*0470*/ 	.word	0xffffffff


	//   ....[142]....
        /*0474*/ 	.word	0xffffffff


	//   ....[143]....
        /*0478*/ 	.word	0xffffffff


	//   ....[144]....
        /*047c*/ 	.word	0xffffffff


	//   ....[145]....
        /*0480*/ 	.word	0xffffffff


	//   ....[146]....
        /*0484*/ 	.word	0xffffffff


	//   ....[147]....
        /*0488*/ 	.word	0xffffffff


	//   ....[148]....
        /*048c*/ 	.word	0xffffffff


	//   ....[149]....
        /*0490*/ 	.word	0xffffffff


	//   ....[150]....
        /*0494*/ 	.word	0xffffffff


	//   ....[151]....
        /*0498*/ 	.word	0xffffffff


	//   ....[152]....
        /*049c*/ 	.word	0xffffffff


	//   ....[153]....
        /*04a0*/ 	.word	0xffffffff


	//   ....[154]....
        /*04a4*/ 	.word	0xffffffff


	//   ....[155]....
        /*04a8*/ 	.word	0xffffffff


	//   ....[156]....
        /*04ac*/ 	.word	0xffffffff


	//   ....[157]....
        /*04b0*/ 	.word	0xffffffff


	//   ....[158]....
        /*04b4*/ 	.word	0xffffffff


	//   ....[159]....
        /*04b8*/ 	.word	0xffffffff


	//   ....[160]....
        /*04bc*/ 	.word	0xffffffff


	//   ....[161]....
        /*04c0*/ 	.word	0xffffffff


	//   ....[162]....
        /*04c4*/ 	.word	0xffffffff


	//   ....[163]....
        /*04c8*/ 	.word	0xffffffff


	//   ....[164]....
        /*04cc*/ 	.word	0xffffffff


	//   ....[165]....
        /*04d0*/ 	.word	0xffffffff


	//   ....[166]....
        /*04d4*/ 	.word	0xffffffff


	//   ....[167]....
        /*04d8*/ 	.word	0xffffffff


	//   ....[168]....
        /*04dc*/ 	.word	0xffffffff


	//   ....[169]....
        /*04e0*/ 	.word	0xffffffff


	//   ....[170]....
        /*04e4*/ 	.word	0xffffffff


	//   ....[171]....
        /*04e8*/ 	.word	0xffffffff


	//   ....[172]....
        /*04ec*/ 	.word	0xffffffff


	//   ....[173]....
        /*04f0*/ 	.word	0xffffffff


	//   ....[174]....
        /*04f4*/ 	.word	0xffffffff


	//   ....[175]....
        /*04f8*/ 	.word	0xffffffff


	//   ....[176]....
        /*04fc*/ 	.word	0xffffffff


	//   ....[177]....
        /*0500*/ 	.word	0xffffffff


	//   ....[178]....
        /*0504*/ 	.word	0xffffffff


	//   ....[179]....
        /*0508*/ 	.word	0xffffffff


	//   ....[180]....
        /*050c*/ 	.word	0xffffffff


	//   ....[181]....
        /*0510*/ 	.word	0xffffffff


	//   ....[182]....
        /*0514*/ 	.word	0xffffffff


	//   ....[183]....
        /*0518*/ 	.word	0xffffffff


	//   ....[184]....
        /*051c*/ 	.word	0xffffffff


	//   ....[185]....
        /*0520*/ 	.word	0xffffffff


	//   ....[186]....
        /*0524*/ 	.word	0xffffffff


	//   ....[187]....
        /*0528*/ 	.word	0xffffffff


	//   ....[188]....
        /*052c*/ 	.word	0xffffffff


	//   ....[189]....
        /*0530*/ 	.word	0xffffffff


	//   ....[190]....
        /*0534*/ 	.word	0xffffffff


	//   ....[191]....
        /*0538*/ 	.word	0xffffffff


	//   ....[192]....
        /*053c*/ 	.word	0xffffffff


	//   ....[193]....
        /*0540*/ 	.word	0xffffffff


	//   ....[194]....
        /*0544*/ 	.word	0xffffffff


	//   ....[195]....
        /*0548*/ 	.word	0xffffffff


	//   ....[196]....
        /*054c*/ 	.word	0xffffffff


	//   ....[197]....
        /*0550*/ 	.word	0xffffffff


	//   ....[198]....
        /*0554*/ 	.word	0xffffffff


	//   ....[199]....
        /*0558*/ 	.word	0xffffffff


	//   ....[200]....
        /*055c*/ 	.word	0xffffffff


	//   ....[201]....
        /*0560*/ 	.word	0xffffffff


	//   ....[202]....
        /*0564*/ 	.word	0xffffffff


	//   ....[203]....
        /*0568*/ 	.word	0xffffffff


	//   ....[204]....
        /*056c*/ 	.word	0xffffffff


	//   ....[205]....
        /*0570*/ 	.word	0xffffffff


	//   ....[206]....
        /*0574*/ 	.word	0xffffffff


	//   ....[207]....
        /*0578*/ 	.word	0xffffffff


	//   ....[208]....
        /*057c*/ 	.word	0x0500000f


	//   ....[209]....
        /*0580*/ 	.word	0x0500000f


	//   ....[210]....
        /*0584*/ 	.word	0x0500000f


	//   ....[211]....
        /*0588*/ 	.word	0x0500000f


	//----- nvinfo : EIATTR_COOP_GROUP_INSTR_OFFSETS
	.align		4
.L_560:
        /*058c*/ 	.byte	0x04, 0x28
        /*058e*/ 	.short	(.L_562 - .L_561)


	//   ....[0]....
.L_561:
        /*0590*/ 	.word	0x00000070


	//   ....[1]....
        /*0594*/ 	.word	0x000001a0


	//   ....[2]....
        /*0598*/ 	.word	0x000001f0


	//   ....[3]....
        /*059c*/ 	.word	0x000003e0


	//   ....[4]....
        /*05a0*/ 	.word	0x00000620


	//   ....[5]....
        /*05a4*/ 	.word	0x00001410


	//   ....[6]....
        /*05a8*/ 	.word	0x00002440


	//   ....[7]....
        /*05ac*/ 	.word	0x00002500


	//   ....[8]....
        /*05b0*/ 	.word	0x00002530


	//   ....[9]....
        /*05b4*/ 	.word	0x00002660


	//   ....[10]....
        /*05b8*/ 	.word	0x000026b0


	//   ....[11]....
        /*05bc*/ 	.word	0x00002980


	//   ....[12]....
        /*05c0*/ 	.word	0x000029f0


	//   ....[13]....
        /*05c4*/ 	.word	0x00002a40


	//   ....[14]....
        /*05c8*/ 	.word	0x00002d30


	//   ....[15]....
        /*05cc*/ 	.word	0x00002db0


	//   ....[16]....
        /*05d0*/ 	.word	0x00002f40


	//   ....[17]....
        /*05d4*/ 	.word	0x000030d0


	//   ....[18]....
        /*05d8*/ 	.word	0x00003100


	//   ....[19]....
        /*05dc*/ 	.word	0x00003140


	//   ....[20]....
        /*05e0*/ 	.word	0x00003290


	//   ....[21]....
        /*05e4*/ 	.word	0x000032f0


	//   ....[22]....
        /*05e8*/ 	.word	0x000034c0


	//   ....[23]....
        /*05ec*/ 	.word	0x00003560


	//   ....[24]....
        /*05f0*/ 	.word	0x000035f0


	//   ....[25]....
        /*05f4*/ 	.word	0x000036c0


	//   ....[26]....
        /*05f8*/ 	.word	0x00003700


	//   ....[27]....
        /*05fc*/ 	.word	0x00003740


	//   ....[28]....
        /*0600*/ 	.word	0x00003780


	//   ....[29]....
        /*0604*/ 	.word	0x000037b0


	//   ....[30]....
        /*0608*/ 	.word	0x00003830


	//   ....[31]....
        /*060c*/ 	.word	0x00003890


	//   ....[32]....
        /*0610*/ 	.word	0x000038e0


	//   ....[33]....
        /*0614*/ 	.word	0x000038f0


	//   ....[34]....
        /*0618*/ 	.word	0x00003950


	//   ....[35]....
        /*061c*/ 	.word	0x000039e0


	//   ....[36]....
        /*0620*/ 	.word	0x00003ab0


	//   ....[37]....
        /*0624*/ 	.word	0x00003b90


	//   ....[38]....
        /*0628*/ 	.word	0x00003c00


	//   ....[39]....
        /*062c*/ 	.word	0x00003c30


	//   ....[40]....
        /*0630*/ 	.word	0x00003c50


	//   ....[41]....
        /*0634*/ 	.word	0x00003c60


	//   ....[42]....
        /*0638*/ 	.word	0x00003c80


	//   ....[43]....
        /*063c*/ 	.word	0x00003c90


	//   ....[44]....
        /*0640*/ 	.word	0x00003cb0


	//   ....[45]....
        /*0644*/ 	.word	0x00003d30


	//   ....[46]....
        /*0648*/ 	.word	0x00003dc0


	//   ....[47]....
        /*064c*/ 	.word	0x00003e00


	//   ....[48]....
        /*0650*/ 	.word	0x00003e40


	//   ....[49]....
        /*0654*/ 	.word	0x00003e80


	//   ....[50]....
        /*0658*/ 	.word	0x00003ef0


	//   ....[51]....
        /*065c*/ 	.word	0x00003f10


	//   ....[52]....
        /*0660*/ 	.word	0x00003f70


	//   ....[53]....
        /*0664*/ 	.word	0x00003ff0


	//   ....[54]....
        /*0668*/ 	.word	0x00004030


	//   ....[55]....
        /*066c*/ 	.word	0x00004070


	//   ....[56]....
        /*0670*/ 	.word	0x000040b0


	//   ....[57]....
        /*0674*/ 	.word	0x000040f0


	//   ....[58]....
        /*0678*/ 	.word	0x00004130


	//   ....[59]....
        /*067c*/ 	.word	0x00004170


	//   ....[60]....
        /*0680*/ 	.word	0x000041b0


	//   ....[61]....
        /*0684*/ 	.word	0x000041f0


	//   ....[62]....
        /*0688*/ 	.word	0x00004230


	//   ....[63]....
        /*068c*/ 	.word	0x00004270


	//   ....[64]....
        /*0690*/ 	.word	0x000042b0


	//   ....[65]....
        /*0694*/ 	.word	0x000042f0


	//   ....[66]....
        /*0698*/ 	.word	0x00004330


	//   ....[67]....
        /*069c*/ 	.word	0x00004370


	//   ....[68]....
        /*06a0*/ 	.word	0x000043b0


	//   ....[69]....
        /*06a4*/ 	.word	0x000043f0


	//   ....[70]....
        /*06a8*/ 	.word	0x00006610


	//   ....[71]....
        /*06ac*/ 	.word	0x00006670


	//   ....[72]....
        /*06b0*/ 	.word	0x000066b0


	//   ....[73]....
        /*06b4*/ 	.word	0x000066e0


	//   ....[74]....
        /*06b8*/ 	.word	0x00006710


	//   ....[75]....
        /*06bc*/ 	.word	0x00006740


	//   ....[76]....
        /*06c0*/ 	.word	0x00006a20


	//   ....[77]....
        /*06c4*/ 	.word	0x00006a30


	//   ....[78]....
        /*06c8*/ 	.word	0x00006a60


	//   ....[79]....
        /*06cc*/ 	.word	0x00006a90


	//   ....[80]....
        /*06d0*/ 	.word	0x00006ad0


	//   ....[81]....
        /*06d4*/ 	.word	0x00006bc0


	//   ....[82]....
        /*06d8*/ 	.word	0x00006ca0


	//   ....[83]....
        /*06dc*/ 	.word	0x00006ce0


	//   ....[84]....
        /*06e0*/ 	.word	0x00006d20


	//   ....[85]....
        /*06e4*/ 	.word	0x00006d50


	//   ....[86]....
        /*06e8*/ 	.word	0x00006d90


	//   ....[87]....
        /*06ec*/ 	.word	0x00006dc0


	//   ....[88]....
        /*06f0*/ 	.word	0x00006de0


	//   ....[89]....
        /*06f4*/ 	.word	0x00006e50


	//   ....[90]....
        /*06f8*/ 	.word	0x00006e90


	//   ....[91]....
        /*06fc*/ 	.word	0x00006ed0


	//   ....[92]....
        /*0700*/ 	.word	0x00006f10


	//   ....[93]....
        /*0704*/ 	.word	0x00006f50


	//   ....[94]....
        /*0708*/ 	.word	0x00006fc0


	//   ....[95]....
        /*070c*/ 	.word	0x00007000


	//   ....[96]....
        /*0710*/ 	.word	0x00007060


	//   ....[97]....
        /*0714*/ 	.word	0x000070b0


	//   ....[98]....
        /*0718*/ 	.word	0x000070f0


	//   ....[99]....
        /*071c*/ 	.word	0x000071c0


	//   ....[100]....
        /*0720*/ 	.word	0x00007200


	//   ....[101]....
        /*0724*/ 	.word	0x00007270


	//   ....[102]....
        /*0728*/ 	.word	0x00007690


	//   ....[103]....
        /*072c*/ 	.word	0x000076a0


	//   ....[104]....
        /*0730*/ 	.word	0x000076b0


	//   ....[105]....
        /*0734*/ 	.word	0x000076c0


	//   ....[106]....
        /*0738*/ 	.word	0x000076d0


	//   ....[107]....
        /*073c*/ 	.word	0x000076e0


	//   ....[108]....
        /*0740*/ 	.word	0x00007710


	//   ....[109]....
        /*0744*/ 	.word	0x00007740


	//   ....[110]....
        /*0748*/ 	.word	0x00007780


	//   ....[111]....
        /*074c*/ 	.word	0x000077a0


	//   ....[112]....
        /*0750*/ 	.word	0x000077e0


	//   ....[113]....
        /*0754*/ 	.word	0x00007820


	//   ....[114]....
        /*0758*/ 	.word	0x00007860


	//   ....[115]....
        /*075c*/ 	.word	0x00007870


	//   ....[116]....
        /*0760*/ 	.word	0x000078a0


	//   ....[117]....
        /*0764*/ 	.word	0x000078e0


	//   ....[118]....
        /*0768*/ 	.word	0x00007910


	//   ....[119]....
        /*076c*/ 	.word	0x00007940


	//   ....[120]....
        /*0770*/ 	.word	0x00007990


	//   ....[121]....
        /*0774*/ 	.word	0x000079d0


	//   ....[122]....
        /*0778*/ 	.word	0x000079f0


	//   ....[123]....
        /*077c*/ 	.word	0x00007a30


	//   ....[124]....
        /*0780*/ 	.word	0x00007a70


	//   ....[125]....
        /*0784*/ 	.word	0x00007ab0


	//   ....[126]....
        /*0788*/ 	.word	0x00007ac0


	//   ....[127]....
        /*078c*/ 	.word	0x00007af0


	//   ....[128]....
        /*0790*/ 	.word	0x00007b00


	//   ....[129]....
        /*0794*/ 	.word	0x00007b10


	//   ....[130]....
        /*0798*/ 	.word	0x00007b20


	//   ....[131]....
        /*079c*/ 	.word	0x00007b30


	//   ....[132]....
        /*07a0*/ 	.word	0x00007b70


	//   ....[133]....
        /*07a4*/ 	.word	0x00007bb0


	//   ....[134]....
        /*07a8*/ 	.word	0x0000a040


	//   ....[135]....
        /*07ac*/ 	.word	0x0000a180


	//   ....[136]....
        /*07b0*/ 	.word	0x0000a1b0


	//   ....[137]....
        /*07b4*/ 	.word	0x0000a260


	//   ....[138]....
        /*07b8*/ 	.word	0x0000a2e0


	//   ....[139]....
        /*07bc*/ 	.word	0x0000a3c0


	//   ....[140]....
        /*07c0*/ 	.word	0x0000a400


	//   ....[141]....
        /*07c4*/ 	.word	0x0000a4f0


	//   ....[142]....
        /*07c8*/ 	.word	0x0000a530


	//   ....[143]....
        /*07cc*/ 	.word	0x0000a570


	//   ....[144]....
        /*07d0*/ 	.word	0x0000a620


	//   ....[145]....
        /*07d4*/ 	.word	0x0000a710


	//   ....[146]....
        /*07d8*/ 	.word	0x0000a770


	//   ....[147]....
        /*07dc*/ 	.word	0x0000a810


	//   ....[148]....
        /*07e0*/ 	.word	0x0000a850


	//   ....[149]....
        /*07e4*/ 	.word	0x0000a880


	//   ....[150]....
        /*07e8*/ 	.word	0x0000a9a0


	//   ....[151]....
        /*07ec*/ 	.word	0x0000a9e0


	//   ....[152]....
        /*07f0*/ 	.word	0x0000ab40


	//   ....[153]....
        /*07f4*/ 	.word	0x0000ac40


	//   ....[154]....
        /*07f8*/ 	.word	0x0000ac80


	//   ....[155]....
        /*07fc*/ 	.word	0x0000b1d0


	//   ....[156]....
        /*0800*/ 	.word	0x0000b2d0


	//   ....[157]....
        /*0804*/ 	.word	0x0000b300


	//   ....[158]....
        /*0808*/ 	.word	0x0000b340


	//   ....[159]....
        /*080c*/ 	.word	0x0000b3c0


	//   ....[160]....
        /*0810*/ 	.word	0x0000b400


	//   ....[161]....
        /*0814*/ 	.word	0x0000b490


	//   ....[162]....
        /*0818*/ 	.word	0x0000b4d0


	//   ....[163]....
        /*081c*/ 	.word	0x0000b6d0


	//   ....[164]....
        /*0820*/ 	.word	0x0000b710


	//   ....[165]....
        /*0824*/ 	.word	0x0000b760


	//   ....[166]....
        /*0828*/ 	.word	0x0000b910


	//   ....[167]....
        /*082c*/ 	.word	0x0000b920


	//   ....[168]....
        /*0830*/ 	.word	0x0000b930


	//   ....[169]....
        /*0834*/ 	.word	0x0000b940


	//   ....[170]....
        /*0838*/ 	.word	0x0000b950


	//   ....[171]....
        /*083c*/ 	.word	0x0000b960


	//   ....[172]....
        /*0840*/ 	.word	0x0000b990


	//   ....[173]....
        /*0844*/ 	.word	0x0000b9c0


	//   ....[174]....
        /*0848*/ 	.word	0x0000ba00


	//   ....[175]....
        /*084c*/ 	.word	0x0000ba30


	//   ....[176]....
        /*0850*/ 	.word	0x0000ba70


	//   ....[177]....
        /*0854*/ 	.word	0x0000baa0


	//   ....[178]....
        /*0858*/ 	.word	0x0000bae0


	//   ....[179]....
        /*085c*/ 	.word	0x0000baf0


	//   ....[180]....
        /*0860*/ 	.word	0x0000bb10


	//   ....[181]....
        /*0864*/ 	.word	0x0000bb50


	//   ....[182]....
        /*0868*/ 	.word	0x0000bb90


	//   ....[183]....
        /*086c*/ 	.word	0x0000bc30


	//   ....[184]....
        /*0870*/ 	.word	0x0000bc70


	//   ....[185]....
        /*0874*/ 	.word	0x0000bcb0


	//   ....[186]....
        /*0878*/ 	.word	0x0000bce0


	//   ....[187]....
        /*087c*/ 	.word	0x0000bd20


	//   ....[188]....
        /*0880*/ 	.word	0x0000bd30


	//   ....[189]....
        /*0884*/ 	.word	0x0000bd40


	//   ....[190]....
        /*0888*/ 	.word	0x0000bd70


	//   ....[191]....
        /*088c*/ 	.word	0x0000bdb0


	//   ....[192]....
        /*0890*/ 	.word	0x0000bde0


	//   ....[193]....
        /*0894*/ 	.word	0x0000be00


	//   ....[194]....
        /*0898*/ 	.word	0x0000be20


	//   ....[195]....
        /*089c*/ 	.word	0x0000be30


	//   ....[196]....
        /*08a0*/ 	.word	0x0000be40


	//   ....[197]....
        /*08a4*/ 	.word	0x0000be50


	//   ....[198]....
        /*08a8*/ 	.word	0x0000f6c0


	//   ....[199]....
        /*08ac*/ 	.word	0x000101a0


	//   ....[200]....
        /*08b0*/ 	.word	0x000104d0


	//   ....[201]....
        /*08b4*/ 	.word	0x00010850


	//   ....[202]....
        /*08b8*/ 	.word	0x00010b20


	//   ....[203]....
        /*08bc*/ 	.word	0x00010d60


	//   ....[204]....
        /*08c0*/ 	.word	0x00010fd0


	//   ....[205]....
        /*08c4*/ 	.word	0x000112a0


	//   ....[206]....
        /*08c8*/ 	.word	0x000114c0


	//   ....[207]....
        /*08cc*/ 	.word	0x00011650


	//   ....[208]....
        /*08d0*/ 	.word	0x00013d20


	//   ....[209]....
        /*08d4*/ 	.word	0x00013fb0


	//   ....[210]....
        /*08d8*/ 	.word	0x00014020


	//   ....[211]....
        /*08dc*/ 	.word	0x00014090


	//----- nvinfo : EIATTR_REG_RECONFIG
	.align		4
.L_562:
        /*08e0*/ 	.byte	0x01, 0x54
	.zero		2


	//----- nvinfo : EIATTR_SYSCALL_OFFSETS
	.align		4
        /*08e4*/ 	.byte	0x04, 0x46
        /*08e6*/ 	.short	(.L_564 - .L_563)


	//   ....[0]....
.L_563:
        /*08e8*/ 	.word	0x00001070


	//   ....[1]....
        /*08ec*/ 	.word	0x00001160


	//   ....[2]....
        /*08f0*/ 	.word	0x000012c0


	//   ....[3]....
        /*08f4*/ 	.word	0x000013b0


	//----- nvinfo : EIATTR_MBARRIER_INSTR_OFFSETS
	.align		4
.L_564:
        /*08f8*/ 	.byte	0x04, 0x39
        /*08fa*/ 	.short	(.L_566 - .L_565)


	//   ....[0]....
.L_565:
        /*08fc*/ 	.word	0x00000290
        /*0900*/ 	.word	0x000000ff
        /*0904*/ 	.word	0x00030c00
        /*0908*/ 	.short	0x0100
        /*090a*/ 	.byte	0x06
	.zero		1


	//   ....[1]....
        /*090c*/ 	.word	0x00000390
        /*0910*/ 	.word	0x000000ff
        /*0914*/ 	.word	0x00030c10
        /*0918*/ 	.short	0x0100
        /*091a*/ 	.byte	0x08
	.zero		1


	//   ....[2]....
        /*091c*/ 	.word	0x000003a0
        /*0920*/ 	.word	0x000000ff
        /*0924*/ 	.word	0x00030c20
        /*0928*/ 	.short	0x0100
        /*092a*/ 	.byte	0x08
	.zero		1


	//   ....[3]....
        /*092c*/ 	.word	0x000003b0
        /*0930*/ 	.word	0x000000ff
        /*0934*/ 	.word	0x00030c18
        /*0938*/ 	.short	0x0100
        /*093a*/ 	.byte	0x08
	.zero		1


	//   ....[4]....
        /*093c*/ 	.word	0x000003c0
        /*0940*/ 	.word	0x000000ff
        /*0944*/ 	.word	0x00030c28
        /*0948*/ 	.short	0x0100
        /*094a*/ 	.byte	0x08
	.zero		1


	//   ....[5]....
        /*094c*/ 	.word	0x000004f0
        /*0950*/ 	.word	0x000000ff
        /*0954*/ 	.word	0x00030c30
        /*0958*/ 	.short	0x0100
        /*095a*/ 	.byte	0x08
	.zero		1


	//   ....[6]....
        /*095c*/ 	.word	0x00000500
        /*0960*/ 	.word	0x000000ff
        /*0964*/ 	.word	0x00030c40
        /*0968*/ 	.short	0x0100
        /*096a*/ 	.byte	0x08
	.zero		1


	//   ....[7]....
        /*096c*/ 	.word	0x00000510
        /*0970*/ 	.word	0x000000ff
        /*0974*/ 	.word	0x00030c38
        /*0978*/ 	.short	0x0100
        /*097a*/ 	.byte	0x08
	.zero		1


	//   ....[8]....
        /*097c*/ 	.word	0x00000520
        /*0980*/ 	.word	0x000000ff
        /*0984*/ 	.word	0x00030c48
        /*0988*/ 	.short	0x0100
        /*098a*/ 	.byte	0x08
	.zero		1


	//   ....[9]....
        /*098c*/ 	.word	0x00001450
        /*0990*/ 	.word	0x00000010
        /*0994*/ 	.word	0x00030c00
        /*0998*/ 	.short	0x010a
        /*099a*/ 	.byte	0x3f
	.zero		1


	//   ....[10]....
        /*099c*/ 	.word	0x00001570
        /*09a0*/ 	.word	0x00000010
        /*09a4*/ 	.word	0x00030c00
        /*09a8*/ 	.short	0x010a
        /*09aa*/ 	.byte	0x3f
	.zero		1


	//   ....[11]....
        /*09ac*/ 	.word	0x00001de0
        /*09b0*/ 	.word	0x00000008
        /*09b4*/ 	.word	0x00030c10
        /*09b8*/ 	.short	0x010a
        /*09ba*/ 	.byte	0x3f
	.zero		1


	//   ....[12]....
        /*09bc*/ 	.word	0x00001e50
        /*09c0*/ 	.word	0x00000008
        /*09c4*/ 	.word	0x00030c10
        /*09c8*/ 	.short	0x010a
        /*09ca*/ 	.byte	0x3f
	.zero		1


	//   ....[13]....
        /*09cc*/ 	.word	0x00002230
        /*09d0*/ 	.word	0x00000008
        /*09d4*/ 	.word	0x00030c30
        /*09d8*/ 	.short	0x010a
        /*09da*/ 	.byte	0x3f
	.zero		1


	//   ....[14]....
        /*09dc*/ 	.word	0x000022a0
        /*09e0*/ 	.word	0x00000008
        /*09e4*/ 	.word	0x00030c30
        /*09e8*/ 	.short	0x010a
        /*09ea*/ 	.byte	0x3f
	.zero		1


	//   ....[15]....
        /*09ec*/ 	.word	0x00005330
        /*09f0*/ 	.word	0x00000009
        /*09f4*/ 	.word	0x00000000
        /*09f8*/ 	.short	0x0101
        /*09fa*/ 	.byte	0x3f
	.zero		1


	//   ....[16]....
        /*09fc*/ 	.word	0x00005780
        /*0a00*/ 	.word	0x00000008
        /*0a04*/ 	.word	0x00000000
        /*0a08*/ 	.short	0x0101
        /*0a0a*/ 	.byte	0x3f
	.zero		1


	//   ....[17]....
        /*0a0c*/ 	.word	0x00006050
        /*0a10*/ 	.word	0x00000007
        /*0a14*/ 	.word	0x00030c10
        /*0a18*/ 	.short	0x010a
        /*0a1a*/ 	.byte	0x3f
	.zero		1


	//   ....[18]....
        /*0a1c*/ 	.word	0x000060d0
        /*0a20*/ 	.word	0x00000007
        /*0a24*/ 	.word	0x00030c10
        /*0a28*/ 	.short	0x010a
        /*0a2a*/ 	.byte	0x3f
	.zero		1


	//   ....[19]....
        /*0a2c*/ 	.word	0x000064e0
        /*0a30*/ 	.word	0x00000007
        /*0a34*/ 	.word	0x00030c30
        /*0a38*/ 	.short	0x010a
        /*0a3a*/ 	.byte	0x3f
	.zero		1


	//   ....[20]....
        /*0a3c*/ 	.word	0x00006570
        /*0a40*/ 	.word	0x00000007
        /*0a44*/ 	.word	0x00030c30
        /*0a48*/ 	.short	0x010a
        /*0a4a*/ 	.byte	0x3f
	.zero		1


	//   ....[21]....
        /*0a4c*/ 	.word	0x00008d40
        /*0a50*/ 	.word	0x00000008
        /*0a54*/ 	.word	0x00000000
        /*0a58*/ 	.short	0x0101
        /*0a5a*/ 	.byte	0x3f
	.zero		1


	//   ....[22]....
        /*0a5c*/ 	.word	0x000091a0
        /*0a60*/ 	.word	0x00000007
        /*0a64*/ 	.word	0x00000000
        /*0a68*/ 	.short	0x0101
        /*0a6a*/ 	.byte	0x3f
	.zero		1


	//   ....[23]....
        /*0a6c*/ 	.word	0x00009a00
        /*0a70*/ 	.word	0x00000007
        /*0a74*/ 	.word	0x00030c10
        /*0a78*/ 	.short	0x010a
        /*0a7a*/ 	.byte	0x3f
	.zero		1


	//   ....[24]....
        /*0a7c*/ 	.word	0x00009a80
        /*0a80*/ 	.word	0x00000007
        /*0a84*/ 	.word	0x00030c10
        /*0a88*/ 	.short	0x010a
        /*0a8a*/ 	.byte	0x3f
	.zero		1


	//   ....[25]....
        /*0a8c*/ 	.word	0x00009e80
        /*0a90*/ 	.word	0x00000007
        /*0a94*/ 	.word	0x00030c30
        /*0a98*/ 	.short	0x010a
        /*0a9a*/ 	.byte	0x3f
	.zero		1


	//   ....[26]....
        /*0a9c*/ 	.word	0x00009f10
        /*0aa0*/ 	.word	0x00000007
        /*0aa4*/ 	.word	0x00030c30
        /*0aa8*/ 	.short	0x010a
        /*0aaa*/ 	.byte	0x3f
	.zero		1


	//   ....[27]....
        /*0aac*/ 	.word	0x0000d050
        /*0ab0*/ 	.word	0x00000008
        /*0ab4*/ 	.word	0x00000000
        /*0ab8*/ 	.short	0x0101
        /*0aba*/ 	.byte	0x3f
	.zero		1


	//   ....[28]....
        /*0abc*/ 	.word	0x0000d4c0
        /*0ac0*/ 	.word	0x00000007
        /*0ac4*/ 	.word	0x00000000
        /*0ac8*/ 	.short	0x0101
        /*0aca*/ 	.byte	0x3f
	.zero		1


	//   ....[29]....
        /*0acc*/ 	.word	0x00012350
        /*0ad0*/ 	.word	0x0000000f
        /*0ad4*/ 	.word	0x00030c20
        /*0ad8*/ 	.short	0x010a
        /*0ada*/ 	.byte	0x3f
	.zero		1


	//   ....[30]....
        /*0adc*/ 	.word	0x00012940
        /*0ae0*/ 	.word	0x0000000f
        /*0ae4*/ 	.word	0x00030c40
        /*0ae8*/ 	.short	0x010a
        /*0aea*/ 	.byte	0x3f
	.zero		1


	//   ....[31]....
        /*0aec*/ 	.word	0x00012ba0
        /*0af0*/ 	.word	0x0000000f
        /*0af4*/ 	.word	0x00030c28
        /*0af8*/ 	.short	0x010a
        /*0afa*/ 	.byte	0x3f
	.zero		1


	//   ....[32]....
        /*0afc*/ 	.word	0x00012e00
        /*0b00*/ 	.word	0x0000000f
        /*0b04*/ 	.word	0x00030c48
        /*0b08*/ 	.short	0x010a
        /*0b0a*/ 	.byte	0x3f
	.zero		1


	//   ....[33]....
        /*0b0c*/ 	.word	0x00013000
        /*0b10*/ 	.word	0x0000000f
        /*0b14*/ 	.word	0x00030c20
        /*0b18*/ 	.short	0x010a
        /*0b1a*/ 	.byte	0x3f
	.zero		1


	//   ....[34]....
        /*0b1c*/ 	.word	0x000132d0
        /*0b20*/ 	.word	0x0000000f
        /*0b24*/ 	.word	0x00030c40
        /*0b28*/ 	.short	0x010a
        /*0b2a*/ 	.byte	0x3f
	.zero		1


	//   ....[35]....
        /*0b2c*/ 	.word	0x00013500
        /*0b30*/ 	.word	0x0000000f
        /*0b34*/ 	.word	0x00030c28
        /*0b38*/ 	.short	0x010a
        /*0b3a*/ 	.byte	0x3f
	.zero		1


	//   ....[36]....
        /*0b3c*/ 	.word	0x000137a0
        /*0b40*/ 	.word	0x00000003
        /*0b44*/ 	.word	0x00030c40
        /*0b48*/ 	.short	0x010a
        /*0b4a*/ 	.byte	0x3f
	.zero		1


	//   ....[37]....
        /*0b4c*/ 	.word	0x00013b90
        /*0b50*/ 	.word	0x00000007
        /*0b54*/ 	.word	0x00000000
        /*0b58*/ 	.short	0x010a
        /*0b5a*/ 	.byte	0x3f
	.zero		1


	//   ....[38]....
        /*0b5c*/ 	.word	0x00013be0
        /*0b60*/ 	.word	0x00000003
        /*0b64*/ 	.word	0x00000000
        /*0b68*/ 	.short	0x010a
        /*0b6a*/ 	.byte	0x3f
	.zero		1


	//   ....[39]....
        /*0b6c*/ 	.word	0x00013c40
        /*0b70*/ 	.word	0x00000005
        /*0b74*/ 	.word	0x00000000
        /*0b78*/ 	.short	0x010a
        /*0b7a*/ 	.byte	0x3f
	.zero		1


	//   ....[40]....
        /*0b7c*/ 	.word	0x00013c70
        /*0b80*/ 	.word	0x00000003
        /*0b84*/ 	.word	0x00000000
        /*0b88*/ 	.short	0x010a
        /*0b8a*/ 	.byte	0x3f
	.zero		1


	//   ....[41]....
        /*0b8c*/ 	.word	0x00013d50
        /*0b90*/ 	.word	0x00000010
        /*0b94*/ 	.word	0x00030c00
        /*0b98*/ 	.short	0x010a
        /*0b9a*/ 	.byte	0x3f
	.zero		1


	//   ....[42]....
        /*0b9c*/ 	.word	0x00013da0
        /*0ba0*/ 	.word	0x00000008
        /*0ba4*/ 	.word	0x00030c10
        /*0ba8*/ 	.short	0x010a
        /*0baa*/ 	.byte	0x3f
	.zero		1


	//   ....[43]....
        /*0bac*/ 	.word	0x00013df0
        /*0bb0*/ 	.word	0x00000008
        /*0bb4*/ 	.word	0x00030c30
        /*0bb8*/ 	.short	0x010a
        /*0bba*/ 	.byte	0x3f
	.zero		1


	//   ....[44]....
        /*0bbc*/ 	.word	0x00013e40
        /*0bc0*/ 	.word	0x00000007
        /*0bc4*/ 	.word	0x00030c10
        /*0bc8*/ 	.short	0x010a
        /*0bca*/ 	.byte	0x3f
	.zero		1


	//   ....[45]....
        /*0bcc*/ 	.word	0x00013e90
        /*0bd0*/ 	.word	0x00000007
        /*0bd4*/ 	.word	0x00030c30
        /*0bd8*/ 	.short	0x010a
        /*0bda*/ 	.byte	0x3f
	.zero		1


	//   ....[46]....
        /*0bdc*/ 	.word	0x00013ee0
        /*0be0*/ 	.word	0x00000007
        /*0be4*/ 	.word	0x00030c10
        /*0be8*/ 	.short	0x010a
        /*0bea*/ 	.byte	0x3f
	.zero		1


	//   ....[47]....
        /*0bec*/ 	.word	0x00013f30
        /*0bf0*/ 	.word	0x00000007
        /*0bf4*/ 	.word	0x00030c30
        /*0bf8*/ 	.short	0x010a
        /*0bfa*/ 	.byte	0x3f
	.zero		1


	//   ....[48]....
        /*0bfc*/ 	.word	0x000140d0
        /*0c00*/ 	.word	0x0000000f
        /*0c04*/ 	.word	0x00030c20
        /*0c08*/ 	.short	0x010a
        /*0c0a*/ 	.byte	0x3f
	.zero		1


	//   ....[49]....
        /*0c0c*/ 	.word	0x00014120
        /*0c10*/ 	.word	0x0000000f
        /*0c14*/ 	.word	0x00030c40
        /*0c18*/ 	.short	0x010a
        /*0c1a*/ 	.byte	0x3f
	.zero		1


	//   ....[50]....
        /*0c1c*/ 	.word	0x00014170
        /*0c20*/ 	.word	0x0000000f
        /*0c24*/ 	.word	0x00030c28
        /*0c28*/ 	.short	0x010a
        /*0c2a*/ 	.byte	0x3f
	.zero		1


	//   ....[51]....
        /*0c2c*/ 	.word	0x000141c0
        /*0c30*/ 	.word	0x0000000f
        /*0c34*/ 	.word	0x00030c48
        /*0c38*/ 	.short	0x010a
        /*0c3a*/ 	.byte	0x3f
	.zero		1


	//   ....[52]....
        /*0c3c*/ 	.word	0x00014220
        /*0c40*/ 	.word	0x0000000f
        /*0c44*/ 	.word	0x00030c20
        /*0c48*/ 	.short	0x010a
        /*0c4a*/ 	.byte	0x3f
	.zero		1


	//   ....[53]....
        /*0c4c*/ 	.word	0x00014270
        /*0c50*/ 	.word	0x0000000f
        /*0c54*/ 	.word	0x00030c40
        /*0c58*/ 	.short	0x010a
        /*0c5a*/ 	.byte	0x3f
	.zero		1


	//   ....[54]....
        /*0c5c*/ 	.word	0x000142c0
        /*0c60*/ 	.word	0x0000000f
        /*0c64*/ 	.word	0x00030c28
        /*0c68*/ 	.short	0x010a
        /*0c6a*/ 	.byte	0x3f
	.zero		1


	//   ....[55]....
        /*0c6c*/ 	.word	0x00014310
        /*0c70*/ 	.word	0x00000003
        /*0c74*/ 	.word	0x00030c40
        /*0c78*/ 	.short	0x010a
        /*0c7a*/ 	.byte	0x3f
	.zero		1


	//   ....[56]....
        /*0c7c*/ 	.word	0x000143e0
        /*0c80*/ 	.word	0x00000007
        /*0c84*/ 	.word	0x00000000
        /*0c88*/ 	.short	0x010a
        /*0c8a*/ 	.byte	0x3f
	.zero		1


	//   ....[57]....
        /*0c8c*/ 	.word	0x00014430
        /*0c90*/ 	.word	0x00000003
        /*0c94*/ 	.word	0x00000000
        /*0c98*/ 	.short	0x010a
        /*0c9a*/ 	.byte	0x3f
	.zero		1


	//   ....[58]....
        /*0c9c*/ 	.word	0x00014480
        /*0ca0*/ 	.word	0x00000005
        /*0ca4*/ 	.word	0x00000000
        /*0ca8*/ 	.short	0x010a
        /*0caa*/ 	.byte	0x3f
	.zero		1


	//----- nvinfo : EIATTR_NUM_MBARRIERS
	.align		4
.L_566:
        /*0cac*/ 	.byte	0x03, 0x38
        /*0cae*/ 	.short	0x0009


	//----- nvinfo : EIATTR_EXIT_INSTR_OFFSETS
	.align		4
        /*0cb0*/ 	.byte	0x04, 0x1c
        /*0cb2*/ 	.short	(.L_568 - .L_567)


	//   ....[0]....
.L_567:
        /*0cb4*/ 	.word	0x00013cc0


	//----- nvinfo : EIATTR_MAX_THREADS
	.align		4
.L_568:
        /*0cb8*/ 	.byte	0x04, 0x05
        /*0cba*/ 	.short	(.L_570 - .L_569)
.L_569:
        /*0cbc*/ 	.word	0x00000180
        /*0cc0*/ 	.word	0x00000001
        /*0cc4*/ 	.word	0x00000001


	//----- nvinfo : EIATTR_CRS_STACK_SIZE
	.align		4
.L_570:
        /*0cc8*/ 	.byte	0x04, 0x1e
        /*0cca*/ 	.short	(.L_572 - .L_571)
.L_571:
        /*0ccc*/ 	.word	0x00000000


	//----- nvinfo : EIATTR_CBANK_PARAM_SIZE
	.align		4
.L_572:
        /*0cd0*/ 	.byte	0x03, 0x19
        /*0cd2*/ 	.short	0x06f0


	//----- nvinfo : EIATTR_PARAM_CBANK
	.align		4
        /*0cd4*/ 	.byte	0x04, 0x0a
        /*0cd6*/ 	.short	(.L_574 - .L_573)
	.align		4
.L_573:
        /*0cd8*/ 	.word	index@(.nv.constant0._ZN7cutlass13device_kernelIN5flash11enable_sm90INS1_16FlashAttnBwdSm90INS1_25CollectiveMainloopBwdSm90ILi2ELi2ELi2EN4cute5tupleIJNS5_1CILi1EEES8_S8_EEENS6_IJNS7_ILi128EEESA_NS7_ILi64EEEEEENS_10bfloat16_tEfNS_4arch4Sm90ELb0ELb1ELb0ELb1ELb1ELb1ELb0ELb0ELi2ELi1ELi2ELi2ELb0EEENS1_21CollectiveEpilogueBwdISC_SD_SF_Li256ELb1ELb0ELi1EEENS1_19SingleTileSchedulerILb1ELb0ELb0ELi128EEEEEEEEEvNT_6ParamsE)
        /*0cdc*/ 	.short	0x0210
        /*0cde*/ 	.short	0x06f0


	//----- nvinfo : EIATTR_SW_WAR
	.align		4
.L_574:
        /*0ce0*/ 	.byte	0x04, 0x36
        /*0ce2*/ 	.short	(.L_576 - .L_575)
.L_575:
        /*0ce4*/ 	.word	0x00000008
.L_576:


//--------------------- .nv.info._ZN7cutlass13device_kernelIN5flash11enable_sm90INS1_16FlashAttnBwdSm90INS1_25CollectiveMainloopBwdSm90ILi2ELi2ELi2EN4cute5tupleIJNS5_1CILi1EEES8_S8_EEENS6_IJNS7_ILi128EEESA_NS7_ILi64EEEEEENS_10bfloat16_tEfNS_4arch4Sm90ELb0ELb1ELb0ELb1ELb0ELb1ELb0ELb0ELi2ELi1ELi2ELi2ELb0EEENS1_24CollectiveEpilogueBwdGQAISC_fSF_Li256ELb1ELb0EEENS1_19SingleTileSchedulerILb1ELb0ELb0ELi128EEEEEEEEEvNT_6ParamsE --------------------------
	.section	.nv.info._ZN7cutlass13device_kernelIN5flash11enable_sm90INS1_16FlashAttnBwdSm90INS1_25CollectiveMainloopBwdSm90ILi2ELi2ELi2EN4cute5tupleIJNS5_1CILi1EEES8_S8_EEENS6_IJNS7_ILi128EEESA_NS7_ILi64EEEEEENS_10bfloat16_tEfNS_4arch4Sm90ELb0ELb1ELb0ELb1ELb0ELb1ELb0ELb0ELi2ELi1ELi2ELi2ELb0EEENS1_24CollectiveEpilogueBwdGQAISC_fSF_Li256ELb1ELb0EEENS1_19SingleTileSchedulerILb1ELb0ELb0ELi128EEEEEEEEEvNT_6ParamsE,"",@"SHT_CUDA_INFO"
	.sectionflags	@""
	.align	4


	//----- nvinfo : EIATTR_CUDA_API_VERSION
	.align		4
        /*0000*/ 	.byte	0x04, 0x37
        /*0002*/ 	.short	(.L_578 - .L_577)
.L_577:
        /*0004*/ 	.word	0x00000082


	//----- nvinfo : EIATTR_KPARAM_INFO
	.align		4
.L_578:
        /*0008*/ 	.byte	0x04, 0x17
        /*000a*/ 	.short	(.L_580 - .L_579)
.L_579:
        /*000c*/ 	.word	0x00000000
        /*0010*/ 	.short	0x0000
        /*0012*/ 	.short	0x0070
        /*0014*/ 	.byte	0x00, 0xf0, 0x01, 0x1a


	//----- nvinfo : EIATTR_SPARSE_MMA_MASK
	.align		4
.L_580:
        /*0018*/ 	.byte	0x03, 0x50
        /*001a*/ 	.short	0x0000


	//----- nvinfo : EIATTR_MAXREG_COUNT
	.align		4
        /*001c*/ 	.byte	0x03, 0x1b
        /*001e*/ 	.short	0x00a8


	//----- nvinfo : EIATTR_NUM_BARRIERS
	.align		4
        /*0020*/ 	.byte	0x02, 0x4c
        /*0022*/ 	.byte	0x10
	.zero		1


	//----- nvinfo : EIATTR_EXTERNS
	.align		4
        /*0024*/ 	.byte	0x04, 0x0f
        /*0026*/ 	.short	(.L_582 - .L_581)


	//   ....[0]....
	.align		4
.L_581:
        /*0028*/ 	.word	index@(__assertfail)


	//----- nvinfo : EIATTR_ANNOTATIONS
	.align		4
.L_582:
        /*002c*/ 	.byte	0x04, 0x55
        /*002e*/ 	.short	(.L_584 - .L_583)


	//   ....[0]....
.L_583:
        /* <DEDUP_REMOVED lines=31> */


	//----- nvinfo : EIATTR_MERCURY_ISA_VERSION
	.align		4
.L_584:
        /*0210*/ 	.byte	0x03, 0x5f
        /*0212*/ 	.short	0x0101


	//----- nvinfo : EIATTR_INT_WARP_WIDE_INSTR_OFFSETS
	.align		4
        /*0214*/ 	.byte	0x04, 0x31
        /*0216*/ 	.short	(.L_586 - .L_585)


	//   ....[0]....
.L_585:
        /*0218*/ 	.word	0x00000190


	//   ....[1]....
        /*021c*/ 	.word	0x000001c0


	//----- nvinfo : EIATTR_COOP_GROUP_MASK_REGIDS
	.align		4
.L_586:
        /*0220*/ 	.byte	0x04, 0x29
        /*0222*/ 	.short	(.L_588 - .L_587)


	//   ....[0]....
.L_587:
        /*0224*/ 	.word	0xffffffff


	//   ....[1]....
        /*0228*/ 	.word	0xffffffff


	//   ....[2]....
        /*022c*/ 	.word	0xffffffff


	//   ....[3]....
        /*0230*/ 	.word	0xffffffff


	//   ....[4]....
        /*0234*/ 	.word	0xffffffff


	//   ....[5]....
        /*0238*/ 	.word	0xffffffff


	//   ....[6]....
        /*023c*/ 	.word	0xffffffff


	//   ....[7]....
        /*0240*/ 	.word	0xffffffff


	//   ....[8]....
        /*0244*/ 	.word	0xffffffff


	//   ....[9]....
        /*0248*/ 	.word	0xffffffff


	//   ....[10]....
        /*024c*/ 	.word	0xffffffff


	//   ....[11]....
        /*0250*/ 	.word	0xffffffff


	//   ....[12]....
        /*0254*/ 	.word	0xffffffff


	//   ....[13]....
        /*0258*/ 	.word	0xffffffff


	//   ....[14]....
        /*025c*/ 	.word	0xffffffff


	//   ....[15]....
        /*0260*/ 	.word	0xffffffff


	//   ....[16]....
        /*0264*/ 	.word	0xffffffff


	//   ....[17]....
        /*0268*/ 	.word	0xffffffff


	//   ....[18]....
        /*026c*/ 	.word	0xffffffff


	//   ....[19]....
        /*0270*/ 	.word	0xffffffff


	//   ....[20]....
        /*0274*/ 	.word	0xffffffff


	//   ....[21]....
        /*0278*/ 	.word	0xffffffff


	//   ....[22]....
        /*027c*/ 	.word	0xffffffff


	//   ....[23]....
        /*0280*/ 	.word	0xffffffff


	//   ....[24]....
        /*0284*/ 	.word	0xffffffff


	//   ....[25]....
        /*0288*/ 	.word	0xffffffff


	//   ....[26]....
        /*028c*/ 	.word	0xffffffff


	//   ....[27]....
        /*0290*/ 	.word	0xffffffff


	//   ....[28]....
        /*0294*/ 	.word	0xffffffff


	//   ....[29]....
        /*0298*/ 	.word	0xffffffff


	//   ....[30]....
        /*029c*/ 	.word	0xffffffff


	//   ....[31]....
        /*02a0*/ 	.word	0xffffffff


	//   ....[32]....
        /*02a4*/ 	.word	0xffffffff


	//   ....[33]....
        /*02a8*/ 	.word	0xffffffff


	//   ....[34]....
        /*02ac*/ 	.word	0xffffffff


	//   ....[35]....
        /*02b0*/ 	.word	0xffffffff


	//   ....[36]....
        /*02b4*/ 	.word	0xffffffff


	//   ....[37]....
        /*02b8*/ 	.word	0xffffffff


	//   ....[38]....
        /*02bc*/ 	.word	0xffffffff


	//   ....[39]....
        /*02c0*/ 	.word	0xffffffff


	//   ....[40]....
        /*02c4*/ 	.word	0xffffffff


	//   ....[41]....
        /*02c8*/ 	.word	0xffffffff


	//   ....[42]....
        /*02cc*/ 	.word	0xffffffff


	//   ....[43]....
        /*02d0*/ 	.word	0xffffffff


	//   ....[44]....
        /*02d4*/ 	.word	0xffffffff


	//   ....[45]....
        /*02d8*/ 	.word	0xffffffff


	//   ....[46]....
        /*02dc*/ 	.word	0xffffffff


	//   ....[47]....
        /*02e0*/ 	.word	0xffffffff


	//   ....[48]....
        /*02e4*/ 	.word	0xffffffff


	//   ....[49]....
        /*02e8*/ 	.word	0xffffffff


	//   ....[50]....
        /*02ec*/ 	.word	0xffffffff


	//   ....[51]....
        /*02f0*/ 	.word	0xffffffff


	//   ....[52]....
        /*02f4*/ 	.word	0xffffffff


	//   ....[53]....
        /*02f8*/ 	.word	0xffffffff


	//   ....[54]....
        /*02fc*/ 	.word	0xffffffff


	//   ....[55]....
        /*0300*/ 	.word	0xffffffff


	//   ....[56]....
        /*0304*/ 	.word	0xffffffff


	//   ....[57]....
        /*0308*/ 	.word	0xffffffff


	//   ....[58]....
        /*030c*/ 	.word	0xffffffff


	//   ....[59]....
        /*0310*/ 	.word	0xffffffff


	//   ....[60]....
        /*0314*/ 	.word	0xffffffff


	//   ....[61]....
        /*0318*/ 	.word	0xffffffff


	//   ....[62]....
        /*031c*/ 	.word	0xffffffff


	//   ....[63]....
        /*0320*/ 	.word	0xffffffff


	//   ....[64]....
        /*0324*/ 	.word	0xffffffff


	//   ....[65]....
        /*0328*/ 	.word	0xffffffff


	//   ....[66]....
        /*032c*/ 	.word	0xffffffff


	//   ....[67]....
        /*0330*/ 	.word	0xffffffff


	//   ....[68]....
        /*0334*/ 	.word	0xffffffff


	//   ....[69]....
        /*0338*/ 	.word	0xffffffff


	//   ....[70]....
        /*033c*/ 	.word	0xffffffff


	//   ....[71]....
        /*0340*/ 	.word	0xffffffff


	//   ....[72]....
        /*0344*/ 	.word	0xffffffff


	//   ....[73]....
        /*0348*/ 	.word	0xffffffff


	//   ....[74]....
        /*034c*/ 	.word	0xffffffff


	//   ....[75]....
        /*0350*/ 	.word	0xffffffff


	//   ....[76]....
        /*0354*/ 	.word	0xffffffff


	//   ....[77]....
        /*0358*/ 	.word	0xffffffff


	//   ....[78]....
        /*035c*/ 	.word	0xffffffff


	//   ....[79]....
        /*0360*/ 	.word	0xffffffff


	//   ....[80]....
        /*0364*/ 	.word	0xffffffff


	//   ....[81]....
        /*0368*/ 	.word	0xffffffff


	//   ....[82]....
        /*036c*/ 	.word	0xffffffff


	//   ....[83]....
        /*0370*/ 	.word	0xffffffff


	//   ....[84]....
        /*0374*/ 	.word	0xffffffff


	//   ....[85]....
        /*0378*/ 	.word	0xffffffff


	//   ....[86]....
        /*037c*/ 	.word	0xffffffff


	//   ....[87]....
        /*0380*/ 	.word	0xffffffff


	//   ....[88]....
        /*0384*/ 	.word	0xffffffff


	//   ....[89]....
        /*0388*/ 	.word	0xffffffff


	//   ....[90]....
        /*038c*/ 	.word	0xffffffff


	//   ....[91]....
        /*0390*/ 	.word	0xffffffff


	//   ....[92]....
        /*0394*/ 	.word	0xffffffff


	//   ....[93]....
        /*0398*/ 	.word	0xffffffff


	//   ....[94]....
        /*039c*/ 	.word	0xffffffff


	//   ....[95]....
        /*03a0*/ 	.word	0xffffffff


	//   ....[96]....
        /*03a4*/ 	.word	0xffffffff


	//   ....[97]....
        /*03a8*/ 	.word	0xffffffff


	//   ....[98]....
        /*03ac*/ 	.word	0xffffffff


	//   ....[99]....
        /*03b0*/ 	.word	0xffffffff


	//   ....[100]....
        /*03b4*/ 	.word	0xffffffff


	//   ....[101]....
        /*03b8*/ 	.word	0xffffffff


	//   ....[102]....
        /*03bc*/ 	.word	0xffffffff


	//   ....[103]....
        /*03c0*/ 	.word	0xffffffff


	//   ....[104]....
        /*03c4*/ 	.word	0xffffffff


	//   ....[105]....
        /*03c8*/ 	.word	0xffffffff


	//   ....[106]....
        /*03cc*/ 	.word	0xffffffff


	//   ....[107]....
        /*03d0*/ 	.word	0xffffffff


	//   ....[108]....
        /*03d4*/ 	.word	0xffffffff


	//   ....[109]....
        /*03d8*/ 	.word	0xffffffff


	//   ....[110]....
        /*03dc*/ 	.word	0xffffffff


	//   ....[111]....
        /*03e0*/ 	.word	0xffffffff


	//   ....[112]....
        /*03e4*/ 	.word	0xffffffff


	//   ....[113]....
        /*03e8*/ 	.word	0xffffffff


	//   ....[114]....
        /*03ec*/ 	.word	0xffffffff


	//   ....[115]....
        /*03f0*/ 	.word	0xffffffff


	//   ....[116]....
        /*03f4*/ 	.word	0xffffffff


	//   ....[117]....
        /*03f8*/ 	.word	0xffffffff


	//   ....[118]....
        /*03fc*/ 	.word	0xffffffff


	//   ....[119]....
        /*0400*/ 	.word	0xffffffff


	//   ....[120]....
        /*0404*/ 	.word	0xffffffff


	//   ....[121]....
        /*0408*/ 	.word	0xffffffff


	//   ....[122]....
        /*040c*/ 	.word	0xffffffff


	//   ....[123]....
        /*0410*/ 	.word	0xffffffff


	//   ....[124]....
        /*0414*/ 	.word	0xffffffff


	//   ....[125]....
        /*0418*/ 	.word	0xffffffff


	//   ....[126]....
        /*041c*/ 	.word	0xffffffff


	//   ....[127]....
        /*0420*/ 	.word	0xffffffff


	//   ....[128]....
        /*0424*/ 	.word	0xffffffff


	//   ....[129]....
        /*0428*/ 	.word	0xffffffff


	//   ....[130]....
        /*042c*/ 	.word	0xffffffff


	//   ....[131]....
        /*0430*/ 	.word	0xffffffff


	//   ....[132]....
        /*0434*/ 	.word	0xffffffff


	//   ....[133]....
        /*0438*/ 	.word	0xffffffff


	//   ....[134]....
        /*043c*/ 	.word	0xffffffff


	//   ....[135]....
        /*0440*/ 	.word	0xffffffff


	//   ....[136]....
        /*0444*/ 	.word	0xffffffff


	//   ....[137]....
        /*0448*/ 	.word	0xffffffff


	//   ....[138]....
        /*044c*/ 	.word	0xffffffff


	//   ....[139]....
        /*0450*/ 	.word	0xffffffff


	//   ....[140]....
        /*0454*/ 	.word	0xffffffff


	//   ....[141]....
        /*0458*/ 	.word	0xffffffff


	//   ....[142]....
        /*045c*/ 	.word	0xffffffff


	//   ....[143]....
        /*0460*/ 	.word	0xffffffff


	//   ....[144]....
        /*0464*/ 	.word	0xffffffff


	//   ....[145]....
        /*0468*/ 	.word	0xffffffff


	//   ....[146]....
        /*046c*/ 	.word	0xffffffff


	//   ....[147]....
        /*0470*/ 	.word	0xffffffff


	//   ....[148]....
        /*0474*/ 	.word	0xffffffff


	//   ....[149]....
        /*0478*/ 	.word	0xffffffff


	//   ....[150]....
        /*047c*/ 	.word	0xffffffff


	//   ....[151]....
        /*0480*/ 	.word	0xffffffff


	//   ....[152]....
        /*0484*/ 	.word	0xffffffff


	//   ....[153]....
        /*0488*/ 	.word	0xffffffff


	//   ....[154]....
        /*048c*/ 	.word	0xffffffff


	//   ....[155]....
        /*0490*/ 	.word	0xffffffff


	//   ....[156]....
        /*0494*/ 	.word	0xffffffff


	//   ....[157]....
        /*0498*/ 	.word	0xffffffff


	//   ....[158]....
        /*049c*/ 	.word	0xffffffff


	//   ....[159]....
        /*04a0*/ 	.word	0xffffffff


	//   ....[160]....
        /*04a4*/ 	.word	0xffffffff


	//   ....[161]....
        /*04a8*/ 	.word	0xffffffff


	//   ....[162]....
        /*04ac*/ 	.word	0xffffffff


	//   ....[163]....
        /*04b0*/ 	.word	0xffffffff


	//   ....[164]....
        /*04b4*/ 	.word	0xffffffff


	//   ....[165]....
        /*04b8*/ 	.word	0xffffffff


	//   ....[166]....
        /*04bc*/ 	.word	0xffffffff


	//   ....[167]....
        /*04c0*/ 	.word	0xffffffff


	//   ....[168]....
        /*04c4*/ 	.word	0xffffffff


	//   ....[169]....
        /*04c8*/ 	.word	0xffffffff


	//   ....[170]....
        /*04cc*/ 	.word	0xffffffff


	//   ....[171]....
        /*04d0*/ 	.word	0xffffffff


	//   ....[172]....
        /*04d4*/ 	.word	0xffffffff


	//   ....[173]....
        /*04d8*/ 	.word	0xffffffff


	//   ....[174]....
        /*04dc*/ 	.word	0xffffffff


	//   ....[175]....
        /*04e0*/ 	.word	0xffffffff


	//   ....[176]....
        /*04e4*/ 	.word	0xffffffff


	//   ....[177]....
        /*04e8*/ 	.word	0xffffffff


	//   ....[178]....
        /*04ec*/ 	.word	0xffffffff


	//   ....[179]....
        /*04f0*/ 	.word	0xffffffff


	//   ....[180]....
        /*04f4*/ 	.word	0xffffffff


	//   ....[181]....
        /*04f8*/ 	.word	0xffffffff


	//   ....[182]....
        /*04fc*/ 	.word	0xffffffff


	//   ....[183]....
        /*0500*/ 	.word	0xffffffff


	//   ....[184]....
        /*0504*/ 	.word	0xffffffff


	//   ....[185]....
        /*0508*/ 	.word	0xffffffff


	//   ....[186]....
        /*050c*/ 	.word	0xffffffff


	//   ....[187]....
        /*0510*/ 	.word	0xffffffff


	//   ....[188]....
        /*0514*/ 	.word	0xffffffff


	//   ....[189]....
        /*0518*/ 	.word	0xffffffff


	//   ....[190]....
        /*051c*/ 	.word	0xffffffff


	//   ....[191]....
        /*0520*/ 	.word	0xffffffff


	//   ....[192]....
        /*0524*/ 	.word	0xffffffff


	//   ....[193]....
        /*0528*/ 	.word	0xffffffff


	//   ....[194]....
        /*052c*/ 	.word	0xffffffff


	//   ....[195]....
        /*0530*/ 	.word	0xffffffff


	//   ....[196]....
        /*0534*/ 	.word	0xffffffff


	//   ....[197]....
        /*0538*/ 	.word	0xffffffff


	//   ....[198]....
        /*053c*/ 	.word	0xffffffff


	//   ....[199]....
        /*0540*/ 	.word	0x0500000f


	//----- nvinfo : EIATTR_COOP_GROUP_INSTR_OFFSETS
	.align		4
.L_588:
        /*0544*/ 	.byte	0x04, 0x28
        /*0546*/ 	.short	(.L_590 - .L_589)


	//   ....[0]....
.L_589:
        /*0548*/ 	.word	0x00000070


	//   ....[1]....
        /*054c*/ 	.word	0x000001a0


	//   ....[2]....
        /*0550*/ 	.word	0x000001f0


	//   ....[3]....
        /*0554*/ 	.word	0x000003e0


	//   ....[4]....
        /*0558*/ 	.word	0x00000620


	//   ....[5]....
        /*055c*/ 	.word	0x00001410


	//   ....[6]....
        /*0560*/ 	.word	0x00002630


	//   ....[7]....
        /*0564*/ 	.word	0x000026f0


	//   ....[8]....
        /*0568*/ 	.word	0x00002720


	//   ....[9]....
        /*056c*/ 	.word	0x00002850


	//   ....[10]....
        /*0570*/ 	.word	0x000028f0


	//   ....[11]....
        /*0574*/ 	.word	0x00002c60


	//   ....[12]....
        /*0578*/ 	.word	0x00002cb0


	//   ....[13]....
        /*057c*/ 	.word	0x00002fd0


	//   ....[14]....
        /*0580*/ 	.word	0x00003150


	//   ....[15]....
        /*0584*/ 	.word	0x00003200


	//   ....[16]....
        /*0588*/ 	.word	0x00003240


	//   ....[17]....
        /*058c*/ 	.word	0x00003270


	//   ....[18]....
        /*0590*/ 	.word	0x000032b0


	//   ....[19]....
        /*0594*/ 	.word	0x000033b0


	//   ....[20]....
        /*0598*/ 	.word	0x000033f0


	//   ....[21]....
        /*059c*/ 	.word	0x00003590


	//   ....[22]....
        /*05a0*/ 	.word	0x000036c0


	//   ....[23]....
        /*05a4*/ 	.word	0x00003760


	//   ....[24]....
        /*05a8*/ 	.word	0x00003800


	//   ....[25]....
        /*05ac*/ 	.word	0x00003840


	//   ....[26]....
        /*05b0*/ 	.word	0x00003870


	//   ....[27]....
        /*05b4*/ 	.word	0x00003960


	//   ....[28]....
        /*05b8*/ 	.word	0x000039a0


	//   ....[29]....
        /*05bc*/ 	.word	0x000039e0


	//   ....[30]....
        /*05c0*/ 	.word	0x00003a00


	//   ....[31]....
        /*05c4*/ 	.word	0x00003a40


	//   ....[32]....
        /*05c8*/ 	.word	0x00003af0


	//   ....[33]....
        /*05cc*/ 	.word	0x00003b30


	//   ....[34]....
        /*05d0*/ 	.word	0x00003b70


	//   ....[35]....
        /*05d4*/ 	.word	0x00003bb0


	//   ....[36]....
        /*05d8*/ 	.word	0x00003c60


	//   ....[37]....
        /*05dc*/ 	.word	0x00003da0


	//   ....[38]....
        /*05e0*/ 	.word	0x00003e00


	//   ....[39]....
        /*05e4*/ 	.word	0x00003e40


	//   ....[40]....
        /*05e8*/ 	.word	0x00003e50


	//   ....[41]....
        /*05ec*/ 	.word	0x00003e70


	//   ....[42]....
        /*05f0*/ 	.word	0x00003e80


	//   ....[43]....
        /*05f4*/ 	.word	0x00003ea0


	//   ....[44]....
        /*05f8*/ 	.word	0x00003ec0


	//   ....[45]....
        /*05fc*/ 	.word	0x00003f40


	//   ....[46]....
        /*0600*/ 	.word	0x00003fb0


	//   ....[47]....
        /*0604*/ 	.word	0x00003ff0


	//   ....[48]....
        /*0608*/ 	.word	0x00004030


	//   ....[49]....
        /*060c*/ 	.word	0x00004070


	//   ....[50]....
        /*0610*/ 	.word	0x000040d0


	//   ....[51]....
        /*0614*/ 	.word	0x00004110


	//   ....[52]....
        /*0618*/ 	.word	0x00004160


	//   ....[53]....
        /*061c*/ 	.word	0x000041b0


	//   ....[54]....
        /*0620*/ 	.word	0x00004200


	//   ....[55]....
        /*0624*/ 	.word	0x00004260


	//   ....[56]....
        /*0628*/ 	.word	0x000042a0


	//   ....[57]....
        /*062c*/ 	.word	0x000042e0


	//   ....[58]....
        /*0630*/ 	.word	0x00004320


	//   ....[59]....
        /*0634*/ 	.word	0x00004360


	//   ....[60]....
        /*0638*/ 	.word	0x000043a0


	//   ....[61]....
        /*063c*/ 	.word	0x000043e0


	//   ....[62]....
        /*0640*/ 	.word	0x00004420


	//   ....[63]....
        /*0644*/ 	.word	0x00004460


	//   ....[64]....
        /*0648*/ 	.word	0x000044a0


	//   ....[65]....
        /*064c*/ 	.word	0x000044e0


	//   ....[66]....
        /*0650*/ 	.word	0x00004520


	//   ....[67]....
        /*0654*/ 	.word	0x00004560


	//   ....[68]....
        /*0658*/ 	.word	0x000045a0


	//   ....[69]....
        /*065c*/ 	.word	0x000045e0


	//   ....[70]....
        /*0660*/ 	.word	0x00006800


	//   ....[71]....
        /*0664*/ 	.word	0x00006860


	//   ....[72]....
        /*0668*/ 	.word	0x000068a0


	//   ....[73]....
        /*066c*/ 	.word	0x000068d0


	//   ....[74]....
        /*0670*/ 	.word	0x00006900


	//   ....[75]....
        /*0674*/ 	.word	0x00006930


	//   ....[76]....
        /*0678*/ 	.word	0x00006c10


	//   ....[77]....
        /*067c*/ 	.word	0x00006c20


	//   ....[78]....
        /*0680*/ 	.word	0x00006c50


	//   ....[79]....
        /*0684*/ 	.word	0x00006c80


	//   ....[80]....
        /*0688*/ 	.word	0x00006cc0


	//   ....[81]....
        /*068c*/ 	.word	0x00006db0


	//   ....[82]....
        /*0690*/ 	.word	0x00006e90


	//   ....[83]....
        /*0694*/ 	.word	0x00006ed0


	//   ....[84]....
        /*0698*/ 	.word	0x00006f10


	//   ....[85]....
        /*069c*/ 	.word	0x00006f20


	//   ....[86]....
        /*06a0*/ 	.word	0x00006f50


	//   ....[87]....
        /*06a4*/ 	.word	0x00006f60


	//   ....[88]....
        /*06a8*/ 	.word	0x00006f80


	//   ....[89]....
        /*06ac*/ 	.word	0x00006fc0


	//   ....[90]....
        /*06b0*/ 	.word	0x00007090


	//   ....[91]....
        /*06b4*/ 	.word	0x000070d0


	//   ....[92]....
        /*06b8*/ 	.word	0x00007110


	//   ....[93]....
        /*06bc*/ 	.word	0x00007150


	//   ....[94]....
        /*06c0*/ 	.word	0x00007190


	//   ....[95]....
        /*06c4*/ 	.word	0x000071e0


	//   ....[96]....
        /*06c8*/ 	.word	0x00007220


	//   ....[97]....
        /*06cc*/ 	.word	0x00007270


	//   ....[98]....
        /*06d0*/ 	.word	0x000072b0


	//   ....[99]....
        /*06d4*/ 	.word	0x000073c0


	//   ....[100]....
        /*06d8*/ 	.word	0x00007440


	//   ....[101]....
        /*06dc*/ 	.word	0x000074a0


	//   ....[102]....
        /*06e0*/ 	.word	0x00007880


	//   ....[103]....
        /*06e4*/ 	.word	0x00007890


	//   ....[104]....
        /*06e8*/ 	.word	0x000078a0


	//   ....[105]....
        /*06ec*/ 	.word	0x000078b0


	//   ....[106]....
        /*06f0*/ 	.word	0x000078c0


	//   ....[107]....
        /*06f4*/ 	.word	0x000078d0


	//   ....[108]....
        /*06f8*/ 	.word	0x00007900


	//   ....[109]....
        /*06fc*/ 	.word	0x00007930


	//   ....[110]....
        /*0700*/ 	.word	0x00007970


	//   ....[111]....
        /*0704*/ 	.word	0x00007990


	//   ....[112]....
        /*0708*/ 	.word	0x000079d0


	//   ....[113]....
        /*070c*/ 	.word	0x00007a10


	//   ....[114]....
        /*0710*/ 	.word	0x00007a50


	//   ....[115]....
        /*0714*/ 	.word	0x00007a60


	//   ....[116]....
        /*0718*/ 	.word	0x00007a90


	//   ....[117]....
        /*071c*/ 	.word	0x00007ad0


	//   ....[118]....
        /*0720*/ 	.word	0x00007b00


	//   ....[119]....
        /*0724*/ 	.word	0x00007b20


	//   ....[120]....
        /*0728*/ 	.word	0x00007b50


	//   ....[121]....
        /*072c*/ 	.word	0x00007b90


	//   ....[122]....
        /*0730*/ 	.word	0x00007bd0


	//   ....[123]....
        /*0734*/ 	.word	0x00007c10


	//   ....[124]....
        /*0738*/ 	.word	0x00007c50


	//   ....[125]....
        /*073c*/ 	.word	0x00007c60


	//   ....[126]....
        /*0740*/ 	.word	0x00007ca0


	//   ....[127]....
        /*0744*/ 	.word	0x00007ce0


	//   ....[128]....
        /*0748*/ 	.word	0x00007d20


	//   ....[129]....
        /*074c*/ 	.word	0x00007d30


	//   ....[130]....
        /*0750*/ 	.word	0x00007d40


	//   ....[131]....
        /*0754*/ 	.word	0x00007d50


	//   ....[132]....
        /*0758*/ 	.word	0x00007d90


	//   ....[133]....
        /*075c*/ 	.word	0x00007dd0


	//   ....[134]....
        /*0760*/ 	.word	0x0000a230


	//   ....[135]....
        /*0764*/ 	.word	0x0000a350


	//   ....[136]....
        /*0768*/ 	.word	0x0000a3b0


	//   ....[137]....
        /*076c*/ 	.word	0x0000a480


	//   ....[138]....
        /*0770*/ 	.word	0x0000a4d0


	//   ....[139]....
        /*0774*/ 	.word	0x0000a5b0


	//   ....[140]....
        /*0778*/ 	.word	0x0000a610


	//   ....[141]....
        /*077c*/ 	.word	0x0000a650


	//   ....[142]....
        /*0780*/ 	.word	0x0000a6d0


	//   ....[143]....
        /*0784*/ 	.word	0x0000a760


	//   ....[144]....
        /*0788*/ 	.word	0x0000a7a0


	//   ....[145]....
        /*078c*/ 	.word	0x0000a860


	//   ....[146]....
        /*0790*/ 	.word	0x0000a8a0


	//   ....[147]....
        /*0794*/ 	.word	0x0000a8e0


	//   ....[148]....
        /*0798*/ 	.word	0x0000a920


	//   ....[149]....
        /*079c*/ 	.word	0x0000a980


	//   ....[150]....
        /*07a0*/ 	.word	0x0000aa80


	//   ....[151]....
        /*07a4*/ 	.word	0x0000acf0


	//   ....[152]....
        /*07a8*/ 	.word	0x0000ae00


	//   ....[153]....
        /*07ac*/ 	.word	0x0000ae40


	//   ....[154]....
        /*07b0*/ 	.word	0x0000aed0


	//   ....[155]....
        /*07b4*/ 	.word	0x0000b3a0


	//   ....[156]....
        /*07b8*/ 	.word	0x0000b4a0


	//   ....[157]....
        /*07bc*/ 	.word	0x0000b4d0


	//   ....[158]....
        /*07c0*/ 	.word	0x0000b510


	//   ....[159]....
        /*07c4*/ 	.word	0x0000b540


	//   ....[160]....
        /*07c8*/ 	.word	0x0000b650


	//   ....[161]....
        /*07cc*/ 	.word	0x0000b840


	//   ....[162]....
        /*07d0*/ 	.word	0x0000b890


	//   ....[163]....
        /*07d4*/ 	.word	0x0000b8d0


	//   ....[164]....
        /*07d8*/ 	.word	0x0000b910


	//   ....[165]....
        /*07dc*/ 	.word	0x0000b920


	//   ....[166]....
        /*07e0*/ 	.word	0x0000baf0


	//   ....[167]....
        /*07e4*/ 	.word	0x0000bb00


	//   ....[168]....
        /*07e8*/ 	.word	0x0000bb10


	//   ....[169]....
        /*07ec*/ 	.word	0x0000bb20


	//   ....[170]....
        /*07f0*/ 	.word	0x0000bb30


	//   ....[171]....
        /*07f4*/ 	.word	0x0000bb40


	//   ....[172]....
        /*07f8*/ 	.word	0x0000bb70


	//   ....[173]....
        /*07fc*/ 	.word	0x0000bba0


	//   ....[174]....
        /*0800*/ 	.word	0x0000bbe0


	//   ....[175]....
        /*0804*/ 	.word	0x0000bc10


	//   ....[176]....
        /*0808*/ 	.word	0x0000bc50


	//   ....[177]....
        /*080c*/ 	.word	0x0000bc80


	//   ....[178]....
        /*0810*/ 	.word	0x0000bca0


	//   ....[179]....
        /*0814*/ 	.word	0x0000bce0


	//   ....[180]....
        /*0818*/ 	.word	0x0000bcf0


	//   ....[181]....
        /*081c*/ 	.word	0x0000bd70


	//   ....[182]....
        /*0820*/ 	.word	0x0000bda0


	//   ....[183]....
        /*0824*/ 	.word	0x0000bdd0


	//   ....[184]....
        /*0828*/ 	.word	0x0000be20


	//   ....[185]....
        /*082c*/ 	.word	0x0000be60


	//   ....[186]....
        /*0830*/ 	.word	0x0000be70


	//   ....[187]....
        /*0834*/ 	.word	0x0000beb0


	//   ....[188]....
        /*0838*/ 	.word	0x0000bee0


	//   ....[189]....
        /*083c*/ 	.word	0x0000bf20


	//   ....[190]....
        /*0840*/ 	.word	0x0000bf40


	//   ....[191]....
        /*0844*/ 	.word	0x0000bf50


	//   ....[192]....
        /*0848*/ 	.word	0x0000bf60


	//   ....[193]....
        /*084c*/ 	.word	0x0000bf70


	//   ....[194]....
        /*0850*/ 	.word	0x0000bf80


	//   ....[195]....
        /*0854*/ 	.word	0x0000bf90


	//   ....[196]....
        /*0858*/ 	.word	0x0000bfa0


	//   ....[197]....
        /*085c*/ 	.word	0x0000bfb0


	//   ....[198]....
        /*0860*/ 	.word	0x0000e240


	//   ....[199]....
        /*0864*/ 	.word	0x00011990


	//----- nvinfo : EIATTR_REG_RECONFIG
	.align		4
.L_590:
        /*0868*/ 	.byte	0x01, 0x54
	.zero		2


	//----- nvinfo : EIATTR_SYSCALL_OFFSETS
	.align		4
        /*086c*/ 	.byte	0x04, 0x46
        /*086e*/ 	.short	(.L_592 - .L_591)


	//   ....[0]....
.L_591:
        /*0870*/ 	.word	0x00001070


	//   ....[1]....
        /*0874*/ 	.word	0x00001160


	//   ....[2]....
        /*0878*/ 	.word	0x000012c0


	//   ....[3]....
        /*087c*/ 	.word	0x000013b0


	//----- nvinfo : EIATTR_MBARRIER_INSTR_OFFSETS
	.align		4
.L_592:
        /*0880*/ 	.byte	0x04, 0x39
        /*0882*/ 	.short	(.L_594 - .L_593)


	//   ....[0]....
.L_593:
        /*0884*/ 	.word	0x00000290
        /*0888*/ 	.word	0x000000ff
        /*088c*/ 	.word	0x00030c00
        /*0890*/ 	.short	0x0100
        /*0892*/ 	.byte	0x06
	.zero		1


	//   ....[1]....
        /*0894*/ 	.word	0x00000390
        /*0898*/ 	.word	0x000000ff
        /*089c*/ 	.word	0x00030c10
        /*08a0*/ 	.short	0x0100
        /*08a2*/ 	.byte	0x08
	.zero		1


	//   ....[2]....
        /*08a4*/ 	.word	0x000003a0
        /*08a8*/ 	.word	0x000000ff
        /*08ac*/ 	.word	0x00030c20
        /*08b0*/ 	.short	0x0100
        /*08b2*/ 	.byte	0x08
	.zero		1


	//   ....[3]....
        /*08b4*/ 	.word	0x000003b0
        /*08b8*/ 	.word	0x000000ff
        /*08bc*/ 	.word	0x00030c18
        /*08c0*/ 	.short	0x0100
        /*08c2*/ 	.byte	0x08
	.zero		1


	//   ....[4]....
        /*08c4*/ 	.word	0x000003c0
        /*08c8*/ 	.word	0x000000ff
        /*08cc*/ 	.word	0x00030c28
        /*08d0*/ 	.short	0x0100
        /*08d2*/ 	.byte	0x08
	.zero		1


	//   ....[5]....
        /*08d4*/ 	.word	0x000004f0
        /*08d8*/ 	.word	0x000000ff
        /*08dc*/ 	.word	0x00030c30
        /*08e0*/ 	.short	0x0100
        /*08e2*/ 	.byte	0x08
	.zero		1


	//   ....[6]....
        /*08e4*/ 	.word	0x00000500
        /*08e8*/ 	.word	0x000000ff
        /*08ec*/ 	.word	0x00030c40
        /*08f0*/ 	.short	0x0100
        /*08f2*/ 	.byte	0x08
	.zero		1


	//   ....[7]....
        /*08f4*/ 	.word	0x00000510
        /*08f8*/ 	.word	0x000000ff
        /*08fc*/ 	.word	0x00030c38
        /*0900*/ 	.short	0x0100
        /*0902*/ 	.byte	0x08
	.zero		1


	//   ....[8]....
        /*0904*/ 	.word	0x00000520
        /*0908*/ 	.word	0x000000ff
        /*090c*/ 	.word	0x00030c48
        /*0910*/ 	.short	0x0100
        /*0912*/ 	.byte	0x08
	.zero		1


	//   ....[9]....
        /*0914*/ 	.word	0x00001450
        /*0918*/ 	.word	0x00000010
        /*091c*/ 	.word	0x00030c00
        /*0920*/ 	.short	0x010a
        /*0922*/ 	.byte	0x3f
	.zero		1


	//   ....[10]....
        /*0924*/ 	.word	0x00001570
        /*0928*/ 	.word	0x00000010
        /*092c*/ 	.word	0x00030c00
        /*0930*/ 	.short	0x010a
        /*0932*/ 	.byte	0x3f
	.zero		1


	//   ....[11]....
        /*0934*/ 	.word	0x00001fd0
        /*0938*/ 	.word	0x00000008
        /*093c*/ 	.word	0x00030c10
        /*0940*/ 	.short	0x010a
        /*0942*/ 	.byte	0x3f
	.zero		1


	//   ....[12]....
        /*0944*/ 	.word	0x00002040
        /*0948*/ 	.word	0x00000008
        /*094c*/ 	.word	0x00030c10
        /*0950*/ 	.short	0x010a
        /*0952*/ 	.byte	0x3f
	.zero		1


	//   ....[13]....
        /*0954*/ 	.word	0x00002420
        /*0958*/ 	.word	0x00000008
        /*095c*/ 	.word	0x00030c30
        /*0960*/ 	.short	0x010a
        /*0962*/ 	.byte	0x3f
	.zero		1


	//   ....[14]....
        /*0964*/ 	.word	0x00002490
        /*0968*/ 	.word	0x00000008
        /*096c*/ 	.word	0x00030c30
        /*0970*/ 	.short	0x010a
        /*0972*/ 	.byte	0x3f
	.zero		1


	//   ....[15]....
        /*0974*/ 	.word	0x00005520
        /*0978*/ 	.word	0x00000009
        /*097c*/ 	.word	0x00000000
        /*0980*/ 	.short	0x0101
        /*0982*/ 	.byte	0x3f
	.zero		1


	//   ....[16]....
        /*0984*/ 	.word	0x00005970
        /*0988*/ 	.word	0x00000008
        /*098c*/ 	.word	0x00000000
        /*0990*/ 	.short	0x0101
        /*0992*/ 	.byte	0x3f
	.zero		1


	//   ....[17]....
        /*0994*/ 	.word	0x00006240
        /*0998*/ 	.word	0x00000007
        /*099c*/ 	.word	0x00030c10
        /*09a0*/ 	.short	0x010a
        /*09a2*/ 	.byte	0x3f
	.zero		1


	//   ....[18]....
        /*09a4*/ 	.word	0x000062c0
        /*09a8*/ 	.word	0x00000007
        /*09ac*/ 	.word	0x00030c10
        /*09b0*/ 	.short	0x010a
        /*09b2*/ 	.byte	0x3f
	.zero		1


	//   ....[19]....
        /*09b4*/ 	.word	0x000066d0
        /*09b8*/ 	.word	0x00000007
        /*09bc*/ 	.word	0x00030c30
        /*09c0*/ 	.short	0x010a
        /*09c2*/ 	.byte	0x3f
	.zero		1


	//   ....[20]....
        /*09c4*/ 	.word	0x00006760
        /*09c8*/ 	.word	0x00000007
        /*09cc*/ 	.word	0x00030c30
        /*09d0*/ 	.short	0x010a
        /*09d2*/ 	.byte	0x3f
	.zero		1


	//   ....[21]....
        /*09d4*/ 	.word	0x00008f30
        /*09d8*/ 	.word	0x00000008
        /*09dc*/ 	.word	0x00000000
        /*09e0*/ 	.short	0x0101
        /*09e2*/ 	.byte	0x3f
	.zero		1


	//   ....[22]....
        /*09e4*/ 	.word	0x00009390
        /*09e8*/ 	.word	0x00000007
        /*09ec*/ 	.word	0x00000000
        /*09f0*/ 	.short	0x0101
        /*09f2*/ 	.byte	0x3f
	.zero		1


	//   ....[23]....
        /*09f4*/ 	.word	0x00009bf0
        /*09f8*/ 	.word	0x00000007
        /*09fc*/ 	.word	0x00030c10
        /*0a00*/ 	.short	0x010a
        /*0a02*/ 	.byte	0x3f
	.zero		1


	//   ....[24]....
        /*0a04*/ 	.word	0x00009c70
        /*0a08*/ 	.word	0x00000007
        /*0a0c*/ 	.word	0x00030c10
        /*0a10*/ 	.short	0x010a
        /*0a12*/ 	.byte	0x3f
	.zero		1


	//   ....[25]....
        /*0a14*/ 	.word	0x0000a070
        /*0a18*/ 	.word	0x00000007
        /*0a1c*/ 	.word	0x00030c30
        /*0a20*/ 	.short	0x010a
        /*0a22*/ 	.byte	0x3f
	.zero		1


	//   ....[26]....
        /*0a24*/ 	.word	0x0000a100
        /*0a28*/ 	.word	0x00000007
        /*0a2c*/ 	.word	0x00030c30
        /*0a30*/ 	.short	0x010a
        /*0a32*/ 	.byte	0x3f
	.zero		1


	//   ....[27]....
        /*0a34*/ 	.word	0x0000d230
        /*0a38*/ 	.word	0x00000008
        /*0a3c*/ 	.word	0x00000000
        /*0a40*/ 	.short	0x0101
        /*0a42*/ 	.byte	0x3f
	.zero		1


	//   ....[28]....
        /*0a44*/ 	.word	0x0000d6a0
        /*0a48*/ 	.word	0x00000007
        /*0a4c*/ 	.word	0x00000000
        /*0a50*/ 	.short	0x0101
        /*0a52*/ 	.byte	0x3f
	.zero		1


	//   ....[29]....
        /*0a54*/ 	.word	0x0000ffc0
        /*0a58*/ 	.word	0x0000000f
        /*0a5c*/ 	.word	0x00030c20
        /*0a60*/ 	.short	0x010a
        /*0a62*/ 	.byte	0x3f
	.zero		1


	//   ....[30]....
        /*0a64*/ 	.word	0x000105b0
        /*0a68*/ 	.word	0x0000000f
        /*0a6c*/ 	.word	0x00030c40
        /*0a70*/ 	.short	0x010a
        /*0a72*/ 	.byte	0x3f
	.zero		1


	//   ....[31]....
        /*0a74*/ 	.word	0x00010810
        /*0a78*/ 	.word	0x0000000f
        /*0a7c*/ 	.word	0x00030c28
        /*0a80*/ 	.short	0x010a
        /*0a82*/ 	.byte	0x3f
	.zero		1


	//   ....[32]....
        /*0a84*/ 	.word	0x00010a70
        /*0a88*/ 	.word	0x0000000f
        /*0a8c*/ 	.word	0x00030c48
        /*0a90*/ 	.short	0x010a
        /*0a92*/ 	.byte	0x3f
	.zero		1


	//   ....[33]....
        /*0a94*/ 	.word	0x00010c70
        /*0a98*/ 	.word	0x0000000f
        /*0a9c*/ 	.word	0x00030c20
        /*0aa0*/ 	.short	0x010a
        /*0aa2*/ 	.byte	0x3f
	.zero		1


	//   ....[34]....
        /*0aa4*/ 	.word	0x00010f40
        /*0aa8*/ 	.word	0x0000000f
        /*0aac*/ 	.word	0x00030c40
        /*0ab0*/ 	.short	0x010a
        /*0ab2*/ 	.byte	0x3f
	.zero		1


	//   ....[35]....
        /*0ab4*/ 	.word	0x00011170
        /*0ab8*/ 	.word	0x0000000f
        /*0abc*/ 	.word	0x00030c28
        /*0ac0*/ 	.short	0x010a
        /*0ac2*/ 	.byte	0x3f
	.zero		1


	//   ....[36]....
        /*0ac4*/ 	.word	0x00011410
        /*0ac8*/ 	.word	0x00000003
        /*0acc*/ 	.word	0x00030c40
        /*0ad0*/ 	.short	0x010a
        /*0ad2*/ 	.byte	0x3f
	.zero		1


	//   ....[37]....
        /*0ad4*/ 	.word	0x00011800
        /*0ad8*/ 	.word	0x00000007
        /*0adc*/ 	.word	0x00000000
        /*0ae0*/ 	.short	0x010a
        /*0ae2*/ 	.byte	0x3f
	.zero		1


	//   ....[38]....
        /*0ae4*/ 	.word	0x00011850
        /*0ae8*/ 	.word	0x00000003
        /*0aec*/ 	.word	0x00000000
        /*0af0*/ 	.short	0x010a
        /*0af2*/ 	.byte	0x3f
	.zero		1


	//   ....[39]....
        /*0af4*/ 	.word	0x000118b0
        /*0af8*/ 	.word	0x00000005
        /*0afc*/ 	.word	0x00000000
        /*0b00*/ 	.short	0x010a
        /*0b02*/ 	.byte	0x3f
	.zero		1


	//   ....[40]....
        /*0b04*/ 	.word	0x000118e0
        /*0b08*/ 	.word	0x00000003
        /*0b0c*/ 	.word	0x00000000
        /*0b10*/ 	.short	0x010a
        /*0b12*/ 	.byte	0x3f
	.zero		1


	//   ....[41]....
        /*0b14*/ 	.word	0x000119c0
        /*0b18*/ 	.word	0x00000010
        /*0b1c*/ 	.word	0x00030c00
        /*0b20*/ 	.short	0x010a
        /*0b22*/ 	.byte	0x3f
	.zero		1


	//   ....[42]....
        /*0b24*/ 	.word	0x00011a10
        /*0b28*/ 	.word	0x00000008
        /*0b2c*/ 	.word	0x00030c10
        /*0b30*/ 	.short	0x010a
        /*0b32*/ 	.byte	0x3f
	.zero		1


	//   ....[43]....
        /*0b34*/ 	.word	0x00011a60
        /*0b38*/ 	.word	0x00000008
        /*0b3c*/ 	.word	0x00030c30
        /*0b40*/ 	.short	0x010a
        /*0b42*/ 	.byte	0x3f
	.zero		1


	//   ....[44]....
        /*0b44*/ 	.word	0x00011ab0
        /*0b48*/ 	.word	0x00000007
        /*0b4c*/ 	.word	0x00030c10
        /*0b50*/ 	.short	0x010a
        /*0b52*/ 	.byte	0x3f
	.zero		1


	//   ....[45]....
        /*0b54*/ 	.word	0x00011b00
        /*0b58*/ 	.word	0x00000007
        /*0b5c*/ 	.word	0x00030c30
        /*0b60*/ 	.short	0x010a
        /*0b62*/ 	.byte	0x3f
	.zero		1


	//   ....[46]....
        /*0b64*/ 	.word	0x00011b50
        /*0b68*/ 	.word	0x00000007
        /*0b6c*/ 	.word	0x00030c10
        /*0b70*/ 	.short	0x010a
        /*0b72*/ 	.byte	0x3f
	.zero		1


	//   ....[47]....
        /*0b74*/ 	.word	0x00011ba0
        /*0b78*/ 	.word	0x00000007
        /*0b7c*/ 	.word	0x00030c30
        /*0b80*/ 	.short	0x010a
        /*0b82*/ 	.byte	0x3f
	.zero		1


	//   ....[48]....
        /*0b84*/ 	.word	0x00011bf0
        /*0b88*/ 	.word	0x0000000f
        /*0b8c*/ 	.word	0x00030c20
        /*0b90*/ 	.short	0x010a
        /*0b92*/ 	.byte	0x3f
	.zero		1


	//   ....[49]....
        /*0b94*/ 	.word	0x00011c40
        /*0b98*/ 	.word	0x0000000f
        /*0b9c*/ 	.word	0x00030c40
        /*0ba0*/ 	.short	0x010a
        /*0ba2*/ 	.byte	0x3f
	.zero		1


	//   ....[50]....
        /*0ba4*/ 	.word	0x00011c90
        /*0ba8*/ 	.word	0x0000000f
        /*0bac*/ 	.word	0x00030c28
        /*0bb0*/ 	.short	0x010a
        /*0bb2*/ 	.byte	0x3f
	.zero		1


	//   ....[51]....
        /*0bb4*/ 	.word	0x00011ce0
        /*0bb8*/ 	.word	0x0000000f
        /*0bbc*/ 	.word	0x00030c48
        /*0bc0*/ 	.short	0x010a
        /*0bc2*/ 	.byte	0x3f
	.zero		1


	//   ....[52]....
        /*0bc4*/ 	.word	0x00011d40
        /*0bc8*/ 	.word	0x0000000f
        /*0bcc*/ 	.word	0x00030c20
        /*0bd0*/ 	.short	0x010a
        /*0bd2*/ 	.byte	0x3f
	.zero		1


	//   ....[53]....
        /*0bd4*/ 	.word	0x00011d90
        /*0bd8*/ 	.word	0x0000000f
        /*0bdc*/ 	.word	0x00030c40
        /*0be0*/ 	.short	0x010a
        /*0be2*/ 	.byte	0x3f
	.zero		1


	//   ....[54]....
        /*0be4*/ 	.word	0x00011de0
        /*0be8*/ 	.word	0x0000000f
        /*0bec*/ 	.word	0x00030c28
        /*0bf0*/ 	.short	0x010a
        /*0bf2*/ 	.byte	0x3f
	.zero		1


	//   ....[55]....
        /*0bf4*/ 	.word	0x00011e30
        /*0bf8*/ 	.word	0x00000003
        /*0bfc*/ 	.word	0x00030c40
        /*0c00*/ 	.short	0x010a
        /*0c02*/ 	.byte	0x3f
	.zero		1


	//   ....[56]....
        /*0c04*/ 	.word	0x00011f00
        /*0c08*/ 	.word	0x00000007
        /*0c0c*/ 	.word	0x00000000
        /*0c10*/ 	.short	0x010a
        /*0c12*/ 	.byte	0x3f
	.zero		1


	//   ....[57]....
        /*0c14*/ 	.word	0x00011f50
        /*0c18*/ 	.word	0x00000003
        /*0c1c*/ 	.word	0x00000000
        /*0c20*/ 	.short	0x010a
        /*0c22*/ 	.byte	0x3f
	.zero		1


	//   ....[58]....
        /*0c24*/ 	.word	0x00011fa0
        /*0c28*/ 	.word	0x00000005
        /*0c2c*/ 	.word	0x00000000
        /*0c30*/ 	.short	0x010a
        /*0c32*/ 	.byte	0x3f
	.zero		1


	//----- nvinfo : EIATTR_NUM_MBARRIERS
	.align		4
.L_594:
        /*0c34*/ 	.byte	0x03, 0x38
        /*0c36*/ 	.short	0x0009


	//----- nvinfo : EIATTR_EXIT_INSTR_OFFSETS
	.align		4
        /*0c38*/ 	.byte	0x04, 0x1c
        /*0c3a*/ 	.short	(.L_596 - .L_595)


	//   ....[0]....
.L_595:
        /*0c3c*/ 	.word	0x00011930


	//----- nvinfo : EIATTR_MAX_THREADS
	.align		4
.L_596:
        /*0c40*/ 	.byte	0x04, 0x05
        /*0c42*/ 	.short	(.L_598 - .L_597)
.L_597:
        /*0c44*/ 	.word	0x00000180
        /*0c48*/ 	.word	0x00000001
        /*0c4c*/ 	.word	0x00000001


	//----- nvinfo : EIATTR_CRS_STACK_SIZE
	.align		4
.L_598:
        /*0c50*/ 	.byte	0x04, 0x1e
        /*0c52*/ 	.short	(.L_600 - .L_599)
.L_599:
        /*0c54*/ 	.word	0x00000000


	//----- nvinfo : EIATTR_CBANK_PARAM_SIZE
	.align		4
.L_600:
        /*0c58*/ 	.byte	0x03, 0x19
        /*0c5a*/ 	.short	0x06f0


	//----- nvinfo : EIATTR_PARAM_CBANK
	.align		4
        /*0c5c*/ 	.byte	0x04, 0x0a
        /*0c5e*/ 	.short	(.L_602 - .L_601)
	.align		4
.L_601:
        /*0c60*/ 	.word	index@(.nv.constant0._ZN7cutlass13device_kernelIN5flash11enable_sm90INS1_16FlashAttnBwdSm90INS1_25CollectiveMainloopBwdSm90ILi2ELi2ELi2EN4cute5tupleIJNS5_1CILi1EEES8_S8_EEENS6_IJNS7_ILi128EEESA_NS7_ILi64EEEEEENS_10bfloat16_tEfNS_4arch4Sm90ELb0ELb1ELb0ELb1ELb0ELb1ELb0ELb0ELi2ELi1ELi2ELi2ELb0EEENS1_24CollectiveEpilogueBwdGQAISC_fSF_Li256ELb1ELb0EEENS1_19SingleTileSchedulerILb1ELb0ELb0ELi128EEEEEEEEEvNT_6ParamsE)
        /*0c64*/ 	.short	0x0210
        /*0c66*/ 	.short	0x06f0


	//----- nvinfo : EIATTR_SW_WAR
	.align		4
.L_602:
        /*0c68*/ 	.byte	0x04, 0x36
        /*0c6a*/ 	.short	(.L_604 - .L_603)
.L_603:
        /*0c6c*/ 	.word	0x00000008
.L_604:


//--------------------- .nv.info._ZN7cutlass13device_kernelIN5flash11enable_sm90INS1_16FlashAttnBwdSm90INS1_25CollectiveMainloopBwdSm90ILi2ELi2ELi2EN4cute5tupleIJNS5_1CILi1EEES8_S8_EEENS6_IJNS7_ILi128EEESA_NS7_ILi64EEEEEENS_10bfloat16_tEfNS_4arch4Sm90ELb0ELb1ELb0ELb1ELb1ELb1ELb0ELb0ELi2ELi1ELi2ELi2ELb0EEENS1_24CollectiveEpilogueBwdGQAISC_fSF_Li256ELb1ELb1EEENS1_19SingleTileSchedulerILb1ELb0ELb0ELi128EEEEEEEEEvNT_6ParamsE --------------------------
	.section	.nv.info._ZN7cutlass13device_kernelIN5flash11enable_sm90INS1_16FlashAttnBwdSm90INS1_25CollectiveMainloopBwdSm90ILi2ELi2ELi2EN4cute5tupleIJNS5_1CILi1EEES8_S8_EEENS6_IJNS7_ILi128EEESA_NS7_ILi64EEEEEENS_10bfloat16_tEfNS_4arch4Sm90ELb0ELb1ELb0ELb1ELb1ELb1ELb0ELb0ELi2ELi1ELi2ELi2ELb0EEENS1_24CollectiveEpilogueBwdGQAISC_fSF_Li256ELb1ELb1EEENS1_19SingleTileSchedulerILb1ELb0ELb0ELi128EEEEEEEEEvNT_6ParamsE,"",@"SHT_CUDA_INFO"
	.sectionflags	@""
	.align	4


	//----- nvinfo : EIATTR_CUDA_API_VERSION
	.align		4
        /*0000*/ 	.byte	0x04, 0x37
        /*0002*/ 	.short	(.L_606 - .L_605)
.L_605:
        /*0004*/ 	.word	0x00000082


	//----- nvinfo : EIATTR_KPARAM_INFO
	.align		4
.L_606:
        /*0008*/ 	.byte	0x04, 0x17
        /*000a*/ 	.short	(.L_608 - .L_607)
.L_607:
        /*000c*/ 	.word	0x00000000
        /*0010*/ 	.short	0x0000
        /*0012*/ 	.short	0x0070
        /*0014*/ 	.byte	0x00, 0xf0, 0x01, 0x1a


	//----- nvinfo : EIATTR_SPARSE_MMA_MASK
	.align		4
.L_608:
        /*0018*/ 	.byte	0x03, 0x50
        /*001a*/ 	.short	0x0000


	//----- nvinfo : EIATTR_MAXREG_COUNT
	.align		4
        /*001c*/ 	.byte	0x03, 0x1b
        /*001e*/ 	.short	0x00a8


	//----- nvinfo : EIATTR_NUM_BARRIERS
	.align		4
        /*0020*/ 	.byte	0x02, 0x4c
        /*0022*/ 	.byte	0x10
	.zero		1


	//----- nvinfo : EIATTR_EXTERNS
	.align		4
        /*0024*/ 	.byte	0x04, 0x0f
        /*0026*/ 	.short	(.L_610 - .L_609)


	//   ....[0]....
	.align		4
.L_609:
        /*0028*/ 	.word	index@(__assertfail)


	//----- nvinfo : EIATTR_ANNOTATIONS
	.align		4
.L_610:
        /*002c*/ 	.byte	0x04, 0x55
        /*002e*/ 	.short	(.L_612 - .L_611)


	//   ....[0]....
.L_611:
        /* <DEDUP_REMOVED lines=31> */


	//----- nvinfo : EIATTR_MERCURY_ISA_VERSION
	.align		4
.L_612:
        /*0210*/ 	.byte	0x03, 0x5f
        /*0212*/ 	.short	0x0101


	//----- nvinfo : EIATTR_INT_WARP_WIDE_INSTR_OFFSETS
	.align		4
        /*0214*/ 	.byte	0x04, 0x31
        /*0216*/ 	.short	(.L_614 - .L_613)


	//   ....[0]....
.L_613:
        /*0218*/ 	.word	0x00000190


	//   ....[1]....
        /*021c*/ 	.word	0x000001c0


	//   ....[2]....
        /*0220*/ 	.word	0x0000f5b0


	//   ....[3]....
        /*0224*/ 	.word	0x0000fc00


	//   ....[4]....
        /*0228*/ 	.word	0x000100b0


	//   ....[5]....
        /*022c*/ 	.word	0x00010370


	//   ....[6]....
        /*0230*/ 	.word	0x000105d0


	//   ....[7]....
        /*0234*/ 	.word	0x00010760


	//----- nvinfo : EIATTR_COOP_GROUP_MASK_REGIDS
	.align		4
.L_614:
        /*0238*/ 	.byte	0x04, 0x29
        /*023a*/ 	.short	(.L_616 - .L_615)


	//   ....[0]....
.L_615:
        /*023c*/ 	.word	0xffffffff


	//   ....[1]....
        /*0240*/ 	.word	0xffffffff


	//   ....[2]....
        /*0244*/ 	.word	0xffffffff


	//   ....[3]....
        /*0248*/ 	.word	0xffffffff


	//   ....[4]....
        /*024c*/ 	.word	0xffffffff


	//   ....[5]....
        /*0250*/ 	.word	0xffffffff


	//   ....[6]....
        /*0254*/ 	.word	0xffffffff


	//   ....[7]....
        /*0258*/ 	.word	0xffffffff


	//   ....[8]....
        /*025c*/ 	.word	0xffffffff


	//   ....[9]....
        /*0260*/ 	.word	0xffffffff


	//   ....[10]....
        /*0264*/ 	.word	0xffffffff


	//   ....[11]....
        /*0268*/ 	.word	0xffffffff


	//   ....[12]....
        /*026c*/ 	.word	0xffffffff


	//   ....[13]....
        /*0270*/ 	.word	0xffffffff


	//   ....[14]....
        /*0274*/ 	.word	0xffffffff


	//   ....[15]....
        /*0278*/ 	.word	0xffffffff


	//   ....[16]....
        /*027c*/ 	.word	0xffffffff


	//   ....[17]....
        /*0280*/ 	.word	0xffffffff


	//   ....[18]....
        /*0284*/ 	.word	0xffffffff


	//   ....[19]....
        /*0288*/ 	.word	0xffffffff


	//   ....[20]....
        /*028c*/ 	.word	0xffffffff


	//   ....[21]....
        /*0290*/ 	.word	0xffffffff


	//   ....[22]....
        /*0294*/ 	.word	0xffffffff


	//   ....[23]....
        /*0298*/ 	.word	0xffffffff


	//   ....[24]....
        /*029c*/ 	.word	0xffffffff


	//   ....[25]....
        /*02a0*/ 	.word	0xffffffff


	//   ....[26]....
        /*02a4*/ 	.word	0xffffffff


	//   ....[27]....
        /*02a8*/ 	.word	0xffffffff


	//   ....[28]....
        /*02ac*/ 	.word	0xffffffff


	//   ....[29]....
        /*02b0*/ 	.word	0xffffffff


	//   ....[30]....
        /*02b4*/ 	.word	0xffffffff


	//   ....[31]....
        /*02b8*/ 	.word	0xffffffff


	//   ....[32]....
        /*02bc*/ 	.word	0xffffffff


	//   ....[33]....
        /*02c0*/ 	.word	0xffffffff


	//   ....[34]....
        /*02c4*/ 	.word	0xffffffff


	//   ....[35]....
        /*02c8*/ 	.word	0xffffffff


	//   ....[36]....
        /*02cc*/ 	.word	0xffffffff


	//   ....[37]....
        /*02d0*/ 	.word	0xffffffff


	//   ....[38]....
        /*02d4*/ 	.word	0xffffffff


	//   ....[39]....
        /*02d8*/ 	.word	0xffffffff


	//   ....[40]....
        /*02dc*/ 	.word	0xffffffff


	//   ....[41]....
        /*02e0*/ 	.word	0xffffffff


	//   ....[42]....
        /*02e4*/ 	.word	0xffffffff


	//   ....[43]....
        /*02e8*/ 	.word	0xffffffff


	//   ....[44]....
        /*02ec*/ 	.word	0xffffffff


	//   ....[45]....
        /*02f0*/ 	.word	0xffffffff


	//   ....[46]....
        /*02f4*/ 	.word	0xffffffff


	//   ....[47]....
        /*02f8*/ 	.word	0xffffffff


	//   ....[48]....
        /*02fc*/ 	.word	0xffffffff


	//   ....[49]....
        /*0300*/ 	.word	0xffffffff


	//   ....[50]....
        /*0304*/ 	.word	0xffffffff


	//   ....[51]....
        /*0308*/ 	.word	0xffffffff


	//   ....[52]....
        /*030c*/ 	.word	0xffffffff


	//   ....[53]....
        /*0310*/ 	.word	0xffffffff


	//   ....[54]....
        /*0314*/ 	.word	0xffffffff


	//   ....[55]....
        /*0318*/ 	.word	0xffffffff


	//   ....[56]....
        /*031c*/ 	.word	0xffffffff


	//   ....[57]....
        /*0320*/ 	.word	0xffffffff


	//   ....[58]....
        /*0324*/ 	.word	0xffffffff


	//   ....[59]....
        /*0328*/ 	.word	0xffffffff


	//   ....[60]....
        /*032c*/ 	.word	0xffffffff


	//   ....[61]....
        /*0330*/ 	.word	0xffffffff


	//   ....[62]....
        /*0334*/ 	.word	0xffffffff


	//   ....[63]....
        /*0338*/ 	.word	0xffffffff


	//   ....[64]....
        /*033c*/ 	.word	0xffffffff


	//   ....[65]....
        /*0340*/ 	.word	0xffffffff


	//   ....[66]....
        /*0344*/ 	.word	0xffffffff


	//   ....[67]....
        /*0348*/ 	.word	0xffffffff


	//   ....[68]....
        /*034c*/ 	.word	0xffffffff


	//   ....[69]....
        /*0350*/ 	.word	0xffffffff


	//   ....[70]....
        /*0354*/ 	.word	0xffffffff


	//   ....[71]....
        /*0358*/ 	.word	0xffffffff


	//   ....[72]....
        /*035c*/ 	.word	0xffffffff


	//   ....[73]....
        /*0360*/ 	.word	0xffffffff


	//   ....[74]....
        /*0364*/ 	.word	0xffffffff


	//   ....[75]....
        /*0368*/ 	.word	0xffffffff


	//   ....[76]....
        /*036c*/ 	.word	0xffffffff


	//   ....[77]....
        /*0370*/ 	.word	0xffffffff


	//   ....[78]....
        /*0374*/ 	.word	0xffffffff


	//   ....[79]....
        /*0378*/ 	.word	0xffffffff


	//   ....[80]....
        /*037c*/ 	.word	0xffffffff


	//   ....[81]....
        /*0380*/ 	.word	0xffffffff


	//   ....[82]....
        /*0384*/ 	.word	0xffffffff


	//   ....[83]....
        /*0388*/ 	.word	0xffffffff


	//   ....[84]....
        /*038c*/ 	.word	0xffffffff


	//   ....[85]....
        /*0390*/ 	.word	0xffffffff


	//   ....[86]....
        /*0394*/ 	.word	0xffffffff


	//   ....[87]....
        /*0398*/ 	.word	0xffffffff


	//   ....[88]....
        /*039c*/ 	.word	0xffffffff


	//   ....[89]....
        /*03a0*/ 	.word	0xffffffff


	//   ....[90]....
        /*03a4*/ 	.word	0xffffffff


	//   ....[91]....
        /*03a8*/ 	.word	0xffffffff


	//   ....[92]....
        /*03ac*/ 	.word	0xffffffff


	//   ....[93]....
        /*03b0*/ 	.word	0xffffffff


	//   ....[94]....
        /*03b4*/ 	.word	0xffffffff


	//   ....[95]....
        /*03b8*/ 	.word	0xffffffff


	//   ....[96]....
        /*03bc*/ 	.word	0xffffffff


	//   ....[97]....
        /*03c0*/ 	.word	0xffffffff


	//   ....[98]....
        /*03c4*/ 	.word	0xffffffff


	//   ....[99]....
        /*03c8*/ 	.word	0xffffffff


	//   ....[100]....
        /*03cc*/ 	.word	0xffffffff


	//   ....[101]....
        /*03d0*/ 	.word	0xffffffff


	//   ....[102]....
        /*03d4*/ 	.word	0xffffffff


	//   ....[103]....
        /*03d8*/ 	.word	0xffffffff


	//   ....[104]....
        /*03dc*/ 	.word	0xffffffff


	//   ....[105]....
        /*03e0*/ 	.word	0xffffffff


	//   ....[106]....
        /*03e4*/ 	.word	0xffffffff


	//   ....[107]....
        /*03e8*/ 	.word	0xffffffff


	//   ....[108]....
        /*03ec*/ 	.word	0xffffffff


	//   ....[109]....
        /*03f0*/ 	.word	0xffffffff


	//   ....[110]....
        /*03f4*/ 	.word	0xffffffff


	//   ....[111]....
        /*03f8*/ 	.word	0xffffffff


	//   ....[112]....
        /*03fc*/ 	.word	0xffffffff


	//   ....[113]....
        /*0400*/ 	.word	0xffffffff


	//   ....[114]....
        /*0404*/ 	.word	0xffffffff


	//   ....[115]....
        /*0408*/ 	.word	0xffffffff


	//   ....[116]....
        /*040c*/ 	.word	0xffffffff


	//   ....[117]....
        /*0410*/ 	.word	0xffffffff


	//   ....[118]....
        /*0414*/ 	.word	0xffffffff


	//   ....[119]....
        /*0418*/ 	.word	0xffffffff


	//   ....[120]....
        /*041c*/ 	.word	0xffffffff


	//   ....[121]....
        /*0420*/ 	.word	0xffffffff


	//   ....[122]....
        /*0424*/ 	.word	0xffffffff


	//   ....[123]....
        /*0428*/ 	.word	0xffffffff


	//   ....[124]....
        /*042c*/ 	.word	0xffffffff


	//   ....[125]....
        /*0430*/ 	.word	0xffffffff


	//   ....[126]....
        /*0434*/ 	.word	0xffffffff


	//   ....[127]....
        /*0438*/ 	.word	0xffffffff


	//   ....[128]....
        /*043c*/ 	.word	0xffffffff


	//   ....[129]....
        /*0440*/ 	.word	0xffffffff


	//   ....[130]....
        /*0444*/ 	.word	0xffffffff


	//   ....[131]....
        /*0448*/ 	.word	0xffffffff


	//   ....[132]....
        /*044c*/ 	.word	0xffffffff


	//   ....[133]....
        /*0450*/ 	.word	0xffffffff


	//   ....[134]....
        /*0454*/ 	.word	0xffffffff


	//   ....[135]....
        /*0458*/ 	.word	0xffffffff


	//   ....[136]....
        /*045c*/ 	.word	0xffffffff


	//   ....[137]....
        /*0460*/ 	.word	0xffffffff


	//   ....[138]....
        /*0464*/ 	.word	0xffffffff


	//   ....[139]....
        /*0468*/ 	.word	0xffffffff


	//   ....[140]....
        /*046c*/ 	.word	0xffffffff


	//   ....[141]....
        /*0470*/ 	.word	0xffffffff


	//   ....[142]....
        /*0474*/ 	.word	0xffffffff


	//   ....[143]....
        /*0478*/ 	.word	0xffffffff


	//   ....[144]....
        /*047c*/ 	.word	0xffffffff


	//   ....[145]....
        /*0480*/ 	.word	0xffffffff


	//   ....[146]....
        /*0484*/ 	.word	0xffffffff


	//   ....[147]....
        /*0488*/ 	.word	0xffffffff


	//   ....[148]....
        /*048c*/ 	.word	0xffffffff


	//   ....[149]....
        /*0490*/ 	.word	0xffffffff


	//   ....[150]....
        /*0494*/ 	.word	0xffffffff


	//   ....[151]....
        /*0498*/ 	.word	0xffffffff


	//   ....[152]....
        /*049c*/ 	.word	0xffffffff


	//   ....[153]....
        /*04a0*/ 	.word	0xffffffff


	//   ....[154]....
        /*04a4*/ 	.word	0xffffffff


	//   ....[155]....
        /*04a8*/ 	.word	0xffffffff


	//   ....[156]....
        /*04ac*/ 	.word	0xffffffff


	//   ....[157]....
        /*04b0*/ 	.word	0xffffffff


	//   ....[158]....
        /*04b4*/ 	.word	0xffffffff


	//   ....[159]....
        /*04b8*/ 	.word	0xffffffff


	//   ....[160]....
        /*04bc*/ 	.word	0xffffffff


	//   ....[161]....
        /*04c0*/ 	.word	0xffffffff


	//   ....[162]....
        /*04c4*/ 	.word	0xffffffff


	//   ....[163]....
        /*04c8*/ 	.word	0xffffffff


	//   ....[164]....
        /*04cc*/ 	.word	0xffffffff


	//   ....[165]....
        /*04d0*/ 	.word	0xffffffff


	//   ....[166]....
        /*04d4*/ 	.word	0xffffffff


	//   ....[167]....
        /*04d8*/ 	.word	0xffffffff


	//   ....[168]....
        /*04dc*/ 	.word	0xffffffff


	//   ....[169]....
        /*04e0*/ 	.word	0xffffffff


	//   ....[170]....
        /*04e4*/ 	.word	0xffffffff


	//   ....[171]....
        /*04e8*/ 	.word	0xffffffff


	//   ....[172]....
        /*04ec*/ 	.word	0xffffffff


	//   ....[173]....
        /*04f0*/ 	.word	0xffffffff


	//   ....[174]....
        /*04f4*/ 	.word	0xffffffff


	//   ....[175]....
        /*04f8*/ 	.word	0xffffffff


	//   ....[176]....
        /*04fc*/ 	.word	0xffffffff


	//   ....[177]....
        /*0500*/ 	.word	0xffffffff


	//   ....[178]....
        /*0504*/ 	.word	0xffffffff


	//   ....[179]....
        /*0508*/ 	.word	0xffffffff


	//   ....[180]....
        /*050c*/ 	.word	0xffffffff


	//   ....[181]....
        /*0510*/ 	.word	0xffffffff


	//   ....[182]....
        /*0514*/ 	.word	0xffffffff


	//   ....[183]....
        /*0518*/ 	.word	0xffffffff


	//   ....[184]....
        /*051c*/ 	.word	0xffffffff


	//   ....[185]....
        /*0520*/ 	.word	0xffffffff


	//   ....[186]....
        /*0524*/ 	.word	0xffffffff


	//   ....[187]....
        /*0528*/ 	.word	0xffffffff


	//   ....[188]....
        /*052c*/ 	.word	0xffffffff


	//   ....[189]....
        /*0530*/ 	.word	0xffffffff


	//   ....[190]....
        /*0534*/ 	.word	0xffffffff


	//   ....[191]....
        /*0538*/ 	.word	0xffffffff


	//   ....[192]....
        /*053c*/ 	.word	0xffffffff


	//   ....[193]....
        /*0540*/ 	.word	0xffffffff


	//   ....[194]....
        /*0544*/ 	.word	0xffffffff


	//   ....[195]....
        /*0548*/ 	.word	0xffffffff


	//   ....[196]....
        /*054c*/ 	.word	0xffffffff


	//   ....[197]....
        /*0550*/ 	.word	0xffffffff


	//   ....[198]....
        /*0554*/ 	.word	0xffffffff


	//   ....[199]....
        /*0558*/ 	.word	0xffffffff


	//   ....[200]....
        /*055c*/ 	.word	0xffffffff


	//   ....[201]....
        /*0560*/ 	.word	0xffffffff


	//   ....[202]....
        /*0564*/ 	.word	0xffffffff


	//   ....[203]....
        /*0568*/ 	.word	0xffffffff


	//   ....[204]....
        /*056c*/ 	.word	0xffffffff


	//   ....[205]....
        /*0570*/ 	.word	0xffffffff


	//   ....[206]....
        /*0574*/ 	.word	0xffffffff


	//   ....[207]....
        /*0578*/ 	.word	0xffffffff


	//   ....[208]....
        /*057c*/ 	.word	0xffffffff


	//   ....[209]....
        /*0580*/ 	.word	0xffffffff


	//   ....[210]....
        /*0584*/ 	.word	0xffffffff


	//   ....[211]....
        /*0588*/ 	.word	0xffffffff


	//   ....[212]....
        /*058c*/ 	.word	0x0500000f


	//   ....[213]....
        /*0590*/ 	.word	0x0500000f


	//   ....[214]....
        /*0594*/ 	.word	0x0500000f


	//   ....[215]....
        /*0598*/ 	.word	0x0500000f


	//   ....[216]....
        /*059c*/ 	.word	0x0500000f


	//   ....[217]....
        /*05a0*/ 	.word	0x0500000f


	//----- nvinfo : EIATTR_COOP_GROUP_INSTR_OFFSETS
	.align		4
.L_616:
        /*05a4*/ 	.byte	0x04, 0x28
        /*05a6*/ 	.short	(.L_618 - .L_617)


	//   ....[0]....
.L_617:
        /*05a8*/ 	.word	0x00000070


	//   ....[1]....
        /*05ac*/ 	.word	0x000001a0


	//   ....[2]....
        /*05b0*/ 	.word	0x000001f0


	//   ....[3]....
        /*05b4*/ 	.word	0x000003e0


	//   ....[4]....
        /*05b8*/ 	.word	0x00000620


	//   ....[5]....
        /*05bc*/ 	.word	0x00001410


	//   ....[6]....
        /*05c0*/ 	.word	0x00002630


	//   ....[7]....
        /*05c4*/ 	.word	0x000026f0


	//   ....[8]....
        /*05c8*/ 	.word	0x00002720


	//   ....[9]....
        /*05cc*/ 	.word	0x00002850


	//   ....[10]....
        /*05d0*/ 	.word	0x000028f0


	//   ....[11]....
        /*05d4*/ 	.word	0x00002c60


	//   ....[12]....
        /*05d8*/ 	.word	0x00002cb0


	//   ....[13]....
        /*05dc*/ 	.word	0x00002fd0


	//   ....[14]....
        /*05e0*/ 	.word	0x00003150


	//   ....[15]....
        /*05e4*/ 	.word	0x00003200


	//   ....[16]....
        /*05e8*/ 	.word	0x00003240


	//   ....[17]....
        /*05ec*/ 	.word	0x00003270


	//   ....[18]....
        /*05f0*/ 	.word	0x000032b0


	//   ....[19]....
        /*05f4*/ 	.word	0x000033b0


	//   ....[20]....
        /*05f8*/ 	.word	0x000033f0


	//   ....[21]....
        /*05fc*/ 	.word	0x00003590


	//   ....[22]....
        /*0600*/ 	.word	0x000036c0


	//   ....[23]....
        /*0604*/ 	.word	0x00003760


	//   ....[24]....
        /*0608*/ 	.word	0x00003800


	//   ....[25]....
        /*060c*/ 	.word	0x00003840


	//   ....[26]....
        /*0610*/ 	.word	0x00003870


	//   ....[27]....
        /*0614*/ 	.word	0x00003960


	//   ....[28]....
        /*0618*/ 	.word	0x000039a0


	//   ....[29]....
        /*061c*/ 	.word	0x000039e0


	//   ....[30]....
        /*0620*/ 	.word	0x00003a00


	//   ....[31]....
        /*0624*/ 	.word	0x00003a40


	//   ....[32]....
        /*0628*/ 	.word	0x00003af0


	//   ....[33]....
        /*062c*/ 	.word	0x00003b30


	//   ....[34]....
        /*0630*/ 	.word	0x00003b70


	//   ....[35]....
        /*0634*/ 	.word	0x00003bb0


	//   ....[36]....
        /*0638*/ 	.word	0x00003c60


	//   ....[37]....
        /*063c*/ 	.word	0x00003da0


	//   ....[38]....
        /*0640*/ 	.word	0x00003e00


	//   ....[39]....
        /*0644*/ 	.word	0x00003e40


	//   ....[40]....
        /*0648*/ 	.word	0x00003e50


	//   ....[41]....
        /*064c*/ 	.word	0x00003e70


	//   ....[42]....
        /*0650*/ 	.word	0x00003e80


	//   ....[43]....
        /*0654*/ 	.word	0x00003ea0


	//   ....[44]....
        /*0658*/ 	.word	0x00003ec0


	//   ....[45]....
        /*065c*/ 	.word	0x00003f40


	//   ....[46]....
        /*0660*/ 	.word	0x00003fb0


	//   ....[47]....
        /*0664*/ 	.word	0x00003ff0


	//   ....[48]....
        /*0668*/ 	.word	0x00004030


	//   ....[49]....
        /*066c*/ 	.word	0x00004070


	//   ....[50]....
        /*0670*/ 	.word	0x000040d0


	//   ....[51]....
        /*0674*/ 	.word	0x00004110


	//   ....[52]....
        /*0678*/ 	.word	0x00004160


	//   ....[53]....
        /*067c*/ 	.word	0x000041b0


	//   ....[54]....
        /*0680*/ 	.word	0x00004200


	//   ....[55]....
        /*0684*/ 	.word	0x00004260


	//   ....[56]....
        /*0688*/ 	.word	0x000042a0


	//   ....[57]....
        /*068c*/ 	.word	0x000042e0


	//   ....[58]....
        /*0690*/ 	.word	0x00004320


	//   ....[59]....
        /*0694*/ 	.word	0x00004360


	//   ....[60]....
        /*0698*/ 	.word	0x000043a0


	//   ....[61]....
        /*069c*/ 	.word	0x000043e0


	//   ....[62]....
        /*06a0*/ 	.word	0x00004420


	//   ....[63]....
        /*06a4*/ 	.word	0x00004460


	//   ....[64]....
        /*06a8*/ 	.word	0x000044a0


	//   ....[65]....
        /*06ac*/ 	.word	0x000044e0


	//   ....[66]....
        /*06b0*/ 	.word	0x00004520


	//   ....[67]....
        /*06b4*/ 	.word	0x00004560


	//   ....[68]....
        /*06b8*/ 	.word	0x000045a0


	//   ....[69]....
        /*06bc*/ 	.word	0x000045e0


	//   ....[70]....
        /*06c0*/ 	.word	0x00006800


	//   ....[71]....
        /*06c4*/ 	.word	0x00006860


	//   ....[72]....
        /*06c8*/ 	.word	0x000068a0


	//   ....[73]....
        /*06cc*/ 	.word	0x000068d0


	//   ....[74]....
        /*06d0*/ 	.word	0x00006900


	//   ....[75]....
        /*06d4*/ 	.word	0x00006930


	//   ....[76]....
        /*06d8*/ 	.word	0x00006c10


	//   ....[77]....
        /*06dc*/ 	.word	0x00006c20


	//   ....[78]....
        /*06e0*/ 	.word	0x00006c50


	//   ....[79]....
        /*06e4*/ 	.word	0x00006c80


	//   ....[80]....
        /*06e8*/ 	.word	0x00006cc0


	//   ....[81]....
        /*06ec*/ 	.word	0x00006db0


	//   ....[82]....
        /*06f0*/ 	.word	0x00006e90


	//   ....[83]....
        /*06f4*/ 	.word	0x00006ed0


	//   ....[84]....
        /*06f8*/ 	.word	0x00006f10


	//   ....[85]....
        /*06fc*/ 	.word	0x00006f20


	//   ....[86]....
        /*0700*/ 	.word	0x00006f50


	//   ....[87]....
        /*0704*/ 	.word	0x00006f60


	//   ....[88]....
        /*0708*/ 	.word	0x00006f80


	//   ....[89]....
        /*070c*/ 	.word	0x00006fc0


	//   ....[90]....
        /*0710*/ 	.word	0x00007090


	//   ....[91]....
        /*0714*/ 	.word	0x000070d0


	//   ....[92]....
        /*0718*/ 	.word	0x00007110


	//   ....[93]....
        /*071c*/ 	.word	0x00007150


	//   ....[94]....
        /*0720*/ 	.word	0x00007190


	//   ....[95]....
        /*0724*/ 	.word	0x000071e0


	//   ....[96]....
        /*0728*/ 	.word	0x00007220


	//   ....[97]....
        /*072c*/ 	.word	0x00007270


	//   ....[98]....
        /*0730*/ 	.word	0x000072b0


	//   ....[99]....
        /*0734*/ 	.word	0x000073c0


	//   ....[100]....
        /*0738*/ 	.word	0x00007440


	//   ....[101]....
        /*073c*/ 	.word	0x000074a0


	//   ....[102]....
        /*0740*/ 	.word	0x00007880


	//   ....[103]....
        /*0744*/ 	.word	0x00007890


	//   ....[104]....
        /*0748*/ 	.word	0x000078a0


	//   ....[105]....
        /*074c*/ 	.word	0x000078b0


	//   ....[106]....
        /*0750*/ 	.word	0x000078c0


	//   ....[107]....
        /*0754*/ 	.word	0x000078d0


	//   ....[108]....
        /*0758*/ 	.word	0x00007900


	//   ....[109]....
        /*075c*/ 	.word	0x00007930


	//   ....[110]....
        /*0760*/ 	.word	0x00007970


	//   ....[111]....
        /*0764*/ 	.word	0x00007990


	//   ....[112]....
        /*0768*/ 	.word	0x000079d0


	//   ....[113]....
        /*076c*/ 	.word	0x00007a10


	//   ....[114]....
        /*0770*/ 	.word	0x00007a50


	//   ....[115]....
        /*0774*/ 	.word	0x00007a60


	//   ....[116]....
        /*0778*/ 	.word	0x00007a90


	//   ....[117]....
        /*077c*/ 	.word	0x00007ad0


	//   ....[118]....
        /*0780*/ 	.word	0x00007b00


	//   ....[119]....
        /*0784*/ 	.word	0x00007b20


	//   ....[120]....
        /*0788*/ 	.word	0x00007b50


	//   ....[121]....
        /*078c*/ 	.word	0x00007b90


	//   ....[122]....
        /*0790*/ 	.word	0x00007bd0


	//   ....[123]....
        /*0794*/ 	.word	0x00007c10


	//   ....[124]....
        /*0798*/ 	.word	0x00007c50


	//   ....[125]....
        /*079c*/ 	.word	0x00007c60


	//   ....[126]....
        /*07a0*/ 	.word	0x00007ca0


	//   ....[127]....
        /*07a4*/ 	.word	0x00007ce0


	//   ....[128]....
        /*07a8*/ 	.word	0x00007d20


	//   ....[129]....
        /*07ac*/ 	.word	0x00007d30


	//   ....[130]....
        /*07b0*/ 	.word	0x00007d40


	//   ....[131]....
        /*07b4*/ 	.word	0x00007d50


	//   ....[132]....
        /*07b8*/ 	.word	0x00007d90


	//   ....[133]....
        /*07bc*/ 	.word	0x00007dd0


	//   ....[134]....
        /*07c0*/ 	.word	0x0000a230


	//   ....[135]....
        /*07c4*/ 	.word	0x0000a350


	//   ....[136]....
        /*07c8*/ 	.word	0x0000a3b0


	//   ....[137]....
        /*07cc*/ 	.word	0x0000a480


	//   ....[138]....
        /*07d0*/ 	.word	0x0000a4d0


	//   ....[139]....
        /*07d4*/ 	.word	0x0000a5b0


	//   ....[140]....
        /*07d8*/ 	.word	0x0000a610


	//   ....[141]....
        /*07dc*/ 	.word	0x0000a650


	//   ....[142]....
        /*07e0*/ 	.word	0x0000a6d0


	//   ....[143]....
        /*07e4*/ 	.word	0x0000a760


	//   ....[144]....
        /*07e8*/ 	.word	0x0000a7a0


	//   ....[145]....
        /*07ec*/ 	.word	0x0000a860


	//   ....[146]....
        /*07f0*/ 	.word	0x0000a8a0


	//   ....[147]....
        /*07f4*/ 	.word	0x0000a8e0


	//   ....[148]....
        /*07f8*/ 	.word	0x0000a920


	//   ....[149]....
        /*07fc*/ 	.word	0x0000a980


	//   ....[150]....
        /*0800*/ 	.word	0x0000aa80


	//   ....[151]....
        /*0804*/ 	.word	0x0000acf0


	//   ....[152]....
        /*0808*/ 	.word	0x0000ae00


	//   ....[153]....
        /*080c*/ 	.word	0x0000ae40


	//   ....[154]....
        /*0810*/ 	.word	0x0000aed0


	//   ....[155]....
        /*0814*/ 	.word	0x0000b3a0


	//   ....[156]....
        /*0818*/ 	.word	0x0000b4a0


	//   ....[157]....
        /*081c*/ 	.word	0x0000b4d0


	//   ....[158]....
        /*0820*/ 	.word	0x0000b510


	//   ....[159]....
        /*0824*/ 	.word	0x0000b540


	//   ....[160]....
        /*0828*/ 	.word	0x0000b650


	//   ....[161]....
        /*082c*/ 	.word	0x0000b840


	//   ....[162]....
        /*0830*/ 	.word	0x0000b890


	//   ....[163]....
        /*0834*/ 	.word	0x0000b8d0


	//   ....[164]....
        /*0838*/ 	.word	0x0000b910


	//   ....[165]....
        /*083c*/ 	.word	0x0000b920


	//   ....[166]....
        /*0840*/ 	.word	0x0000baf0


	//   ....[167]....
        /*0844*/ 	.word	0x0000bb00


	//   ....[168]....
        /*0848*/ 	.word	0x0000bb10


	//   ....[169]....
        /*084c*/ 	.word	0x0000bb20


	//   ....[170]....
        /*0850*/ 	.word	0x0000bb30


	//   ....[171]....
        /*0854*/ 	.word	0x0000bb40


	//   ....[172]....
        /*0858*/ 	.word	0x0000bb70


	//   ....[173]....
        /*085c*/ 	.word	0x0000bba0


	//   ....[174]....
        /*0860*/ 	.word	0x0000bbe0


	//   ....[175]....
        /*0864*/ 	.word	0x0000bc10


	//   ....[176]....
        /*0868*/ 	.word	0x0000bc50


	//   ....[177]....
        /*086c*/ 	.word	0x0000bc80


	//   ....[178]....
        /*0870*/ 	.word	0x0000bca0


	//   ....[179]....
        /*0874*/ 	.word	0x0000bce0


	//   ....[180]....
        /*0878*/ 	.word	0x0000bcf0


	//   ....[181]....
        /*087c*/ 	.word	0x0000bd70


	//   ....[182]....
        /*0880*/ 	.word	0x0000bda0


	//   ....[183]....
        /*0884*/ 	.word	0x0000bdd0


	//   ....[184]....
        /*0888*/ 	.word	0x0000be20


	//   ....[185]....
        /*088c*/ 	.word	0x0000be60


	//   ....[186]....
        /*0890*/ 	.word	0x0000be70


	//   ....[187]....
        /*0894*/ 	.word	0x0000beb0


	//   ....[188]....
        /*0898*/ 	.word	0x0000bee0


	//   ....[189]....
        /*089c*/ 	.word	0x0000bf20


	//   ....[190]....
        /*08a0*/ 	.word	0x0000bf40


	//   ....[191]....
        /*08a4*/ 	.word	0x0000bf50


	//   ....[192]....
        /*08a8*/ 	.word	0x0000bf60


	//   ....[193]....
        /*08ac*/ 	.word	0x0000bf70


	//   ....[194]....
        /*08b0*/ 	.word	0x0000bf80


	//   ....[195]....
        /*08b4*/ 	.word	0x0000bf90


	//   ....[196]....
        /*08b8*/ 	.word	0x0000bfa0


	//   ....[197]....
        /*08bc*/ 	.word	0x0000bfb0


	//   ....[198]....
        /*08c0*/ 	.word	0x0000e030


	//   ....[199]....
        /*08c4*/ 	.word	0x0000e1d0


	//   ....[200]....
        /*08c8*/ 	.word	0x0000e420


	//   ....[201]....
        /*08cc*/ 	.word	0x0000e5c0


	//   ....[202]....
        /*08d0*/ 	.word	0x0000e6d0


	//   ....[203]....
        /*08d4*/ 	.word	0x0000f1b0


	//   ....[204]....
        /*08d8*/ 	.word	0x0000f4e0


	//   ....[205]....
        /*08dc*/ 	.word	0x0000f860


	//   ....[206]....
        /*08e0*/ 	.word	0x0000fb30


	//   ....[207]....
        /*08e4*/ 	.word	0x0000fd70


	//   ....[208]....
        /*08e8*/ 	.word	0x0000ffe0


	//   ....[209]....
        /*08ec*/ 	.word	0x000102b0


	//   ....[210]....
        /*08f0*/ 	.word	0x000104d0


	//   ....[211]....
        /*08f4*/ 	.word	0x00010660


	//   ....[212]....
        /*08f8*/ 	.word	0x00012d30


	//   ....[213]....
        /*08fc*/ 	.word	0x00012fc0


	//   ....[214]....
        /*0900*/ 	.word	0x00013030


	//   ....[215]....
        /*0904*/ 	.word	0x000130a0


	//   ....[216]....
        /*0908*/ 	.word	0x00013110


	//   ....[217]....
        /*090c*/ 	.word	0x00013180


	//----- nvinfo : EIATTR_REG_RECONFIG
	.align		4
.L_618:
        /*0910*/ 	.byte	0x01, 0x54
	.zero		2


	//----- nvinfo : EIATTR_SYSCALL_OFFSETS
	.align		4
        /*0914*/ 	.byte	0x04, 0x46
        /*0916*/ 	.short	(.L_620 - .L_619)


	//   ....[0]....
.L_619:
        /*0918*/ 	.word	0x00001070


	//   ....[1]....
        /*091c*/ 	.word	0x00001160


	//   ....[2]....
        /*0920*/ 	.word	0x000012c0


	//   ....[3]....
        /*0924*/ 	.word	0x000013b0


	//----- nvinfo : EIATTR_MBARRIER_INSTR_OFFSETS
	.align		4
.L_620:
        /*0928*/ 	.byte	0x04, 0x39
        /*092a*/ 	.short	(.L_622 - .L_621)


	//   ....[0]....
.L_621:
        /*092c*/ 	.word	0x00000290
        /*0930*/ 	.word	0x000000ff
        /*0934*/ 	.word	0x00030c00
        /*0938*/ 	.short	0x0100
        /*093a*/ 	.byte	0x06
	.zero		1


	//   ....[1]....
        /*093c*/ 	.word	0x00000390
        /*0940*/ 	.word	0x000000ff
        /*0944*/ 	.word	0x00030c10
        /*0948*/ 	.short	0x0100
        /*094a*/ 	.byte	0x08
	.zero		1


	//   ....[2]....
        /*094c*/ 	.word	0x000003a0
        /*0950*/ 	.word	0x000000ff
        /*0954*/ 	.word	0x00030c20
        /*0958*/ 	.short	0x0100
        /*095a*/ 	.byte	0x08
	.zero		1


	//   ....[3]....
        /*095c*/ 	.word	0x000003b0
        /*0960*/ 	.word	0x000000ff
        /*0964*/ 	.word	0x00030c18
        /*0968*/ 	.short	0x0100
        /*096a*/ 	.byte	0x08
	.zero		1


	//   ....[4]....
        /*096c*/ 	.word	0x000003c0
        /*0970*/ 	.word	0x000000ff
        /*0974*/ 	.word	0x00030c28
        /*0978*/ 	.short	0x0100
        /*097a*/ 	.byte	0x08
	.zero		1


	//   ....[5]....
        /*097c*/ 	.word	0x000004f0
        /*0980*/ 	.word	0x000000ff
        /*0984*/ 	.word	0x00030c30
        /*0988*/ 	.short	0x0100
        /*098a*/ 	.byte	0x08
	.zero		1


	//   ....[6]....
        /*098c*/ 	.word	0x00000500
        /*0990*/ 	.word	0x000000ff
        /*0994*/ 	.word	0x00030c40
        /*0998*/ 	.short	0x0100
        /*099a*/ 	.byte	0x08
	.zero		1


	//   ....[7]....
        /*099c*/ 	.word	0x00000510
        /*09a0*/ 	.word	0x000000ff
        /*09a4*/ 	.word	0x00030c38
        /*09a8*/ 	.short	0x0100
        /*09aa*/ 	.byte	0x08
	.zero		1


	//   ....[8]....
        /*09ac*/ 	.word	0x00000520
        /*09b0*/ 	.word	0x000000ff
        /*09b4*/ 	.word	0x00030c48
        /*09b8*/ 	.short	0x0100
        /*09ba*/ 	.byte	0x08
	.zero		1


	//   ....[9]....
        /*09bc*/ 	.word	0x00001450
        /*09c0*/ 	.word	0x00000010
        /*09c4*/ 	.word	0x00030c00
        /*09c8*/ 	.short	0x010a
        /*09ca*/ 	.byte	0x3f
	.zero		1


	//   ....[10]....
        /*09cc*/ 	.word	0x00001570
        /*09d0*/ 	.word	0x00000010
        /*09d4*/ 	.word	0x00030c00
        /*09d8*/ 	.short	0x010a
        /*09da*/ 	.byte	0x3f
	.zero		1


	//   ....[11]....
        /*09dc*/ 	.word	0x00001fd0
        /*09e0*/ 	.word	0x00000008
        /*09e4*/ 	.word	0x00030c10
        /*09e8*/ 	.short	0x010a
        /*09ea*/ 	.byte	0x3f
	.zero		1


	//   ....[12]....
        /*09ec*/ 	.word	0x00002040
        /*09f0*/ 	.word	0x00000008
        /*09f4*/ 	.word	0x00030c10
        /*09f8*/ 	.short	0x010a
        /*09fa*/ 	.byte	0x3f
	.zero		1


	//   ....[13]....
        /*09fc*/ 	.word	0x00002420
        /*0a00*/ 	.word	0x00000008
        /*0a04*/ 	.word	0x00030c30
        /*0a08*/ 	.short	0x010a
        /*0a0a*/ 	.byte	0x3f
	.zero		1


	//   ....[14]....
        /*0a0c*/ 	.word	0x00002490
        /*0a10*/ 	.word	0x00000008
        /*0a14*/ 	.word	0x00030c30
        /*0a18*/ 	.short	0x010a
        /*0a1a*/ 	.byte	0x3f
	.zero		1


	//   ....[15]....
        /*0a1c*/ 	.word	0x00005520
        /*0a20*/ 	.word	0x00000009
        /*0a24*/ 	.word	0x00000000
        /*0a28*/ 	.short	0x0101
        /*0a2a*/ 	.byte	0x3f
	.zero		1


	//   ....[16]....
        /*0a2c*/ 	.word	0x00005970
        /*0a30*/ 	.word	0x00000008
        /*0a34*/ 	.word	0x00000000
        /*0a38*/ 	.short	0x0101
        /*0a3a*/ 	.byte	0x3f
	.zero		1


	//   ....[17]....
        /*0a3c*/ 	.word	0x00006240
        /*0a40*/ 	.word	0x00000007
        /*0a44*/ 	.word	0x00030c10
        /*0a48*/ 	.short	0x010a
        /*0a4a*/ 	.byte	0x3f
	.zero		1


	//   ....[18]....
        /*0a4c*/ 	.word	0x000062c0
        /*0a50*/ 	.word	0x00000007
        /*0a54*/ 	.word	0x00030c10
        /*0a58*/ 	.short	0x010a
        /*0a5a*/ 	.byte	0x3f
	.zero		1


	//   ....[19]....
        /*0a5c*/ 	.word	0x000066d0
        /*0a60*/ 	.word	0x00000007
        /*0a64*/ 	.word	0x00030c30
        /*0a68*/ 	.short	0x010a
        /*0a6a*/ 	.byte	0x3f
	.zero		1


	//   ....[20]....
        /*0a6c*/ 	.word	0x00006760
        /*0a70*/ 	.word	0x00000007
        /*0a74*/ 	.word	0x00030c30
        /*0a78*/ 	.short	0x010a
        /*0a7a*/ 	.byte	0x3f
	.zero		1


	//   ....[21]....
        /*0a7c*/ 	.word	0x00008f30
        /*0a80*/ 	.word	0x00000008
        /*0a84*/ 	.word	0x00000000
        /*0a88*/ 	.short	0x0101
        /*0a8a*/ 	.byte	0x3f
	.zero		1


	//   ....[22]....
        /*0a8c*/ 	.word	0x00009390
        /*0a90*/ 	.word	0x00000007
        /*0a94*/ 	.word	0x00000000
        /*0a98*/ 	.short	0x0101
        /*0a9a*/ 	.byte	0x3f
	.zero		1


	//   ....[23]....
        /*0a9c*/ 	.word	0x00009bf0
        /*0aa0*/ 	.word	0x00000007
        /*0aa4*/ 	.word	0x00030c10
        /*0aa8*/ 	.short	0x010a
        /*0aaa*/ 	.byte	0x3f
	.zero		1


	//   ....[24]....
        /*0aac*/ 	.word	0x00009c70
        /*0ab0*/ 	.word	0x00000007
        /*0ab4*/ 	.word	0x00030c10
        /*0ab8*/ 	.short	0x010a
        /*0aba*/ 	.byte	0x3f
	.zero		1


	//   ....[25]....
        /*0abc*/ 	.word	0x0000a070
        /*0ac0*/ 	.word	0x00000007
        /*0ac4*/ 	.word	0x00030c30
        /*0ac8*/ 	.short	0x010a
        /*0aca*/ 	.byte	0x3f
	.zero		1


	//   ....[26]....
        /*0acc*/ 	.word	0x0000a100
        /*0ad0*/ 	.word	0x00000007
        /*0ad4*/ 	.word	0x00030c30
        /*0ad8*/ 	.short	0x010a
        /*0ada*/ 	.byte	0x3f
	.zero		1


	//   ....[27]....
        /*0adc*/ 	.word	0x0000d230
        /*0ae0*/ 	.word	0x00000008
        /*0ae4*/ 	.word	0x00000000
        /*0ae8*/ 	.short	0x0101
        /*0aea*/ 	.byte	0x3f
	.zero		1


	//   ....[28]....
        /*0aec*/ 	.word	0x0000d6a0
        /*0af0*/ 	.word	0x00000007
        /*0af4*/ 	.word	0x00000000
        /*0af8*/ 	.short	0x0101
        /*0afa*/ 	.byte	0x3f
	.zero		1


	//   ....[29]....
        /*0afc*/ 	.word	0x00011360
        /*0b00*/ 	.word	0x0000000f
        /*0b04*/ 	.word	0x00030c20
        /*0b08*/ 	.short	0x010a
        /*0b0a*/ 	.byte	0x3f
	.zero		1


	//   ....[30]....
        /*0b0c*/ 	.word	0x00011950
        /*0b10*/ 	.word	0x0000000f
        /*0b14*/ 	.word	0x00030c40
        /*0b18*/ 	.short	0x010a
        /*0b1a*/ 	.byte	0x3f
	.zero		1


	//   ....[31]....
        /*0b1c*/ 	.word	0x00011bb0
        /*0b20*/ 	.word	0x0000000f
        /*0b24*/ 	.word	0x00030c28
        /*0b28*/ 	.short	0x010a
        /*0b2a*/ 	.byte	0x3f
	.zero		1


	//   ....[32]....
        /*0b2c*/ 	.word	0x00011e10
        /*0b30*/ 	.word	0x0000000f
        /*0b34*/ 	.word	0x00030c48
        /*0b38*/ 	.short	0x010a
        /*0b3a*/ 	.byte	0x3f
	.zero		1


	//   ....[33]....
        /*0b3c*/ 	.word	0x00012010
        /*0b40*/ 	.word	0x0000000f
        /*0b44*/ 	.word	0x00030c20
        /*0b48*/ 	.short	0x010a
        /*0b4a*/ 	.byte	0x3f
	.zero		1


	//   ....[34]....
        /*0b4c*/ 	.word	0x000122e0
        /*0b50*/ 	.word	0x0000000f
        /*0b54*/ 	.word	0x00030c40
        /*0b58*/ 	.short	0x010a
        /*0b5a*/ 	.byte	0x3f
	.zero		1


	//   ....[35]....
        /*0b5c*/ 	.word	0x00012510
        /*0b60*/ 	.word	0x0000000f
        /*0b64*/ 	.word	0x00030c28
        /*0b68*/ 	.short	0x010a
        /*0b6a*/ 	.byte	0x3f
	.zero		1


	//   ....[36]....
        /*0b6c*/ 	.word	0x000127b0
        /*0b70*/ 	.word	0x00000003
        /*0b74*/ 	.word	0x00030c40
        /*0b78*/ 	.short	0x010a
        /*0b7a*/ 	.byte	0x3f
	.zero		1


	//   ....[37]....
        /*0b7c*/ 	.word	0x00012ba0
        /*0b80*/ 	.word	0x00000007
        /*0b84*/ 	.word	0x00000000
        /*0b88*/ 	.short	0x010a
        /*0b8a*/ 	.byte	0x3f
	.zero		1


	//   ....[38]....
        /*0b8c*/ 	.word	0x00012bf0
        /*0b90*/ 	.word	0x00000003
        /*0b94*/ 	.word	0x00000000
        /*0b98*/ 	.short	0x010a
        /*0b9a*/ 	.byte	0x3f
	.zero		1


	//   ....[39]....
        /*0b9c*/ 	.word	0x00012c50
        /*0ba0*/ 	.word	0x00000005
        /*0ba4*/ 	.word	0x00000000
        /*0ba8*/ 	.short	0x010a
        /*0baa*/ 	.byte	0x3f
	.zero		1


	//   ....[40]....
        /*0bac*/ 	.word	0x00012c80
        /*0bb0*/ 	.word	0x00000003
        /*0bb4*/ 	.word	0x00000000
        /*0bb8*/ 	.short	0x010a
        /*0bba*/ 	.byte	0x3f
	.zero		1


	//   ....[41]....
        /*0bbc*/ 	.word	0x00012d60
        /*0bc0*/ 	.word	0x00000010
        /*0bc4*/ 	.word	0x00030c00
        /*0bc8*/ 	.short	0x010a
        /*0bca*/ 	.byte	0x3f
	.zero		1


	//   ....[42]....
        /*0bcc*/ 	.word	0x00012db0
        /*0bd0*/ 	.word	0x00000008
        /*0bd4*/ 	.word	0x00030c10
        /*0bd8*/ 	.short	0x010a
        /*0bda*/ 	.byte	0x3f
	.zero		1


	//   ....[43]....
        /*0bdc*/ 	.word	0x00012e00
        /*0be0*/ 	.word	0x00000008
        /*0be4*/ 	.word	0x00030c30
        /*0be8*/ 	.short	0x010a
        /*0bea*/ 	.byte	0x3f
	.zero		1


	//   ....[44]....
        /*0bec*/ 	.word	0x00012e50
        /*0bf0*/ 	.word	0x00000007
        /*0bf4*/ 	.word	0x00030c10
        /*0bf8*/ 	.short	0x010a
        /*0bfa*/ 	.byte	0x3f
	.zero		1


	//   ....[45]....
        /*0bfc*/ 	.word	0x00012ea0
        /*0c00*/ 	.word	0x00000007
        /*0c04*/ 	.word	0x00030c30
        /*0c08*/ 	.short	0x010a
        /*0c0a*/ 	.byte	0x3f
	.zero		1


	//   ....[46]....
        /*0c0c*/ 	.word	0x00012ef0
        /*0c10*/ 	.word	0x00000007
        /*0c14*/ 	.word	0x00030c10
        /*0c18*/ 	.short	0x010a
        /*0c1a*/ 	.byte	0x3f
	.zero		1


	//   ....[47]....
        /*0c1c*/ 	.word	0x00012f40
        /*0c20*/ 	.word	0x00000007
        /*0c24*/ 	.word	0x00030c30
        /*0c28*/ 	.short	0x010a
        /*0c2a*/ 	.byte	0x3f
	.zero		1


	//   ....[48]....
        /*0c2c*/ 	.word	0x000131c0
        /*0c30*/ 	.word	0x0000000f
        /*0c34*/ 	.word	0x00030c20
        /*0c38*/ 	.short	0x010a
        /*0c3a*/ 	.byte	0x3f
	.zero		1


	//   ....[49]....
        /*0c3c*/ 	.word	0x00013210
        /*0c40*/ 	.word	0x0000000f
        /*0c44*/ 	.word	0x00030c40
        /*0c48*/ 	.short	0x010a
        /*0c4a*/ 	.byte	0x3f
	.zero		1


	//   ....[50]....
        /*0c4c*/ 	.word	0x00013260
        /*0c50*/ 	.word	0x0000000f
        /*0c54*/ 	.word	0x00030c28
        /*0c58*/ 	.short	0x010a
        /*0c5a*/ 	.byte	0x3f
	.zero		1


	//   ....[51]....
        /*0c5c*/ 	.word	0x000132b0
        /*0c60*/ 	.word	0x0000000f
        /*0c64*/ 	.word	0x00030c48
        /*0c68*/ 	.short	0x010a
        /*0c6a*/ 	.byte	0x3f
	.zero		1


	//   ....[52]....
        /*0c6c*/ 	.word	0x00013310
        /*0c70*/ 	.word	0x0000000f
        /*0c74*/ 	.word	0x00030c20
        /*0c78*/ 	.short	0x010a
        /*0c7a*/ 	.byte	0x3f
	.zero		1


	//   ....[53]....
        /*0c7c*/ 	.word	0x00013360
        /*0c80*/ 	.word	0x0000000f
        /*0c84*/ 	.word	0x00030c40
        /*0c88*/ 	.short	0x010a
        /*0c8a*/ 	.byte	0x3f
	.zero		1


	//   ....[54]....
        /*0c8c*/ 	.word	0x000133b0
        /*0c90*/ 	.word	0x0000000f
        /*0c94*/ 	.word	0x00030c28
        /*0c98*/ 	.short	0x010a
        /*0c9a*/ 	.byte	0x3f
	.zero		1


	//   ....[55]....
        /*0c9c*/ 	.word	0x00013400
        /*0ca0*/ 	.word	0x00000003
        /*0ca4*/ 	.word	0x00030c40
        /*0ca8*/ 	.short	0x010a
        /*0caa*/ 	.byte	0x3f
	.zero		1


	//   ....[56]....
        /*0cac*/ 	.word	0x000134d0
        /*0cb0*/ 	.word	0x00000007
        /*0cb4*/ 	.word	0x00000000
        /*0cb8*/ 	.short	0x010a
        /*0cba*/ 	.byte	0x3f
	.zero		1


	//   ....[57]....
        /*0cbc*/ 	.word	0x00013520
        /*0cc0*/ 	.word	0x00000003
        /*0cc4*/ 	.word	0x00000000
        /*0cc8*/ 	.short	0x010a
        /*0cca*/ 	.byte	0x3f
	.zero		1


	//   ....[58]....
        /*0ccc*/ 	.word	0x00013570
        /*0cd0*/ 	.word	0x00000005
        /*0cd4*/ 	.word	0x00000000
        /*0cd8*/ 	.short	0x010a
        /*0cda*/ 	.byte	0x3f
	.zero		1


	//----- nvinfo : EIATTR_NUM_MBARRIERS
	.align		4
.L_622:
        /*0cdc*/ 	.byte	0x03, 0x38
        /*0cde*/ 	.short	0x0009


	//----- nvinfo : EIATTR_EXIT_INSTR_OFFSETS
	.align		4
        /*0ce0*/ 	.byte	0x04, 0x1c
        /*0ce2*/ 	.short	(.L_624 - .L_623)


	//   ....[0]....
.L_623:
        /*0ce4*/ 	.word	0x00012cd0


	//----- nvinfo : EIATTR_MAX_THREADS
	.align		4
.L_624:
        /*0ce8*/ 	.byte	0x04, 0x05
        /*0cea*/ 	.short	(.L_626 - .L_625)
.L_625:
        /*0cec*/ 	.word	0x00000180
        /*0cf0*/ 	.word	0x00000001
        /*0cf4*/ 	.word	0x00000001


	//----- nvinfo : EIATTR_CRS_STACK_SIZE
	.align		4
.L_626:
        /*0cf8*/ 	.byte	0x04, 0x1e
        /*0cfa*/ 	.short	(.L_628 - .L_627)
.L_627:
        /*0cfc*/ 	.word	0x00000000


	//----- nvinfo : EIATTR_CBANK_PARAM_SIZE
	.align		4
.L_628:
        /*0d00*/ 	.byte	0x03, 0x19
        /*0d02*/ 	.short	0x06f0


	//----- nvinfo : EIATTR_PARAM_CBANK
	.align		4
        /*0d04*/ 	.byte	0x04, 0x0a
        /*0d06*/ 	.short	(.L_630 - .L_629)
	.align		4
.L_629:
        /*0d08*/ 	.word	index@(.nv.constant0._ZN7cutlass13device_kernelIN5flash11enable_sm90INS1_16FlashAttnBwdSm90INS1_25CollectiveMainloopBwdSm90ILi2ELi2ELi2EN4cute5tupleIJNS5_1CILi1EEES8_S8_EEENS6_IJNS7_ILi128EEESA_NS7_ILi64EEEEEENS_10bfloat16_tEfNS_4arch4Sm90ELb0ELb1ELb0ELb1ELb1ELb1ELb0ELb0ELi2ELi1ELi2ELi2ELb0EEENS1_24CollectiveEpilogueBwdGQAISC_fSF_Li256ELb1ELb1EEENS1_19SingleTileSchedulerILb1ELb0ELb0ELi128EEEEEEEEEvNT_6ParamsE)
        /*0d0c*/ 	.short	0x0210
        /*0d0e*/ 	.short	0x06f0


	//----- nvinfo : EIATTR_SW_WAR
	.align		4
.L_630:
        /*0d10*/ 	.byte	0x04, 0x36
        /*0d12*/ 	.short	(.L_632 - .L_631)
.L_631:
        /*0d14*/ 	.word	0x00000008
.L_632:


//--------------------- .nv.info._ZN7cutlass13device_kernelIN5flash11enable_sm90INS1_16FlashAttnBwdSm90INS1_25CollectiveMainloopBwdSm90ILi2ELi2ELi2EN4cute5tupleIJNS5_1CILi1EEES8_S8_EEENS6_IJNS7_ILi128EEESA_NS7_ILi64EEEEEENS_10bfloat16_tEfNS_4arch4Sm90ELb1ELb0ELb0ELb0ELb0ELb1ELb0ELb0ELi2ELi1ELi2ELi2ELb0EEENS1_21CollectiveEpilogueBwdISC_SD_SF_Li256ELb0ELb0ELi1EEENS1_25SingleTileBwdLPTSchedulerILb0ELi128ELb0EEEEEEEEEvNT_6ParamsE --------------------------
	.section	.nv.info._ZN7cutlass13device_kernelIN5flash11enable_sm90INS1_16FlashAttnBwdSm90INS1_25CollectiveMainloopBwdSm90ILi2ELi2ELi2EN4cute5tupleIJNS5_1CILi1EEES8_S8_EEENS6_IJNS7_ILi128EEESA_NS7_ILi64EEEEEENS_10bfloat16_tEfNS_4arch4Sm90ELb1ELb0ELb0ELb0ELb0ELb1ELb0ELb0ELi2ELi1ELi2ELi2ELb0EEENS1_21CollectiveEpilogueBwdISC_SD_SF_Li256ELb0ELb0ELi1EEENS1_25SingleTileBwdLPTSchedulerILb0ELi128ELb0EEEEEEEEEvNT_6ParamsE,"",@"SHT_CUDA_INFO"
	.sectionflags	@""
	.align	4


	//----- nvinfo : EIATTR_CUDA_API_VERSION
	.align		4
        /*0000*/ 	.byte	0x04, 0x37
        /*0002*/ 	.short	(.L_634 - .L_633)
.L_633:
        /*0004*/ 	.word	0x00000082


	//----- nvinfo : EIATTR_KPARAM_INFO
	.align		4
.L_634:
        /*0008*/ 	.byte	0x04, 0x17
        /*000a*/ 	.short	(.L_636 - .L_635)
.L_635:
        /*000c*/ 	.word	0x00000000
        /*0010*/ 	.short	0x0000
        /*0012*/ 	.short	0x0070
        /*0014*/ 	.byte	0x00, 0xf0, 0x01, 0x24


	//----- nvinfo : EIATTR_SPARSE_MMA_MASK
	.align		4
.L_636:
        /*0018*/ 	.byte	0x03, 0x50
        /*001a*/ 	.short	0x0000


	//----- nvinfo : EIATTR_MAXREG_COUNT
	.align		4
        /*001c*/ 	.byte	0x03, 0x1b
        /*001e*/ 	.short	0x00a8


	//----- nvinfo : EIATTR_NUM_BARRIERS
	.align		4
        /*0020*/ 	.byte	0x02, 0x4c
        /*0022*/ 	.byte	0x10
	.zero		1


	//----- nvinfo : EIATTR_EXTERNS
	.align		4
        /*0024*/ 	.byte	0x04, 0x0f
        /*0026*/ 	.short	(.L_638 - .L_637)


	//   ....[0]....
	.align		4
.L_637:
        /*0028*/ 	.word	index@(__assertfail)


	//----- nvinfo : EIATTR_ANNOTATIONS
	.align		4
.L_638:
        /*002c*/ 	.byte	0x04, 0x55
        /*002e*/ 	.short	(.L_640 - .L_639)


	//   ....[0]....
.L_639:
        /* <DEDUP_REMOVED lines=31> */
        /*0214*/ 	.byte	0x10, 0xcf, 0x00, 0x00


	//----- nvinfo : EIATTR_MERCURY_ISA_VERSION
	.align		4
.L_640:
        /*0218*/ 	.byte	0x03, 0x5f
        /*021a*/ 	.short	0x0101


	//----- nvinfo : EIATTR_INT_WARP_WIDE_INSTR_OFFSETS
	.align		4
        /*021c*/ 	.byte	0x04, 0x31
        /*021e*/ 	.short	(.L_642 - .L_641)


	//   ....[0]....
.L_641:
        /*0220*/ 	.word	0x000001e0


	//   ....[1]....
        /*0224*/ 	.word	0x000002a0


	//----- nvinfo : EIATTR_COOP_GROUP_MASK_REGIDS
	.align		4
.L_642:
        /*0228*/ 	.byte	0x04, 0x29
        /*022a*/ 	.short	(.L_644 - .L_643)


	//   ....[0]....
.L_643:
        /*022c*/ 	.word	0xffffffff


	//   ....[1]....
        /*0230*/ 	.word	0xffffffff


	//   ....[2]....
        /*0234*/ 	.word	0xffffffff


	//   ....[3]....
        /*0238*/ 	.word	0xffffffff


	//   ....[4]....
        /*023c*/ 	.word	0xffffffff


	//   ....[5]....
        /*0240*/ 	.word	0xffffffff


	//   ....[6]....
        /*0244*/ 	.word	0xffffffff


	//   ....[7]....
        /*0248*/ 	.word	0xffffffff


	//   ....[8]....
        /*024c*/ 	.word	0xffffffff


	//   ....[9]....
        /*0250*/ 	.word	0xffffffff


	//   ....[10]....
        /*0254*/ 	.word	0xffffffff


	//   ....[11]....
        /*0258*/ 	.word	0xffffffff


	//   ....[12]....
        /*025c*/ 	.word	0xffffffff


	//   ....[13]....
        /*0260*/ 	.word	0xffffffff


	//   ....[14]....
        /*0264*/ 	.word	0xffffffff


	//   ....[15]....
        /*0268*/ 	.word	0xffffffff


	//   ....[16]....
        /*026c*/ 	.word	0xffffffff


	//   ....[17]....
        /*0270*/ 	.word	0xffffffff


	//   ....[18]....
        /*0274*/ 	.word	0xffffffff


	//   ....[19]....
        /*0278*/ 	.word	0xffffffff


	//   ....[20]....
        /*027c*/ 	.word	0xffffffff


	//   ....[21]....
        /*0280*/ 	.word	0xffffffff


	//   ....[22]....
        /*0284*/ 	.word	0xffffffff


	//   ....[23]....
        /*0288*/ 	.word	0xffffffff


	//   ....[24]....
        /*028c*/ 	.word	0xffffffff


	//   ....[25]....
        /*0290*/ 	.word	0xffffffff


	//   ....[26]....
        /*0294*/ 	.word	0xffffffff


	//   ....[27]....
        /*0298*/ 	.word	0xffffffff


	//   ....[28]....
        /*029c*/ 	.word	0xffffffff


	//   ....[29]....
        /*02a0*/ 	.word	0xffffffff


	//   ....[30]....
        /*02a4*/ 	.word	0xffffffff


	//   ....[31]....
        /*02a8*/ 	.word	0xffffffff


	//   ....[32]....
        /*02ac*/ 	.word	0xffffffff


	//   ....[33]....
        /*02b0*/ 	.word	0xffffffff


	//   ....[34]....
        /*02b4*/ 	.word	0xffffffff


	//   ....[35]....
        /*02b8*/ 	.word	0xffffffff


	//   ....[36]....
        /*02bc*/ 	.word	0xffffffff


	//   ....[37]....
        /*02c0*/ 	.word	0xffffffff


	//   ....[38]....
        /*02c4*/ 	.word	0xffffffff


	//   ....[39]....
        /*02c8*/ 	.word	0xffffffff


	//   ....[40]....
        /*02cc*/ 	.word	0xffffffff


	//   ....[41]....
        /*02d0*/ 	.word	0xffffffff


	//   ....[42]....
        /*02d4*/ 	.word	0xffffffff


	//   ....[43]....
        /*02d8*/ 	.word	0xffffffff


	//   ....[44]....
        /*02dc*/ 	.word	0xffffffff


	//   ....[45]....
        /*02e0*/ 	.word	0xffffffff


	//   ....[46]....
        /*02e4*/ 	.word	0xffffffff


	//   ....[47]....
        /*02e8*/ 	.word	0xffffffff


	//   ....[48]....
        /*02ec*/ 	.word	0xffffffff


	//   ....[49]....
        /*02f0*/ 	.word	0xffffffff


	//   ....[50]....
        /*02f4*/ 	.word	0xffffffff


	//   ....[51]....
        /*02f8*/ 	.word	0xffffffff


	//   ....[52]....
        /*02fc*/ 	.word	0xffffffff


	//   ....[53]....
        /*0300*/ 	.word	0xffffffff


	//   ....[54]....
        /*0304*/ 	.word	0xffffffff


	//   ....[55]....
        /*0308*/ 	.word	0xffffffff


	//   ....[56]....
        /*030c*/ 	.word	0xffffffff


	//   ....[57]....
        /*0310*/ 	.word	0xffffffff


	//   ....[58]....
        /*0314*/ 	.word	0xffffffff


	//   ....[59]....
        /*0318*/ 	.word	0xffffffff


	//   ....[60]....
        /*031c*/ 	.word	0xffffffff


	//   ....[61]....
        /*0320*/ 	.word	0xffffffff


	//   ....[62]....
        /*0324*/ 	.word	0xffffffff


	//   ....[63]....
        /*0328*/ 	.word	0xffffffff


	//   ....[64]....
        /*032c*/ 	.word	0xffffffff


	//   ....[65]....
        /*0330*/ 	.word	0xffffffff


	//   ....[66]....
        /*0334*/ 	.word	0xffffffff


	//   ....[67]....
        /*0338*/ 	.word	0xffffffff


	//   ....[68]....
        /*033c*/ 	.word	0xffffffff


	//   ....[69]....
        /*0340*/ 	.word	0xffffffff


	//   ....[70]....
        /*0344*/ 	.word	0xffffffff


	//   ....[71]....
        /*0348*/ 	.word	0xffffffff


	//   ....[72]....
        /*034c*/ 	.word	0xffffffff


	//   ....[73]....
        /*0350*/ 	.word	0xffffffff


	//   ....[74]....
        /*0354*/ 	.word	0xffffffff


	//   ....[75]....
        /*0358*/ 	.word	0xffffffff


	//   ....[76]....
        /*035c*/ 	.word	0xffffffff


	//   ....[77]....
        /*0360*/ 	.word	0xffffffff


	//   ....[78]....
        /*0364*/ 	.word	0xffffffff


	//   ....[79]....
        /*0368*/ 	.word	0xffffffff


	//   ....[80]....
        /*036c*/ 	.word	0xffffffff


	//   ....[81]....
        /*0370*/ 	.word	0xffffffff


	//   ....[82]....
        /*0374*/ 	.word	0xffffffff


	//   ....[83]....
        /*0378*/ 	.word	0xffffffff


	//   ....[84]....
        /*037c*/ 	.word	0xffffffff


	//   ....[85]....
        /*0380*/ 	.word	0xffffffff


	//   ....[86]....
        /*0384*/ 	.word	0xffffffff


	//   ....[87]....
        /*0388*/ 	.word	0xffffffff


	//   ....[88]....
        /*038c*/ 	.word	0xffffffff


	//   ....[89]....
        /*0390*/ 	.word	0xffffffff


	//   ....[90]....
        /*0394*/ 	.word	0xffffffff


	//   ....[91]....
        /*0398*/ 	.word	0xffffffff


	//   ....[92]....
        /*039c*/ 	.word	0xffffffff


	//   ....[93]....
        /*03a0*/ 	.word	0xffffffff


	//   ....[94]....
        /*03a4*/ 	.word	0xffffffff


	//   ....[95]....
        /*03a8*/ 	.word	0xffffffff


	//   ....[96]....
        /*03ac*/ 	.word	0xffffffff


	//   ....[97]....
        /*03b0*/ 	.word	0xffffffff


	//   ....[98]....
        /*03b4*/ 	.word	0xffffffff


	//   ....[99]....
        /*03b8*/ 	.word	0xffffffff


	//   ....[100]....
        /*03bc*/ 	.word	0xffffffff


	//   ....[101]....
        /*03c0*/ 	.word	0xffffffff


	//   ....[102]....
        /*03c4*/ 	.word	0xffffffff


	//   ....[103]....
        /*03c8*/ 	.word	0xffffffff


	//   ....[104]....
        /*03cc*/ 	.word	0xffffffff


	//   ....[105]....
        /*03d0*/ 	.word	0xffffffff


	//   ....[106]....
        /*03d4*/ 	.word	0xffffffff


	//   ....[107]....
        /*03d8*/ 	.word	0xffffffff


	//   ....[108]....
        /*03dc*/ 	.word	0xffffffff


	//   ....[109]....
        /*03e0*/ 	.word	0xffffffff


	//   ....[110]....
        /*03e4*/ 	.word	0xffffffff


	//   ....[111]....
        /*03e8*/ 	.word	0xffffffff


	//   ....[112]....
        /*03ec*/ 	.word	0xffffffff


	//   ....[113]....
        /*03f0*/ 	.word	0xffffffff


	//   ....[114]....
        /*03f4*/ 	.word	0xffffffff


	//   ....[115]....
        /*03f8*/ 	.word	0xffffffff


	//   ....[116]....
        /*03fc*/ 	.word	0xffffffff


	//   ....[117]....
        /*0400*/ 	.word	0xffffffff


	//   ....[118]....
        /*0404*/ 	.word	0xffffffff


	//   ....[119]....
        /*0408*/ 	.word	0xffffffff


	//   ....[120]....
        /*040c*/ 	.word	0xffffffff


	//   ....[121]....
        /*0410*/ 	.word	0xffffffff


	//   ....[122]....
        /*0414*/ 	.word	0xffffffff


	//   ....[123]....
        /*0418*/ 	.word	0xffffffff


	//   ....[124]....
        /*041c*/ 	.word	0xffffffff


	//   ....[125]....
        /*0420*/ 	.word	0xffffffff


	//   ....[126]....
        /*0424*/ 	.word	0xffffffff


	//   ....[127]....
        /*0428*/ 	.word	0xffffffff


	//   ....[128]....
        /*042c*/ 	.word	0xffffffff


	//   ....[129]....
        /*0430*/ 	.word	0xffffffff


	//   ....[130]....
        /*0434*/ 	.word	0xffffffff


	//   ....[131]....
        /*0438*/ 	.word	0xffffffff


	//   ....[132]....
        /*043c*/ 	.word	0xffffffff


	//   ....[133]....
        /*0440*/ 	.word	0xffffffff


	//   ....[134]....
        /*0444*/ 	.word	0xffffffff


	//   ....[135]....
        /*0448*/ 	.word	0xffffffff


	//   ....[136]....
        /*044c*/ 	.word	0x0500000f


	//----- nvinfo : EIATTR_COOP_GROUP_INSTR_OFFSETS
	.align		4
.L_644:
        /*0450*/ 	.byte	0x04, 0x28
        /*0452*/ 	.short	(.L_646 - .L_645)


	//   ....[0]....
.L_645:
        /*0454*/ 	.word	0x00000060


	//   ....[1]....
        /*0458*/ 	.word	0x000001f0


	//   ....[2]....
        /*045c*/ 	.word	0x00000280


	//   ....[3]....
        /*0460*/ 	.word	0x00000400


	//   ....[4]....
        /*0464*/ 	.word	0x00000670


	//   ....[5]....
        /*0468*/ 	.word	0x00001110


	//   ....[6]....
        /*046c*/ 	.word	0x000021a0


	//   ....[7]....
        /*0470*/ 	.word	0x000022c0


	//   ....[8]....
        /*0474*/ 	.word	0x00002300


	//   ....[9]....
        /*0478*/ 	.word	0x00002340


	//   ....[10]....
        /*047c*/ 	.word	0x00002370


	//   ....[11]....
        /*0480*/ 	.word	0x000023a0


	//   ....[12]....
        /*0484*/ 	.word	0x000023d0


	//   ....[13]....
        /*0488*/ 	.word	0x00002420


	//   ....[14]....
        /*048c*/ 	.word	0x000026d0


	//   ....[15]....
        /*0490*/ 	.word	0x000027e0


	//   ....[16]....
        /*0494*/ 	.word	0x00002880


	//   ....[17]....
        /*0498*/ 	.word	0x00002940


	//   ....[18]....
        /*049c*/ 	.word	0x00002980


	//   ....[19]....
        /*04a0*/ 	.word	0x00002a00


	//   ....[20]....
        /*04a4*/ 	.word	0x00002aa0


	//   ....[21]....
        /*04a8*/ 	.word	0x00002b00


	//   ....[22]....
        /*04ac*/ 	.word	0x00002b90


	//   ....[23]....
        /*04b0*/ 	.word	0x00002c20


	//   ....[24]....
        /*04b4*/ 	.word	0x00002dd0


	//   ....[25]....
        /*04b8*/ 	.word	0x00002e30


	//   ....[26]....
        /*04bc*/ 	.word	0x00002ea0


	//   ....[27]....
        /*04c0*/ 	.word	0x00002ef0


	//   ....[28]....
        /*04c4*/ 	.word	0x00002f60


	//   ....[29]....
        /*04c8*/ 	.word	0x00002f90


	//   ....[30]....
        /*04cc*/ 	.word	0x00002fc0


	//   ....[31]....
        /*04d0*/ 	.word	0x00003020


	//   ....[32]....
        /*04d4*/ 	.word	0x000030d0


	//   ....[33]....
        /*04d8*/ 	.word	0x00003140


	//   ....[34]....
        /*04dc*/ 	.word	0x00003160


	//   ....[35]....
        /*04e0*/ 	.word	0x00003190


	//   ....[36]....
        /*04e4*/ 	.word	0x000031e0


	//   ....[37]....
        /*04e8*/ 	.word	0x00003280


	//   ....[38]....
        /*04ec*/ 	.word	0x00003510


	//   ....[39]....
        /*04f0*/ 	.word	0x00003530


	//   ....[40]....
        /*04f4*/ 	.word	0x00003540


	//   ....[41]....
        /*04f8*/ 	.word	0x00003560


	//   ....[42]....
        /*04fc*/ 	.word	0x00003570


	//   ....[43]....
        /*0500*/ 	.word	0x00003590


	//   ....[44]....
        /*0504*/ 	.word	0x000035c0


	//   ....[45]....
        /*0508*/ 	.word	0x00003600


	//   ....[46]....
        /*050c*/ 	.word	0x00003630


	//   ....[47]....
        /*0510*/ 	.word	0x00003670


	//   ....[48]....
        /*0514*/ 	.word	0x000036a0


	//   ....[49]....
        /*0518*/ 	.word	0x000036e0


	//   ....[50]....
        /*051c*/ 	.word	0x00003710


	//   ....[51]....
        /*0520*/ 	.word	0x00003750


	//   ....[52]....
        /*0524*/ 	.word	0x00003780


	//   ....[53]....
        /*0528*/ 	.word	0x000037c0


	//   ....[54]....
        /*052c*/ 	.word	0x000037f0


	//   ....[55]....
        /*0530*/ 	.word	0x00003830


	//   ....[56]....
        /*0534*/ 	.word	0x00003880


	//   ....[57]....
        /*0538*/ 	.word	0x000038b0


	//   ....[58]....
        /*053c*/ 	.word	0x000038c0


	//   ....[59]....
        /*0540*/ 	.word	0x000038f0


	//   ....[60]....
        /*0544*/ 	.word	0x00003900


	//   ....[61]....
        /*0548*/ 	.word	0x00003910


	//   ....[62]....
        /*054c*/ 	.word	0x00003920


	//   ....[63]....
        /*0550*/ 	.word	0x00003930


	//   ....[64]....
        /*0554*/ 	.word	0x00003940


	//   ....[65]....
        /*0558*/ 	.word	0x00003950


	//   ....[66]....
        /*055c*/ 	.word	0x00003960


	//   ....[67]....
        /*0560*/ 	.word	0x00003970


	//   ....[68]....
        /*0564*/ 	.word	0x00003980


	//   ....[69]....
        /*0568*/ 	.word	0x00003990


	//   ....[70]....
        /*056c*/ 	.word	0x00005e50


	//   ....[71]....
        /*0570*/ 	.word	0x00005e90


	//   ....[72]....
        /*0574*/ 	.word	0x00005f20


	//   ....[73]....
        /*0578*/ 	.word	0x00006050


	//   ....[74]....
        /*057c*/ 	.word	0x000060a0


	//   ....[75]....
        /*0580*/ 	.word	0x000060c0


	//   ....[76]....
        /*0584*/ 	.word	0x000060d0


	//   ....[77]....
        /*0588*/ 	.word	0x00006130


	//   ....[78]....
        /*058c*/ 	.word	0x00006170


	//   ....[79]....
        /*0590*/ 	.word	0x000061f0


	//   ....[80]....
        /*0594*/ 	.word	0x00006270


	//   ....[81]....
        /*0598*/ 	.word	0x00006290


	//   ....[82]....
        /*059c*/ 	.word	0x000062a0


	//   ....[83]....
        /*05a0*/ 	.word	0x000062c0


	//   ....[84]....
        /*05a4*/ 	.word	0x000062d0


	//   ....[85]....
        /*05a8*/ 	.word	0x000062e0


	//   ....[86]....
        /*05ac*/ 	.word	0x00006320


	//   ....[87]....
        /*05b0*/ 	.word	0x00006390


	//   ....[88]....
        /*05b4*/ 	.word	0x00006500


	//   ....[89]....
        /*05b8*/ 	.word	0x00006600


	//   ....[90]....
        /*05bc*/ 	.word	0x00006630


	//   ....[91]....
        /*05c0*/ 	.word	0x00006660


	//   ....[92]....
        /*05c4*/ 	.word	0x00006690


	//   ....[93]....
        /*05c8*/ 	.word	0x000067a0


	//   ....[94]....
        /*05cc*/ 	.word	0x00006800


	//   ....[95]....
        /*05d0*/ 	.word	0x00006840


	//   ....[96]....
        /*05d4*/ 	.word	0x00006880


	//   ....[97]....
        /*05d8*/ 	.word	0x00006900


	//   ....[98]....
        /*05dc*/ 	.word	0x000069b0


	//   ....[99]....
        /*05e0*/ 	.word	0x00006a50


	//   ....[100]....
        /*05e4*/ 	.word	0x00006a60


	//   ....[101]....
        /*05e8*/ 	.word	0x00006a70


	//   ....[102]....
        /*05ec*/ 	.word	0x00006a80


	//   ....[103]....
        /*05f0*/ 	.word	0x00006a90


	//   ....[104]....
        /*05f4*/ 	.word	0x00006bf0


	//   ....[105]....
        /*05f8*/ 	.word	0x00006c20


	//   ....[106]....
        /*05fc*/ 	.word	0x00006c40


	//   ....[107]....
        /*0600*/ 	.word	0x00006c50


	//   ....[108]....
        /*0604*/ 	.word	0x00006c60


	//   ....[109]....
        /*0608*/ 	.word	0x00006c70


	//   ....[110]....
        /*060c*/ 	.word	0x00006c80


	//   ....[111]....
        /*0610*/ 	.word	0x00006c90


	//   ....[112]....
        /*0614*/ 	.word	0x00006ca0


	//   ....[113]....
        /*0618*/ 	.word	0x00006d50


	//   ....[114]....
        /*061c*/ 	.word	0x00006dd0


	//   ....[115]....
        /*0620*/ 	.word	0x00006e10


	//   ....[116]....
        /*0624*/ 	.word	0x00006e40


	//   ....[117]....
        /*0628*/ 	.word	0x00006e60


	//   ....[118]....
        /*062c*/ 	.word	0x00006e80


	//   ....[119]....
        /*0630*/ 	.word	0x00006e90


	//   ....[120]....
        /*0634*/ 	.word	0x00006ea0


	//   ....[121]....
        /*0638*/ 	.word	0x00006eb0


	//   ....[122]....
        /*063c*/ 	.word	0x00006ed0


	//   ....[123]....
        /*0640*/ 	.word	0x00006ee0


	//   ....[124]....
        /*0644*/ 	.word	0x00006ef0


	//   ....[125]....
        /*0648*/ 	.word	0x00006f20


	//   ....[126]....
        /*064c*/ 	.word	0x00006f30


	//   ....[127]....
        /*0650*/ 	.word	0x00006f50


	//   ....[128]....
        /*0654*/ 	.word	0x00006f60


	//   ....[129]....
        /*0658*/ 	.word	0x00006f80


	//   ....[130]....
        /*065c*/ 	.word	0x00006f90


	//   ....[131]....
        /*0660*/ 	.word	0x00006fb0


	//   ....[132]....
        /*0664*/ 	.word	0x00006fc0


	//   ....[133]....
        /*0668*/ 	.word	0x00006fe0


	//   ....[134]....
        /*066c*/ 	.word	0x00009510


	//   ....[135]....
        /*0670*/ 	.word	0x0000a390


	//   ....[136]....
        /*0674*/ 	.word	0x0000d180


	//----- nvinfo : EIATTR_REG_RECONFIG
	.align		4
.L_646:
        /*0678*/ 	.byte	0x01, 0x54
	.zero		2


	//----- nvinfo : EIATTR_SYSCALL_OFFSETS
	.align		4
        /*067c*/ 	.byte	0x04, 0x46
        /*067e*/ 	.short	(.L_648 - .L_647)


	//   ....[0]....
.L_647:
        /*0680*/ 	.word	0x00000d70


	//   ....[1]....
        /*0684*/ 	.word	0x00000e60


	//   ....[2]....
        /*0688*/ 	.word	0x00000fc0


	//   ....[3]....
        /*068c*/ 	.word	0x000010b0


	//   ....[4]....
        /*0690*/ 	.word	0x00008d80


	//   ....[5]....
        /*0694*/ 	.word	0x00008eb0


	//   ....[6]....
        /*0698*/ 	.word	0x00008fd0


	//   ....[7]....
        /*069c*/ 	.word	0x000090f0


	//----- nvinfo : EIATTR_MBARRIER_INSTR_OFFSETS
	.align		4
.L_648:
        /*06a0*/ 	.byte	0x04, 0x39
        /*06a2*/ 	.short	(.L_650 - .L_649)


	//   ....[0]....
.L_649:
        /*06a4*/ 	.word	0x000002c0
        /*06a8*/ 	.word	0x000000ff
        /*06ac*/ 	.word	0x00030c00
        /*06b0*/ 	.short	0x0100
        /*06b2*/ 	.byte	0x06
	.zero		1


	//   ....[1]....
        /*06b4*/ 	.word	0x000003b0
        /*06b8*/ 	.word	0x000000ff
        /*06bc*/ 	.word	0x00030c10
        /*06c0*/ 	.short	0x0100
        /*06c2*/ 	.byte	0x08
	.zero		1


	//   ....[2]....
        /*06c4*/ 	.word	0x000003c0
        /*06c8*/ 	.word	0x000000ff
        /*06cc*/ 	.word	0x00030c20
        /*06d0*/ 	.short	0x0100
        /*06d2*/ 	.byte	0x08
	.zero		1


	//   ....[3]....
        /*06d4*/ 	.word	0x000003d0
        /*06d8*/ 	.word	0x000000ff
        /*06dc*/ 	.word	0x00030c18
        /*06e0*/ 	.short	0x0100
        /*06e2*/ 	.byte	0x08
	.zero		1


	//   ....[4]....
        /*06e4*/ 	.word	0x000003e0
        /*06e8*/ 	.word	0x000000ff
        /*06ec*/ 	.word	0x00030c28
        /*06f0*/ 	.short	0x0100
        /*06f2*/ 	.byte	0x08
	.zero		1


	//   ....[5]....
        /*06f4*/ 	.word	0x00000510
        /*06f8*/ 	.word	0x000000ff
        /*06fc*/ 	.word	0x00030c30
        /*0700*/ 	.short	0x0100
        /*0702*/ 	.byte	0x08
	.zero		1


	//   ....[6]....
        /*0704*/ 	.word	0x00000520
        /*0708*/ 	.word	0x000000ff
        /*070c*/ 	.word	0x00030c40
        /*0710*/ 	.short	0x0100
        /*0712*/ 	.byte	0x08
	.zero		1


	//   ....[7]....
        /*0714*/ 	.word	0x00000530
        /*0718*/ 	.word	0x000000ff
        /*071c*/ 	.word	0x00030c38
        /*0720*/ 	.short	0x0100
        /*0722*/ 	.byte	0x08
	.zero		1


	//   ....[8]....
        /*0724*/ 	.word	0x00000540
        /*0728*/ 	.word	0x000000ff
        /*072c*/ 	.word	0x00030c48
        /*0730*/ 	.short	0x0100
        /*0732*/ 	.byte	0x08
	.zero		1


	//   ....[9]....
        /*0734*/ 	.word	0x00001180
        /*0738*/ 	.word	0x000000ec
        /*073c*/ 	.word	0x00030c00
        /*0740*/ 	.short	0x010a
        /*0742*/ 	.byte	0x3f
	.zero		1


	//   ....[10]....
        /*0744*/ 	.word	0x000011a0
        /*0748*/ 	.word	0x000000ec
        /*074c*/ 	.word	0x00030c00
        /*0750*/ 	.short	0x010a
        /*0752*/ 	.byte	0x3f
	.zero		1


	//   ....[11]....
        /*0754*/ 	.word	0x00001b20
        /*0758*/ 	.word	0x00000006
        /*075c*/ 	.word	0x00030c10
        /*0760*/ 	.short	0x010a
        /*0762*/ 	.byte	0x3f
	.zero		1


	//   ....[12]....
        /*0764*/ 	.word	0x00001b90
        /*0768*/ 	.word	0x00000006
        /*076c*/ 	.word	0x00030c10
        /*0770*/ 	.short	0x010a
        /*0772*/ 	.byte	0x3f
	.zero		1


	//   ....[13]....
        /*0774*/ 	.word	0x00001fb0
        /*0778*/ 	.word	0x00000006
        /*077c*/ 	.word	0x00030c30
        /*0780*/ 	.short	0x010a
        /*0782*/ 	.byte	0x3f
	.zero		1


	//   ....[14]....
        /*0784*/ 	.word	0x00002050
        /*0788*/ 	.word	0x00000006
        /*078c*/ 	.word	0x00030c30
        /*0790*/ 	.short	0x010a
        /*0792*/ 	.byte	0x3f
	.zero		1


	//   ....[15]....
        /*0794*/ 	.word	0x00004c10
        /*0798*/ 	.word	0x00000005
        /*079c*/ 	.word	0x00000000
        /*07a0*/ 	.short	0x0101
        /*07a2*/ 	.byte	0x3f
	.zero		1


	//   ....[16]....
        /*07a4*/ 	.word	0x00005060
        /*07a8*/ 	.word	0x00000006
        /*07ac*/ 	.word	0x00000000
        /*07b0*/ 	.short	0x0101
        /*07b2*/ 	.byte	0x3f
	.zero		1


	//   ....[17]....
        /*07b4*/ 	.word	0x00005880
        /*07b8*/ 	.word	0x00000007
        /*07bc*/ 	.word	0x00030c10
        /*07c0*/ 	.short	0x010a
        /*07c2*/ 	.byte	0x3f
	.zero		1


	//   ....[18]....
        /*07c4*/ 	.word	0x00005900
        /*07c8*/ 	.word	0x00000007
        /*07cc*/ 	.word	0x00030c10
        /*07d0*/ 	.short	0x010a
        /*07d2*/ 	.byte	0x3f
	.zero		1


	//   ....[19]....
        /*07d4*/ 	.word	0x00005d10
        /*07d8*/ 	.word	0x00000007
        /*07dc*/ 	.word	0x00030c30
        /*07e0*/ 	.short	0x010a
        /*07e2*/ 	.byte	0x3f
	.zero		1


	//   ....[20]....
        /*07e4*/ 	.word	0x00005da0
        /*07e8*/ 	.word	0x00000007
        /*07ec*/ 	.word	0x00030c30
        /*07f0*/ 	.short	0x010a
        /*07f2*/ 	.byte	0x3f
	.zero		1


	//   ....[21]....
        /*07f4*/ 	.word	0x00008560
        /*07f8*/ 	.word	0x00000008
        /*07fc*/ 	.word	0x00000000
        /*0800*/ 	.short	0x0101
        /*0802*/ 	.byte	0x3f
	.zero		1


	//   ....[22]....
        /*0804*/ 	.word	0x000089c0
        /*0808*/ 	.word	0x00000007
        /*080c*/ 	.word	0x00000000
        /*0810*/ 	.short	0x0101
        /*0812*/ 	.byte	0x3f
	.zero		1


	//   ....[23]....
        /*0814*/ 	.word	0x0000b830
        /*0818*/ 	.word	0x00000000
        /*081c*/ 	.word	0x00030c20
        /*0820*/ 	.short	0x010a
        /*0822*/ 	.byte	0x3f
	.zero		1


	//   ....[24]....
        /*0824*/ 	.word	0x0000bd80
        /*0828*/ 	.word	0x00000000
        /*082c*/ 	.word	0x00030c40
        /*0830*/ 	.short	0x010a
        /*0832*/ 	.byte	0x3f
	.zero		1


	//   ....[25]....
        /*0834*/ 	.word	0x0000bfe0
        /*0838*/ 	.word	0x00000000
        /*083c*/ 	.word	0x00030c28
        /*0840*/ 	.short	0x010a
        /*0842*/ 	.byte	0x3f
	.zero		1


	//   ....[26]....
        /*0844*/ 	.word	0x0000c240
        /*0848*/ 	.word	0x00000000
        /*084c*/ 	.word	0x00030c48
        /*0850*/ 	.short	0x010a
        /*0852*/ 	.byte	0x3f
	.zero		1


	//   ....[27]....
        /*0854*/ 	.word	0x0000c450
        /*0858*/ 	.word	0x00000000
        /*085c*/ 	.word	0x00030c20
        /*0860*/ 	.short	0x010a
        /*0862*/ 	.byte	0x3f
	.zero		1


	//   ....[28]....
        /*0864*/ 	.word	0x0000c700
        /*0868*/ 	.word	0x00000000
        /*086c*/ 	.word	0x00030c40
        /*0870*/ 	.short	0x010a
        /*0872*/ 	.byte	0x3f
	.zero		1


	//   ....[29]....
        /*0874*/ 	.word	0x0000c930
        /*0878*/ 	.word	0x00000000
        /*087c*/ 	.word	0x00030c28
        /*0880*/ 	.short	0x010a
        /*0882*/ 	.byte	0x3f
	.zero		1


	//   ....[30]....
        /*0884*/ 	.word	0x0000cbe0
        /*0888*/ 	.word	0x00000004
        /*088c*/ 	.word	0x00030c40
        /*0890*/ 	.short	0x010a
        /*0892*/ 	.byte	0x3f
	.zero		1


	//   ....[31]....
        /*0894*/ 	.word	0x0000d000
        /*0898*/ 	.word	0x00000007
        /*089c*/ 	.word	0x00000000
        /*08a0*/ 	.short	0x010a
        /*08a2*/ 	.byte	0x3f
	.zero		1


	//   ....[32]....
        /*08a4*/ 	.word	0x0000d050
        /*08a8*/ 	.word	0x00000003
        /*08ac*/ 	.word	0x00000000
        /*08b0*/ 	.short	0x010a
        /*08b2*/ 	.byte	0x3f
	.zero		1


	//   ....[33]....
        /*08b4*/ 	.word	0x0000d0b0
        /*08b8*/ 	.word	0x00000005
        /*08bc*/ 	.word	0x00000000
        /*08c0*/ 	.short	0x010a
        /*08c2*/ 	.byte	0x3f
	.zero		1


	//   ....[34]....
        /*08c4*/ 	.word	0x0000d0e0
        /*08c8*/ 	.word	0x00000003
        /*08cc*/ 	.word	0x00000000
        /*08d0*/ 	.short	0x010a
        /*08d2*/ 	.byte	0x3f
	.zero		1


	//   ....[35]....
        /*08d4*/ 	.word	0x0000d1b0
        /*08d8*/ 	.word	0x000000ec
        /*08dc*/ 	.word	0x00030c00
        /*08e0*/ 	.short	0x010a
        /*08e2*/ 	.byte	0x3f
	.zero		1


	//   ....[36]....
        /*08e4*/ 	.word	0x0000d200
        /*08e8*/ 	.word	0x00000006
        /*08ec*/ 	.word	0x00030c10
        /*08f0*/ 	.short	0x010a
        /*08f2*/ 	.byte	0x3f
	.zero		1


	//   ....[37]....
        /*08f4*/ 	.word	0x0000d250
        /*08f8*/ 	.word	0x00000006
        /*08fc*/ 	.word	0x00030c30
        /*0900*/ 	.short	0x010a
        /*0902*/ 	.byte	0x3f
	.zero		1


	//   ....[38]....
        /*0904*/ 	.word	0x0000d2a0
        /*0908*/ 	.word	0x00000007
        /*090c*/ 	.word	0x00030c10
        /*0910*/ 	.short	0x010a
        /*0912*/ 	.byte	0x3f
	.zero		1


	//   ....[39]....
        /*0914*/ 	.word	0x0000d2f0
        /*0918*/ 	.word	0x00000007
        /*091c*/ 	.word	0x00030c30
        /*0920*/ 	.short	0x010a
        /*0922*/ 	.byte	0x3f
	.zero		1


	//   ....[40]....
        /*0924*/ 	.word	0x0000d340
        /*0928*/ 	.word	0x00000000
        /*092c*/ 	.word	0x00030c20
        /*0930*/ 	.short	0x010a
        /*0932*/ 	.byte	0x3f
	.zero		1


	//   ....[41]....
        /*0934*/ 	.word	0x0000d390
        /*0938*/ 	.word	0x00000000
        /*093c*/ 	.word	0x00030c40
        /*0940*/ 	.short	0x010a
        /*0942*/ 	.byte	0x3f
	.zero		1


	//   ....[42]....
        /*0944*/ 	.word	0x0000d3e0
        /*0948*/ 	.word	0x00000000
        /*094c*/ 	.word	0x00030c28
        /*0950*/ 	.short	0x010a
        /*0952*/ 	.byte	0x3f
	.zero		1


	//   ....[43]....
        /*0954*/ 	.word	0x0000d430
        /*0958*/ 	.word	0x00000000
        /*095c*/ 	.word	0x00030c48
        /*0960*/ 	.short	0x010a
        /*0962*/ 	.byte	0x3f
	.zero		1


	//   ....[44]....
        /*0964*/ 	.word	0x0000d490
        /*0968*/ 	.word	0x00000000
        /*096c*/ 	.word	0x00030c20
        /*0970*/ 	.short	0x010a
        /*0972*/ 	.byte	0x3f
	.zero		1


	//   ....[45]....
        /*0974*/ 	.word	0x0000d4e0
        /*0978*/ 	.word	0x00000000
        /*097c*/ 	.word	0x00030c40
        /*0980*/ 	.short	0x010a
        /*0982*/ 	.byte	0x3f
	.zero		1


	//   ....[46]....
        /*0984*/ 	.word	0x0000d530
        /*0988*/ 	.word	0x00000000
        /*098c*/ 	.word	0x00030c28
        /*0990*/ 	.short	0x010a
        /*0992*/ 	.byte	0x3f
	.zero		1


	//   ....[47]....
        /*0994*/ 	.word	0x0000d580
        /*0998*/ 	.word	0x00000004
        /*099c*/ 	.word	0x00030c40
        /*09a0*/ 	.short	0x010a
        /*09a2*/ 	.byte	0x3f
	.zero		1


	//   ....[48]....
        /*09a4*/ 	.word	0x0000d650
        /*09a8*/ 	.word	0x00000007
        /*09ac*/ 	.word	0x00000000
        /*09b0*/ 	.short	0x010a
        /*09b2*/ 	.byte	0x3f
	.zero		1


	//   ....[49]....
        /*09b4*/ 	.word	0x0000d6a0
        /*09b8*/ 	.word	0x00000003
        /*09bc*/ 	.word	0x00000000
        /*09c0*/ 	.short	0x010a
        /*09c2*/ 	.byte	0x3f
	.zero		1


	//   ....[50]....
        /*09c4*/ 	.word	0x0000d6f0
        /*09c8*/ 	.word	0x00000005
        /*09cc*/ 	.word	0x00000000
        /*09d0*/ 	.short	0x010a
        /*09d2*/ 	.byte	0x3f
	.zero		1


	//----- nvinfo : EIATTR_NUM_MBARRIERS
	.align		4
.L_650:
        /*09d4*/ 	.byte	0x03, 0x38
        /*09d6*/ 	.short	0x0009


	//----- nvinfo : EIATTR_EXIT_INSTR_OFFSETS
	.align		4
        /*09d8*/ 	.byte	0x04, 0x1c
        /*09da*/ 	.short	(.L_652 - .L_651)


	//   ....[0]....
.L_651:
        /*09dc*/ 	.word	0x0000d130


	//----- nvinfo : EIATTR_MAX_THREADS
	.align		4
.L_652:
        /*09e0*/ 	.byte	0x04, 0x05
        /*09e2*/ 	.short	(.L_654 - .L_653)
.L_653:
        /*09e4*/ 	.word	0x00000180
        /*09e8*/ 	.word	0x00000001
        /*09ec*/ 	.word	0x00000001


	//----- nvinfo : EIATTR_CRS_STACK_SIZE
	.align		4
.L_654:
        /*09f0*/ 	.byte	0x04, 0x1e
        /*09f2*/ 	.short	(.L_656 - .L_655)
.L_655:
        /*09f4*/ 	.word	0x00000000


	//----- nvinfo : EIATTR_CBANK_PARAM_SIZE
	.align		4
.L_656:
        /*09f8*/ 	.byte	0x03, 0x19
        /*09fa*/ 	.short	0x0970


	//----- nvinfo : EIATTR_PARAM_CBANK
	.align		4
        /*09fc*/ 	.byte	0x04, 0x0a
        /*09fe*/ 	.short	(.L_658 - .L_657)
	.align		4
.L_657:
        /*0a00*/ 	.word	index@(.nv.constant0._ZN7cutlass13device_kernelIN5flash11enable_sm90INS1_16FlashAttnBwdSm90INS1_25CollectiveMainloopBwdSm90ILi2ELi2ELi2EN4cute5tupleIJNS5_1CILi1EEES8_S8_EEENS6_IJNS7_ILi128EEESA_NS7_ILi64EEEEEENS_10bfloat16_tEfNS_4arch4Sm90ELb1ELb0ELb0ELb0ELb0ELb1ELb0ELb0ELi2ELi1ELi2ELi2ELb0EEENS1_21CollectiveEpilogueBwdISC_SD_SF_Li256ELb0ELb0ELi1EEENS1_25SingleTileBwdLPTSchedulerILb0ELi128ELb0EEEEEEEEEvNT_6ParamsE)
        /*0a04*/ 	.short	0x0210
        /*0a06*/ 	.short	0x0970


	//----- nvinfo : EIATTR_SW_WAR
	.align		4
.L_658:
        /*0a08*/ 	.byte	0x04, 0x36
        /*0a0a*/ 	.short	(.L_660 - .L_659)
.L_659:
        /*0a0c*/ 	.word	0x00000008
.L_660:


//--------------------- .nv.info._ZN7cutlass13device_kernelIN5flash11enable_sm90INS1_16FlashAttnBwdSm90INS1_25CollectiveMainloopBwdSm90ILi2ELi2ELi2EN4cute5tupleIJNS5_1CILi1EEES8_S8_EEENS6_IJNS7_ILi128EEESA_NS7_ILi64EEEEEENS_10bfloat16_tEfNS_4arch4Sm90ELb1ELb0ELb0ELb0ELb1ELb1ELb0ELb0ELi2ELi1ELi2ELi2ELb0EEENS1_21CollectiveEpilogueBwdISC_SD_SF_Li256ELb0ELb0ELi1EEENS1_25SingleTileBwdLPTSchedulerILb0ELi128ELb1EEEEEEEEEvNT_6ParamsE --------------------------
	.section	.nv.info._ZN7cutlass13device_kernelIN5flash11enable_sm90INS1_16FlashAttnBwdSm90INS1_25CollectiveMainloopBwdSm90ILi2ELi2ELi2EN4cute5tupleIJNS5_1CILi1EEES8_S8_EEENS6_IJNS7_ILi128EEESA_NS7_ILi64EEEEEENS_10bfloat16_tEfNS_4arch4Sm90ELb1ELb0ELb0ELb0ELb1ELb1ELb0ELb0ELi2ELi1ELi2ELi2ELb0EEENS1_21CollectiveEpilogueBwdISC_SD_SF_Li256ELb0ELb0ELi1EEENS1_25SingleTileBwdLPTSchedulerILb0ELi128ELb1EEEEEEEEEvNT_6ParamsE,"",@"SHT_CUDA_INFO"
	.sectionflags	@""
	.align	4


	//----- nvinfo : EIATTR_CUDA_API_VERSION
	.align		4
        /*0000*/ 	.byte	0x04, 0x37
        /*0002*/ 	.short	(.L_662 - .L_661)
.L_661:
        /*0004*/ 	.word	0x00000082


	//----- nvinfo : EIATTR_KPARAM_INFO
	.align		4
.L_662:
        /*0008*/ 	.byte	0x04, 0x17
        /*000a*/ 	.short	(.L_664 - .L_663)
.L_663:
        /*000c*/ 	.word	0x00000000
        /*0010*/ 	.short	0x0000
        /*0012*/ 	.short	0x0070
        /*0014*/ 	.byte	0x00, 0xf0, 0x01, 0x24


	//----- nvinfo : EIATTR_SPARSE_MMA_MASK
	.align		4
.L_664:
        /*0018*/ 	.byte	0x03, 0x50
        /*001a*/ 	.short	0x0000


	//----- nvinfo : EIATTR_MAXREG_COUNT
	.align		4
        /*001c*/ 	.byte	0x03, 0x1b
        /*001e*/ 	.short	0x00a8


	//----- nvinfo : EIATTR_NUM_BARRIERS
	.align		4
        /*0020*/ 	.byte	0x02, 0x4c
        /*0022*/ 	.byte	0x10
	.zero		1


	//----- nvinfo : EIATTR_EXTERNS
	.align		4
        /*0024*/ 	.byte	0x04, 0x0f
        /*0026*/ 	.short	(.L_666 - .L_665)


	//   ....[0]....
	.align		4
.L_665:
        /*0028*/ 	.word	index@(__assertfail)


	//----- nvinfo : EIATTR_ANNOTATIONS
	.align		4
.L_666:
        /*002c*/ 	.byte	0x04, 0x55
        /*002e*/ 	.short	(.L_668 - .L_667)


	//   ....[0]....
.L_667:
        /* <DEDUP_REMOVED lines=34> */


	//----- nvinfo : EIATTR_MERCURY_ISA_VERSION
	.align		4
.L_668:
        /*0238*/ 	.byte	0x03, 0x5f
        /*023a*/ 	.short	0x0101


	//----- nvinfo : EIATTR_INT_WARP_WIDE_INSTR_OFFSETS
	.align		4
        /*023c*/ 	.byte	0x04, 0x31
        /*023e*/ 	.short	(.L_670 - .L_669)


	//   ....[0]....
.L_669:
        /*0240*/ 	.word	0x000001e0


	//   ....[1]....
        /*0244*/ 	.word	0x000002a0


	//   ....[2]....
        /*0248*/ 	.word	0x0000aed0


	//   ....[3]....
        /*024c*/ 	.word	0x0000b540


	//   ....[4]....
        /*0250*/ 	.word	0x0000ba70


	//----- nvinfo : EIATTR_COOP_GROUP_MASK_REGIDS
	.align		4
.L_670:
        /*0254*/ 	.byte	0x04, 0x29
        /*0256*/ 	.short	(.L_672 - .L_671)


	//   ....[0]....
.L_671:
        /*0258*/ 	.word	0xffffffff


	//   ....[1]....
        /*025c*/ 	.word	0xffffffff


	//   ....[2]....
        /*0260*/ 	.word	0xffffffff


	//   ....[3]....
        /*0264*/ 	.word	0xffffffff


	//   ....[4]....
        /*0268*/ 	.word	0xffffffff


	//   ....[5]....
        /*026c*/ 	.word	0xffffffff


	//   ....[6]....
        /*0270*/ 	.word	0xffffffff


	//   ....[7]....
        /*0274*/ 	.word	0xffffffff


	//   ....[8]....
        /*0278*/ 	.word	0xffffffff


	//   ....[9]....
        /*027c*/ 	.word	0xffffffff


	//   ....[10]....
        /*0280*/ 	.word	0xffffffff


	//   ....[11]....
        /*0284*/ 	.word	0xffffffff


	//   ....[12]....
        /*0288*/ 	.word	0xffffffff


	//   ....[13]....
        /*028c*/ 	.word	0xffffffff


	//   ....[14]....
        /*0290*/ 	.word	0xffffffff


	//   ....[15]....
        /*0294*/ 	.word	0xffffffff


	//   ....[16]....
        /*0298*/ 	.word	0xffffffff


	//   ....[17]....
        /*029c*/ 	.word	0xffffffff


	//   ....[18]....
        /*02a0*/ 	.word	0xffffffff


	//   ....[19]....
        /*02a4*/ 	.word	0xffffffff


	//   ....[20]....
        /*02a8*/ 	.word	0xffffffff


	//   ....[21]....
        /*02ac*/ 	.word	0xffffffff


	//   ....[22]....
        /*02b0*/ 	.word	0xffffffff


	//   ....[23]....
        /*02b4*/ 	.word	0xffffffff


	//   ....[24]....
        /*02b8*/ 	.word	0xffffffff


	//   ....[25]....
        /*02bc*/ 	.word	0xffffffff


	//   ....[26]....
        /*02c0*/ 	.word	0xffffffff


	//   ....[27]....
        /*02c4*/ 	.word	0xffffffff


	//   ....[28]....
        /*02c8*/ 	.word	0xffffffff


	//   ....[29]....
        /*02cc*/ 	.word	0xffffffff


	//   ....[30]....
        /*02d0*/ 	.word	0xffffffff


	//   ....[31]....
        /*02d4*/ 	.word	0xffffffff


	//   ....[32]....
        /*02d8*/ 	.word	0xffffffff


	//   ....[33]....
        /*02dc*/ 	.word	0xffffffff


	//   ....[34]....
        /*02e0*/ 	.word	0xffffffff


	//   ....[35]....
        /*02e4*/ 	.word	0xffffffff


	//   ....[36]....
        /*02e8*/ 	.word	0xffffffff


	//   ....[37]....
        /*02ec*/ 	.word	0xffffffff


	//   ....[38]....
        /*02f0*/ 	.word	0xffffffff


	//   ....[39]....
        /*02f4*/ 	.word	0xffffffff


	//   ....[40]....
        /*02f8*/ 	.word	0xffffffff


	//   ....[41]....
        /*02fc*/ 	.word	0xffffffff


	//   ....[42]....
        /*0300*/ 	.word	0xffffffff


	//   ....[43]....
        /*0304*/ 	.word	0xffffffff


	//   ....[44]....
        /*0308*/ 	.word	0xffffffff


	//   ....[45]....
        /*030c*/ 	.word	0xffffffff


	//   ....[46]....
        /*0310*/ 	.word	0xffffffff


	//   ....[47]....
        /*0314*/ 	.word	0xffffffff


	//   ....[48]....
        /*0318*/ 	.word	0xffffffff


	//   ....[49]....
        /*031c*/ 	.word	0xffffffff


	//   ....[50]....
        /*0320*/ 	.word	0xffffffff


	//   ....[51]....
        /*0324*/ 	.word	0xffffffff


	//   ....[52]....
        /*0328*/ 	.word	0xffffffff


	//   ....[53]....
        /*032c*/ 	.word	0xffffffff


	//   ....[54]....
        /*0330*/ 	.word	0xffffffff


	//   ....[55]....
        /*0334*/ 	.word	0xffffffff


	//   ....[56]....
        /*0338*/ 	.word	0xffffffff


	//   ....[57]....
        /*033c*/ 	.word	0xffffffff


	//   ....[58]....
        /*0340*/ 	.word	0xffffffff


	//   ....[59]....
        /*0344*/ 	.word	0xffffffff


	//   ....[60]....
        /*0348*/ 	.word	0xffffffff


	//   ....[61]....
        /*034c*/ 	.word	0xffffffff


	//   ....[62]....
        /*0350*/ 	.word	0xffffffff


	//   ....[63]....
        /*0354*/ 	.word	0xffffffff


	//   ....[64]....
        /*0358*/ 	.word	0xffffffff


	//   ....[65]....
        /*035c*/ 	.word	0xffffffff


	//   ....[66]....
        /*0360*/ 	.word	0xffffffff


	//   ....[67]....
        /*0364*/ 	.word	0xffffffff


	//   ....[68]....
        /*0368*/ 	.word	0xffffffff


	//   ....[69]....
        /*036c*/ 	.word	0xffffffff


	//   ....[70]....
        /*0370*/ 	.word	0xffffffff


	//   ....[71]....
        /*0374*/ 	.word	0xffffffff


	//   ....[72]....
        /*0378*/ 	.word	0xffffffff


	//   ....[73]....
        /*037c*/ 	.word	0xffffffff


	//   ....[74]....
        /*0380*/ 	.word	0xffffffff


	//   ....[75]....
        /*0384*/ 	.word	0xffffffff


	//   ....[76]....
        /*0388*/ 	.word	0xffffffff


	//   ....[77]....
        /*038c*/ 	.word	0xffffffff


	//   ....[78]....
        /*0390*/ 	.word	0xffffffff


	//   ....[79]....
        /*0394*/ 	.word	0xffffffff


	//   ....[80]....
        /*0398*/ 	.word	0xffffffff


	//   ....[81]....
        /*039c*/ 	.word	0xffffffff


	//   ....[82]....
        /*03a0*/ 	.word	0xffffffff


	//   ....[83]....
        /*03a4*/ 	.word	0xffffffff


	//   ....[84]....
        /*03a8*/ 	.word	0xffffffff


	//   ....[85]....
        /*03ac*/ 	.word	0xffffffff


	//   ....[86]....
        /*03b0*/ 	.word	0xffffffff


	//   ....[87]....
        /*03b4*/ 	.word	0xffffffff


	//   ....[88]....
        /*03b8*/ 	.word	0xffffffff


	//   ....[89]....
        /*03bc*/ 	.word	0xffffffff


	//   ....[90]....
        /*03c0*/ 	.word	0xffffffff


	//   ....[91]....
        /*03c4*/ 	.word	0xffffffff


	//   ....[92]....
        /*03c8*/ 	.word	0xffffffff


	//   ....[93]....
        /*03cc*/ 	.word	0xffffffff


	//   ....[94]....
        /*03d0*/ 	.word	0xffffffff


	//   ....[95]....
        /*03d4*/ 	.word	0xffffffff


	//   ....[96]....
        /*03d8*/ 	.word	0xffffffff


	//   ....[97]....
        /*03dc*/ 	.word	0xffffffff


	//   ....[98]....
        /*03e0*/ 	.word	0xffffffff


	//   ....[99]....
        /*03e4*/ 	.word	0xffffffff


	//   ....[100]....
        /*03e8*/ 	.word	0xffffffff


	//   ....[101]....
        /*03ec*/ 	.word	0xffffffff


	//   ....[102]....
        /*03f0*/ 	.word	0xffffffff


	//   ....[103]....
        /*03f4*/ 	.word	0xffffffff


	//   ....[104]....
        /*03f8*/ 	.word	0xffffffff


	//   ....[105]....
        /*03fc*/ 	.word	0xffffffff


	//   ....[106]....
        /*0400*/ 	.word	0xffffffff


	//   ....[107]....
        /*0404*/ 	.word	0xffffffff


	//   ....[108]....
        /*0408*/ 	.word	0xffffffff


	//   ....[109]....
        /*040c*/ 	.word	0xffffffff


	//   ....[110]....
        /*0410*/ 	.word	0xffffffff


	//   ....[111]....
        /*0414*/ 	.word	0xffffffff


	//   ....[112]....
        /*0418*/ 	.word	0xffffffff


	//   ....[113]....
        /*041c*/ 	.word	0xffffffff


	//   ....[114]....
        /*0420*/ 	.word	0xffffffff


	//   ....[115]....
        /*0424*/ 	.word	0xffffffff


	//   ....[116]....
        /*0428*/ 	.word	0xffffffff


	//   ....[117]....
        /*042c*/ 	.word	0xffffffff


	//   ....[118]....
        /*0430*/ 	.word	0xffffffff


	//   ....[119]....
        /*0434*/ 	.word	0xffffffff


	//   ....[120]....
        /*0438*/ 	.word	0xffffffff


	//   ....[121]....
        /*043c*/ 	.word	0xffffffff


	//   ....[122]....
        /*0440*/ 	.word	0xffffffff


	//   ....[123]....
        /*0444*/ 	.word	0xffffffff


	//   ....[124]....
        /*0448*/ 	.word	0xffffffff


	//   ....[125]....
        /*044c*/ 	.word	0xffffffff


	//   ....[126]....
        /*0450*/ 	.word	0xffffffff


	//   ....[127]....
        /*0454*/ 	.word	0xffffffff


	//   ....[128]....
        /*0458*/ 	.word	0xffffffff


	//   ....[129]....
        /*045c*/ 	.word	0xffffffff


	//   ....[130]....
        /*0460*/ 	.word	0xffffffff


	//   ....[131]....
        /*0464*/ 	.word	0xffffffff


	//   ....[132]....
        /*0468*/ 	.word	0xffffffff


	//   ....[133]....
        /*046c*/ 	.word	0xffffffff


	//   ....[134]....
        /*0470*/ 	.word	0xffffffff


	//   ....[135]....
        /*0474*/ 	.word	0xffffffff


	//   ....[136]....
        /*0478*/ 	.word	0xffffffff


	//   ....[137]....
        /*047c*/ 	.word	0xffffffff


	//   ....[138]....
        /*0480*/ 	.word	0xffffffff


	//   ....[139]....
        /*0484*/ 	.word	0xffffffff


	//   ....[140]....
        /*0488*/ 	.word	0xffffffff


	//   ....[141]....
        /*048c*/ 	.word	0xffffffff


	//   ....[142]....
        /*0490*/ 	.word	0x0500000f


	//   ....[143]....
        /*0494*/ 	.word	0x0500000f


	//   ....[144]....
        /*0498*/ 	.word	0x0500000f


	//   ....[145]....
        /*049c*/ 	.word	0x0500000f


	//----- nvinfo : EIATTR_COOP_GROUP_INSTR_OFFSETS
	.align		4
.L_672:
        /*04a0*/ 	.byte	0x04, 0x28
        /*04a2*/ 	.short	(.L_674 - .L_673)


	//   ....[0]....
.L_673:
        /*04a4*/ 	.word	0x00000060


	//   ....[1]....
        /*04a8*/ 	.word	0x000001f0


	//   ....[2]....
        /*04ac*/ 	.word	0x00000280


	//   ....[3]....
        /*04b0*/ 	.word	0x00000400


	//   ....[4]....
        /*04b4*/ 	.word	0x00000680


	//   ....[5]....
        /*04b8*/ 	.word	0x00001170


	//   ....[6]....
        /*04bc*/ 	.word	0x000021f0


	//   ....[7]....
        /*04c0*/ 	.word	0x00002310


	//   ....[8]....
        /*04c4*/ 	.word	0x00002350


	//   ....[9]....
        /*04c8*/ 	.word	0x00002390


	//   ....[10]....
        /*04cc*/ 	.word	0x000023c0


	//   ....[11]....
        /*04d0*/ 	.word	0x000023f0


	//   ....[12]....
        /*04d4*/ 	.word	0x00002420


	//   ....[13]....
        /*04d8*/ 	.word	0x00002540


	//   ....[14]....
        /*04dc*/ 	.word	0x00002720


	//   ....[15]....
        /*04e0*/ 	.word	0x00002830


	//   ....[16]....
        /*04e4*/ 	.word	0x000028d0


	//   ....[17]....
        /*04e8*/ 	.word	0x000029c0


	//   ....[18]....
        /*04ec*/ 	.word	0x00002a80


	//   ....[19]....
        /*04f0*/ 	.word	0x00002b00


	//   ....[20]....
        /*04f4*/ 	.word	0x00002d90


	//   ....[21]....
        /*04f8*/ 	.word	0x00002dd0


	//   ....[22]....
        /*04fc*/ 	.word	0x00002e20


	//   ....[23]....
        /*0500*/ 	.word	0x00002e40


	//   ....[24]....
        /*0504*/ 	.word	0x00002e90


	//   ....[25]....
        /*0508*/ 	.word	0x00002ee0


	//   ....[26]....
        /*050c*/ 	.word	0x00002f70


	//   ....[27]....
        /*0510*/ 	.word	0x00002fa0


	//   ....[28]....
        /*0514*/ 	.word	0x00002fe0


	//   ....[29]....
        /*0518*/ 	.word	0x00003050


	//   ....[30]....
        /*051c*/ 	.word	0x00003090


	//   ....[31]....
        /*0520*/ 	.word	0x000030b0


	//   ....[32]....
        /*0524*/ 	.word	0x00003150


	//   ....[33]....
        /*0528*/ 	.word	0x000031d0


	//   ....[34]....
        /*052c*/ 	.word	0x00003210


	//   ....[35]....
        /*0530*/ 	.word	0x00003260


	//   ....[36]....
        /*0534*/ 	.word	0x00003300


	//   ....[37]....
        /*0538*/ 	.word	0x00003340


	//   ....[38]....
        /*053c*/ 	.word	0x00003590


	//   ....[39]....
        /*0540*/ 	.word	0x000035b0


	//   ....[40]....
        /*0544*/ 	.word	0x000035c0


	//   ....[41]....
        /*0548*/ 	.word	0x000035e0


	//   ....[42]....
        /*054c*/ 	.word	0x000035f0


	//   ....[43]....
        /*0550*/ 	.word	0x00003610


	//   ....[44]....
        /*0554*/ 	.word	0x00003640


	//   ....[45]....
        /*0558*/ 	.word	0x00003680


	//   ....[46]....
        /*055c*/ 	.word	0x000036b0


	//   ....[47]....
        /*0560*/ 	.word	0x000036f0


	//   ....[48]....
        /*0564*/ 	.word	0x00003720


	//   ....[49]....
        /*0568*/ 	.word	0x00003760


	//   ....[50]....
        /*056c*/ 	.word	0x00003790


	//   ....[51]....
        /*0570*/ 	.word	0x000037d0


	//   ....[52]....
        /*0574*/ 	.word	0x00003800


	//   ....[53]....
        /*0578*/ 	.word	0x00003830


	//   ....[54]....
        /*057c*/ 	.word	0x00003860


	//   ....[55]....
        /*0580*/ 	.word	0x00003890


	//   ....[56]....
        /*0584*/ 	.word	0x000038d0


	//   ....[57]....
        /*0588*/ 	.word	0x00003900


	//   ....[58]....
        /*058c*/ 	.word	0x00003910


	//   ....[59]....
        /*0590*/ 	.word	0x00003940


	//   ....[60]....
        /*0594*/ 	.word	0x00003950


	//   ....[61]....
        /*0598*/ 	.word	0x00003960


	//   ....[62]....
        /*059c*/ 	.word	0x00003970


	//   ....[63]....
        /*05a0*/ 	.word	0x00003980


	//   ....[64]....
        /*05a4*/ 	.word	0x00003990


	//   ....[65]....
        /*05a8*/ 	.word	0x000039a0


	//   ....[66]....
        /*05ac*/ 	.word	0x000039b0


	//   ....[67]....
        /*05b0*/ 	.word	0x000039c0


	//   ....[68]....
        /*05b4*/ 	.word	0x000039d0


	//   ....[69]....
        /*05b8*/ 	.word	0x000039e0


	//   ....[70]....
        /*05bc*/ 	.word	0x00005ea0


	//   ....[71]....
        /*05c0*/ 	.word	0x00005ee0


	//   ....[72]....
        /*05c4*/ 	.word	0x00005f70


	//   ....[73]....
        /*05c8*/ 	.word	0x000060a0


	//   ....[74]....
        /*05cc*/ 	.word	0x000060f0


	//   ....[75]....
        /*05d0*/ 	.word	0x00006110


	//   ....[76]....
        /*05d4*/ 	.word	0x00006120


	//   ....[77]....
        /*05d8*/ 	.word	0x00006180


	//   ....[78]....
        /*05dc*/ 	.word	0x000061c0


	//   ....[79]....
        /*05e0*/ 	.word	0x00006240


	//   ....[80]....
        /*05e4*/ 	.word	0x000062c0


	//   ....[81]....
        /*05e8*/ 	.word	0x000062e0


	//   ....[82]....
        /*05ec*/ 	.word	0x000062f0


	//   ....[83]....
        /*05f0*/ 	.word	0x00006310


	//   ....[84]....
        /*05f4*/ 	.word	0x00006320


	//   ....[85]....
        /*05f8*/ 	.word	0x00006330


	//   ....[86]....
        /*05fc*/ 	.word	0x00006370


	//   ....[87]....
        /*0600*/ 	.word	0x000063e0


	//   ....[88]....
        /*0604*/ 	.word	0x00006550


	//   ....[89]....
        /*0608*/ 	.word	0x00006650


	//   ....[90]....
        /*060c*/ 	.word	0x00006680


	//   ....[91]....
        /*0610*/ 	.word	0x000066b0


	//   ....[92]....
        /*0614*/ 	.word	0x000066e0


	//   ....[93]....
        /*0618*/ 	.word	0x000067f0


	//   ....[94]....
        /*061c*/ 	.word	0x00006850


	//   ....[95]....
        /*0620*/ 	.word	0x00006890


	//   ....[96]....
        /*0624*/ 	.word	0x000068d0


	//   ....[97]....
        /*0628*/ 	.word	0x00006950


	//   ....[98]....
        /*062c*/ 	.word	0x00006a00


	//   ....[99]....
        /*0630*/ 	.word	0x00006aa0


	//   ....[100]....
        /*0634*/ 	.word	0x00006ab0


	//   ....[101]....
        /*0638*/ 	.word	0x00006ac0


	//   ....[102]....
        /*063c*/ 	.word	0x00006ad0


	//   ....[103]....
        /*0640*/ 	.word	0x00006ae0


	//   ....[104]....
        /*0644*/ 	.word	0x00006c40


	//   ....[105]....
        /*0648*/ 	.word	0x00006c70


	//   ....[106]....
        /*064c*/ 	.word	0x00006c90


	//   ....[107]....
        /*0650*/ 	.word	0x00006ca0


	//   ....[108]....
        /*0654*/ 	.word	0x00006cb0


	//   ....[109]....
        /*0658*/ 	.word	0x00006cc0


	//   ....[110]....
        /*065c*/ 	.word	0x00006cd0


	//   ....[111]....
        /*0660*/ 	.word	0x00006ce0


	//   ....[112]....
        /*0664*/ 	.word	0x00006cf0


	//   ....[113]....
        /*0668*/ 	.word	0x00006da0


	//   ....[114]....
        /*066c*/ 	.word	0x00006e20


	//   ....[115]....
        /*0670*/ 	.word	0x00006e60


	//   ....[116]....
        /*0674*/ 	.word	0x00006e90


	//   ....[117]....
        /*0678*/ 	.word	0x00006eb0


	//   ....[118]....
        /*067c*/ 	.word	0x00006ed0


	//   ....[119]....
        /*0680*/ 	.word	0x00006ee0


	//   ....[120]....
        /*0684*/ 	.word	0x00006ef0


	//   ....[121]....
        /*0688*/ 	.word	0x00006f00


	//   ....[122]....
        /*068c*/ 	.word	0x00006f20


	//   ....[123]....
        /*0690*/ 	.word	0x00006f30


	//   ....[124]....
        /*0694*/ 	.word	0x00006f40


	//   ....[125]....
        /*0698*/ 	.word	0x00006f70


	//   ....[126]....
        /*069c*/ 	.word	0x00006f80


	//   ....[127]....
        /*06a0*/ 	.word	0x00006fa0


	//   ....[128]....
        /*06a4*/ 	.word	0x00006fb0


	//   ....[129]....
        /*06a8*/ 	.word	0x00006fd0


	//   ....[130]....
        /*06ac*/ 	.word	0x00006fe0


	//   ....[131]....
        /*06b0*/ 	.word	0x00007000


	//   ....[132]....
        /*06b4*/ 	.word	0x00007010


	//   ....[133]....
        /*06b8*/ 	.word	0x00007030


	//   ....[134]....
        /*06bc*/ 	.word	0x00009570


	//   ....[135]....
        /*06c0*/ 	.word	0x0000a300


	//   ....[136]....
        /*06c4*/ 	.word	0x0000aad0


	//   ....[137]....
        /*06c8*/ 	.word	0x0000ae00


	//   ....[138]....
        /*06cc*/ 	.word	0x0000b1c0


	//   ....[139]....
        /*06d0*/ 	.word	0x0000b470


	//   ....[140]....
        /*06d4*/ 	.word	0x0000b730


	//   ....[141]....
        /*06d8*/ 	.word	0x0000b9a0


	//   ....[142]....
        /*06dc*/ 	.word	0x0000db00


	//   ....[143]....
        /*06e0*/ 	.word	0x0000dcf0


	//   ....[144]....
        /*06e4*/ 	.word	0x0000dd60


	//   ....[145]....
        /*06e8*/ 	.word	0x0000ddd0


	//----- nvinfo : EIATTR_REG_RECONFIG
	.align		4
.L_674:
        /*06ec*/ 	.byte	0x01, 0x54
	.zero		2


	//----- nvinfo : EIATTR_SYSCALL_OFFSETS
	.align		4
        /*06f0*/ 	.byte	0x04, 0x46
        /*06f2*/ 	.short	(.L_676 - .L_675)


	//   ....[0]....
.L_675:
        /*06f4*/ 	.word	0x00000dd0


	//   ....[1]....
        /*06f8*/ 	.word	0x00000ec0


	//   ....[2]....
        /*06fc*/ 	.word	0x00001020


	//   ....[3]....
        /*0700*/ 	.word	0x00001110


	//   ....[4]....
        /*0704*/ 	.word	0x00008de0


	//   ....[5]....
        /*0708*/ 	.word	0x00008f10


	//   ....[6]....
        /*070c*/ 	.word	0x00009030


	//   ....[7]....
        /*0710*/ 	.word	0x00009150


	//----- nvinfo : EIATTR_MBARRIER_INSTR_OFFSETS
	.align		4
.L_676:
        /*0714*/ 	.byte	0x04, 0x39
        /*0716*/ 	.short	(.L_678 - .L_677)


	//   ....[0]....
.L_677:
        /*0718*/ 	.word	0x000002c0
        /*071c*/ 	.word	0x000000ff
        /*0720*/ 	.word	0x00030c00
        /*0724*/ 	.short	0x0100
        /*0726*/ 	.byte	0x06
	.zero		1


	//   ....[1]....
        /*0728*/ 	.word	0x000003b0
        /*072c*/ 	.word	0x000000ff
        /*0730*/ 	.word	0x00030c10
        /*0734*/ 	.short	0x0100
        /*0736*/ 	.byte	0x08
	.zero		1


	//   ....[2]....
        /*0738*/ 	.word	0x000003c0
        /*073c*/ 	.word	0x000000ff
        /*0740*/ 	.word	0x00030c20
        /*0744*/ 	.short	0x0100
        /*0746*/ 	.byte	0x08
	.zero		1


	//   ....[3]....
        /*0748*/ 	.word	0x000003d0
        /*074c*/ 	.word	0x000000ff
        /*0750*/ 	.word	0x00030c18
        /*0754*/ 	.short	0x0100
        /*0756*/ 	.byte	0x08
	.zero		1


	//   ....[4]....
        /*0758*/ 	.word	0x000003e0
        /*075c*/ 	.word	0x000000ff
        /*0760*/ 	.word	0x00030c28
        /*0764*/ 	.short	0x0100
        /*0766*/ 	.byte	0x08
	.zero		1


	//   ....[5]....
        /*0768*/ 	.word	0x00000510
        /*076c*/ 	.word	0x000000ff
        /*0770*/ 	.word	0x00030c30
        /*0774*/ 	.short	0x0100
        /*0776*/ 	.byte	0x08
	.zero		1


	//   ....[6]....
        /*0778*/ 	.word	0x00000520
        /*077c*/ 	.word	0x000000ff
        /*0780*/ 	.word	0x00030c40
        /*0784*/ 	.short	0x0100
        /*0786*/ 	.byte	0x08
	.zero		1


	//   ....[7]....
        /*0788*/ 	.word	0x00000530
        /*078c*/ 	.word	0x000000ff
        /*0790*/ 	.word	0x00030c38
        /*0794*/ 	.short	0x0100
        /*0796*/ 	.byte	0x08
	.zero		1


	//   ....[8]....
        /*0798*/ 	.word	0x00000540
        /*079c*/ 	.word	0x000000ff
        /*07a0*/ 	.word	0x00030c48
        /*07a4*/ 	.short	0x0100
        /*07a6*/ 	.byte	0x08
	.zero		1


	//   ....[9]....
        /*07a8*/ 	.word	0x000011f0
        /*07ac*/ 	.word	0x000000ec
        /*07b0*/ 	.word	0x00030c00
        /*07b4*/ 	.short	0x010a
        /*07b6*/ 	.byte	0x3f
	.zero		1


	//   ....[10]....
        /*07b8*/ 	.word	0x00001270
        /*07bc*/ 	.word	0x000000ec
        /*07c0*/ 	.word	0x00030c00
        /*07c4*/ 	.short	0x010a
        /*07c6*/ 	.byte	0x3f
	.zero		1


	//   ....[11]....
        /*07c8*/ 	.word	0x00001b70
        /*07cc*/ 	.word	0x00000006
        /*07d0*/ 	.word	0x00030c10
        /*07d4*/ 	.short	0x010a
        /*07d6*/ 	.byte	0x3f
	.zero		1


	//   ....[12]....
        /*07d8*/ 	.word	0x00001be0
        /*07dc*/ 	.word	0x00000006
        /*07e0*/ 	.word	0x00030c10
        /*07e4*/ 	.short	0x010a
        /*07e6*/ 	.byte	0x3f
	.zero		1


	//   ....[13]....
        /*07e8*/ 	.word	0x00002000
        /*07ec*/ 	.word	0x00000006
        /*07f0*/ 	.word	0x00030c30
        /*07f4*/ 	.short	0x010a
        /*07f6*/ 	.byte	0x3f
	.zero		1


	//   ....[14]....
        /*07f8*/ 	.word	0x000020a0
        /*07fc*/ 	.word	0x00000006
        /*0800*/ 	.word	0x00030c30
        /*0804*/ 	.short	0x010a
        /*0806*/ 	.byte	0x3f
	.zero		1


	//   ....[15]....
        /*0808*/ 	.word	0x00004c60
        /*080c*/ 	.word	0x00000005
        /*0810*/ 	.word	0x00000000
        /*0814*/ 	.short	0x0101
        /*0816*/ 	.byte	0x3f
	.zero		1


	//   ....[16]....
        /*0818*/ 	.word	0x000050b0
        /*081c*/ 	.word	0x00000006
        /*0820*/ 	.word	0x00000000
        /*0824*/ 	.short	0x0101
        /*0826*/ 	.byte	0x3f
	.zero		1


	//   ....[17]....
        /*0828*/ 	.word	0x000058d0
        /*082c*/ 	.word	0x00000007
        /*0830*/ 	.word	0x00030c10
        /*0834*/ 	.short	0x010a
        /*0836*/ 	.byte	0x3f
	.zero		1


	//   ....[18]....
        /*0838*/ 	.word	0x00005950
        /*083c*/ 	.word	0x00000007
        /*0840*/ 	.word	0x00030c10
        /*0844*/ 	.short	0x010a
        /*0846*/ 	.byte	0x3f
	.zero		1


	//   ....[19]....
        /*0848*/ 	.word	0x00005d60
        /*084c*/ 	.word	0x00000007
        /*0850*/ 	.word	0x00030c30
        /*0854*/ 	.short	0x010a
        /*0856*/ 	.byte	0x3f
	.zero		1


	//   ....[20]....
        /*0858*/ 	.word	0x00005df0
        /*085c*/ 	.word	0x00000007
        /*0860*/ 	.word	0x00030c30
        /*0864*/ 	.short	0x010a
        /*0866*/ 	.byte	0x3f
	.zero		1


	//   ....[21]....
        /*0868*/ 	.word	0x000085b0
        /*086c*/ 	.word	0x00000008
        /*0870*/ 	.word	0x00000000
        /*0874*/ 	.short	0x0101
        /*0876*/ 	.byte	0x3f
	.zero		1


	//   ....[22]....
        /*0878*/ 	.word	0x00008a10
        /*087c*/ 	.word	0x00000007
        /*0880*/ 	.word	0x00000000
        /*0884*/ 	.short	0x0101
        /*0886*/ 	.byte	0x3f
	.zero		1


	//   ....[23]....
        /*0888*/ 	.word	0x0000c1b0
        /*088c*/ 	.word	0x00000000
        /*0890*/ 	.word	0x00030c20
        /*0894*/ 	.short	0x010a
        /*0896*/ 	.byte	0x3f
	.zero		1


	//   ....[24]....
        /*0898*/ 	.word	0x0000c700
        /*089c*/ 	.word	0x00000000
        /*08a0*/ 	.word	0x00030c40
        /*08a4*/ 	.short	0x010a
        /*08a6*/ 	.byte	0x3f
	.zero		1


	//   ....[25]....
        /*08a8*/ 	.word	0x0000c960
        /*08ac*/ 	.word	0x00000000
        /*08b0*/ 	.word	0x00030c28
        /*08b4*/ 	.short	0x010a
        /*08b6*/ 	.byte	0x3f
	.zero		1


	//   ....[26]....
        /*08b8*/ 	.word	0x0000cbc0
        /*08bc*/ 	.word	0x00000000
        /*08c0*/ 	.word	0x00030c48
        /*08c4*/ 	.short	0x010a
        /*08c6*/ 	.byte	0x3f
	.zero		1


	//   ....[27]....
        /*08c8*/ 	.word	0x0000cdd0
        /*08cc*/ 	.word	0x00000000
        /*08d0*/ 	.word	0x00030c20
        /*08d4*/ 	.short	0x010a
        /*08d6*/ 	.byte	0x3f
	.zero		1


	//   ....[28]....
        /*08d8*/ 	.word	0x0000d080
        /*08dc*/ 	.word	0x00000000
        /*08e0*/ 	.word	0x00030c40
        /*08e4*/ 	.short	0x010a
        /*08e6*/ 	.byte	0x3f
	.zero		1


	//   ....[29]....
        /*08e8*/ 	.word	0x0000d2b0
        /*08ec*/ 	.word	0x00000000
        /*08f0*/ 	.word	0x00030c28
        /*08f4*/ 	.short	0x010a
        /*08f6*/ 	.byte	0x3f
	.zero		1


	//   ....[30]....
        /*08f8*/ 	.word	0x0000d560
        /*08fc*/ 	.word	0x00000004
        /*0900*/ 	.word	0x00030c40
        /*0904*/ 	.short	0x010a
        /*0906*/ 	.byte	0x3f
	.zero		1


	//   ....[31]....
        /*0908*/ 	.word	0x0000d980
        /*090c*/ 	.word	0x00000007
        /*0910*/ 	.word	0x00000000
        /*0914*/ 	.short	0x010a
        /*0916*/ 	.byte	0x3f
	.zero		1


	//   ....[32]....
        /*0918*/ 	.word	0x0000d9d0
        /*091c*/ 	.word	0x00000003
        /*0920*/ 	.word	0x00000000
        /*0924*/ 	.short	0x010a
        /*0926*/ 	.byte	0x3f
	.zero		1


	//   ....[33]....
        /*0928*/ 	.word	0x0000da30
        /*092c*/ 	.word	0x00000005
        /*0930*/ 	.word	0x00000000
        /*0934*/ 	.short	0x010a
        /*0936*/ 	.byte	0x3f
	.zero		1


	//   ....[34]....
        /*0938*/ 	.word	0x0000da60
        /*093c*/ 	.word	0x00000003
        /*0940*/ 	.word	0x00000000
        /*0944*/ 	.short	0x010a
        /*0946*/ 	.byte	0x3f
	.zero		1


	//   ....[35]....
        /*0948*/ 	.word	0x0000db30
        /*094c*/ 	.word	0x000000ec
        /*0950*/ 	.word	0x00030c00
        /*0954*/ 	.short	0x010a
        /*0956*/ 	.byte	0x3f
	.zero		1


	//   ....[36]....
        /*0958*/ 	.word	0x0000db80
        /*095c*/ 	.word	0x00000006
        /*0960*/ 	.word	0x00030c10
        /*0964*/ 	.short	0x010a
        /*0966*/ 	.byte	0x3f
	.zero		1


	//   ....[37]....
        /*0968*/ 	.word	0x0000dbd0
        /*096c*/ 	.word	0x00000006
        /*0970*/ 	.word	0x00030c30
        /*0974*/ 	.short	0x010a
        /*0976*/ 	.byte	0x3f
	.zero		1


	//   ....[38]....
        /*0978*/ 	.word	0x0000dc20
        /*097c*/ 	.word	0x00000007
        /*0980*/ 	.word	0x00030c10
        /*0984*/ 	.short	0x010a
        /*0986*/ 	.byte	0x3f
	.zero		1


	//   ....[39]....
        /*0988*/ 	.word	0x0000dc70
        /*098c*/ 	.word	0x00000007
        /*0990*/ 	.word	0x00030c30
        /*0994*/ 	.short	0x010a
        /*0996*/ 	.byte	0x3f
	.zero		1


	//   ....[40]....
        /*0998*/ 	.word	0x0000de10
        /*099c*/ 	.word	0x00000000
        /*09a0*/ 	.word	0x00030c20
        /*09a4*/ 	.short	0x010a
        /*09a6*/ 	.byte	0x3f
	.zero		1


	//   ....[41]....
        /*09a8*/ 	.word	0x0000de60
        /*09ac*/ 	.word	0x00000000
        /*09b0*/ 	.word	0x00030c40
        /*09b4*/ 	.short	0x010a
        /*09b6*/ 	.byte	0x3f
	.zero		1


	//   ....[42]....
        /*09b8*/ 	.word	0x0000deb0
        /*09bc*/ 	.word	0x00000000
        /*09c0*/ 	.word	0x00030c28
        /*09c4*/ 	.short	0x010a
        /*09c6*/ 	.byte	0x3f
	.zero		1


	//   ....[43]....
        /*09c8*/ 	.word	0x0000df00
        /*09cc*/ 	.word	0x00000000
        /*09d0*/ 	.word	0x00030c48
        /*09d4*/ 	.short	0x010a
        /*09d6*/ 	.byte	0x3f
	.zero		1


	//   ....[44]....
        /*09d8*/ 	.word	0x0000df60
        /*09dc*/ 	.word	0x00000000
        /*09e0*/ 	.word	0x00030c20
        /*09e4*/ 	.short	0x010a
        /*09e6*/ 	.byte	0x3f
	.zero		1


	//   ....[45]....
        /*09e8*/ 	.word	0x0000dfb0
        /*09ec*/ 	.word	0x00000000
        /*09f0*/ 	.word	0x00030c40
        /*09f4*/ 	.short	0x010a
        /*09f6*/ 	.byte	0x3f
	.zero		1


	//   ....[46]....
        /*09f8*/ 	.word	0x0000e000
        /*09fc*/ 	.word	0x00000000
        /*0a00*/ 	.word	0x00030c28
        /*0a04*/ 	.short	0x010a
        /*0a06*/ 	.byte	0x3f
	.zero		1


	//   ....[47]....
        /*0a08*/ 	.word	0x0000e050
        /*0a0c*/ 	.word	0x00000004
        /*0a10*/ 	.word	0x00030c40
        /*0a14*/ 	.short	0x010a
        /*0a16*/ 	.byte	0x3f
	.zero		1


	//   ....[48]....
        /*0a18*/ 	.word	0x0000e120
        /*0a1c*/ 	.word	0x00000007
        /*0a20*/ 	.word	0x00000000
        /*0a24*/ 	.short	0x010a
        /*0a26*/ 	.byte	0x3f
	.zero		1


	//   ....[49]....
        /*0a28*/ 	.word	0x0000e170
        /*0a2c*/ 	.word	0x00000003
        /*0a30*/ 	.word	0x00000000
        /*0a34*/ 	.short	0x010a
        /*0a36*/ 	.byte	0x3f
	.zero		1


	//   ....[50]....
        /*0a38*/ 	.word	0x0000e1c0
        /*0a3c*/ 	.word	0x00000005
        /*0a40*/ 	.word	0x00000000
        /*0a44*/ 	.short	0x010a
        /*0a46*/ 	.byte	0x3f
	.zero		1


	//----- nvinfo : EIATTR_NUM_MBARRIERS
	.align		4
.L_678:
        /*0a48*/ 	.byte	0x03, 0x38
        /*0a4a*/ 	.short	0x0009


	//----- nvinfo : EIATTR_EXIT_INSTR_OFFSETS
	.align		4
        /*0a4c*/ 	.byte	0x04, 0x1c
        /*0a4e*/ 	.short	(.L_680 - .L_679)


	//   ....[0]....
.L_679:
        /*0a50*/ 	.word	0x0000dab0


	//----- nvinfo : EIATTR_MAX_THREADS
	.align		4
.L_680:
        /*0a54*/ 	.byte	0x04, 0x05
        /*0a56*/ 	.short	(.L_682 - .L_681)
.L_681:
        /*0a58*/ 	.word	0x00000180
        /*0a5c*/ 	.word	0x00000001
        /*0a60*/ 	.word	0x00000001


	//----- nvinfo : EIATTR_CRS_STACK_SIZE
	.align		4
.L_682:
        /*0a64*/ 	.byte	0x04, 0x1e
        /*0a66*/ 	.short	(.L_684 - .L_683)
.L_683:
        /*0a68*/ 	.word	0x00000000


	//----- nvinfo : EIATTR_CBANK_PARAM_SIZE
	.align		4
.L_684:
        /*0a6c*/ 	.byte	0x03, 0x19
        /*0a6e*/ 	.short	0x0970


	//----- nvinfo : EIATTR_PARAM_CBANK
	.align		4
        /*0a70*/ 	.byte	0x04, 0x0a
        /*0a72*/ 	.short	(.L_686 - .L_685)
	.align		4
.L_685:
        /*0a74*/ 	.word	index@(.nv.constant0._ZN7cutlass13device_kernelIN5flash11enable_sm90INS1_16FlashAttnBwdSm90INS1_25CollectiveMainloopBwdSm90ILi2ELi2ELi2EN4cute5tupleIJNS5_1CILi1EEES8_S8_EEENS6_IJNS7_ILi128EEESA_NS7_ILi64EEEEEENS_10bfloat16_tEfNS_4arch4Sm90ELb1ELb0ELb0ELb0ELb1ELb1ELb0ELb0ELi2ELi1ELi2ELi2ELb0EEENS1_21CollectiveEpilogueBwdISC_SD_SF_Li256ELb0ELb0ELi1EEENS1_25SingleTileBwdLPTSchedulerILb0ELi128ELb1EEEEEEEEEvNT_6ParamsE)
        /*0a78*/ 	.short	0x0210
        /*0a7a*/ 	.short	0x0970


	//----- nvinfo : EIATTR_SW_WAR
	.align		4
.L_686:
        /*0a7c*/ 	.byte	0x04, 0x36
        /*0a7e*/ 	.short	(.L_688 - .L_687)
.L_687:
        /*0a80*/ 	.word	0x00000008
.L_688:


//--------------------- .nv.info._ZN7cutlass13device_kernelIN5flash11enable_sm90INS1_16FlashAttnBwdSm90INS1_25CollectiveMainloopBwdSm90ILi2ELi2ELi2EN4cute5tupleIJNS5_1CILi1EEES8_S8_EEENS6_IJNS7_ILi128EEESA_NS7_ILi64EEEEEENS_10bfloat16_tEfNS_4arch4Sm90ELb1ELb0ELb0ELb0ELb0ELb1ELb0ELb0ELi2ELi1ELi2ELi2ELb0EEENS1_24CollectiveEpilogueBwdGQAISC_fSF_Li256ELb0ELb0EEENS1_25SingleTileBwdLPTSchedulerILb0ELi128ELb0EEEEEEEEEvNT_6ParamsE --------------------------
	.section	.nv.info._ZN7cutlass13device_kernelIN5flash11enable_sm90INS1_16FlashAttnBwdSm90INS1_25CollectiveMainloopBwdSm90ILi2ELi2ELi2EN4cute5tupleIJNS5_1CILi1EEES8_S8_EEENS6_IJNS7_ILi128EEESA_NS7_ILi64EEEEEENS_10bfloat16_tEfNS_4arch4Sm90ELb1ELb0ELb0ELb0ELb0ELb1ELb0ELb0ELi2ELi1ELi2ELi2ELb0EEENS1_24CollectiveEpilogueBwdGQAISC_fSF_Li256ELb0ELb0EEENS1_25SingleTileBwdLPTSchedulerILb0ELi128ELb0EEEEEEEEEvNT_6ParamsE,"",@"SHT_CUDA_INFO"
	.sectionflags	@""
	.align	4


	//----- nvinfo : EIATTR_CUDA_API_VERSION
	.align		4
        /*0000*/ 	.byte	0x04, 0x37
        /*0002*/ 	.short	(.L_690 - .L_689)
.L_689:
        /*0004*/ 	.word	0x00000082


	//----- nvinfo : EIATTR_KPARAM_INFO
	.align		4
.L_690:
        /*0008*/ 	.byte	0x04, 0x17
        /*000a*/ 	.short	(.L_692 - .L_691)
.L_691:
        /*000c*/ 	.word	0x00000000
        /*0010*/ 	.short	0x0000
        /*0012*/ 	.short	0x0070
        /*0014*/ 	.byte	0x00, 0xf0, 0x01, 0x1c


	//----- nvinfo : EIATTR_SPARSE_MMA_MASK
	.align		4
.L_692:
        /*0018*/ 	.byte	0x03, 0x50
        /*001a*/ 	.short	0x0000


	//----- nvinfo : EIATTR_MAXREG_COUNT
	.align		4
        /*001c*/ 	.byte	0x03, 0x1b
        /*001e*/ 	.short	0x00a8


	//----- nvinfo : EIATTR_NUM_BARRIERS
	.align		4
        /*0020*/ 	.byte	0x02, 0x4c
        /*0022*/ 	.byte	0x10
	.zero		1


	//----- nvinfo : EIATTR_EXTERNS
	.align		4
        /*0024*/ 	.byte	0x04, 0x0f
        /*0026*/ 	.short	(.L_694 - .L_693)


	//   ....[0]....
	.align		4
.L_693:
        /*0028*/ 	.word	index@(__assertfail)


	//----- nvinfo : EIATTR_ANNOTATIONS
	.align		4
.L_694:
        /*002c*/ 	.byte	0x04, 0x55
        /*002e*/ 	.short	(.L_696 - .L_695)


	//   ....[0]....
.L_695:
        /* <DEDUP_REMOVED lines=24> */


	//----- nvinfo : EIATTR_MERCURY_ISA_VERSION
	.align		4
.L_696:
        /*0198*/ 	.byte	0x03, 0x5f
        /*019a*/ 	.short	0x0101


	//----- nvinfo : EIATTR_INT_WARP_WIDE_INSTR_OFFSETS
	.align		4
        /*019c*/ 	.byte	0x04, 0x31
        /*019e*/ 	.short	(.L_698 - .L_697)


	//   ....[0]....
.L_697:
        /*01a0*/ 	.word	0x00000190


	//   ....[1]....
        /*01a4*/ 	.word	0x000001c0


	//----- nvinfo : EIATTR_COOP_GROUP_MASK_REGIDS
	.align		4
.L_698:
        /*01a8*/ 	.byte	0x04, 0x29
        /*01aa*/ 	.short	(.L_700 - .L_699)


	//   ....[0]....
.L_699:
        /*01ac*/ 	.word	0xffffffff


	//   ....[1]....
        /*01b0*/ 	.word	0xffffffff


	//   ....[2]....
        /*01b4*/ 	.word	0xffffffff


	//   ....[3]....
        /*01b8*/ 	.word	0xffffffff


	//   ....[4]....
        /*01bc*/ 	.word	0xffffffff


	//   ....[5]....
        /*01c0*/ 	.word	0xffffffff


	//   ....[6]....
        /*01c4*/ 	.word	0xffffffff


	//   ....[7]....
        /*01c8*/ 	.word	0xffffffff


	//   ....[8]....
        /*01cc*/ 	.word	0xffffffff


	//   ....[9]....
        /*01d0*/ 	.word	0xffffffff


	//   ....[10]....
        /*01d4*/ 	.word	0xffffffff


	//   ....[11]....
        /*01d8*/ 	.word	0xffffffff


	//   ....[12]....
        /*01dc*/ 	.word	0xffffffff


	//   ....[13]....
        /*01e0*/ 	.word	0xffffffff


	//   ....[14]....
        /*01e4*/ 	.word	0xffffffff


	//   ....[15]....
        /*01e8*/ 	.word	0xffffffff


	//   ....[16]....
        /*01ec*/ 	.word	0xffffffff


	//   ....[17]....
        /*01f0*/ 	.word	0xffffffff


	//   ....[18]....
        /*01f4*/ 	.word	0xffffffff


	//   ....[19]....
        /*01f8*/ 	.word	0xffffffff


	//   ....[20]....
        /*01fc*/ 	.word	0xffffffff


	//   ....[21]....
        /*0200*/ 	.word	0xffffffff


	//   ....[22]....
        /*0204*/ 	.word	0xffffffff


	//   ....[23]....
        /*0208*/ 	.word	0xffffffff


	//   ....[24]....
        /*020c*/ 	.word	0xffffffff


	//   ....[25]....
        /*0210*/ 	.word	0xffffffff


	//   ....[26]....
        /*0214*/ 	.word	0xffffffff


	//   ....[27]....
        /*0218*/ 	.word	0xffffffff


	//   ....[28]....
        /*021c*/ 	.word	0xffffffff


	//   ....[29]....
        /*0220*/ 	.word	0xffffffff


	//   ....[30]....
        /*0224*/ 	.word	0xffffffff


	//   ....[31]....
        /*0228*/ 	.word	0xffffffff


	//   ....[32]....
        /*022c*/ 	.word	0xffffffff


	//   ....[33]....
        /*0230*/ 	.word	0xffffffff


	//   ....[34]....
        /*0234*/ 	.word	0xffffffff


	//   ....[35]....
        /*0238*/ 	.word	0xffffffff


	//   ....[36]....
        /*023c*/ 	.word	0xffffffff


	//   ....[37]....
        /*0240*/ 	.word	0xffffffff


	//   ....[38]....
        /*0244*/ 	.word	0xffffffff


	//   ....[39]....
        /*0248*/ 	.word	0xffffffff


	//   ....[40]....
        /*024c*/ 	.word	0xffffffff


	//   ....[41]....
        /*0250*/ 	.word	0xffffffff


	//   ....[42]....
        /*0254*/ 	.word	0xffffffff


	//   ....[43]....
        /*0258*/ 	.word	0xffffffff


	//   ....[44]....
        /*025c*/ 	.word	0xffffffff


	//   ....[45]....
        /*0260*/ 	.word	0xffffffff


	//   ....[46]....
        /*0264*/ 	.word	0xffffffff


	//   ....[47]....
        /*0268*/ 	.word	0xffffffff


	//   ....[48]....
        /*026c*/ 	.word	0xffffffff


	//   ....[49]....
        /*0270*/ 	.word	0xffffffff


	//   ....[50]....
        /*0274*/ 	.word	0xffffffff


	//   ....[51]....
        /*0278*/ 	.word	0xffffffff


	//   ....[52]....
        /*027c*/ 	.word	0xffffffff


	//   ....[53]....
        /*0280*/ 	.word	0xffffffff


	//   ....[54]....
        /*0284*/ 	.word	0xffffffff


	//   ....[55]....
        /*0288*/ 	.word	0xffffffff


	//   ....[56]....
        /*028c*/ 	.word	0xffffffff


	//   ....[57]....
        /*0290*/ 	.word	0xffffffff


	//   ....[58]....
        /*0294*/ 	.word	0xffffffff


	//   ....[59]....
        /*0298*/ 	.word	0xffffffff


	//   ....[60]....
        /*029c*/ 	.word	0xffffffff


	//   ....[61]....
        /*02a0*/ 	.word	0xffffffff


	//   ....[62]....
        /*02a4*/ 	.word	0xffffffff


	//   ....[63]....
        /*02a8*/ 	.word	0xffffffff


	//   ....[64]....
        /*02ac*/ 	.word	0xffffffff


	//   ....[65]....
        /*02b0*/ 	.word	0xffffffff


	//   ....[66]....
        /*02b4*/ 	.word	0xffffffff


	//   ....[67]....
        /*02b8*/ 	.word	0xffffffff


	//   ....[68]....
        /*02bc*/ 	.word	0xffffffff


	//   ....[69]....
        /*02c0*/ 	.word	0xffffffff


	//   ....[70]....
        /*02c4*/ 	.word	0xffffffff


	//   ....[71]....
        /*02c8*/ 	.word	0xffffffff


	//   ....[72]....
        /*02cc*/ 	.word	0xffffffff


	//   ....[73]....
        /*02d0*/ 	.word	0xffffffff


	//   ....[74]....
        /*02d4*/ 	.word	0xffffffff


	//   ....[75]....
        /*02d8*/ 	.word	0xffffffff


	//   ....[76]....
        /*02dc*/ 	.word	0xffffffff


	//   ....[77]....
        /*02e0*/ 	.word	0xffffffff


	//   ....[78]....
        /*02e4*/ 	.word	0xffffffff


	//   ....[79]....
        /*02e8*/ 	.word	0xffffffff


	//   ....[80]....
        /*02ec*/ 	.word	0xffffffff


	//   ....[81]....
        /*02f0*/ 	.word	0xffffffff


	//   ....[82]....
        /*02f4*/ 	.word	0xffffffff


	//   ....[83]....
        /*02f8*/ 	.word	0xffffffff


	//   ....[84]....
        /*02fc*/ 	.word	0xffffffff


	//   ....[85]....
        /*0300*/ 	.word	0xffffffff


	//   ....[86]....
        /*0304*/ 	.word	0xffffffff


	//   ....[87]....
        /*0308*/ 	.word	0xffffffff


	//   ....[88]....
        /*030c*/ 	.word	0xffffffff


	//   ....[89]....
        /*0310*/ 	.word	0xffffffff


	//   ....[90]....
        /*0314*/ 	.word	0xffffffff


	//   ....[91]....
        /*0318*/ 	.word	0xffffffff


	//   ....[92]....
        /*031c*/ 	.word	0xffffffff


	//   ....[93]....
        /*0320*/ 	.word	0xffffffff


	//   ....[94]....
        /*0324*/ 	.word	0xffffffff


	//   ....[95]....
        /*0328*/ 	.word	0xffffffff


	//   ....[96]....
        /*032c*/ 	.word	0xffffffff


	//   ....[97]....
        /*0330*/ 	.word	0xffffffff


	//   ....[98]....
        /*0334*/ 	.word	0xffffffff


	//   ....[99]....
        /*0338*/ 	.word	0xffffffff


	//   ....[100]....
        /*033c*/ 	.word	0xffffffff


	//   ....[101]....
        /*0340*/ 	.word	0xffffffff


	//   ....[102]....
        /*0344*/ 	.word	0xffffffff


	//   ....[103]....
        /*0348*/ 	.word	0xffffffff


	//   ....[104]....
        /*034c*/ 	.word	0xffffffff


	//   ....[105]....
        /*0350*/ 	.word	0xffffffff


	//   ....[106]....
        /*0354*/ 	.word	0xffffffff


	//   ....[107]....
        /*0358*/ 	.word	0xffffffff


	//   ....[108]....
        /*035c*/ 	.word	0xffffffff


	//   ....[109]....
        /*0360*/ 	.word	0xffffffff


	//   ....[110]....
        /*0364*/ 	.word	0xffffffff


	//   ....[111]....
        /*0368*/ 	.word	0xffffffff


	//   ....[112]....
        /*036c*/ 	.word	0xffffffff


	//   ....[113]....
        /*0370*/ 	.word	0xffffffff


	//   ....[114]....
        /*0374*/ 	.word	0xffffffff


	//   ....[115]....
        /*0378*/ 	.word	0xffffffff


	//   ....[116]....
        /*037c*/ 	.word	0xffffffff


	//   ....[117]....
        /*0380*/ 	.word	0xffffffff


	//   ....[118]....
        /*0384*/ 	.word	0xffffffff


	//   ....[119]....
        /*0388*/ 	.word	0xffffffff


	//   ....[120]....
        /*038c*/ 	.word	0xffffffff


	//   ....[121]....
        /*0390*/ 	.word	0xffffffff


	//   ....[122]....
        /*0394*/ 	.word	0xffffffff


	//   ....[123]....
        /*0398*/ 	.word	0xffffffff


	//   ....[124]....
        /*039c*/ 	.word	0xffffffff


	//   ....[125]....
        /*03a0*/ 	.word	0xffffffff


	//   ....[126]....
        /*03a4*/ 	.word	0xffffffff


	//   ....[127]....
        /*03a8*/ 	.word	0xffffffff


	//   ....[128]....
        /*03ac*/ 	.word	0xffffffff


	//   ....[129]....
        /*03b0*/ 	.word	0xffffffff


	//   ....[130]....
        /*03b4*/ 	.word	0xffffffff


	//   ....[131]....
        /*03b8*/ 	.word	0xffffffff


	//   ....[132]....
        /*03bc*/ 	.word	0xffffffff


	//   ....[133]....
        /*03c0*/ 	.word	0xffffffff


	//   ....[134]....
        /*03c4*/ 	.word	0xffffffff


	//   ....[135]....
        /*03c8*/ 	.word	0x0500000f


	//----- nvinfo : EIATTR_COOP_GROUP_INSTR_OFFSETS
	.align		4
.L_700:
        /*03cc*/ 	.byte	0x04, 0x28
        /*03ce*/ 	.short	(.L_702 - .L_701)


	//   ....[0]....
.L_701:
        /*03d0*/ 	.word	0x00000070


	//   ....[1]....
        /*03d4*/ 	.word	0x000001a0


	//   ....[2]....
        /*03d8*/ 	.word	0x000001f0


	//   ....[3]....
        /*03dc*/ 	.word	0x000003e0


	//   ....[4]....
        /*03e0*/ 	.word	0x00000620


	//   ....[5]....
        /*03e4*/ 	.word	0x00001100


	//   ....[6]....
        /*03e8*/ 	.word	0x00002320


	//   ....[7]....
        /*03ec*/ 	.word	0x000023c0


	//   ....[8]....
        /*03f0*/ 	.word	0x00002470


	//   ....[9]....
        /*03f4*/ 	.word	0x000024b0


	//   ....[10]....
        /*03f8*/ 	.word	0x00002510


	//   ....[11]....
        /*03fc*/ 	.word	0x00002540


	//   ....[12]....
        /*0400*/ 	.word	0x00002570


	//   ....[13]....
        /*0404*/ 	.word	0x000025b0


	//   ....[14]....
        /*0408*/ 	.word	0x000025f0


	//   ....[15]....
        /*040c*/ 	.word	0x00002630


	//   ....[16]....
        /*0410*/ 	.word	0x00002670


	//   ....[17]....
        /*0414*/ 	.word	0x000026b0


	//   ....[18]....
        /*0418*/ 	.word	0x00002730


	//   ....[19]....
        /*041c*/ 	.word	0x00002920


	//   ....[20]....
        /*0420*/ 	.word	0x00002a50


	//   ....[21]....
        /*0424*/ 	.word	0x00002a90


	//   ....[22]....
        /*0428*/ 	.word	0x00002b30


	//   ....[23]....
        /*042c*/ 	.word	0x00002bc0


	//   ....[24]....
        /*0430*/ 	.word	0x00002c90


	//   ....[25]....
        /*0434*/ 	.word	0x00002d70


	//   ....[26]....
        /*0438*/ 	.word	0x00002db0


	//   ....[27]....
        /*043c*/ 	.word	0x00002e70


	//   ....[28]....
        /*0440*/ 	.word	0x00002eb0


	//   ....[29]....
        /*0444*/ 	.word	0x00002ef0


	//   ....[30]....
        /*0448*/ 	.word	0x00002f50


	//   ....[31]....
        /*044c*/ 	.word	0x00003030


	//   ....[32]....
        /*0450*/ 	.word	0x00003070


	//   ....[33]....
        /*0454*/ 	.word	0x00003160


	//   ....[34]....
        /*0458*/ 	.word	0x000031d0


	//   ....[35]....
        /*045c*/ 	.word	0x00003230


	//   ....[36]....
        /*0460*/ 	.word	0x00003270


	//   ....[37]....
        /*0464*/ 	.word	0x00003330


	//   ....[38]....
        /*0468*/ 	.word	0x00003600


	//   ....[39]....
        /*046c*/ 	.word	0x00003610


	//   ....[40]....
        /*0470*/ 	.word	0x00003630


	//   ....[41]....
        /*0474*/ 	.word	0x00003640


	//   ....[42]....
        /*0478*/ 	.word	0x00003660


	//   ....[43]....
        /*047c*/ 	.word	0x00003670


	//   ....[44]....
        /*0480*/ 	.word	0x00003680


	//   ....[45]....
        /*0484*/ 	.word	0x000036b0


	//   ....[46]....
        /*0488*/ 	.word	0x00003700


	//   ....[47]....
        /*048c*/ 	.word	0x00003730


	//   ....[48]....
        /*0490*/ 	.word	0x00003760


	//   ....[49]....
        /*0494*/ 	.word	0x00003790


	//   ....[50]....
        /*0498*/ 	.word	0x000037a0


	//   ....[51]....
        /*049c*/ 	.word	0x000037b0


	//   ....[52]....
        /*04a0*/ 	.word	0x000037e0


	//   ....[53]....
        /*04a4*/ 	.word	0x00003850


	//   ....[54]....
        /*04a8*/ 	.word	0x00003880


	//   ....[55]....
        /*04ac*/ 	.word	0x000038b0


	//   ....[56]....
        /*04b0*/ 	.word	0x000038e0


	//   ....[57]....
        /*04b4*/ 	.word	0x00003910


	//   ....[58]....
        /*04b8*/ 	.word	0x00003920


	//   ....[59]....
        /*04bc*/ 	.word	0x00003930


	//   ....[60]....
        /*04c0*/ 	.word	0x00003940


	//   ....[61]....
        /*04c4*/ 	.word	0x00003950


	//   ....[62]....
        /*04c8*/ 	.word	0x00003960


	//   ....[63]....
        /*04cc*/ 	.word	0x00003970


	//   ....[64]....
        /*04d0*/ 	.word	0x000039a0


	//   ....[65]....
        /*04d4*/ 	.word	0x000039b0


	//   ....[66]....
        /*04d8*/ 	.word	0x000039c0


	//   ....[67]....
        /*04dc*/ 	.word	0x000039d0


	//   ....[68]....
        /*04e0*/ 	.word	0x000039e0


	//   ....[69]....
        /*04e4*/ 	.word	0x000039f0


	//   ....[70]....
        /*04e8*/ 	.word	0x00006020


	//   ....[71]....
        /*04ec*/ 	.word	0x00006060


	//   ....[72]....
        /*04f0*/ 	.word	0x000060a0


	//   ....[73]....
        /*04f4*/ 	.word	0x000060e0


	//   ....[74]....
        /*04f8*/ 	.word	0x00006120


	//   ....[75]....
        /*04fc*/ 	.word	0x000062a0


	//   ....[76]....
        /*0500*/ 	.word	0x00006430


	//   ....[77]....
        /*0504*/ 	.word	0x00006470


	//   ....[78]....
        /*0508*/ 	.word	0x000064a0


	//   ....[79]....
        /*050c*/ 	.word	0x00006600


	//   ....[80]....
        /*0510*/ 	.word	0x000066c0


	//   ....[81]....
        /*0514*/ 	.word	0x000066e0


	//   ....[82]....
        /*0518*/ 	.word	0x00006780


	//   ....[83]....
        /*051c*/ 	.word	0x000067c0


	//   ....[84]....
        /*0520*/ 	.word	0x000067f0


	//   ....[85]....
        /*0524*/ 	.word	0x00006830


	//   ....[86]....
        /*0528*/ 	.word	0x00006850


	//   ....[87]....
        /*052c*/ 	.word	0x00006870


	//   ....[88]....
        /*0530*/ 	.word	0x000068a0


	//   ....[89]....
        /*0534*/ 	.word	0x000068e0


	//   ....[90]....
        /*0538*/ 	.word	0x00006930


	//   ....[91]....
        /*053c*/ 	.word	0x00006970


	//   ....[92]....
        /*0540*/ 	.word	0x00006a80


	//   ....[93]....
        /*0544*/ 	.word	0x00006b10


	//   ....[94]....
        /*0548*/ 	.word	0x00006b50


	//   ....[95]....
        /*054c*/ 	.word	0x00006b90


	//   ....[96]....
        /*0550*/ 	.word	0x00006bb0


	//   ....[97]....
        /*0554*/ 	.word	0x00006be0


	//   ....[98]....
        /*0558*/ 	.word	0x00006c60


	//   ....[99]....
        /*055c*/ 	.word	0x00006ca0


	//   ....[100]....
        /*0560*/ 	.word	0x00006ce0


	//   ....[101]....
        /*0564*/ 	.word	0x00006d60


	//   ....[102]....
        /*0568*/ 	.word	0x00007060


	//   ....[103]....
        /*056c*/ 	.word	0x00007070


	//   ....[104]....
        /*0570*/ 	.word	0x00007080


	//   ....[105]....
        /*0574*/ 	.word	0x00007090


	//   ....[106]....
        /*0578*/ 	.word	0x000070a0


	//   ....[107]....
        /*057c*/ 	.word	0x000070b0


	//   ....[108]....
        /*0580*/ 	.word	0x000070e0


	//   ....[109]....
        /*0584*/ 	.word	0x00007110


	//   ....[110]....
        /*0588*/ 	.word	0x00007150


	//   ....[111]....
        /*058c*/ 	.word	0x00007170


	//   ....[112]....
        /*0590*/ 	.word	0x000071b0


	//   ....[113]....
        /*0594*/ 	.word	0x000071d0


	//   ....[114]....
        /*0598*/ 	.word	0x00007210


	//   ....[115]....
        /*059c*/ 	.word	0x00007240


	//   ....[116]....
        /*05a0*/ 	.word	0x000072a0


	//   ....[117]....
        /*05a4*/ 	.word	0x000072d0


	//   ....[118]....
        /*05a8*/ 	.word	0x000072f0


	//   ....[119]....
        /*05ac*/ 	.word	0x00007300


	//   ....[120]....
        /*05b0*/ 	.word	0x00007360


	//   ....[121]....
        /*05b4*/ 	.word	0x000073a0


	//   ....[122]....
        /*05b8*/ 	.word	0x000073e0


	//   ....[123]....
        /*05bc*/ 	.word	0x000073f0


	//   ....[124]....
        /*05c0*/ 	.word	0x00007430


	//   ....[125]....
        /*05c4*/ 	.word	0x00007450


	//   ....[126]....
        /*05c8*/ 	.word	0x00007460


	//   ....[127]....
        /*05cc*/ 	.word	0x00007470


	//   ....[128]....
        /*05d0*/ 	.word	0x00007480


	//   ....[129]....
        /*05d4*/ 	.word	0x000074c0


	//   ....[130]....
        /*05d8*/ 	.word	0x00007500


	//   ....[131]....
        /*05dc*/ 	.word	0x00007540


	//   ....[132]....
        /*05e0*/ 	.word	0x00007560


	//   ....[133]....
        /*05e4*/ 	.word	0x00007590


	//   ....[134]....
        /*05e8*/ 	.word	0x000095e0


	//   ....[135]....
        /*05ec*/ 	.word	0x0000c2e0


	//----- nvinfo : EIATTR_REG_RECONFIG
	.align		4
.L_702:
        /*05f0*/ 	.byte	0x01, 0x54
	.zero		2


	//----- nvinfo : EIATTR_SYSCALL_OFFSETS
	.align		4
        /*05f4*/ 	.byte	0x04, 0x46
        /*05f6*/ 	.short	(.L_704 - .L_703)


	//   ....[0]....
.L_703:
        /*05f8*/ 	.word	0x00000d60


	//   ....[1]....
        /*05fc*/ 	.word	0x00000e50


	//   ....[2]....
        /*0600*/ 	.word	0x00000fb0


	//   ....[3]....
        /*0604*/ 	.word	0x000010a0


	//----- nvinfo : EIATTR_MBARRIER_INSTR_OFFSETS
	.align		4
.L_704:
        /*0608*/ 	.byte	0x04, 0x39
        /*060a*/ 	.short	(.L_706 - .L_705)


	//   ....[0]....
.L_705:
        /*060c*/ 	.word	0x00000290
        /*0610*/ 	.word	0x000000ff
        /*0614*/ 	.word	0x00030c00
        /*0618*/ 	.short	0x0100
        /*061a*/ 	.byte	0x06
	.zero		1


	//   ....[1]....
        /*061c*/ 	.word	0x00000390
        /*0620*/ 	.word	0x000000ff
        /*0624*/ 	.word	0x00030c10
        /*0628*/ 	.short	0x0100
        /*062a*/ 	.byte	0x08
	.zero		1


	//   ....[2]....
        /*062c*/ 	.word	0x000003a0
        /*0630*/ 	.word	0x000000ff
        /*0634*/ 	.word	0x00030c20
        /*0638*/ 	.short	0x0100
        /*063a*/ 	.byte	0x08
	.zero		1


	//   ....[3]....
        /*063c*/ 	.word	0x000003b0
        /*0640*/ 	.word	0x000000ff
        /*0644*/ 	.word	0x00030c18
        /*0648*/ 	.short	0x0100
        /*064a*/ 	.byte	0x08
	.zero		1


	//   ....[4]....
        /*064c*/ 	.word	0x000003c0
        /*0650*/ 	.word	0x000000ff
        /*0654*/ 	.word	0x00030c28
        /*0658*/ 	.short	0x0100
        /*065a*/ 	.byte	0x08
	.zero		1


	//   ....[5]....
        /*065c*/ 	.word	0x000004f0
        /*0660*/ 	.word	0x000000ff
        /*0664*/ 	.word	0x00030c30
        /*0668*/ 	.short	0x0100
        /*066a*/ 	.byte	0x08
	.zero		1


	//   ....[6]....
        /*066c*/ 	.word	0x00000500
        /*0670*/ 	.word	0x000000ff
        /*0674*/ 	.word	0x00030c40
        /*0678*/ 	.short	0x0100
        /*067a*/ 	.byte	0x08
	.zero		1


	//   ....[7]....
        /*067c*/ 	.word	0x00000510
        /*0680*/ 	.word	0x000000ff
        /*0684*/ 	.word	0x00030c38
        /*0688*/ 	.short	0x0100
        /*068a*/ 	.byte	0x08
	.zero		1


	//   ....[8]....
        /*068c*/ 	.word	0x00000520
        /*0690*/ 	.word	0x000000ff
        /*0694*/ 	.word	0x00030c48
        /*0698*/ 	.short	0x0100
        /*069a*/ 	.byte	0x08
	.zero		1


	//   ....[9]....
        /*069c*/ 	.word	0x00001140
        /*06a0*/ 	.word	0x000000ec
        /*06a4*/ 	.word	0x00030c00
        /*06a8*/ 	.short	0x010a
        /*06aa*/ 	.byte	0x3f
	.zero		1


	//   ....[10]....
        /*06ac*/ 	.word	0x00001270
        /*06b0*/ 	.word	0x000000ec
        /*06b4*/ 	.word	0x00030c00
        /*06b8*/ 	.short	0x010a
        /*06ba*/ 	.byte	0x3f
	.zero		1


	//   ....[11]....
        /*06bc*/ 	.word	0x00001d00
        /*06c0*/ 	.word	0x00000006
        /*06c4*/ 	.word	0x00030c10
        /*06c8*/ 	.short	0x010a
        /*06ca*/ 	.byte	0x3f
	.zero		1


	//   ....[12]....
        /*06cc*/ 	.word	0x00001d70
        /*06d0*/ 	.word	0x00000006
        /*06d4*/ 	.word	0x00030c10
        /*06d8*/ 	.short	0x010a
        /*06da*/ 	.byte	0x3f
	.zero		1


	//   ....[13]....
        /*06dc*/ 	.word	0x00002190
        /*06e0*/ 	.word	0x00000006
        /*06e4*/ 	.word	0x00030c30
        /*06e8*/ 	.short	0x010a
        /*06ea*/ 	.byte	0x3f
	.zero		1


	//   ....[14]....
        /*06ec*/ 	.word	0x00002210
        /*06f0*/ 	.word	0x00000006
        /*06f4*/ 	.word	0x00030c30
        /*06f8*/ 	.short	0x010a
        /*06fa*/ 	.byte	0x3f
	.zero		1


	//   ....[15]....
        /*06fc*/ 	.word	0x00004de0
        /*0700*/ 	.word	0x00000005
        /*0704*/ 	.word	0x00000000
        /*0708*/ 	.short	0x0101
        /*070a*/ 	.byte	0x3f
	.zero		1


	//   ....[16]....
        /*070c*/ 	.word	0x00005230
        /*0710*/ 	.word	0x00000006
        /*0714*/ 	.word	0x00000000
        /*0718*/ 	.short	0x0101
        /*071a*/ 	.byte	0x3f
	.zero		1


	//   ....[17]....
        /*071c*/ 	.word	0x00005a40
        /*0720*/ 	.word	0x00000007
        /*0724*/ 	.word	0x00030c10
        /*0728*/ 	.short	0x010a
        /*072a*/ 	.byte	0x3f
	.zero		1


	//   ....[18]....
        /*072c*/ 	.word	0x00005ac0
        /*0730*/ 	.word	0x00000007
        /*0734*/ 	.word	0x00030c10
        /*0738*/ 	.short	0x010a
        /*073a*/ 	.byte	0x3f
	.zero		1


	//   ....[19]....
        /*073c*/ 	.word	0x00005ed0
        /*0740*/ 	.word	0x00000007
        /*0744*/ 	.word	0x00030c30
        /*0748*/ 	.short	0x010a
        /*074a*/ 	.byte	0x3f
	.zero		1


	//   ....[20]....
        /*074c*/ 	.word	0x00005f60
        /*0750*/ 	.word	0x00000007
        /*0754*/ 	.word	0x00030c30
        /*0758*/ 	.short	0x010a
        /*075a*/ 	.byte	0x3f
	.zero		1


	//   ....[21]....
        /*075c*/ 	.word	0x00008710
        /*0760*/ 	.word	0x00000008
        /*0764*/ 	.word	0x00000000
        /*0768*/ 	.short	0x0101
        /*076a*/ 	.byte	0x3f
	.zero		1


	//   ....[22]....
        /*076c*/ 	.word	0x00008b80
        /*0770*/ 	.word	0x00000007
        /*0774*/ 	.word	0x00000000
        /*0778*/ 	.short	0x0101
        /*077a*/ 	.byte	0x3f
	.zero		1


	//   ....[23]....
        /*077c*/ 	.word	0x0000aa40
        /*0780*/ 	.word	0x00000010
        /*0784*/ 	.word	0x00030c20
        /*0788*/ 	.short	0x010a
        /*078a*/ 	.byte	0x3f
	.zero		1


	//   ....[24]....
        /*078c*/ 	.word	0x0000b010
        /*0790*/ 	.word	0x00000010
        /*0794*/ 	.word	0x00030c40
        /*0798*/ 	.short	0x010a
        /*079a*/ 	.byte	0x3f
	.zero		1


	//   ....[25]....
        /*079c*/ 	.word	0x0000b240
        /*07a0*/ 	.word	0x00000010
        /*07a4*/ 	.word	0x00030c28
        /*07a8*/ 	.short	0x010a
        /*07aa*/ 	.byte	0x3f
	.zero		1


	//   ....[26]....
        /*07ac*/ 	.word	0x0000b470
        /*07b0*/ 	.word	0x00000010
        /*07b4*/ 	.word	0x00030c48
        /*07b8*/ 	.short	0x010a
        /*07ba*/ 	.byte	0x3f
	.zero		1


	//   ....[27]....
        /*07bc*/ 	.word	0x0000b650
        /*07c0*/ 	.word	0x00000010
        /*07c4*/ 	.word	0x00030c20
        /*07c8*/ 	.short	0x010a
        /*07ca*/ 	.byte	0x3f
	.zero		1


	//   ....[28]....
        /*07cc*/ 	.word	0x0000b900
        /*07d0*/ 	.word	0x00000010
        /*07d4*/ 	.word	0x00030c40
        /*07d8*/ 	.short	0x010a
        /*07da*/ 	.byte	0x3f
	.zero		1


	//   ....[29]....
        /*07dc*/ 	.word	0x0000bb00
        /*07e0*/ 	.word	0x00000010
        /*07e4*/ 	.word	0x00030c28
        /*07e8*/ 	.short	0x010a
        /*07ea*/ 	.byte	0x3f
	.zero		1


	//   ....[30]....
        /*07ec*/ 	.word	0x0000bd80
        /*07f0*/ 	.word	0x00000003
        /*07f4*/ 	.word	0x00030c40
        /*07f8*/ 	.short	0x010a
        /*07fa*/ 	.byte	0x3f
	.zero		1


	//   ....[31]....
        /*07fc*/ 	.word	0x0000c150
        /*0800*/ 	.word	0x00000006
        /*0804*/ 	.word	0x00000000
        /*0808*/ 	.short	0x010a
        /*080a*/ 	.byte	0x3f
	.zero		1


	//   ....[32]....
        /*080c*/ 	.word	0x0000c1b0
        /*0810*/ 	.word	0x00000003
        /*0814*/ 	.word	0x00000000
        /*0818*/ 	.short	0x010a
        /*081a*/ 	.byte	0x3f
	.zero		1


	//   ....[33]....
        /*081c*/ 	.word	0x0000c210
        /*0820*/ 	.word	0x00000002
        /*0824*/ 	.word	0x00000000
        /*0828*/ 	.short	0x010a
        /*082a*/ 	.byte	0x3f
	.zero		1


	//   ....[34]....
        /*082c*/ 	.word	0x0000c240
        /*0830*/ 	.word	0x00000003
        /*0834*/ 	.word	0x00000000
        /*0838*/ 	.short	0x010a
        /*083a*/ 	.byte	0x3f
	.zero		1


	//   ....[35]....
        /*083c*/ 	.word	0x0000c310
        /*0840*/ 	.word	0x000000ec
        /*0844*/ 	.word	0x00030c00
        /*0848*/ 	.short	0x010a
        /*084a*/ 	.byte	0x3f
	.zero		1


	//   ....[36]....
        /*084c*/ 	.word	0x0000c360
        /*0850*/ 	.word	0x00000006
        /*0854*/ 	.word	0x00030c10
        /*0858*/ 	.short	0x010a
        /*085a*/ 	.byte	0x3f
	.zero		1


	//   ....[37]....
        /*085c*/ 	.word	0x0000c3b0
        /*0860*/ 	.word	0x00000006
        /*0864*/ 	.word	0x00030c30
        /*0868*/ 	.short	0x010a
        /*086a*/ 	.byte	0x3f
	.zero		1


	//   ....[38]....
        /*086c*/ 	.word	0x0000c400
        /*0870*/ 	.word	0x00000007
        /*0874*/ 	.word	0x00030c10
        /*0878*/ 	.short	0x010a
        /*087a*/ 	.byte	0x3f
	.zero		1


	//   ....[39]....
        /*087c*/ 	.word	0x0000c450
        /*0880*/ 	.word	0x00000007
        /*0884*/ 	.word	0x00030c30
        /*0888*/ 	.short	0x010a
        /*088a*/ 	.byte	0x3f
	.zero		1


	//   ....[40]....
        /*088c*/ 	.word	0x0000c4a0
        /*0890*/ 	.word	0x00000010
        /*0894*/ 	.word	0x00030c20
        /*0898*/ 	.short	0x010a
        /*089a*/ 	.byte	0x3f
	.zero		1


	//   ....[41]....
        /*089c*/ 	.word	0x0000c4f0
        /*08a0*/ 	.word	0x00000010
        /*08a4*/ 	.word	0x00030c40
        /*08a8*/ 	.short	0x010a
        /*08aa*/ 	.byte	0x3f
	.zero		1


	//   ....[42]....
        /*08ac*/ 	.word	0x0000c540
        /*08b0*/ 	.word	0x00000010
        /*08b4*/ 	.word	0x00030c28
        /*08b8*/ 	.short	0x010a
        /*08ba*/ 	.byte	0x3f
	.zero		1


	//   ....[43]....
        /*08bc*/ 	.word	0x0000c590
        /*08c0*/ 	.word	0x00000010
        /*08c4*/ 	.word	0x00030c48
        /*08c8*/ 	.short	0x010a
        /*08ca*/ 	.byte	0x3f
	.zero		1


	//   ....[44]....
        /*08cc*/ 	.word	0x0000c5f0
        /*08d0*/ 	.word	0x00000010
        /*08d4*/ 	.word	0x00030c20
        /*08d8*/ 	.short	0x010a
        /*08da*/ 	.byte	0x3f
	.zero		1


	//   ....[45]....
        /*08dc*/ 	.word	0x0000c640
        /*08e0*/ 	.word	0x00000010
        /*08e4*/ 	.word	0x00030c40
        /*08e8*/ 	.short	0x010a
        /*08ea*/ 	.byte	0x3f
	.zero		1


	//   ....[46]....
        /*08ec*/ 	.word	0x0000c690
        /*08f0*/ 	.word	0x00000010
        /*08f4*/ 	.word	0x00030c28
        /*08f8*/ 	.short	0x010a
        /*08fa*/ 	.byte	0x3f
	.zero		1


	//   ....[47]....
        /*08fc*/ 	.word	0x0000c6e0
        /*0900*/ 	.word	0x00000003
        /*0904*/ 	.word	0x00030c40
        /*0908*/ 	.short	0x010a
        /*090a*/ 	.byte	0x3f
	.zero		1


	//   ....[48]....
        /*090c*/ 	.word	0x0000c7b0
        /*0910*/ 	.word	0x00000006
        /*0914*/ 	.word	0x00000000
        /*0918*/ 	.short	0x010a
        /*091a*/ 	.byte	0x3f
	.zero		1


	//   ....[49]....
        /*091c*/ 	.word	0x0000c800
        /*0920*/ 	.word	0x00000003
        /*0924*/ 	.word	0x00000000
        /*0928*/ 	.short	0x010a
        /*092a*/ 	.byte	0x3f
	.zero		1


	//   ....[50]....
        /*092c*/ 	.word	0x0000c850
        /*0930*/ 	.word	0x00000002
        /*0934*/ 	.word	0x00000000
        /*0938*/ 	.short	0x010a
        /*093a*/ 	.byte	0x3f
	.zero		1


	//----- nvinfo : EIATTR_NUM_MBARRIERS
	.align		4
.L_706:
        /*093c*/ 	.byte	0x03, 0x38
        /*093e*/ 	.short	0x0009


	//----- nvinfo : EIATTR_EXIT_INSTR_OFFSETS
	.align		4
        /*0940*/ 	.byte	0x04, 0x1c
        /*0942*/ 	.short	(.L_708 - .L_707)


	//   ....[0]....
.L_707:
        /*0944*/ 	.word	0x0000c290


	//----- nvinfo : EIATTR_MAX_THREADS
	.align		4
.L_708:
        /*0948*/ 	.byte	0x04, 0x05
        /*094a*/ 	.short	(.L_710 - .L_709)
.L_709:
        /*094c*/ 	.word	0x00000180
        /*0950*/ 	.word	0x00000001
        /*0954*/ 	.word	0x00000001


	//----- nvinfo : EIATTR_CRS_STACK_SIZE
	.align		4
.L_710:
        /*0958*/ 	.byte	0x04, 0x1e
        /*095a*/ 	.short	(.L_712 - .L_711)
.L_711:
        /*095c*/ 	.word	0x00000000


	//----- nvinfo : EIATTR_CBANK_PARAM_SIZE
	.align		4
.L_712:
        /*0960*/ 	.byte	0x03, 0x19
        /*0962*/ 	.short	0x0770


	//----- nvinfo : EIATTR_PARAM_CBANK
	.align		4
        /*0964*/ 	.byte	0x04, 0x0a
        /*0966*/ 	.short	(.L_714 - .L_713)
	.align		4
.L_713:
        /*0968*/ 	.word	index@(.nv.constant0._ZN7cutlass13device_kernelIN5flash11enable_sm90INS1_16FlashAttnBwdSm90INS1_25CollectiveMainloopBwdSm90ILi2ELi2ELi2EN4cute5tupleIJNS5_1CILi1EEES8_S8_EEENS6_IJNS7_ILi128EEESA_NS7_ILi64EEEEEENS_10bfloat16_tEfNS_4arch4Sm90ELb1ELb0ELb0ELb0ELb0ELb1ELb0ELb0ELi2ELi1ELi2ELi2ELb0EEENS1_24CollectiveEpilogueBwdGQAISC_fSF_Li256ELb0ELb0EEENS1_25SingleTileBwdLPTSchedulerILb0ELi128ELb0EEEEEEEEEvNT_6ParamsE)
        /*096c*/ 	.short	0x0210
        /*096e*/ 	.short	0x0770


	//----- nvinfo : EIATTR_SW_WAR
	.align		4
.L_714:
        /*0970*/ 	.byte	0x04, 0x36
        /*0972*/ 	.short	(.L_716 - .L_715)
.L_715:
        /*0974*/ 	.word	0x00000008
.L_716:


//--------------------- .nv.info._ZN7cutlass13device_kernelIN5flash11enable_sm90INS1_16FlashAttnBwdSm90INS1_25CollectiveMainloopBwdSm90ILi2ELi2ELi2EN4cute5tupleIJNS5_1CILi1EEES8_S8_EEENS6_IJNS7_ILi128EEESA_NS7_ILi64EEEEEENS_10bfloat16_tEfNS_4arch4Sm90ELb1ELb0ELb0ELb0ELb1ELb1ELb0ELb0ELi2ELi1ELi2ELi2ELb0EEENS1_24CollectiveEpilogueBwdGQAISC_fSF_Li256ELb0ELb1EEENS1_25SingleTileBwdLPTSchedulerILb0ELi128ELb1EEEEEEEEEvNT_6ParamsE --------------------------
	.section	.nv.info._ZN7cutlass13device_kernelIN5flash11enable_sm90INS1_16FlashAttnBwdSm90INS1_25CollectiveMainloopBwdSm90ILi2ELi2ELi2EN4cute5tupleIJNS5_1CILi1EEES8_S8_EEENS6_IJNS7_ILi128EEESA_NS7_ILi64EEEEEENS_10bfloat16_tEfNS_4arch4Sm90ELb1ELb0ELb0ELb0ELb1ELb1ELb0ELb0ELi2ELi1ELi2ELi2ELb0EEENS1_24CollectiveEpilogueBwdGQAISC_fSF_Li256ELb0ELb1EEENS1_25SingleTileBwdLPTSchedulerILb0ELi128ELb1EEEEEEEEEvNT_6ParamsE,"",@"SHT_CUDA_INFO"
	.sectionflags	@""
	.align	4


	//----- nvinfo : EIATTR_CUDA_API_VERSION
	.align		4
        /*0000*/ 	.byte	0x04, 0x37
        /*0002*/ 	.short	(.L_718 - .L_717)
.L_717:
        /*0004*/ 	.word	0x00000082


	//----- nvinfo : EIATTR_KPARAM_INFO
	.align		4
.L_718:
        /*0008*/ 	.byte	0x04, 0x17
        /*000a*/ 	.short	(.L_720 - .L_719)
.L_719:
        /*000c*/ 	.word	0x00000000
        /*0010*/ 	.short	0x0000
        /*0012*/ 	.short	0x0070
        /*0014*/ 	.byte	0x00, 0xf0, 0x01, 0x1c


	//----- nvinfo : EIATTR_SPARSE_MMA_MASK
	.align		4
.L_720:
        /*0018*/ 	.byte	0x03, 0x50
        /*001a*/ 	.short	0x0000


	//----- nvinfo : EIATTR_MAXREG_COUNT
	.align		4
        /*001c*/ 	.byte	0x03, 0x1b
        /*001e*/ 	.short	0x00a8


	//----- nvinfo : EIATTR_NUM_BARRIERS
	.align		4
        /*0020*/ 	.byte	0x02, 0x4c
        /*0022*/ 	.byte	0x10
	.zero		1


	//----- nvinfo : EIATTR_EXTERNS
	.align		4
        /*0024*/ 	.byte	0x04, 0x0f
        /*0026*/ 	.short	(.L_722 - .L_721)


	//   ....[0]....
	.align		4
.L_721:
        /*0028*/ 	.word	index@(__assertfail)


	//----- nvinfo : EIATTR_ANNOTATIONS
	.align		4
.L_722:
        /*002c*/ 	.byte	0x04, 0x55
        /*002e*/ 	.short	(.L_724 - .L_723)


	//   ....[0]....
.L_723:
        /* <DEDUP_REMOVED lines=34> */


	//----- nvinfo : EIATTR_MERCURY_ISA_VERSION
	.align		4
.L_724:
        /*0238*/ 	.byte	0x03, 0x5f
        /*023a*/ 	.short	0x0101


	//----- nvinfo : EIATTR_INT_WARP_WIDE_INSTR_OFFSETS
	.align		4
        /*023c*/ 	.byte	0x04, 0x31
        /*023e*/ 	.short	(.L_726 - .L_725)


	//   ....[0]....
.L_725:
        /*0240*/ 	.word	0x00000180


	//   ....[1]....
        /*0244*/ 	.word	0x00000240


	//   ....[2]....
        /*0248*/ 	.word	0x0000a660


	//   ....[3]....
        /*024c*/ 	.word	0x0000acd0


	//   ....[4]....
        /*0250*/ 	.word	0x0000b200


	//----- nvinfo : EIATTR_COOP_GROUP_MASK_REGIDS
	.align		4
.L_726:
        /*0254*/ 	.byte	0x04, 0x29
        /*0256*/ 	.short	(.L_728 - .L_727)


	//   ....[0]....
.L_727:
        /*0258*/ 	.word	0xffffffff


	//   ....[1]....
        /*025c*/ 	.word	0xffffffff


	//   ....[2]....
        /*0260*/ 	.word	0xffffffff


	//   ....[3]....
        /*0264*/ 	.word	0xffffffff


	//   ....[4]....
        /*0268*/ 	.word	0xffffffff


	//   ....[5]....
        /*026c*/ 	.word	0xffffffff


	//   ....[6]....
        /*0270*/ 	.word	0xffffffff


	//   ....[7]....
        /*0274*/ 	.word	0xffffffff


	//   ....[8]....
        /*0278*/ 	.word	0xffffffff


	//   ....[9]....
        /*027c*/ 	.word	0xffffffff


	//   ....[10]....
        /*0280*/ 	.word	0xffffffff


	//   ....[11]....
        /*0284*/ 	.word	0xffffffff


	//   ....[12]....
        /*0288*/ 	.word	0xffffffff


	//   ....[13]....
        /*028c*/ 	.word	0xffffffff


	//   ....[14]....
        /*0290*/ 	.word	0xffffffff


	//   ....[15]....
        /*0294*/ 	.word	0xffffffff


	//   ....[16]....
        /*0298*/ 	.word	0xffffffff


	//   ....[17]....
        /*029c*/ 	.word	0xffffffff


	//   ....[18]....
        /*02a0*/ 	.word	0xffffffff


	//   ....[19]....
        /*02a4*/ 	.word	0xffffffff


	//   ....[20]....
        /*02a8*/ 	.word	0xffffffff


	//   ....[21]....
        /*02ac*/ 	.word	0xffffffff


	//   ....[22]....
        /*02b0*/ 	.word	0xffffffff


	//   ....[23]....
        /*02b4*/ 	.word	0xffffffff


	//   ....[24]....
        /*02b8*/ 	.word	0xffffffff


	//   ....[25]....
        /*02bc*/ 	.word	0xffffffff


	//   ....[26]....
        /*02c0*/ 	.word	0xffffffff


	//   ....[27]....
        /*02c4*/ 	.word	0xffffffff


	//   ....[28]....
        /*02c8*/ 	.word	0xffffffff


	//   ....[29]....
        /*02cc*/ 	.word	0xffffffff


	//   ....[30]....
        /*02d0*/ 	.word	0xffffffff


	//   ....[31]....
        /*02d4*/ 	.word	0xffffffff


	//   ....[32]....
        /*02d8*/ 	.word	0xffffffff


	//   ....[33]....
        /*02dc*/ 	.word	0xffffffff


	//   ....[34]....
        /*02e0*/ 	.word	0xffffffff


	//   ....[35]....
        /*02e4*/ 	.word	0xffffffff


	//   ....[36]....
        /*02e8*/ 	.word	0xffffffff


	//   ....[37]....
        /*02ec*/ 	.word	0xffffffff


	//   ....[38]....
        /*02f0*/ 	.word	0xffffffff


	//   ....[39]....
        /*02f4*/ 	.word	0xffffffff


	//   ....[40]....
        /*02f8*/ 	.word	0xffffffff


	//   ....[41]....
        /*02fc*/ 	.word	0xffffffff


	//   ....[42]....
        /*0300*/ 	.word	0xffffffff


	//   ....[43]....
        /*0304*/ 	.word	0xffffffff


	//   ....[44]....
        /*0308*/ 	.word	0xffffffff


	//   ....[45]....
        /*030c*/ 	.word	0xffffffff


	//   ....[46]....
        /*0310*/ 	.word	0xffffffff


	//   ....[47]....
        /*0314*/ 	.word	0xffffffff


	//   ....[48]....
        /*0318*/ 	.word	0xffffffff


	//   ....[49]....
        /*031c*/ 	.word	0xffffffff


	//   ....[50]....
        /*0320*/ 	.word	0xffffffff


	//   ....[51]....
        /*0324*/ 	.word	0xffffffff


	//   ....[52]....
        /*0328*/ 	.word	0xffffffff


	//   ....[53]....
        /*032c*/ 	.word	0xffffffff


	//   ....[54]....
        /*0330*/ 	.word	0xffffffff


	//   ....[55]....
        /*0334*/ 	.word	0xffffffff


	//   ....[56]....
        /*0338*/ 	.word	0xffffffff


	//   ....[57]....
        /*033c*/ 	.word	0xffffffff


	//   ....[58]....
        /*0340*/ 	.word	0xffffffff


	//   ....[59]....
        /*0344*/ 	.word	0xffffffff


	//   ....[60]....
        /*0348*/ 	.word	0xffffffff


	//   ....[61]....
        /*034c*/ 	.word	0xffffffff


	//   ....[62]....
        /*0350*/ 	.word	0xffffffff


	//   ....[63]....
        /*0354*/ 	.word	0xffffffff


	//   ....[64]....
        /*0358*/ 	.word	0xffffffff


	//   ....[65]....
        /*035c*/ 	.word	0xffffffff


	//   ....[66]....
        /*0360*/ 	.word	0xffffffff


	//   ....[67]....
        /*0364*/ 	.word	0xffffffff


	//   ....[68]....
        /*0368*/ 	.word	0xffffffff


	//   ....[69]....
        /*036c*/ 	.word	0xffffffff


	//   ....[70]....
        /*0370*/ 	.word	0xffffffff


	//   ....[71]....
        /*0374*/ 	.word	0xffffffff


	//   ....[72]....
        /*0378*/ 	.word	0xffffffff


	//   ....[73]....
        /*037c*/ 	.word	0xffffffff


	//   ....[74]....
        /*0380*/ 	.word	0xffffffff


	//   ....[75]....
        /*0384*/ 	.word	0xffffffff


	//   ....[76]....
        /*0388*/ 	.word	0xffffffff


	//   ....[77]....
        /*038c*/ 	.word	0xffffffff


	//   ....[78]....
        /*0390*/ 	.word	0xffffffff


	//   ....[79]....
        /*0394*/ 	.word	0xffffffff


	//   ....[80]....
        /*0398*/ 	.word	0xffffffff


	//   ....[81]....
        /*039c*/ 	.word	0xffffffff


	//   ....[82]....
        /*03a0*/ 	.word	0xffffffff


	//   ....[83]....
        /*03a4*/ 	.word	0xffffffff


	//   ....[84]....
        /*03a8*/ 	.word	0xffffffff


	//   ....[85]....
        /*03ac*/ 	.word	0xffffffff


	//   ....[86]....
        /*03b0*/ 	.word	0xffffffff


	//   ....[87]....
        /*03b4*/ 	.word	0xffffffff


	//   ....[88]....
        /*03b8*/ 	.word	0xffffffff


	//   ....[89]....
        /*03bc*/ 	.word	0xffffffff


	//   ....[90]....
        /*03c0*/ 	.word	0xffffffff


	//   ....[91]....
        /*03c4*/ 	.word	0xffffffff


	//   ....[92]....
        /*03c8*/ 	.word	0xffffffff


	//   ....[93]....
        /*03cc*/ 	.word	0xffffffff


	//   ....[94]....
        /*03d0*/ 	.word	0xffffffff


	//   ....[95]....
        /*03d4*/ 	.word	0xffffffff


	//   ....[96]....
        /*03d8*/ 	.word	0xffffffff


	//   ....[97]....
        /*03dc*/ 	.word	0xffffffff


	//   ....[98]....
        /*03e0*/ 	.word	0xffffffff


	//   ....[99]....
        /*03e4*/ 	.word	0xffffffff


	//   ....[100]....
        /*03e8*/ 	.word	0xffffffff


	//   ....[101]....
        /*03ec*/ 	.word	0xffffffff


	//   ....[102]....
        /*03f0*/ 	.word	0xffffffff


	//   ....[103]....
        /*03f4*/ 	.word	0xffffffff


	//   ....[104]....
        /*03f8*/ 	.word	0xffffffff


	//   ....[105]....
        /*03fc*/ 	.word	0xffffffff


	//   ....[106]....
        /*0400*/ 	.word	0xffffffff


	//   ....[107]....
        /*0404*/ 	.word	0xffffffff


	//   ....[108]....
        /*0408*/ 	.word	0xffffffff


	//   ....[109]....
        /*040c*/ 	.word	0xffffffff


	//   ....[110]....
        /*0410*/ 	.word	0xffffffff


	//   ....[111]....
        /*0414*/ 	.word	0xffffffff


	//   ....[112]....
        /*0418*/ 	.word	0xffffffff


	//   ....[113]....
        /*041c*/ 	.word	0xffffffff


	//   ....[114]....
        /*0420*/ 	.word	0xffffffff


	//   ....[115]....
        /*0424*/ 	.word	0xffffffff


	//   ....[116]....
        /*0428*/ 	.word	0xffffffff


	//   ....[117]....
        /*042c*/ 	.word	0xffffffff


	//   ....[118]....
        /*0430*/ 	.word	0xffffffff


	//   ....[119]....
        /*0434*/ 	.word	0xffffffff


	//   ....[120]....
        /*0438*/ 	.word	0xffffffff


	//   ....[121]....
        /*043c*/ 	.word	0xffffffff


	//   ....[122]....
        /*0440*/ 	.word	0xffffffff


	//   ....[123]....
        /*0444*/ 	.word	0xffffffff


	//   ....[124]....
        /*0448*/ 	.word	0xffffffff


	//   ....[125]....
        /*044c*/ 	.word	0xffffffff


	//   ....[126]....
        /*0450*/ 	.word	0xffffffff


	//   ....[127]....
        /*0454*/ 	.word	0xffffffff


	//   ....[128]....
        /*0458*/ 	.word	0xffffffff


	//   ....[129]....
        /*045c*/ 	.word	0xffffffff


	//   ....[130]....
        /*0460*/ 	.word	0xffffffff


	//   ....[131]....
        /*0464*/ 	.word	0xffffffff


	//   ....[132]....
        /*0468*/ 	.word	0xffffffff


	//   ....[133]....
        /*046c*/ 	.word	0xffffffff


	//   ....[134]....
        /*0470*/ 	.word	0xffffffff


	//   ....[135]....
        /*0474*/ 	.word	0xffffffff


	//   ....[136]....
        /*0478*/ 	.word	0xffffffff


	//   ....[137]....
        /*047c*/ 	.word	0xffffffff


	//   ....[138]....
        /*0480*/ 	.word	0xffffffff


	//   ....[139]....
        /*0484*/ 	.word	0xffffffff


	//   ....[140]....
        /*0488*/ 	.word	0xffffffff


	//   ....[141]....
        /*048c*/ 	.word	0xffffffff


	//   ....[142]....
        /*0490*/ 	.word	0xffffffff


	//   ....[143]....
        /*0494*/ 	.word	0xffffffff


	//   ....[144]....
        /*0498*/ 	.word	0xffffffff


	//   ....[145]....
        /*049c*/ 	.word	0x0500000f


	//   ....[146]....
        /*04a0*/ 	.word	0x0500000f


	//   ....[147]....
        /*04a4*/ 	.word	0x0500000f


	//   ....[148]....
        /*04a8*/ 	.word	0x0500000f


	//   ....[149]....
        /*04ac*/ 	.word	0x0500000f


	//   ....[150]....
        /*04b0*/ 	.word	0x0500000f


	//----- nvinfo : EIATTR_COOP_GROUP_INSTR_OFFSETS
	.align		4
.L_728:
        /*04b4*/ 	.byte	0x04, 0x28
        /*04b6*/ 	.short	(.L_730 - .L_729)


	//   ....[0]....
.L_729:
        /*04b8*/ 	.word	0x00000060


	//   ....[1]....
        /*04bc*/ 	.word	0x00000190


	//   ....[2]....
        /*04c0*/ 	.word	0x00000220


	//   ....[3]....
        /*04c4*/ 	.word	0x000003a0


	//   ....[4]....
        /*04c8*/ 	.word	0x00000620


	//   ....[5]....
        /*04cc*/ 	.word	0x00001100


	//   ....[6]....
        /*04d0*/ 	.word	0x00002370


	//   ....[7]....
        /*04d4*/ 	.word	0x00002490


	//   ....[8]....
        /*04d8*/ 	.word	0x000024d0


	//   ....[9]....
        /*04dc*/ 	.word	0x00002510


	//   ....[10]....
        /*04e0*/ 	.word	0x00002540


	//   ....[11]....
        /*04e4*/ 	.word	0x00002570


	//   ....[12]....
        /*04e8*/ 	.word	0x000025a0


	//   ....[13]....
        /*04ec*/ 	.word	0x000026c0


	//   ....[14]....
        /*04f0*/ 	.word	0x000028a0


	//   ....[15]....
        /*04f4*/ 	.word	0x000029b0


	//   ....[16]....
        /*04f8*/ 	.word	0x00002a50


	//   ....[17]....
        /*04fc*/ 	.word	0x00002b10


	//   ....[18]....
        /*0500*/ 	.word	0x00002b50


	//   ....[19]....
        /*0504*/ 	.word	0x00002c10


	//   ....[20]....
        /*0508*/ 	.word	0x00002ca0


	//   ....[21]....
        /*050c*/ 	.word	0x00002f50


	//   ....[22]....
        /*0510*/ 	.word	0x00002fc0


	//   ....[23]....
        /*0514*/ 	.word	0x00003010


	//   ....[24]....
        /*0518*/ 	.word	0x00003070


	//   ....[25]....
        /*051c*/ 	.word	0x00003090


	//   ....[26]....
        /*0520*/ 	.word	0x000030e0


	//   ....[27]....
        /*0524*/ 	.word	0x00003140


	//   ....[28]....
        /*0528*/ 	.word	0x000031a0


	//   ....[29]....
        /*052c*/ 	.word	0x000031d0


	//   ....[30]....
        /*0530*/ 	.word	0x00003270


	//   ....[31]....
        /*0534*/ 	.word	0x000032d0


	//   ....[32]....
        /*0538*/ 	.word	0x00003310


	//   ....[33]....
        /*053c*/ 	.word	0x00003360


	//   ....[34]....
        /*0540*/ 	.word	0x00003440


	//   ....[35]....
        /*0544*/ 	.word	0x00003490


	//   ....[36]....
        /*0548*/ 	.word	0x000034d0


	//   ....[37]....
        /*054c*/ 	.word	0x00003530


	//   ....[38]....
        /*0550*/ 	.word	0x000036f0


	//   ....[39]....
        /*0554*/ 	.word	0x00003710


	//   ....[40]....
        /*0558*/ 	.word	0x00003720


	//   ....[41]....
        /*055c*/ 	.word	0x00003740


	//   ....[42]....
        /*0560*/ 	.word	0x00003750


	//   ....[43]....
        /*0564*/ 	.word	0x00003770


	//   ....[44]....
        /*0568*/ 	.word	0x000037a0


	//   ....[45]....
        /*056c*/ 	.word	0x000037e0


	//   ....[46]....
        /*0570*/ 	.word	0x00003810


	//   ....[47]....
        /*0574*/ 	.word	0x00003850


	//   ....[48]....
        /*0578*/ 	.word	0x00003880


	//   ....[49]....
        /*057c*/ 	.word	0x000038c0


	//   ....[50]....
        /*0580*/ 	.word	0x000038f0


	//   ....[51]....
        /*0584*/ 	.word	0x00003930


	//   ....[52]....
        /*0588*/ 	.word	0x00003960


	//   ....[53]....
        /*058c*/ 	.word	0x000039a0


	//   ....[54]....
        /*0590*/ 	.word	0x000039d0


	//   ....[55]....
        /*0594*/ 	.word	0x00003a10


	//   ....[56]....
        /*0598*/ 	.word	0x00003a60


	//   ....[57]....
        /*059c*/ 	.word	0x00003a90


	//   ....[58]....
        /*05a0*/ 	.word	0x00003aa0


	//   ....[59]....
        /*05a4*/ 	.word	0x00003ad0


	//   ....[60]....
        /*05a8*/ 	.word	0x00003ae0


	//   ....[61]....
        /*05ac*/ 	.word	0x00003af0


	//   ....[62]....
        /*05b0*/ 	.word	0x00003b00


	//   ....[63]....
        /*05b4*/ 	.word	0x00003b10


	//   ....[64]....
        /*05b8*/ 	.word	0x00003b20


	//   ....[65]....
        /*05bc*/ 	.word	0x00003b30


	//   ....[66]....
        /*05c0*/ 	.word	0x00003b40


	//   ....[67]....
        /*05c4*/ 	.word	0x00003b50


	//   ....[68]....
        /*05c8*/ 	.word	0x00003b60


	//   ....[69]....
        /*05cc*/ 	.word	0x00003b70


	//   ....[70]....
        /*05d0*/ 	.word	0x00006060


	//   ....[71]....
        /*05d4*/ 	.word	0x00006090


	//   ....[72]....
        /*05d8*/ 	.word	0x000060e0


	//   ....[73]....
        /*05dc*/ 	.word	0x00006130


	//   ....[74]....
        /*05e0*/ 	.word	0x00006290


	//   ....[75]....
        /*05e4*/ 	.word	0x000062d0


	//   ....[76]....
        /*05e8*/ 	.word	0x00006320


	//   ....[77]....
        /*05ec*/ 	.word	0x000063a0


	//   ....[78]....
        /*05f0*/ 	.word	0x00006470


	//   ....[79]....
        /*05f4*/ 	.word	0x00006490


	//   ....[80]....
        /*05f8*/ 	.word	0x000064a0


	//   ....[81]....
        /*05fc*/ 	.word	0x000064b0


	//   ....[82]....
        /*0600*/ 	.word	0x000064c0


	//   ....[83]....
        /*0604*/ 	.word	0x000064e0


	//   ....[84]....
        /*0608*/ 	.word	0x00006550


	//   ....[85]....
        /*060c*/ 	.word	0x00006610


	//   ....[86]....
        /*0610*/ 	.word	0x00006630


	//   ....[87]....
        /*0614*/ 	.word	0x00006670


	//   ....[88]....
        /*0618*/ 	.word	0x000067b0


	//   ....[89]....
        /*061c*/ 	.word	0x000067e0


	//   ....[90]....
        /*0620*/ 	.word	0x00006810


	//   ....[91]....
        /*0624*/ 	.word	0x00006830


	//   ....[92]....
        /*0628*/ 	.word	0x00006860


	//   ....[93]....
        /*062c*/ 	.word	0x00006970


	//   ....[94]....
        /*0630*/ 	.word	0x000069e0


	//   ....[95]....
        /*0634*/ 	.word	0x00006a20


	//   ....[96]....
        /*0638*/ 	.word	0x00006a50


	//   ....[97]....
        /*063c*/ 	.word	0x00006ad0


	//   ....[98]....
        /*0640*/ 	.word	0x00006bb0


	//   ....[99]....
        /*0644*/ 	.word	0x00006c00


	//   ....[100]....
        /*0648*/ 	.word	0x00006c10


	//   ....[101]....
        /*064c*/ 	.word	0x00006c20


	//   ....[102]....
        /*0650*/ 	.word	0x00006c30


	//   ....[103]....
        /*0654*/ 	.word	0x00006c40


	//   ....[104]....
        /*0658*/ 	.word	0x00006d90


	//   ....[105]....
        /*065c*/ 	.word	0x00006df0


	//   ....[106]....
        /*0660*/ 	.word	0x00006e20


	//   ....[107]....
        /*0664*/ 	.word	0x00006e40


	//   ....[108]....
        /*0668*/ 	.word	0x00006e60


	//   ....[109]....
        /*066c*/ 	.word	0x00006e70


	//   ....[110]....
        /*0670*/ 	.word	0x00006e90


	//   ....[111]....
        /*0674*/ 	.word	0x00006ec0


	//   ....[112]....
        /*0678*/ 	.word	0x00006ed0


	//   ....[113]....
        /*067c*/ 	.word	0x00006f40


	//   ....[114]....
        /*0680*/ 	.word	0x00006fc0


	//   ....[115]....
        /*0684*/ 	.word	0x00007000


	//   ....[116]....
        /*0688*/ 	.word	0x00007030


	//   ....[117]....
        /*068c*/ 	.word	0x00007050


	//   ....[118]....
        /*0690*/ 	.word	0x00007060


	//   ....[119]....
        /*0694*/ 	.word	0x00007070


	//   ....[120]....
        /*0698*/ 	.word	0x00007080


	//   ....[121]....
        /*069c*/ 	.word	0x00007090


	//   ....[122]....
        /*06a0*/ 	.word	0x000070a0


	//   ....[123]....
        /*06a4*/ 	.word	0x000070b0


	//   ....[124]....
        /*06a8*/ 	.word	0x000070c0


	//   ....[125]....
        /*06ac*/ 	.word	0x000070d0


	//   ....[126]....
        /*06b0*/ 	.word	0x000070f0


	//   ....[127]....
        /*06b4*/ 	.word	0x00007110


	//   ....[128]....
        /*06b8*/ 	.word	0x00007140


	//   ....[129]....
        /*06bc*/ 	.word	0x00007160


	//   ....[130]....
        /*06c0*/ 	.word	0x00007170


	//   ....[131]....
        /*06c4*/ 	.word	0x00007190


	//   ....[132]....
        /*06c8*/ 	.word	0x000071b0


	//   ....[133]....
        /*06cc*/ 	.word	0x000071d0


	//   ....[134]....
        /*06d0*/ 	.word	0x000093f0


	//   ....[135]....
        /*06d4*/ 	.word	0x00009590


	//   ....[136]....
        /*06d8*/ 	.word	0x000097e0


	//   ....[137]....
        /*06dc*/ 	.word	0x00009980


	//   ....[138]....
        /*06e0*/ 	.word	0x00009a90


	//   ....[139]....
        /*06e4*/ 	.word	0x0000a260


	//   ....[140]....
        /*06e8*/ 	.word	0x0000a590


	//   ....[141]....
        /*06ec*/ 	.word	0x0000a950


	//   ....[142]....
        /*06f0*/ 	.word	0x0000ac00


	//   ....[143]....
        /*06f4*/ 	.word	0x0000aec0


	//   ....[144]....
        /*06f8*/ 	.word	0x0000b130


	//   ....[145]....
        /*06fc*/ 	.word	0x0000d290


	//   ....[146]....
        /*0700*/ 	.word	0x0000d480


	//   ....[147]....
        /*0704*/ 	.word	0x0000d4f0


	//   ....[148]....
        /*0708*/ 	.word	0x0000d560


	//   ....[149]....
        /*070c*/ 	.word	0x0000d5d0


	//   ....[150]....
        /*0710*/ 	.word	0x0000d640


	//----- nvinfo : EIATTR_REG_RECONFIG
	.align		4
.L_730:
        /*0714*/ 	.byte	0x01, 0x54
	.zero		2


	//----- nvinfo : EIATTR_SYSCALL_OFFSETS
	.align		4
        /*0718*/ 	.byte	0x04, 0x46
        /*071a*/ 	.short	(.L_732 - .L_731)


	//   ....[0]....
.L_731:
        /*071c*/ 	.word	0x00000d60


	//   ....[1]....
        /*0720*/ 	.word	0x00000e50


	//   ....[2]....
        /*0724*/ 	.word	0x00000fb0


	//   ....[3]....
        /*0728*/ 	.word	0x000010a0


	//----- nvinfo : EIATTR_MBARRIER_INSTR_OFFSETS
	.align		4
.L_732:
        /*072c*/ 	.byte	0x04, 0x39
        /*072e*/ 	.short	(.L_734 - .L_733)


	//   ....[0]....
.L_733:
        /*0730*/ 	.word	0x00000260
        /*0734*/ 	.word	0x000000ff
        /*0738*/ 	.word	0x00030c00
        /*073c*/ 	.short	0x0100
        /*073e*/ 	.byte	0x06
	.zero		1


	//   ....[1]....
        /*0740*/ 	.word	0x00000350
        /*0744*/ 	.word	0x000000ff
        /*0748*/ 	.word	0x00030c10
        /*074c*/ 	.short	0x0100
        /*074e*/ 	.byte	0x08
	.zero		1


	//   ....[2]....
        /*0750*/ 	.word	0x00000360
        /*0754*/ 	.word	0x000000ff
        /*0758*/ 	.word	0x00030c20
        /*075c*/ 	.short	0x0100
        /*075e*/ 	.byte	0x08
	.zero		1


	//   ....[3]....
        /*0760*/ 	.word	0x00000370
        /*0764*/ 	.word	0x000000ff
        /*0768*/ 	.word	0x00030c18
        /*076c*/ 	.short	0x0100
        /*076e*/ 	.byte	0x08
	.zero		1


	//   ....[4]....
        /*0770*/ 	.word	0x00000380
        /*0774*/ 	.word	0x000000ff
        /*0778*/ 	.word	0x00030c28
        /*077c*/ 	.short	0x0100
        /*077e*/ 	.byte	0x08
	.zero		1


	//   ....[5]....
        /*0780*/ 	.word	0x000004b0
        /*0784*/ 	.word	0x000000ff
        /*0788*/ 	.word	0x00030c30
        /*078c*/ 	.short	0x0100
        /*078e*/ 	.byte	0x08
	.zero		1


	//   ....[6]....
        /*0790*/ 	.word	0x000004c0
        /*0794*/ 	.word	0x000000ff
        /*0798*/ 	.word	0x00030c40
        /*079c*/ 	.short	0x0100
        /*079e*/ 	.byte	0x08
	.zero		1


	//   ....[7]....
        /*07a0*/ 	.word	0x000004d0
        /*07a4*/ 	.word	0x000000ff
        /*07a8*/ 	.word	0x00030c38
        /*07ac*/ 	.short	0x0100
        /*07ae*/ 	.byte	0x08
	.zero		1


	//   ....[8]....
        /*07b0*/ 	.word	0x000004e0
        /*07b4*/ 	.word	0x000000ff
        /*07b8*/ 	.word	0x00030c48
        /*07bc*/ 	.short	0x0100
        /*07be*/ 	.byte	0x08
	.zero		1


	//   ....[9]....
        /*07c0*/ 	.word	0x00001180
        /*07c4*/ 	.word	0x000000ec
        /*07c8*/ 	.word	0x00030c00
        /*07cc*/ 	.short	0x010a
        /*07ce*/ 	.byte	0x3f
	.zero		1


	//   ....[10]....
        /*07d0*/ 	.word	0x00001210
        /*07d4*/ 	.word	0x000000ec
        /*07d8*/ 	.word	0x00030c00
        /*07dc*/ 	.short	0x010a
        /*07de*/ 	.byte	0x3f
	.zero		1


	//   ....[11]....
        /*07e0*/ 	.word	0x00001cf0
        /*07e4*/ 	.word	0x00000006
        /*07e8*/ 	.word	0x00030c10
        /*07ec*/ 	.short	0x010a
        /*07ee*/ 	.byte	0x3f
	.zero		1


	//   ....[12]....
        /*07f0*/ 	.word	0x00001d60
        /*07f4*/ 	.word	0x00000006
        /*07f8*/ 	.word	0x00030c10
        /*07fc*/ 	.short	0x010a
        /*07fe*/ 	.byte	0x3f
	.zero		1


	//   ....[13]....
        /*0800*/ 	.word	0x00002180
        /*0804*/ 	.word	0x00000006
        /*0808*/ 	.word	0x00030c30
        /*080c*/ 	.short	0x010a
        /*080e*/ 	.byte	0x3f
	.zero		1


	//   ....[14]....
        /*0810*/ 	.word	0x00002220
        /*0814*/ 	.word	0x00000006
        /*0818*/ 	.word	0x00030c30
        /*081c*/ 	.short	0x010a
        /*081e*/ 	.byte	0x3f
	.zero		1


	//   ....[15]....
        /*0820*/ 	.word	0x00004de0
        /*0824*/ 	.word	0x00000005
        /*0828*/ 	.word	0x00000000
        /*082c*/ 	.short	0x0101
        /*082e*/ 	.byte	0x3f
	.zero		1


	//   ....[16]....
        /*0830*/ 	.word	0x00005230
        /*0834*/ 	.word	0x00000006
        /*0838*/ 	.word	0x00000000
        /*083c*/ 	.short	0x0101
        /*083e*/ 	.byte	0x3f
	.zero		1


	//   ....[17]....
        /*0840*/ 	.word	0x00005a70
        /*0844*/ 	.word	0x00000007
        /*0848*/ 	.word	0x00030c10
        /*084c*/ 	.short	0x010a
        /*084e*/ 	.byte	0x3f
	.zero		1


	//   ....[18]....
        /*0850*/ 	.word	0x00005af0
        /*0854*/ 	.word	0x00000007
        /*0858*/ 	.word	0x00030c10
        /*085c*/ 	.short	0x010a
        /*085e*/ 	.byte	0x3f
	.zero		1


	//   ....[19]....
        /*0860*/ 	.word	0x00005f00
        /*0864*/ 	.word	0x00000007
        /*0868*/ 	.word	0x00030c30
        /*086c*/ 	.short	0x010a
        /*086e*/ 	.byte	0x3f
	.zero		1


	//   ....[20]....
        /*0870*/ 	.word	0x00005f90
        /*0874*/ 	.word	0x00000007
        /*0878*/ 	.word	0x00030c30
        /*087c*/ 	.short	0x010a
        /*087e*/ 	.byte	0x3f
	.zero		1


	//   ....[21]....
        /*0880*/ 	.word	0x00008750
        /*0884*/ 	.word	0x00000008
        /*0888*/ 	.word	0x00000000
        /*088c*/ 	.short	0x0101
        /*088e*/ 	.byte	0x3f
	.zero		1


	//   ....[22]....
        /*0890*/ 	.word	0x00008bb0
        /*0894*/ 	.word	0x00000007
        /*0898*/ 	.word	0x00000000
        /*089c*/ 	.short	0x0101
        /*089e*/ 	.byte	0x3f
	.zero		1


	//   ....[23]....
        /*08a0*/ 	.word	0x0000b940
        /*08a4*/ 	.word	0x00000000
        /*08a8*/ 	.word	0x00030c20
        /*08ac*/ 	.short	0x010a
        /*08ae*/ 	.byte	0x3f
	.zero		1


	//   ....[24]....
        /*08b0*/ 	.word	0x0000be90
        /*08b4*/ 	.word	0x00000000
        /*08b8*/ 	.word	0x00030c40
        /*08bc*/ 	.short	0x010a
        /*08be*/ 	.byte	0x3f
	.zero		1


	//   ....[25]....
        /*08c0*/ 	.word	0x0000c0f0
        /*08c4*/ 	.word	0x00000000
        /*08c8*/ 	.word	0x00030c28
        /*08cc*/ 	.short	0x010a
        /*08ce*/ 	.byte	0x3f
	.zero		1


	//   ....[26]....
        /*08d0*/ 	.word	0x0000c350
        /*08d4*/ 	.word	0x00000000
        /*08d8*/ 	.word	0x00030c48
        /*08dc*/ 	.short	0x010a
        /*08de*/ 	.byte	0x3f
	.zero		1


	//   ....[27]....
        /*08e0*/ 	.word	0x0000c560
        /*08e4*/ 	.word	0x00000000
        /*08e8*/ 	.word	0x00030c20
        /*08ec*/ 	.short	0x010a
        /*08ee*/ 	.byte	0x3f
	.zero		1


	//   ....[28]....
        /*08f0*/ 	.word	0x0000c810
        /*08f4*/ 	.word	0x00000000
        /*08f8*/ 	.word	0x00030c40
        /*08fc*/ 	.short	0x010a
        /*08fe*/ 	.byte	0x3f
	.zero		1


	//   ....[29]....
        /*0900*/ 	.word	0x0000ca40
        /*0904*/ 	.word	0x00000000
        /*0908*/ 	.word	0x00030c28
        /*090c*/ 	.short	0x010a
        /*090e*/ 	.byte	0x3f
	.zero		1


	//   ....[30]....
        /*0910*/ 	.word	0x0000ccf0
        /*0914*/ 	.word	0x00000004
        /*0918*/ 	.word	0x00030c40
        /*091c*/ 	.short	0x010a
        /*091e*/ 	.byte	0x3f
	.zero		1


	//   ....[31]....
        /*0920*/ 	.word	0x0000d110
        /*0924*/ 	.word	0x00000007
        /*0928*/ 	.word	0x00000000
        /*092c*/ 	.short	0x010a
        /*092e*/ 	.byte	0x3f
	.zero		1


	//   ....[32]....
        /*0930*/ 	.word	0x0000d160
        /*0934*/ 	.word	0x00000003
        /*0938*/ 	.word	0x00000000
        /*093c*/ 	.short	0x010a
        /*093e*/ 	.byte	0x3f
	.zero		1


	//   ....[33]....
        /*0940*/ 	.word	0x0000d1c0
        /*0944*/ 	.word	0x00000005
        /*0948*/ 	.word	0x00000000
        /*094c*/ 	.short	0x010a
        /*094e*/ 	.byte	0x3f
	.zero		1


	//   ....[34]....
        /*0950*/ 	.word	0x0000d1f0
        /*0954*/ 	.word	0x00000003
        /*0958*/ 	.word	0x00000000
        /*095c*/ 	.short	0x010a
        /*095e*/ 	.byte	0x3f
	.zero		1


	//   ....[35]....
        /*0960*/ 	.word	0x0000d2c0
        /*0964*/ 	.word	0x000000ec
        /*0968*/ 	.word	0x00030c00
        /*096c*/ 	.short	0x010a
        /*096e*/ 	.byte	0x3f
	.zero		1


	//   ....[36]....
        /*0970*/ 	.word	0x0000d310
        /*0974*/ 	.word	0x00000006
        /*0978*/ 	.word	0x00030c10
        /*097c*/ 	.short	0x010a
        /*097e*/ 	.byte	0x3f
	.zero		1


	//   ....[37]....
        /*0980*/ 	.word	0x0000d360
        /*0984*/ 	.word	0x00000006
        /*0988*/ 	.word	0x00030c30
        /*098c*/ 	.short	0x010a
        /*098e*/ 	.byte	0x3f
	.zero		1


	//   ....[38]....
        /*0990*/ 	.word	0x0000d3b0
        /*0994*/ 	.word	0x00000007
        /*0998*/ 	.word	0x00030c10
        /*099c*/ 	.short	0x010a
        /*099e*/ 	.byte	0x3f
	.zero		1


	//   ....[39]....
        /*09a0*/ 	.word	0x0000d400
        /*09a4*/ 	.word	0x00000007
        /*09a8*/ 	.word	0x00030c30
        /*09ac*/ 	.short	0x010a
        /*09ae*/ 	.byte	0x3f
	.zero		1


	//   ....[40]....
        /*09b0*/ 	.word	0x0000d680
        /*09b4*/ 	.word	0x00000000
        /*09b8*/ 	.word	0x00030c20
        /*09bc*/ 	.short	0x010a
        /*09be*/ 	.byte	0x3f
	.zero		1


	//   ....[41]....
        /*09c0*/ 	.word	0x0000d6d0
        /*09c4*/ 	.word	0x00000000
        /*09c8*/ 	.word	0x00030c40
        /*09cc*/ 	.short	0x010a
        /*09ce*/ 	.byte	0x3f
	.zero		1


	//   ....[42]....
        /*09d0*/ 	.word	0x0000d720
        /*09d4*/ 	.word	0x00000000
        /*09d8*/ 	.word	0x00030c28
        /*09dc*/ 	.short	0x010a
        /*09de*/ 	.byte	0x3f
	.zero		1


	//   ....[43]....
        /*09e0*/ 	.word	0x0000d770
        /*09e4*/ 	.word	0x00000000
        /*09e8*/ 	.word	0x00030c48
        /*09ec*/ 	.short	0x010a
        /*09ee*/ 	.byte	0x3f
	.zero		1


	//   ....[44]....
        /*09f0*/ 	.word	0x0000d7d0
        /*09f4*/ 	.word	0x00000000
        /*09f8*/ 	.word	0x00030c20
        /*09fc*/ 	.short	0x010a
        /*09fe*/ 	.byte	0x3f
	.zero		1


	//   ....[45]....
        /*0a00*/ 	.word	0x0000d820
        /*0a04*/ 	.word	0x00000000
        /*0a08*/ 	.word	0x00030c40
        /*0a0c*/ 	.short	0x010a
        /*0a0e*/ 	.byte	0x3f
	.zero		1


	//   ....[46]....
        /*0a10*/ 	.word	0x0000d870
        /*0a14*/ 	.word	0x00000000
        /*0a18*/ 	.word	0x00030c28
        /*0a1c*/ 	.short	0x010a
        /*0a1e*/ 	.byte	0x3f
	.zero		1


	//   ....[47]....
        /*0a20*/ 	.word	0x0000d8c0
        /*0a24*/ 	.word	0x00000004
        /*0a28*/ 	.word	0x00030c40
        /*0a2c*/ 	.short	0x010a
        /*0a2e*/ 	.byte	0x3f
	.zero		1


	//   ....[48]....
        /*0a30*/ 	.word	0x0000d990
        /*0a34*/ 	.word	0x00000007
        /*0a38*/ 	.word	0x00000000
        /*0a3c*/ 	.short	0x010a
        /*0a3e*/ 	.byte	0x3f
	.zero		1


	//   ....[49]....
        /*0a40*/ 	.word	0x0000d9e0
        /*0a44*/ 	.word	0x00000003
        /*0a48*/ 	.word	0x00000000
        /*0a4c*/ 	.short	0x010a
        /*0a4e*/ 	.byte	0x3f
	.zero		1


	//   ....[50]....
        /*0a50*/ 	.word	0x0000da30
        /*0a54*/ 	.word	0x00000005
        /*0a58*/ 	.word	0x00000000
        /*0a5c*/ 	.short	0x010a
        /*0a5e*/ 	.byte	0x3f
	.zero		1


	//----- nvinfo : EIATTR_NUM_MBARRIERS
	.align		4
.L_734:
        /*0a60*/ 	.byte	0x03, 0x38
        /*0a62*/ 	.short	0x0009


	//----- nvinfo : EIATTR_EXIT_INSTR_OFFSETS
	.align		4
        /*0a64*/ 	.byte	0x04, 0x1c
        /*0a66*/ 	.short	(.L_736 - .L_735)


	//   ....[0]....
.L_735:
        /*0a68*/ 	.word	0x0000d240


	//----- nvinfo : EIATTR_MAX_THREADS
	.align		4
.L_736:
        /*0a6c*/ 	.byte	0x04, 0x05
        /*0a6e*/ 	.short	(.L_738 - .L_737)
.L_737:
        /*0a70*/ 	.word	0x00000180
        /*0a74*/ 	.word	0x00000001
        /*0a78*/ 	.word	0x00000001


	//----- nvinfo : EIATTR_CRS_STACK_SIZE
	.align		4
.L_738:
        /*0a7c*/ 	.byte	0x04, 0x1e
        /*0a7e*/ 	.short	(.L_740 - .L_739)
.L_739:
        /*0a80*/ 	.word	0x00000000


	//----- nvinfo : EIATTR_CBANK_PARAM_SIZE
	.align		4
.L_740:
        /*0a84*/ 	.byte	0x03, 0x19
        /*0a86*/ 	.short	0x0770


	//----- nvinfo : EIATTR_PARAM_CBANK
	.align		4
        /*0a88*/ 	.byte	0x04, 0x0a
        /*0a8a*/ 	.short	(.L_742 - .L_741)
	.align		4
.L_741:
        /*0a8c*/ 	.word	index@(.nv.constant0._ZN7cutlass13device_kernelIN5flash11enable_sm90INS1_16FlashAttnBwdSm90INS1_25CollectiveMainloopBwdSm90ILi2ELi2ELi2EN4cute5tupleIJNS5_1CILi1EEES8_S8_EEENS6_IJNS7_ILi128EEESA_NS7_ILi64EEEEEENS_10bfloat16_tEfNS_4arch4Sm90ELb1ELb0ELb0ELb0ELb1ELb1ELb0ELb0ELi2ELi1ELi2ELi2ELb0EEENS1_24CollectiveEpilogueBwdGQAISC_fSF_Li256ELb0ELb1EEENS1_25SingleTileBwdLPTSchedulerILb0ELi128ELb1EEEEEEEEEvNT_6ParamsE)
        /*0a90*/ 	.short	0x0210
        /*0a92*/ 	.short	0x0770


	//----- nvinfo : EIATTR_SW_WAR
	.align		4
.L_742:
        /*0a94*/ 	.byte	0x04, 0x36
        /*0a96*/ 	.short	(.L_744 - .L_743)
.L_743:
        /*0a98*/ 	.word	0x00000008
.L_744:


//--------------------- .nv.info._ZN7cutlass13device_kernelIN5flash22FlashAttnBwdPreprocessIN4cute5tupleIJNS3_1CILi128EEENS5_ILi64EEEEEENS_10bfloat16_tEfNS_4arch4Sm90ELb1ELb0EEEEEvNT_6ParamsE --------------------------
	.section	.nv.info._ZN7cutlass13device_kernelIN5flash22FlashAttnBwdPreprocessIN4cute5tupleIJNS3_1CILi128EEENS5_ILi64EEEEEENS_10bfloat16_tEfNS_4arch4Sm90ELb1ELb0EEEEEvNT_6ParamsE,"",@"SHT_CUDA_INFO"
	.sectionflags	@""
	.align	4


	//----- nvinfo : EIATTR_CUDA_API_VERSION
	.align		4
        /*0000*/ 	.byte	0x04, 0x37
        /*0002*/ 	.short	(.L_746 - .L_745)
.L_745:
        /*0004*/ 	.word	0x00000082


	//----- nvinfo : EIATTR_KPARAM_INFO
	.align		4
.L_746:
        /*0008*/ 	.byte	0x04, 0x17
        /*000a*/ 	.short	(.L_748 - .L_747)
.L_747:
        /*000c*/ 	.word	0x00000000
        /*0010*/ 	.short	0x0000
        /*0012*/ 	.short	0x0000
        /*0014*/ 	.byte	0x00, 0xf0, 0xc1, 0x03


	//----- nvinfo : EIATTR_SPARSE_MMA_MASK
	.align		4
.L_748:
        /*0018*/ 	.byte	0x03, 0x50
        /*001a*/ 	.short	0x0000


	//----- nvinfo : EIATTR_MAXREG_COUNT
	.align		4
        /*001c*/ 	.byte	0x03, 0x1b
        /*001e*/ 	.short	0x0080


	//----- nvinfo : EIATTR_MERCURY_ISA_VERSION
	.align		4
        /*0020*/ 	.byte	0x03, 0x5f
        /*0022*/ 	.short	0x0101


	//----- nvinfo : EIATTR_COOP_GROUP_MASK_REGIDS
	.align		4
        /*0024*/ 	.byte	0x04, 0x29
        /*0026*/ 	.short	(.L_750 - .L_749)


	//   ....[0]....
.L_749:
        /*0028*/ 	.word	0xffffffff


	//   ....[1]....
        /*002c*/ 	.word	0xffffffff


	//   ....[2]....
        /*0030*/ 	.word	0xffffffff


	//   ....[3]....
        /*0034*/ 	.word	0xffffffff


	//   ....[4]....
        /*0038*/ 	.word	0xffffffff


	//   ....[5]....
        /*003c*/ 	.word	0xffffffff


	//   ....[6]....
        /*0040*/ 	.word	0xffffffff


	//   ....[7]....
        /*0044*/ 	.word	0xffffffff


	//   ....[8]....
        /*0048*/ 	.word	0xffffffff


	//   ....[9]....
        /*004c*/ 	.word	0xffffffff


	//   ....[10]....
        /*0050*/ 	.word	0xffffffff


	//   ....[11]....
        /*0054*/ 	.word	0xffffffff


	//----- nvinfo : EIATTR_COOP_GROUP_INSTR_OFFSETS
	.align		4
.L_750:
        /*0058*/ 	.byte	0x04, 0x28
        /*005a*/ 	.short	(.L_752 - .L_751)


	//   ....[0]....
.L_751:
        /*005c*/ 	.word	0x00001110


	//   ....[1]....
        /*0060*/ 	.word	0x00001120


	//   ....[2]....
        /*0064*/ 	.word	0x00001130


	//   ....[3]....
        /*0068*/ 	.word	0x00001140


	//   ....[4]....
        /*006c*/ 	.word	0x00001190


	//   ....[5]....
        /*0070*/ 	.word	0x000011a0


	//   ....[6]....
        /*0074*/ 	.word	0x000011b0


	//   ....[7]....
        /*0078*/ 	.word	0x000011c0


	//   ....[8]....
        /*007c*/ 	.word	0x00001230


	//   ....[9]....
        /*0080*/ 	.word	0x00001250


	//   ....[10]....
        /*0084*/ 	.word	0x00001260


	//   ....[11]....
        /*0088*/ 	.word	0x00001280


	//----- nvinfo : EIATTR_EXIT_INSTR_OFFSETS
	.align		4
.L_752:
        /*008c*/ 	.byte	0x04, 0x1c
        /*008e*/ 	.short	(.L_754 - .L_753)


	//   ....[0]....
.L_753:
        /*0090*/ 	.word	0x00001840


	//   ....[1]....
        /*0094*/ 	.word	0x000018c0


	//----- nvinfo : EIATTR_MAX_THREADS
	.align		4
.L_754:
        /*0098*/ 	.byte	0x04, 0x05
        /*009a*/ 	.short	(.L_756 - .L_755)
.L_755:
        /*009c*/ 	.word	0x00000100
        /*00a0*/ 	.word	0x00000001
        /*00a4*/ 	.word	0x00000001


	//----- nvinfo : EIATTR_CRS_STACK_SIZE
	.align		4
.L_756:
        /*00a8*/ 	.byte	0x04, 0x1e
        /*00aa*/ 	.short	(.L_758 - .L_757)
.L_757:
        /*00ac*/ 	.word	0x00000000


	//----- nvinfo : EIATTR_CBANK_PARAM_SIZE
	.align		4
.L_758:
        /*00b0*/ 	.byte	0x03, 0x19
        /*00b2*/ 	.short	0x00f0


	//----- nvinfo : EIATTR_PARAM_CBANK
	.align		4
        /*00b4*/ 	.byte	0x04, 0x0a
        /*00b6*/ 	.short	(.L_760 - .L_759)
	.align		4
.L_759:
        /*00b8*/ 	.word	index@(.nv.constant0._ZN7cutlass13device_kernelIN5flash22FlashAttnBwdPreprocessIN4cute5tupleIJNS3_1CILi128EEENS5_ILi64EEEEEENS_10bfloat16_tEfNS_4arch4Sm90ELb1ELb0EEEEEvNT_6ParamsE)
        /*00bc*/ 	.short	0x0210
        /*00be*/ 	.short	0x00f0


	//----- nvinfo : EIATTR_SW_WAR
	.align		4
.L_760:
        /*00c0*/ 	.byte	0x04, 0x36
        /*00c2*/ 	.short	(.L_762 - .L_761)
.L_761:
        /*00c4*/ 	.word	0x00000008
.L_762:


//--------------------- .nv.info._ZN7cutlass13device_kernelIN5flash11enable_sm90INS1_16FlashAttnBwdSm90INS1_25CollectiveMainloopBwdSm90ILi2ELi2ELi2EN4cute5tupleIJNS5_1CILi1EEES8_S8_EEENS6_IJNS7_ILi128EEESA_NS7_ILi64EEEEEENS_10bfloat16_tEfNS_4arch4Sm90ELb1ELb0ELb0ELb1ELb0ELb1ELb0ELb0ELi2ELi1ELi2ELi2ELb0EEENS1_21CollectiveEpilogueBwdISC_SD_SF_Li256ELb1ELb0ELi1EEENS1_25SingleTileBwdLPTSchedulerILb1ELi128ELb0EEEEEEEEEvNT_6ParamsE --------------------------
	.section	.nv.info._ZN7cutlass13device_kernelIN5flash11enable_sm90INS1_16FlashAttnBwdSm90INS1_25CollectiveMainloopBwdSm90ILi2ELi2ELi2EN4cute5tupleIJNS5_1CILi1EEES8_S8_EEENS6_IJNS7_ILi128EEESA_NS7_ILi64EEEEEENS_10bfloat16_tEfNS_4arch4Sm90ELb1ELb0ELb0ELb1ELb0ELb1ELb0ELb0ELi2ELi1ELi2ELi2ELb0EEENS1_21CollectiveEpilogueBwdISC_SD_SF_Li256ELb1ELb0ELi1EEENS1_25SingleTileBwdLPTSchedulerILb1ELi128ELb0EEEEEEEEEvNT_6ParamsE,"",@"SHT_CUDA_INFO"
	.sectionflags	@""
	.align	4


	//----- nvinfo : EIATTR_CUDA_API_VERSION
	.align		4
        /*0000*/ 	.byte	0x04, 0x37
        /*0002*/ 	.short	(.L_764 - .L_763)
.L_763:
        /*0004*/ 	.word	0x00000082


	//----- nvinfo : EIATTR_KPARAM_INFO
	.align		4
.L_764:
        /*0008*/ 	.byte	0x04, 0x17
        /*000a*/ 	.short	(.L_766 - .L_765)
.L_765:
        /*000c*/ 	.word	0x00000000
        /*0010*/ 	.short	0x0000
        /*0012*/ 	.short	0x0070
        /*0014*/ 	.byte	0x00, 0xf0, 0x01, 0x1a


	//----- nvinfo : EIATTR_SPARSE_MMA_MASK
	.align		4
.L_766:
        /*0018*/ 	.byte	0x03, 0x50
        /*001a*/ 	.short	0x0000


	//----- nvinfo : EIATTR_MAXREG_COUNT
	.align		4
        /*001c*/ 	.byte	0x03, 0x1b
        /*001e*/ 	.short	0x00a8


	//----- nvinfo : EIATTR_NUM_BARRIERS
	.align		4
        /*0020*/ 	.byte	0x02, 0x4c
        /*0022*/ 	.byte	0x10
	.zero		1


	//----- nvinfo : EIATTR_EXTERNS
	.align		4
        /*0024*/ 	.byte	0x04, 0x0f
        /*0026*/ 	.short	(.L_768 - .L_767)


	//   ....[0]....
	.align		4
.L_767:
        /*0028*/ 	.word	index@(__assertfail)


	//----- nvinfo : EIATTR_ANNOTATIONS
	.align		4
.L_768:
        /*002c*/ 	.byte	0x04, 0x55
        /*002e*/ 	.short	(.L_770 - .L_769)


	//   ....[0]....
.L_769:
        /* <DEDUP_REMOVED lines=22> */


	//----- nvinfo : EIATTR_MERCURY_ISA_VERSION
	.align		4
.L_770:
        /*0180*/ 	.byte	0x03, 0x5f
        /*0182*/ 	.short	0x0101


	//----- nvinfo : EIATTR_INT_WARP_WIDE_INSTR_OFFSETS
	.align		4
        /*0184*/ 	.byte	0x04, 0x31
        /*0186*/ 	.short	(.L_772 - .L_771)


	//   ....[0]....
.L_771:
        /*0188*/ 	.word	0x00000190


	//   ....[1]....
        /*018c*/ 	.word	0x000001c0


	//----- nvinfo : EIATTR_COOP_GROUP_MASK_REGIDS
	.align		4
.L_772:
        /*0190*/ 	.byte	0x04, 0x29
        /*0192*/ 	.short	(.L_774 - .L_773)


	//   ....[0]....
.L_773:
        /*0194*/ 	.word	0xffffffff


	//   ....[1]....
        /*0198*/ 	.word	0xffffffff


	//   ....[2]....
        /*019c*/ 	.word	0xffffffff


	//   ....[3]....
        /*01a0*/ 	.word	0xffffffff


	//   ....[4]....
        /*01a4*/ 	.word	0xffffffff


	//   ....[5]....
        /*01a8*/ 	.word	0xffffffff


	//   ....[6]....
        /*01ac*/ 	.word	0xffffffff


	//   ....[7]....
        /*01b0*/ 	.word	0xffffffff


	//   ....[8]....
        /*01b4*/ 	.word	0xffffffff


	//   ....[9]....
        /*01b8*/ 	.word	0xffffffff


	//   ....[10]....
        /*01bc*/ 	.word	0xffffffff


	//   ....[11]....
        /*01c0*/ 	.word	0xffffffff


	//   ....[12]....
        /*01c4*/ 	.word	0xffffffff


	//   ....[13]....
        /*01c8*/ 	.word	0xffffffff


	//   ....[14]....
        /*01cc*/ 	.word	0xffffffff


	//   ....[15]....
        /*01d0*/ 	.word	0xffffffff


	//   ....[16]....
        /*01d4*/ 	.word	0xffffffff


	//   ....[17]....
        /*01d8*/ 	.word	0xffffffff


	//   ....[18]....
        /*01dc*/ 	.word	0xffffffff


	//   ....[19]....
        /*01e0*/ 	.word	0xffffffff


	//   ....[20]....
        /*01e4*/ 	.word	0xffffffff


	//   ....[21]....
        /*01e8*/ 	.word	0xffffffff


	//   ....[22]....
        /*01ec*/ 	.word	0xffffffff


	//   ....[23]....
        /*01f0*/ 	.word	0xffffffff


	//   ....[24]....
        /*01f4*/ 	.word	0xffffffff


	//   ....[25]....
        /*01f8*/ 	.word	0xffffffff


	//   ....[26]....
        /*01fc*/ 	.word	0xffffffff


	//   ....[27]....
        /*0200*/ 	.word	0xffffffff


	//   ....[28]....
        /*0204*/ 	.word	0xffffffff


	//   ....[29]....
        /*0208*/ 	.word	0xffffffff


	//   ....[30]....
        /*020c*/ 	.word	0xffffffff


	//   ....[31]....
        /*0210*/ 	.word	0xffffffff


	//   ....[32]....
        /*0214*/ 	.word	0xffffffff


	//   ....[33]....
        /*0218*/ 	.word	0xffffffff


	//   ....[34]....
        /*021c*/ 	.word	0xffffffff


	//   ....[35]....
        /*0220*/ 	.word	0xffffffff


	//   ....[36]....
        /*0224*/ 	.word	0xffffffff


	//   ....[37]....
        /*0228*/ 	.word	0xffffffff


	//   ....[38]....
        /*022c*/ 	.word	0xffffffff


	//   ....[39]....
        /*0230*/ 	.word	0xffffffff


	//   ....[40]....
        /*0234*/ 	.word	0xffffffff


	//   ....[41]....
        /*0238*/ 	.word	0xffffffff


	//   ....[42]....
        /*023c*/ 	.word	0xffffffff


	//   ....[43]....
        /*0240*/ 	.word	0xffffffff


	//   ....[44]....
        /*0244*/ 	.word	0xffffffff


	//   ....[45]....
        /*0248*/ 	.word	0xffffffff


	//   ....[46]....
        /*024c*/ 	.word	0xffffffff


	//   ....[47]....
        /*0250*/ 	.word	0xffffffff


	//   ....[48]....
        /*0254*/ 	.word	0xffffffff


	//   ....[49]....
        /*0258*/ 	.word	0xffffffff


	//   ....[50]....
        /*025c*/ 	.word	0xffffffff


	//   ....[51]....
        /*0260*/ 	.word	0xffffffff


	//   ....[52]....
        /*0264*/ 	.word	0xffffffff


	//   ....[53]....
        /*0268*/ 	.word	0xffffffff


	//   ....[54]....
        /*026c*/ 	.word	0xffffffff


	//   ....[55]....
        /*0270*/ 	.word	0xffffffff


	//   ....[56]....
        /*0274*/ 	.word	0xffffffff


	//   ....[57]....
        /*0278*/ 	.word	0xffffffff


	//   ....[58]....
        /*027c*/ 	.word	0xffffffff


	//   ....[59]....
        /*0280*/ 	.word	0xffffffff


	//   ....[60]....
        /*0284*/ 	.word	0xffffffff


	//   ....[61]....
        /*0288*/ 	.word	0xffffffff


	//   ....[62]....
        /*028c*/ 	.word	0xffffffff


	//   ....[63]....
        /*0290*/ 	.word	0xffffffff


	//   ....[64]....
        /*0294*/ 	.word	0xffffffff


	//   ....[65]....
        /*0298*/ 	.word	0xffffffff


	//   ....[66]....
        /*029c*/ 	.word	0xffffffff


	//   ....[67]....
        /*02a0*/ 	.word	0xffffffff


	//   ....[68]....
        /*02a4*/ 	.word	0xffffffff


	//   ....[69]....
        /*02a8*/ 	.word	0xffffffff


	//   ....[70]....
        /*02ac*/ 	.word	0xffffffff


	//   ....[71]....
        /*02b0*/ 	.word	0xffffffff


	//   ....[72]....
        /*02b4*/ 	.word	0xffffffff


	//   ....[73]....
        /*02b8*/ 	.word	0xffffffff


	//   ....[74]....
        /*02bc*/ 	.word	0xffffffff


	//   ....[75]....
        /*02c0*/ 	.word	0xffffffff


	//   ....[76]....
        /*02c4*/ 	.word	0xffffffff


	//   ....[77]....
        /*02c8*/ 	.word	0xffffffff


	//   ....[78]....
        /*02cc*/ 	.word	0xffffffff


	//   ....[79]....
        /*02d0*/ 	.word	0xffffffff


	//   ....[80]....
        /*02d4*/ 	.word	0xffffffff


	//   ....[81]....
        /*02d8*/ 	.word	0xffffffff


	//   ....[82]....
        /*02dc*/ 	.word	0xffffffff


	//   ....[83]....
        /*02e0*/ 	.word	0xffffffff


	//   ....[84]....
        /*02e4*/ 	.word	0xffffffff


	//   ....[85]....
        /*02e8*/ 	.word	0xffffffff


	//   ....[86]....
        /*02ec*/ 	.word	0xffffffff


	//   ....[87]....
        /*02f0*/ 	.word	0xffffffff


	//   ....[88]....
        /*02f4*/ 	.word	0xffffffff


	//   ....[89]....
        /*02f8*/ 	.word	0xffffffff


	//   ....[90]....
        /*02fc*/ 	.word	0xffffffff


	//   ....[91]....
        /*0300*/ 	.word	0xffffffff


	//   ....[92]....
        /*0304*/ 	.word	0xffffffff


	//   ....[93]....
        /*0308*/ 	.word	0xffffffff


	//   ....[94]....
        /*030c*/ 	.word	0xffffffff


	//   ....[95]....
        /*0310*/ 	.word	0xffffffff


	//   ....[96]....
        /*0314*/ 	.word	0xffffffff


	//   ....[97]....
        /*0318*/ 	.word	0xffffffff


	//   ....[98]....
        /*031c*/ 	.word	0xffffffff


	//   ....[99]....
        /*0320*/ 	.word	0xffffffff


	//   ....[100]....
        /*0324*/ 	.word	0xffffffff


	//   ....[101]....
        /*0328*/ 	.word	0xffffffff


	//   ....[102]....
        /*032c*/ 	.word	0xffffffff


	//   ....[103]....
        /*0330*/ 	.word	0xffffffff


	//   ....[104]....
        /*0334*/ 	.word	0xffffffff


	//   ....[105]....
        /*0338*/ 	.word	0xffffffff


	//   ....[106]....
        /*033c*/ 	.word	0xffffffff


	//   ....[107]....
        /*0340*/ 	.word	0xffffffff


	//   ....[108]....
        /*0344*/ 	.word	0xffffffff


	//   ....[109]....
        /*0348*/ 	.word	0xffffffff


	//   ....[110]....
        /*034c*/ 	.word	0xffffffff


	//   ....[111]....
        /*0350*/ 	.word	0xffffffff


	//   ....[112]....
        /*0354*/ 	.word	0xffffffff


	//   ....[113]....
        /*0358*/ 	.word	0xffffffff


	//   ....[114]....
        /*035c*/ 	.word	0xffffffff


	//   ....[115]....
        /*0360*/ 	.word	0xffffffff


	//   ....[116]....
        /*0364*/ 	.word	0xffffffff


	//   ....[117]....
        /*0368*/ 	.word	0xffffffff


	//   ....[118]....
        /*036c*/ 	.word	0xffffffff


	//   ....[119]....
        /*0370*/ 	.word	0xffffffff


	//   ....[120]....
        /*0374*/ 	.word	0xffffffff


	//   ....[121]....
        /*0378*/ 	.word	0xffffffff


	//   ....[122]....
        /*037c*/ 	.word	0xffffffff


	//   ....[123]....
        /*0380*/ 	.word	0xffffffff


	//   ....[124]....
        /*0384*/ 	.word	0xffffffff


	//   ....[125]....
        /*0388*/ 	.word	0xffffffff


	//   ....[126]....
        /*038c*/ 	.word	0xffffffff


	//   ....[127]....
        /*0390*/ 	.word	0xffffffff


	//   ....[128]....
        /*0394*/ 	.word	0xffffffff


	//   ....[129]....
        /*0398*/ 	.word	0xffffffff


	//   ....[130]....
        /*039c*/ 	.word	0xffffffff


	//   ....[131]....
        /*03a0*/ 	.word	0xffffffff


	//   ....[132]....
        /*03a4*/ 	.word	0xffffffff


	//   ....[133]....
        /*03a8*/ 	.word	0xffffffff


	//   ....[134]....
        /*03ac*/ 	.word	0xffffffff


	//   ....[135]....
        /*03b0*/ 	.word	0x0500000f


	//----- nvinfo : EIATTR_COOP_GROUP_INSTR_OFFSETS
	.align		4
.L_774:
        /*03b4*/ 	.byte	0x04, 0x28
        /*03b6*/ 	.short	(.L_776 - .L_775)


	//   ....[0]....
.L_775:
        /*03b8*/ 	.word	0x00000070


	//   ....[1]....
        /*03bc*/ 	.word	0x000001a0


	//   ....[2]....
        /*03c0*/ 	.word	0x000001f0


	//   ....[3]....
        /*03c4*/ 	.word	0x000003e0


	//   ....[4]....
        /*03c8*/ 	.word	0x00000630


	//   ....[5]....
        /*03cc*/ 	.word	0x00001610


	//   ....[6]....
        /*03d0*/ 	.word	0x00002640


	//   ....[7]....
        /*03d4*/ 	.word	0x00002690


	//   ....[8]....
        /*03d8*/ 	.word	0x00002730


	//   ....[9]....
        /*03dc*/ 	.word	0x000027b0


	//   ....[10]....
        /*03e0*/ 	.word	0x000027f0


	//   ....[11]....
        /*03e4*/ 	.word	0x00002830


	//   ....[12]....
        /*03e8*/ 	.word	0x00002860


	//   ....[13]....
        /*03ec*/ 	.word	0x00002890


	//   ....[14]....
        /*03f0*/ 	.word	0x000028c0


	//   ....[15]....
        /*03f4*/ 	.word	0x00002930


	//   ....[16]....
        /*03f8*/ 	.word	0x00002bb0


	//   ....[17]....
        /*03fc*/ 	.word	0x00002c60


	//   ....[18]....
        /*0400*/ 	.word	0x00002d00


	//   ....[19]....
        /*0404*/ 	.word	0x00002d60


	//   ....[20]....
        /*0408*/ 	.word	0x00002da0


	//   ....[21]....
        /*040c*/ 	.word	0x00002de0


	//   ....[22]....
        /*0410*/ 	.word	0x00002ea0


	//   ....[23]....
        /*0414*/ 	.word	0x00002ee0


	//   ....[24]....
        /*0418*/ 	.word	0x00002f40


	//   ....[25]....
        /*041c*/ 	.word	0x00002f80


	//   ....[26]....
        /*0420*/ 	.word	0x00003020


	//   ....[27]....
        /*0424*/ 	.word	0x00003060


	//   ....[28]....
        /*0428*/ 	.word	0x00003380


	//   ....[29]....
        /*042c*/ 	.word	0x000033e0


	//   ....[30]....
        /*0430*/ 	.word	0x00003410


	//   ....[31]....
        /*0434*/ 	.word	0x00003440


	//   ....[32]....
        /*0438*/ 	.word	0x000034b0


	//   ....[33]....
        /*043c*/ 	.word	0x000034d0


	//   ....[34]....
        /*0440*/ 	.word	0x00003510


	//   ....[35]....
        /*0444*/ 	.word	0x00003550


	//   ....[36]....
        /*0448*/ 	.word	0x00003560


	//   ....[37]....
        /*044c*/ 	.word	0x000035c0


	//   ....[38]....
        /*0450*/ 	.word	0x000038e0


	//   ....[39]....
        /*0454*/ 	.word	0x000038f0


	//   ....[40]....
        /*0458*/ 	.word	0x00003900


	//   ....[41]....
        /*045c*/ 	.word	0x00003910


	//   ....[42]....
        /*0460*/ 	.word	0x00003920


	//   ....[43]....
        /*0464*/ 	.word	0x00003930


	//   ....[44]....
        /*0468*/ 	.word	0x00003940


	//   ....[45]....
        /*046c*/ 	.word	0x00003970


	//   ....[46]....
        /*0470*/ 	.word	0x00003990


	//   ....[47]....
        /*0474*/ 	.word	0x000039f0


	//   ....[48]....
        /*0478*/ 	.word	0x00003a20


	//   ....[49]....
        /*047c*/ 	.word	0x00003a50


	//   ....[50]....
        /*0480*/ 	.word	0x00003a60


	//   ....[51]....
        /*0484*/ 	.word	0x00003a70


	//   ....[52]....
        /*0488*/ 	.word	0x00003aa0


	//   ....[53]....
        /*048c*/ 	.word	0x00003ad0


	//   ....[54]....
        /*0490*/ 	.word	0x00003b00


	//   ....[55]....
        /*0494*/ 	.word	0x00003b70


	//   ....[56]....
        /*0498*/ 	.word	0x00003ba0


	//   ....[57]....
        /*049c*/ 	.word	0x00003bd0


	//   ....[58]....
        /*04a0*/ 	.word	0x00003be0


	//   ....[59]....
        /*04a4*/ 	.word	0x00003bf0


	//   ....[60]....
        /*04a8*/ 	.word	0x00003c00


	//   ....[61]....
        /*04ac*/ 	.word	0x00003c10


	//   ....[62]....
        /*04b0*/ 	.word	0x00003c40


	//   ....[63]....
        /*04b4*/ 	.word	0x00003c50


	//   ....[64]....
        /*04b8*/ 	.word	0x00003c90


	//   ....[65]....
        /*04bc*/ 	.word	0x00003cc0


	//   ....[66]....
        /*04c0*/ 	.word	0x00003cf0


	//   ....[67]....
        /*04c4*/ 	.word	0x00003d00


	//   ....[68]....
        /*04c8*/ 	.word	0x00003d10


	//   ....[69]....
        /*04cc*/ 	.word	0x00003d20


	//   ....[70]....
        /*04d0*/ 	.word	0x000062d0


	//   ....[71]....
        /*04d4*/ 	.word	0x00006310


	//   ....[72]....
        /*04d8*/ 	.word	0x00006380


	//   ....[73]....
        /*04dc*/ 	.word	0x000063c0


	//   ....[74]....
        /*04e0*/ 	.word	0x00006400


	//   ....[75]....
        /*04e4*/ 	.word	0x00006440


	//   ....[76]....
        /*04e8*/ 	.word	0x00006480


	//   ....[77]....
        /*04ec*/ 	.word	0x00006550


	//   ....[78]....
        /*04f0*/ 	.word	0x000069a0


	//   ....[79]....
        /*04f4*/ 	.word	0x000069b0


	//   ....[80]....
        /*04f8*/ 	.word	0x000069c0


	//   ....[81]....
        /*04fc*/ 	.word	0x00006a50


	//   ....[82]....
        /*0500*/ 	.word	0x00006a90


	//   ....[83]....
        /*0504*/ 	.word	0x00006ae0


	//   ....[84]....
        /*0508*/ 	.word	0x00006b30


	//   ....[85]....
        /*050c*/ 	.word	0x00006b50


	//   ....[86]....
        /*0510*/ 	.word	0x00006b60


	//   ....[87]....
        /*0514*/ 	.word	0x00006be0


	//   ....[88]....
        /*0518*/ 	.word	0x00006c20


	//   ....[89]....
        /*051c*/ 	.word	0x00006c30


	//   ....[90]....
        /*0520*/ 	.word	0x00006c50


	//   ....[91]....
        /*0524*/ 	.word	0x00006c90


	//   ....[92]....
        /*0528*/ 	.word	0x00006d80


	//   ....[93]....
        /*052c*/ 	.word	0x00006dc0


	//   ....[94]....
        /*0530*/ 	.word	0x00006e00


	//   ....[95]....
        /*0534*/ 	.word	0x00006e40


	//   ....[96]....
        /*0538*/ 	.word	0x00006e80


	//   ....[97]....
        /*053c*/ 	.word	0x00006ec0


	//   ....[98]....
        /*0540*/ 	.word	0x00006f40


	//   ....[99]....
        /*0544*/ 	.word	0x00006fb0


	//   ....[100]....
        /*0548*/ 	.word	0x00006fe0


	//   ....[101]....
        /*054c*/ 	.word	0x00007050


	//   ....[102]....
        /*0550*/ 	.word	0x00007330


	//   ....[103]....
        /*0554*/ 	.word	0x00007340


	//   ....[104]....
        /*0558*/ 	.word	0x00007350


	//   ....[105]....
        /*055c*/ 	.word	0x00007360


	//   ....[106]....
        /*0560*/ 	.word	0x00007370


	//   ....[107]....
        /*0564*/ 	.word	0x00007380


	//   ....[108]....
        /*0568*/ 	.word	0x000073b0


	//   ....[109]....
        /*056c*/ 	.word	0x000073e0


	//   ....[110]....
        /*0570*/ 	.word	0x00007420


	//   ....[111]....
        /*0574*/ 	.word	0x00007440


	//   ....[112]....
        /*0578*/ 	.word	0x00007480


	//   ....[113]....
        /*057c*/ 	.word	0x000074c0


	//   ....[114]....
        /*0580*/ 	.word	0x00007500


	//   ....[115]....
        /*0584*/ 	.word	0x00007530


	//   ....[116]....
        /*0588*/ 	.word	0x00007560


	//   ....[117]....
        /*058c*/ 	.word	0x000075a0


	//   ....[118]....
        /*0590*/ 	.word	0x000075b0


	//   ....[119]....
        /*0594*/ 	.word	0x00007600


	//   ....[120]....
        /*0598*/ 	.word	0x00007640


	//   ....[121]....
        /*059c*/ 	.word	0x00007670


	//   ....[122]....
        /*05a0*/ 	.word	0x00007680


	//   ....[123]....
        /*05a4*/ 	.word	0x00007690


	//   ....[124]....
        /*05a8*/ 	.word	0x000076d0


	//   ....[125]....
        /*05ac*/ 	.word	0x00007700


	//   ....[126]....
        /*05b0*/ 	.word	0x00007710


	//   ....[127]....
        /*05b4*/ 	.word	0x00007720


	//   ....[128]....
        /*05b8*/ 	.word	0x00007730


	//   ....[129]....
        /*05bc*/ 	.word	0x00007770


	//   ....[130]....
        /*05c0*/ 	.word	0x00007780


	//   ....[131]....
        /*05c4*/ 	.word	0x00007790


	//   ....[132]....
        /*05c8*/ 	.word	0x000077a0


	//   ....[133]....
        /*05cc*/ 	.word	0x000077e0


	//   ....[134]....
        /*05d0*/ 	.word	0x0000b090


	//   ....[135]....
        /*05d4*/ 	.word	0x0000eb50


	//----- nvinfo : EIATTR_REG_RECONFIG
	.align		4
.L_776:
        /*05d8*/ 	.byte	0x01, 0x54
	.zero		2


	//----- nvinfo : EIATTR_SYSCALL_OFFSETS
	.align		4
        /*05dc*/ 	.byte	0x04, 0x46
        /*05de*/ 	.short	(.L_778 - .L_777)


	//   ....[0]....
.L_777:
        /*05e0*/ 	.word	0x00001270


	//   ....[1]....
        /*05e4*/ 	.word	0x00001360


	//   ....[2]....
        /*05e8*/ 	.word	0x000014c0


	//   ....[3]....
        /*05ec*/ 	.word	0x000015b0


	//----- nvinfo : EIATTR_MBARRIER_INSTR_OFFSETS
	.align		4
.L_778:
        /*05f0*/ 	.byte	0x04, 0x39
        /*05f2*/ 	.short	(.L_780 - .L_779)


	//   ....[0]....
.L_779:
        /*05f4*/ 	.word	0x00000290
        /*05f8*/ 	.word	0x000000ff
        /*05fc*/ 	.word	0x00030c00
        /*0600*/ 	.short	0x0100
        /*0602*/ 	.byte	0x06
	.zero		1


	//   ....[1]....
        /*0604*/ 	.word	0x00000390
        /*0608*/ 	.word	0x000000ff
        /*060c*/ 	.word	0x00030c10
        /*0610*/ 	.short	0x0100
        /*0612*/ 	.byte	0x08
	.zero		1


	//   ....[2]....
        /*0614*/ 	.word	0x000003a0
        /*0618*/ 	.word	0x000000ff
        /*061c*/ 	.word	0x00030c20
        /*0620*/ 	.short	0x0100
        /*0622*/ 	.byte	0x08
	.zero		1


	//   ....[3]....
        /*0624*/ 	.word	0x000003b0
        /*0628*/ 	.word	0x000000ff
        /*062c*/ 	.word	0x00030c18
        /*0630*/ 	.short	0x0100
        /*0632*/ 	.byte	0x08
	.zero		1


	//   ....[4]....
        /*0634*/ 	.word	0x000003c0
        /*0638*/ 	.word	0x000000ff
        /*063c*/ 	.word	0x00030c28
        /*0640*/ 	.short	0x0100
        /*0642*/ 	.byte	0x08
	.zero		1


	//   ....[5]....
        /*0644*/ 	.word	0x000004f0
        /*0648*/ 	.word	0x000000ff
        /*064c*/ 	.word	0x00030c30
        /*0650*/ 	.short	0x0100
        /*0652*/ 	.byte	0x08
	.zero		1


	//   ....[6]....
        /*0654*/ 	.word	0x00000500
        /*0658*/ 	.word	0x000000ff
        /*065c*/ 	.word	0x00030c40
        /*0660*/ 	.short	0x0100
        /*0662*/ 	.byte	0x08
	.zero		1


	//   ....[7]....
        /*0664*/ 	.word	0x00000510
        /*0668*/ 	.word	0x000000ff
        /*066c*/ 	.word	0x00030c38
        /*0670*/ 	.short	0x0100
        /*0672*/ 	.byte	0x08
	.zero		1


	//   ....[8]....
        /*0674*/ 	.word	0x00000520
        /*0678*/ 	.word	0x000000ff
        /*067c*/ 	.word	0x00030c48
        /*0680*/ 	.short	0x0100
        /*0682*/ 	.byte	0x08
	.zero		1


	//   ....[9]....
        /*0684*/ 	.word	0x00001650
        /*0688*/ 	.word	0x000000ec
        /*068c*/ 	.word	0x00030c00
        /*0690*/ 	.short	0x010a
        /*0692*/ 	.byte	0x3f
	.zero		1


	//   ....[10]....
        /*0694*/ 	.word	0x00001780
        /*0698*/ 	.word	0x000000ec
        /*069c*/ 	.word	0x00030c00
        /*06a0*/ 	.short	0x010a
        /*06a2*/ 	.byte	0x3f
	.zero		1


	//   ....[11]....
        /*06a4*/ 	.word	0x00002010
        /*06a8*/ 	.word	0x00000006
        /*06ac*/ 	.word	0x00030c10
        /*06b0*/ 	.short	0x010a
        /*06b2*/ 	.byte	0x3f
	.zero		1


	//   ....[12]....
        /*06b4*/ 	.word	0x00002080
        /*06b8*/ 	.word	0x00000006
        /*06bc*/ 	.word	0x00030c10
        /*06c0*/ 	.short	0x010a
        /*06c2*/ 	.byte	0x3f
	.zero		1


	//   ....[13]....
        /*06c4*/ 	.word	0x000024a0
        /*06c8*/ 	.word	0x00000006
        /*06cc*/ 	.word	0x00030c30
        /*06d0*/ 	.short	0x010a
        /*06d2*/ 	.byte	0x3f
	.zero		1


	//   ....[14]....
        /*06d4*/ 	.word	0x00002520
        /*06d8*/ 	.word	0x00000006
        /*06dc*/ 	.word	0x00030c30
        /*06e0*/ 	.short	0x010a
        /*06e2*/ 	.byte	0x3f
	.zero		1


	//   ....[15]....
        /*06e4*/ 	.word	0x000050c0
        /*06e8*/ 	.word	0x00000005
        /*06ec*/ 	.word	0x00000000
        /*06f0*/ 	.short	0x0101
        /*06f2*/ 	.byte	0x3f
	.zero		1


	//   ....[16]....
        /*06f4*/ 	.word	0x00005510
        /*06f8*/ 	.word	0x00000006
        /*06fc*/ 	.word	0x00000000
        /*0700*/ 	.short	0x0101
        /*0702*/ 	.byte	0x3f
	.zero		1


	//   ....[17]....
        /*0704*/ 	.word	0x00005d10
        /*0708*/ 	.word	0x00000007
        /*070c*/ 	.word	0x00030c10
        /*0710*/ 	.short	0x010a
        /*0712*/ 	.byte	0x3f
	.zero		1


	//   ....[18]....
        /*0714*/ 	.word	0x00005d90
        /*0718*/ 	.word	0x00000007
        /*071c*/ 	.word	0x00030c10
        /*0720*/ 	.short	0x010a
        /*0722*/ 	.byte	0x3f
	.zero		1


	//   ....[19]....
        /*0724*/ 	.word	0x000061a0
        /*0728*/ 	.word	0x00000007
        /*072c*/ 	.word	0x00030c30
        /*0730*/ 	.short	0x010a
        /*0732*/ 	.byte	0x3f
	.zero		1


	//   ....[20]....
        /*0734*/ 	.word	0x00006230
        /*0738*/ 	.word	0x00000007
        /*073c*/ 	.word	0x00030c30
        /*0740*/ 	.short	0x010a
        /*0742*/ 	.byte	0x3f
	.zero		1


	//   ....[21]....
        /*0744*/ 	.word	0x000089e0
        /*0748*/ 	.word	0x00000008
        /*074c*/ 	.word	0x00000000
        /*0750*/ 	.short	0x0101
        /*0752*/ 	.byte	0x3f
	.zero		1


	//   ....[22]....
        /*0754*/ 	.word	0x00008e50
        /*0758*/ 	.word	0x00000007
        /*075c*/ 	.word	0x00000000
        /*0760*/ 	.short	0x0101
        /*0762*/ 	.byte	0x3f
	.zero		1


	//   ....[23]....
        /*0764*/ 	.word	0x0000d1e0
        /*0768*/ 	.word	0x0000000f
        /*076c*/ 	.word	0x00030c20
        /*0770*/ 	.short	0x010a
        /*0772*/ 	.byte	0x3f
	.zero		1


	//   ....[24]....
        /*0774*/ 	.word	0x0000d780
        /*0778*/ 	.word	0x0000000f
        /*077c*/ 	.word	0x00030c40
        /*0780*/ 	.short	0x010a
        /*0782*/ 	.byte	0x3f
	.zero		1


	//   ....[25]....
        /*0784*/ 	.word	0x0000d9e0
        /*0788*/ 	.word	0x0000000f
        /*078c*/ 	.word	0x00030c28
        /*0790*/ 	.short	0x010a
        /*0792*/ 	.byte	0x3f
	.zero		1


	//   ....[26]....
        /*0794*/ 	.word	0x0000dc40
        /*0798*/ 	.word	0x0000000f
        /*079c*/ 	.word	0x00030c48
        /*07a0*/ 	.short	0x010a
        /*07a2*/ 	.byte	0x3f
	.zero		1


	//   ....[27]....
        /*07a4*/ 	.word	0x0000de40
        /*07a8*/ 	.word	0x0000000f
        /*07ac*/ 	.word	0x00030c20
        /*07b0*/ 	.short	0x010a
        /*07b2*/ 	.byte	0x3f
	.zero		1


	//   ....[28]....
        /*07b4*/ 	.word	0x0000e110
        /*07b8*/ 	.word	0x0000000f
        /*07bc*/ 	.word	0x00030c40
        /*07c0*/ 	.short	0x010a
        /*07c2*/ 	.byte	0x3f
	.zero		1


	//   ....[29]....
        /*07c4*/ 	.word	0x0000e340
        /*07c8*/ 	.word	0x0000000f
        /*07cc*/ 	.word	0x00030c28
        /*07d0*/ 	.short	0x010a
        /*07d2*/ 	.byte	0x3f
	.zero		1


	//   ....[30]....
        /*07d4*/ 	.word	0x0000e5e0
        /*07d8*/ 	.word	0x00000003
        /*07dc*/ 	.word	0x00030c40
        /*07e0*/ 	.short	0x010a
        /*07e2*/ 	.byte	0x3f
	.zero		1


	//   ....[31]....
        /*07e4*/ 	.word	0x0000e9d0
        /*07e8*/ 	.word	0x00000007
        /*07ec*/ 	.word	0x00000000
        /*07f0*/ 	.short	0x010a
        /*07f2*/ 	.byte	0x3f
	.zero		1


	//   ....[32]....
        /*07f4*/ 	.word	0x0000ea20
        /*07f8*/ 	.word	0x00000003
        /*07fc*/ 	.word	0x00000000
        /*0800*/ 	.short	0x010a
        /*0802*/ 	.byte	0x3f
	.zero		1


	//   ....[33]....
        /*0804*/ 	.word	0x0000ea80
        /*0808*/ 	.word	0x00000005
        /*080c*/ 	.word	0x00000000
        /*0810*/ 	.short	0x010a
        /*0812*/ 	.byte	0x3f
	.zero		1


	//   ....[34]....
        /*0814*/ 	.word	0x0000eab0
        /*0818*/ 	.word	0x00000003
        /*081c*/ 	.word	0x00000000
        /*0820*/ 	.short	0x010a
        /*0822*/ 	.byte	0x3f
	.zero		1


	//   ....[35]....
        /*0824*/ 	.word	0x0000eb80
        /*0828*/ 	.word	0x000000ec
        /*082c*/ 	.word	0x00030c00
        /*0830*/ 	.short	0x010a
        /*0832*/ 	.byte	0x3f
	.zero		1


	//   ....[36]....
        /*0834*/ 	.word	0x0000ebd0
        /*0838*/ 	.word	0x00000006
        /*083c*/ 	.word	0x00030c10
        /*0840*/ 	.short	0x010a
        /*0842*/ 	.byte	0x3f
	.zero		1


	//   ....[37]....
        /*0844*/ 	.word	0x0000ec20
        /*0848*/ 	.word	0x00000006
        /*084c*/ 	.word	0x00030c30
        /*0850*/ 	.short	0x010a
        /*0852*/ 	.byte	0x3f
	.zero		1


	//   ....[38]....
        /*0854*/ 	.word	0x0000ec70
        /*0858*/ 	.word	0x00000007
        /*085c*/ 	.word	0x00030c10
        /*0860*/ 	.short	0x010a
        /*0862*/ 	.byte	0x3f
	.zero		1


	//   ....[39]....
        /*0864*/ 	.word	0x0000ecc0
        /*0868*/ 	.word	0x00000007
        /*086c*/ 	.word	0x00030c30
        /*0870*/ 	.short	0x010a
        /*0872*/ 	.byte	0x3f
	.zero		1


	//   ....[40]....
        /*0874*/ 	.word	0x0000ed10
        /*0878*/ 	.word	0x0000000f
        /*087c*/ 	.word	0x00030c20
        /*0880*/ 	.short	0x010a
        /*0882*/ 	.byte	0x3f
	.zero		1


	//   ....[41]....
        /*0884*/ 	.word	0x0000ed60
        /*0888*/ 	.word	0x0000000f
        /*088c*/ 	.word	0x00030c40
        /*0890*/ 	.short	0x010a
        /*0892*/ 	.byte	0x3f
	.zero		1


	//   ....[42]....
        /*0894*/ 	.word	0x0000edb0
        /*0898*/ 	.word	0x0000000f
        /*089c*/ 	.word	0x00030c28
        /*08a0*/ 	.short	0x010a
        /*08a2*/ 	.byte	0x3f
	.zero		1


	//   ....[43]....
        /*08a4*/ 	.word	0x0000ee00
        /*08a8*/ 	.word	0x0000000f
        /*08ac*/ 	.word	0x00030c48
        /*08b0*/ 	.short	0x010a
        /*08b2*/ 	.byte	0x3f
	.zero		1


	//   ....[44]....
        /*08b4*/ 	.word	0x0000ee60
        /*08b8*/ 	.word	0x0000000f
        /*08bc*/ 	.word	0x00030c20
        /*08c0*/ 	.short	0x010a
        /*08c2*/ 	.byte	0x3f
	.zero		1


	//   ....[45]....
        /*08c4*/ 	.word	0x0000eeb0
        /*08c8*/ 	.word	0x0000000f
        /*08cc*/ 	.word	0x00030c40
        /*08d0*/ 	.short	0x010a
        /*08d2*/ 	.byte	0x3f
	.zero		1


	//   ....[46]....
        /*08d4*/ 	.word	0x0000ef00
        /*08d8*/ 	.word	0x0000000f
        /*08dc*/ 	.word	0x00030c28
        /*08e0*/ 	.short	0x010a
        /*08e2*/ 	.byte	0x3f
	.zero		1


	//   ....[47]....
        /*08e4*/ 	.word	0x0000ef50
        /*08e8*/ 	.word	0x00000003
        /*08ec*/ 	.word	0x00030c40
        /*08f0*/ 	.short	0x010a
        /*08f2*/ 	.byte	0x3f
	.zero		1


	//   ....[48]....
        /*08f4*/ 	.word	0x0000f020
        /*08f8*/ 	.word	0x00000007
        /*08fc*/ 	.word	0x00000000
        /*0900*/ 	.short	0x010a
        /*0902*/ 	.byte	0x3f
	.zero		1


	//   ....[49]....
        /*0904*/ 	.word	0x0000f070
        /*0908*/ 	.word	0x00000003
        /*090c*/ 	.word	0x00000000
        /*0910*/ 	.short	0x010a
        /*0912*/ 	.byte	0x3f
	.zero		1


	//   ....[50]....
        /*0914*/ 	.word	0x0000f0c0
        /*0918*/ 	.word	0x00000005
        /*091c*/ 	.word	0x00000000
        /*0920*/ 	.short	0x010a
        /*0922*/ 	.byte	0x3f
	.zero		1


	//----- nvinfo : EIATTR_NUM_MBARRIERS
	.align		4
.L_780:
        /*0924*/ 	.byte	0x03, 0x38
        /*0926*/ 	.short	0x0009


	//----- nvinfo : EIATTR_EXIT_INSTR_OFFSETS
	.align		4
        /*0928*/ 	.byte	0x04, 0x1c
        /*092a*/ 	.short	(.L_782 - .L_781)


	//   ....[0]....
.L_781:
        /*092c*/ 	.word	0x0000eb00


	//----- nvinfo : EIATTR_MAX_THREADS
	.align		4
.L_782:
        /*0930*/ 	.byte	0x04, 0x05
        /*0932*/ 	.short	(.L_784 - .L_783)
.L_783:
        /*0934*/ 	.word	0x00000180
        /*0938*/ 	.word	0x00000001
        /*093c*/ 	.word	0x00000001


	//----- nvinfo : EIATTR_CRS_STACK_SIZE
	.align		4
.L_784:
        /*0940*/ 	.byte	0x04, 0x1e
        /*0942*/ 	.short	(.L_786 - .L_785)
.L_785:
        /*0944*/ 	.word	0x00000000


	//----- nvinfo : EIATTR_CBANK_PARAM_SIZE
	.align		4
.L_786:
        /*0948*/ 	.byte	0x03, 0x19
        /*094a*/ 	.short	0x06f0


	//----- nvinfo : EIATTR_PARAM_CBANK
	.align		4
        /*094c*/ 	.byte	0x04, 0x0a
        /*094e*/ 	.short	(.L_788 - .L_787)
	.align		4
.L_787:
        /*0950*/ 	.word	index@(.nv.constant0._ZN7cutlass13device_kernelIN5flash11enable_sm90INS1_16FlashAttnBwdSm90INS1_25CollectiveMainloopBwdSm90ILi2ELi2ELi2EN4cute5tupleIJNS5_1CILi1EEES8_S8_EEENS6_IJNS7_ILi128EEESA_NS7_ILi64EEEEEENS_10bfloat16_tEfNS_4arch4Sm90ELb1ELb0ELb0ELb1ELb0ELb1ELb0ELb0ELi2ELi1ELi2ELi2ELb0EEENS1_21CollectiveEpilogueBwdISC_SD_SF_Li256ELb1ELb0ELi1EEENS1_25SingleTileBwdLPTSchedulerILb1ELi128ELb0EEEEEEEEEvNT_6ParamsE)
        /*0954*/ 	.short	0x0210
        /*0956*/ 	.short	0x06f0


	//----- nvinfo : EIATTR_SW_WAR
	.align		4
.L_788:
        /*0958*/ 	.byte	0x04, 0x36
        /*095a*/ 	.short	(.L_790 - .L_789)
.L_789:
        /*095c*/ 	.word	0x00000008
.L_790:


//--------------------- .nv.info._ZN7cutlass13device_kernelIN5flash11enable_sm90INS1_16FlashAttnBwdSm90INS1_25CollectiveMainloopBwdSm90ILi2ELi2ELi2EN4cute5tupleIJNS5_1CILi1EEES8_S8_EEENS6_IJNS7_ILi128EEESA_NS7_ILi64EEEEEENS_10bfloat16_tEfNS_4arch4Sm90ELb1ELb0ELb0ELb1ELb1ELb1ELb0ELb0ELi2ELi1ELi2ELi2ELb0EEENS1_21CollectiveEpilogueBwdISC_SD_SF_Li256ELb1ELb0ELi1EEENS1_25SingleTileBwdLPTSchedulerILb1ELi128ELb1EEEEEEEEEvNT_6ParamsE --------------------------
	.section	.nv.info._ZN7cutlass13device_kernelIN5flash11enable_sm90INS1_16FlashAttnBwdSm90INS1_25CollectiveMainloopBwdSm90ILi2ELi2ELi2EN4cute5tupleIJNS5_1CILi1EEES8_S8_EEENS6_IJNS7_ILi128EEESA_NS7_ILi64EEEEEENS_10bfloat16_tEfNS_4arch4Sm90ELb1ELb0ELb0ELb1ELb1ELb1ELb0ELb0ELi2ELi1ELi2ELi2ELb0EEENS1_21CollectiveEpilogueBwdISC_SD_SF_Li256ELb1ELb0ELi1EEENS1_25SingleTileBwdLPTSchedulerILb1ELi128ELb1EEEEEEEEEvNT_6ParamsE,"",@"SHT_CUDA_INFO"
	.sectionflags	@""
	.align	4


	//----- nvinfo : EIATTR_CUDA_API_VERSION
	.align		4
        /*0000*/ 	.byte	0x04, 0x37
        /*0002*/ 	.short	(.L_792 - .L_791)
.L_791:
        /*0004*/ 	.word	0x00000082


	//----- nvinfo : EIATTR_KPARAM_INFO
	.align		4
.L_792:
        /*0008*/ 	.byte	0x04, 0x17
        /*000a*/ 	.short	(.L_794 - .L_793)
.L_793:
        /*000c*/ 	.word	0x00000000
        /*0010*/ 	.short	0x0000
        /*0012*/ 	.short	0x0070
        /*0014*/ 	.byte	0x00, 0xf0, 0x01, 0x1a


	//----- nvinfo : EIATTR_SPARSE_MMA_MASK
	.align		4
.L_794:
        /*0018*/ 	.byte	0x03, 0x50
        /*001a*/ 	.short	0x0000


	//----- nvinfo : EIATTR_MAXREG_COUNT
	.align		4
        /*001c*/ 	.byte	0x03, 0x1b
        /*001e*/ 	.short	0x00a8


	//----- nvinfo : EIATTR_NUM_BARRIERS
	.align		4
        /*0020*/ 	.byte	0x02, 0x4c
        /*0022*/ 	.byte	0x10
	.zero		1


	//----- nvinfo : EIATTR_EXTERNS
	.align		4
        /*0024*/ 	.byte	0x04, 0x0f
        /*0026*/ 	.short	(.L_796 - .L_795)


	//   ....[0]....
	.align		4
.L_795:
        /*0028*/ 	.word	index@(__assertfail)


	//----- nvinfo : EIATTR_ANNOTATIONS
	.align		4
.L_796:
        /*002c*/ 	.byte	0x04, 0x55
        /*002e*/ 	.short	(.L_798 - .L_797)


	//   ....[0]....
.L_797:
        /* <DEDUP_REMOVED lines=22> */


	//----- nvinfo : EIATTR_MERCURY_ISA_VERSION
	.align		4
.L_798:
        /*0180*/ 	.byte	0x03, 0x5f
        /*0182*/ 	.short	0x0101


	//----- nvinfo : EIATTR_INT_WARP_WIDE_INSTR_OFFSETS
	.align		4
        /*0184*/ 	.byte	0x04, 0x31
        /*0186*/ 	.short	(.L_800 - .L_799)


	//   ....[0]....
.L_799:
        /*0188*/ 	.word	0x00000190


	//   ....[1]....
        /*018c*/ 	.word	0x000001c0


	//   ....[2]....
        /*0190*/ 	.word	0x0000c260


	//   ....[3]....
        /*0194*/ 	.word	0x0000c910


	//   ....[4]....
        /*0198*/ 	.word	0x0000ce40


	//----- nvinfo : EIATTR_COOP_GROUP_MASK_REGIDS
	.align		4
.L_800:
        /*019c*/ 	.byte	0x04, 0x29
        /*019e*/ 	.short	(.L_802 - .L_801)


	//   ....[0]....
.L_801:
        /*01a0*/ 	.word	0xffffffff


	//   ....[1]....
        /*01a4*/ 	.word	0xffffffff


	//   ....[2]....
        /*01a8*/ 	.word	0xffffffff


	//   ....[3]....
        /*01ac*/ 	.word	0xffffffff


	//   ....[4]....
        /*01b0*/ 	.word	0xffffffff


	//   ....[5]....
        /*01b4*/ 	.word	0xffffffff


	//   ....[6]....
        /*01b8*/ 	.word	0xffffffff


	//   ....[7]....
        /*01bc*/ 	.word	0xffffffff


	//   ....[8]....
        /*01c0*/ 	.word	0xffffffff


	//   ....[9]....
        /*01c4*/ 	.word	0xffffffff


	//   ....[10]....
        /*01c8*/ 	.word	0xffffffff


	//   ....[11]....
        /*01cc*/ 	.word	0xffffffff


	//   ....[12]....
        /*01d0*/ 	.word	0xffffffff


	//   ....[13]....
        /*01d4*/ 	.word	0xffffffff


	//   ....[14]....
        /*01d8*/ 	.word	0xffffffff


	//   ....[15]....
        /*01dc*/ 	.word	0xffffffff


	//   ....[16]....
        /*01e0*/ 	.word	0xffffffff


	//   ....[17]....
        /*01e4*/ 	.word	0xffffffff


	//   ....[18]....
        /*01e8*/ 	.word	0xffffffff


	//   ....[19]....
        /*01ec*/ 	.word	0xffffffff


	//   ....[20]....
        /*01f0*/ 	.word	0xffffffff


	//   ....[21]....
        /*01f4*/ 	.word	0xffffffff


	//   ....[22]....
        /*01f8*/ 	.word	0xffffffff


	//   ....[23]....
        /*01fc*/ 	.word	0xffffffff


	//   ....[24]....
        /*0200*/ 	.word	0xffffffff


	//   ....[25]....
        /*0204*/ 	.word	0xffffffff


	//   ....[26]....
        /*0208*/ 	.word	0xffffffff


	//   ....[27]....
        /*020c*/ 	.word	0xffffffff


	//   ....[28]....
        /*0210*/ 	.word	0xffffffff


	//   ....[29]....
        /*0214*/ 	.word	0xffffffff


	//   ....[30]....
        /*0218*/ 	.word	0xffffffff


	//   ....[31]....
        /*021c*/ 	.word	0xffffffff


	//   ....[32]....
        /*0220*/ 	.word	0xffffffff


	//   ....[33]....
        /*0224*/ 	.word	0xffffffff


	//   ....[34]....
        /*0228*/ 	.word	0xffffffff


	//   ....[35]....
        /*022c*/ 	.word	0xffffffff


	//   ....[36]....
        /*0230*/ 	.word	0xffffffff


	//   ....[37]....
        /*0234*/ 	.word	0xffffffff


	//   ....[38]....
        /*0238*/ 	.word	0xffffffff


	//   ....[39]....
        /*023c*/ 	.word	0xffffffff


	//   ....[40]....
        /*0240*/ 	.word	0xffffffff


	//   ....[41]....
        /*0244*/ 	.word	0xffffffff


	//   ....[42]....
        /*0248*/ 	.word	0xffffffff


	//   ....[43]....
        /*024c*/ 	.word	0xffffffff


	//   ....[44]....
        /*0250*/ 	.word	0xffffffff


	//   ....[45]....
        /*0254*/ 	.word	0xffffffff


	//   ....[46]....
        /*0258*/ 	.word	0xffffffff


	//   ....[47]....
        /*025c*/ 	.word	0xffffffff


	//   ....[48]....
        /*0260*/ 	.word	0xffffffff


	//   ....[49]....
        /*0264*/ 	.word	0xffffffff


	//   ....[50]....
        /*0268*/ 	.word	0xffffffff


	//   ....[51]....
        /*026c*/ 	.word	0xffffffff


	//   ....[52]....
        /*0270*/ 	.word	0xffffffff


	//   ....[53]....
        /*0274*/ 	.word	0xffffffff


	//   ....[54]....
        /*0278*/ 	.word	0xffffffff


	//   ....[55]....
        /*027c*/ 	.word	0xffffffff


	//   ....[56]....
        /*0280*/ 	.word	0xffffffff


	//   ....[57]....
        /*0284*/ 	.word	0xffffffff


	//   ....[58]....
        /*0288*/ 	.word	0xffffffff


	//   ....[59]....
        /*028c*/ 	.word	0xffffffff


	//   ....[60]....
        /*0290*/ 	.word	0xffffffff


	//   ....[61]....
        /*0294*/ 	.word	0xffffffff


	//   ....[62]....
        /*0298*/ 	.word	0xffffffff


	//   ....[63]....
        /*029c*/ 	.word	0xffffffff


	//   ....[64]....
        /*02a0*/ 	.word	0xffffffff


	//   ....[65]....
        /*02a4*/ 	.word	0xffffffff


	//   ....[66]....
        /*02a8*/ 	.word	0xffffffff


	//   ....[67]....
        /*02ac*/ 	.word	0xffffffff


	//   ....[68]....
        /*02b0*/ 	.word	0xffffffff


	//   ....[69]....
        /*02b4*/ 	.word	0xffffffff


	//   ....[70]....
        /*02b8*/ 	.word	0xffffffff


	//   ....[71]....
        /*02bc*/ 	.word	0xffffffff


	//   ....[72]....
        /*02c0*/ 	.word	0xffffffff


	//   ....[73]....
        /*02c4*/ 	.word	0xffffffff


	//   ....[74]....
        /*02c8*/ 	.word	0xffffffff


	//   ....[75]....
        /*02cc*/ 	.word	0xffffffff


	//   ....[76]....
        /*02d0*/ 	.word	0xffffffff


	//   ....[77]....
        /*02d4*/ 	.word	0xffffffff


	//   ....[78]....
        /*02d8*/ 	.word	0xffffffff


	//   ....[79]....
        /*02dc*/ 	.word	0xffffffff


	//   ....[80]....
        /*02e0*/ 	.word	0xffffffff


	//   ....[81]....
        /*02e4*/ 	.word	0xffffffff


	//   ....[82]....
        /*02e8*/ 	.word	0xffffffff


	//   ....[83]....
        /*02ec*/ 	.word	0xffffffff


	//   ....[84]....
        /*02f0*/ 	.word	0xffffffff


	//   ....[85]....
        /*02f4*/ 	.word	0xffffffff


	//   ....[86]....
        /*02f8*/ 	.word	0xffffffff


	//   ....[87]....
        /*02fc*/ 	.word	0xffffffff


	//   ....[88]....
        /*0300*/ 	.word	0xffffffff


	//   ....[89]....
        /*0304*/ 	.word	0xffffffff


	//   ....[90]....
        /*0308*/ 	.word	0xffffffff


	//   ....[91]....
        /*030c*/ 	.word	0xffffffff


	//   ....[92]....
        /*0310*/ 	.word	0xffffffff


	//   ....[93]....
        /*0314*/ 	.word	0xffffffff


	//   ....[94]....
        /*0318*/ 	.word	0xffffffff


	//   ....[95]....
        /*031c*/ 	.word	0xffffffff


	//   ....[96]....
        /*0320*/ 	.word	0xffffffff


	//   ....[97]....
        /*0324*/ 	.word	0xffffffff


	//   ....[98]....
        /*0328*/ 	.word	0xffffffff


	//   ....[99]....
        /*032c*/ 	.word	0xffffffff


	//   ....[100]....
        /*0330*/ 	.word	0xffffffff


	//   ....[101]....
        /*0334*/ 	.word	0xffffffff


	//   ....[102]....
        /*0338*/ 	.word	0xffffffff


	//   ....[103]....
        /*033c*/ 	.word	0xffffffff


	//   ....[104]....
        /*0340*/ 	.word	0xffffffff


	//   ....[105]....
        /*0344*/ 	.word	0xffffffff


	//   ....[106]....
        /*0348*/ 	.word	0xffffffff


	//   ....[107]....
        /*034c*/ 	.word	0xffffffff


	//   ....[108]....
        /*0350*/ 	.word	0xffffffff


	//   ....[109]....
        /*0354*/ 	.word	0xffffffff


	//   ....[110]....
        /*0358*/ 	.word	0xffffffff


	//   ....[111]....
        /*035c*/ 	.word	0xffffffff


	//   ....[112]....
        /*0360*/ 	.word	0xffffffff


	//   ....[113]....
        /*0364*/ 	.word	0xffffffff


	//   ....[114]....
        /*0368*/ 	.word	0xffffffff


	//   ....[115]....
        /*036c*/ 	.word	0xffffffff


	//   ....[116]....
        /*0370*/ 	.word	0xffffffff


	//   ....[117]....
        /*0374*/ 	.word	0xffffffff


	//   ....[118]....
        /*0378*/ 	.word	0xffffffff


	//   ....[119]....
        /*037c*/ 	.word	0xffffffff


	//   ....[120]....
        /*0380*/ 	.word	0xffffffff


	//   ....[121]....
        /*0384*/ 	.word	0xffffffff


	//   ....[122]....
        /*0388*/ 	.word	0xffffffff


	//   ....[123]....
        /*038c*/ 	.word	0xffffffff


	//   ....[124]....
        /*0390*/ 	.word	0xffffffff


	//   ....[125]....
        /*0394*/ 	.word	0xffffffff


	//   ....[126]....
        /*0398*/ 	.word	0xffffffff


	//   ....[127]....
        /*039c*/ 	.word	0xffffffff


	//   ....[128]....
        /*03a0*/ 	.word	0xffffffff


	//   ....[129]....
        /*03a4*/ 	.word	0xffffffff


	//   ....[130]....
        /*03a8*/ 	.word	0xffffffff


	//   ....[131]....
        /*03ac*/ 	.word	0xffffffff


	//   ....[132]....
        /*03b0*/ 	.word	0xffffffff


	//   ....[133]....
        /*03b4*/ 	.word	0xffffffff


	//   ....[134]....
        /*03b8*/ 	.word	0xffffffff


	//   ....[135]....
        /*03bc*/ 	.word	0xffffffff


	//   ....[136]....
        /*03c0*/ 	.word	0xffffffff


	//   ....[137]....
        /*03c4*/ 	.word	0xffffffff


	//   ....[138]....
        /*03c8*/ 	.word	0xffffffff


	//   ....[139]....
        /*03cc*/ 	.word	0xffffffff


	//   ....[140]....
        /*03d0*/ 	.word	0xffffffff


	//   ....[141]....
        /*03d4*/ 	.word	0x0500000f


	//   ....[142]....
        /*03d8*/ 	.word	0x0500000f


	//   ....[143]....
        /*03dc*/ 	.word	0x0500000f


	//   ....[144]....
        /*03e0*/ 	.word	0x0500000f


	//----- nvinfo : EIATTR_COOP_GROUP_INSTR_OFFSETS
	.align		4
.L_802:
        /*03e4*/ 	.byte	0x04, 0x28
        /*03e6*/ 	.short	(.L_804 - .L_803)


	//   ....[0]....
.L_803:
        /*03e8*/ 	.word	0x00000070


	//   ....[1]....
        /*03ec*/ 	.word	0x000001a0


	//   ....[2]....
        /*03f0*/ 	.word	0x000001f0


	//   ....[3]....
        /*03f4*/ 	.word	0x000003e0


	//   ....[4]....
        /*03f8*/ 	.word	0x00000630


	//   ....[5]....
        /*03fc*/ 	.word	0x00001630


	//   ....[6]....
        /*0400*/ 	.word	0x00002660


	//   ....[7]....
        /*0404*/ 	.word	0x000026b0


	//   ....[8]....
        /*0408*/ 	.word	0x00002750


	//   ....[9]....
        /*040c*/ 	.word	0x000027d0


	//   ....[10]....
        /*0410*/ 	.word	0x00002810


	//   ....[11]....
        /*0414*/ 	.word	0x00002850


	//   ....[12]....
        /*0418*/ 	.word	0x00002880


	//   ....[13]....
        /*041c*/ 	.word	0x000028b0


	//   ....[14]....
        /*0420*/ 	.word	0x000028e0


	//   ....[15]....
        /*0424*/ 	.word	0x00002950


	//   ....[16]....
        /*0428*/ 	.word	0x00002bd0


	//   ....[17]....
        /*042c*/ 	.word	0x00002c80


	//   ....[18]....
        /*0430*/ 	.word	0x00002d20


	//   ....[19]....
        /*0434*/ 	.word	0x00002d80


	//   ....[20]....
        /*0438*/ 	.word	0x00002dc0


	//   ....[21]....
        /*043c*/ 	.word	0x00002e00


	//   ....[22]....
        /*0440*/ 	.word	0x00002ec0


	//   ....[23]....
        /*0444*/ 	.word	0x00002f00


	//   ....[24]....
        /*0448*/ 	.word	0x00002f60


	//   ....[25]....
        /*044c*/ 	.word	0x00002fa0


	//   ....[26]....
        /*0450*/ 	.word	0x00003040


	//   ....[27]....
        /*0454*/ 	.word	0x00003080


	//   ....[28]....
        /*0458*/ 	.word	0x000033a0


	//   ....[29]....
        /*045c*/ 	.word	0x00003400


	//   ....[30]....
        /*0460*/ 	.word	0x00003430


	//   ....[31]....
        /*0464*/ 	.word	0x00003460


	//   ....[32]....
        /*0468*/ 	.word	0x000034d0


	//   ....[33]....
        /*046c*/ 	.word	0x000034f0


	//   ....[34]....
        /*0470*/ 	.word	0x00003530


	//   ....[35]....
        /*0474*/ 	.word	0x00003570


	//   ....[36]....
        /*0478*/ 	.word	0x00003580


	//   ....[37]....
        /*047c*/ 	.word	0x000035e0


	//   ....[38]....
        /*0480*/ 	.word	0x00003900


	//   ....[39]....
        /*0484*/ 	.word	0x00003910


	//   ....[40]....
        /*0488*/ 	.word	0x00003920


	//   ....[41]....
        /*048c*/ 	.word	0x00003930


	//   ....[42]....
        /*0490*/ 	.word	0x00003940


	//   ....[43]....
        /*0494*/ 	.word	0x00003950


	//   ....[44]....
        /*0498*/ 	.word	0x00003960


	//   ....[45]....
        /*049c*/ 	.word	0x00003990


	//   ....[46]....
        /*04a0*/ 	.word	0x000039b0


	//   ....[47]....
        /*04a4*/ 	.word	0x00003a10


	//   ....[48]....
        /*04a8*/ 	.word	0x00003a40


	//   ....[49]....
        /*04ac*/ 	.word	0x00003a70


	//   ....[50]....
        /*04b0*/ 	.word	0x00003a80


	//   ....[51]....
        /*04b4*/ 	.word	0x00003a90


	//   ....[52]....
        /*04b8*/ 	.word	0x00003ac0


	//   ....[53]....
        /*04bc*/ 	.word	0x00003af0


	//   ....[54]....
        /*04c0*/ 	.word	0x00003b20


	//   ....[55]....
        /*04c4*/ 	.word	0x00003b90


	//   ....[56]....
        /*04c8*/ 	.word	0x00003bc0


	//   ....[57]....
        /*04cc*/ 	.word	0x00003bf0


	//   ....[58]....
        /*04d0*/ 	.word	0x00003c00


	//   ....[59]....
        /*04d4*/ 	.word	0x00003c10


	//   ....[60]....
        /*04d8*/ 	.word	0x00003c20


	//   ....[61]....
        /*04dc*/ 	.word	0x00003c30


	//   ....[62]....
        /*04e0*/ 	.word	0x00003c60


	//   ....[63]....
        /*04e4*/ 	.word	0x00003c70


	//   ....[64]....
        /*04e8*/ 	.word	0x00003cb0


	//   ....[65]....
        /*04ec*/ 	.word	0x00003ce0


	//   ....[66]....
        /*04f0*/ 	.word	0x00003d10


	//   ....[67]....
        /*04f4*/ 	.word	0x00003d20


	//   ....[68]....
        /*04f8*/ 	.word	0x00003d30


	//   ....[69]....
        /*04fc*/ 	.word	0x00003d40


	//   ....[70]....
        /*0500*/ 	.word	0x000062f0


	//   ....[71]....
        /*0504*/ 	.word	0x00006330


	//   ....[72]....
        /*0508*/ 	.word	0x000063a0


	//   ....[73]....
        /*050c*/ 	.word	0x000063e0


	//   ....[74]....
        /*0510*/ 	.word	0x00006420


	//   ....[75]....
        /*0514*/ 	.word	0x00006460


	//   ....[76]....
        /*0518*/ 	.word	0x000064a0


	//   ....[77]....
        /*051c*/ 	.word	0x00006570


	//   ....[78]....
        /*0520*/ 	.word	0x000069c0


	//   ....[79]....
        /*0524*/ 	.word	0x000069d0


	//   ....[80]....
        /*0528*/ 	.word	0x000069e0


	//   ....[81]....
        /*052c*/ 	.word	0x00006a70


	//   ....[82]....
        /*0530*/ 	.word	0x00006ab0


	//   ....[83]....
        /*0534*/ 	.word	0x00006b00


	//   ....[84]....
        /*0538*/ 	.word	0x00006b50


	//   ....[85]....
        /*053c*/ 	.word	0x00006b70


	//   ....[86]....
        /*0540*/ 	.word	0x00006b80


	//   ....[87]....
        /*0544*/ 	.word	0x00006c00


	//   ....[88]....
        /*0548*/ 	.word	0x00006c40


	//   ....[89]....
        /*054c*/ 	.word	0x00006c50


	//   ....[90]....
        /*0550*/ 	.word	0x00006c70


	//   ....[91]....
        /*0554*/ 	.word	0x00006cb0


	//   ....[92]....
        /*0558*/ 	.word	0x00006da0


	//   ....[93]....
        /*055c*/ 	.word	0x00006de0


	//   ....[94]....
        /*0560*/ 	.word	0x00006e20


	//   ....[95]....
        /*0564*/ 	.word	0x00006e60


	//   ....[96]....
        /*0568*/ 	.word	0x00006ea0


	//   ....[97]....
        /*056c*/ 	.word	0x00006ee0


	//   ....[98]....
        /*0570*/ 	.word	0x00006f60


	//   ....[99]....
        /*0574*/ 	.word	0x00006fd0


	//   ....[100]....
        /*0578*/ 	.word	0x00007000


	//   ....[101]....
        /*057c*/ 	.word	0x00007070


	//   ....[102]....
        /*0580*/ 	.word	0x00007350


	//   ....[103]....
        /*0584*/ 	.word	0x00007360


	//   ....[104]....
        /*0588*/ 	.word	0x00007370


	//   ....[105]....
        /*058c*/ 	.word	0x00007380


	//   ....[106]....
        /*0590*/ 	.word	0x00007390


	//   ....[107]....
        /*0594*/ 	.word	0x000073a0


	//   ....[108]....
        /*0598*/ 	.word	0x000073d0


	//   ....[109]....
        /*059c*/ 	.word	0x00007400


	//   ....[110]....
        /*05a0*/ 	.word	0x00007440


	//   ....[111]....
        /*05a4*/ 	.word	0x00007460


	//   ....[112]....
        /*05a8*/ 	.word	0x000074a0


	//   ....[113]....
        /*05ac*/ 	.word	0x000074e0


	//   ....[114]....
        /*05b0*/ 	.word	0x00007520


	//   ....[115]....
        /*05b4*/ 	.word	0x00007550


	//   ....[116]....
        /*05b8*/ 	.word	0x00007580


	//   ....[117]....
        /*05bc*/ 	.word	0x000075c0


	//   ....[118]....
        /*05c0*/ 	.word	0x000075d0


	//   ....[119]....
        /*05c4*/ 	.word	0x00007620


	//   ....[120]....
        /*05c8*/ 	.word	0x00007660


	//   ....[121]....
        /*05cc*/ 	.word	0x00007690


	//   ....[122]....
        /*05d0*/ 	.word	0x000076a0


	//   ....[123]....
        /*05d4*/ 	.word	0x000076b0


	//   ....[124]....
        /*05d8*/ 	.word	0x000076f0


	//   ....[125]....
        /*05dc*/ 	.word	0x00007720


	//   ....[126]....
        /*05e0*/ 	.word	0x00007730


	//   ....[127]....
        /*05e4*/ 	.word	0x00007740


	//   ....[128]....
        /*05e8*/ 	.word	0x00007750


	//   ....[129]....
        /*05ec*/ 	.word	0x00007790


	//   ....[130]....
        /*05f0*/ 	.word	0x000077a0


	//   ....[131]....
        /*05f4*/ 	.word	0x000077b0


	//   ....[132]....
        /*05f8*/ 	.word	0x000077c0


	//   ....[133]....
        /*05fc*/ 	.word	0x00007800


	//   ....[134]....
        /*0600*/ 	.word	0x0000b0b0


	//   ....[135]....
        /*0604*/ 	.word	0x0000be60


	//   ....[136]....
        /*0608*/ 	.word	0x0000c190


	//   ....[137]....
        /*060c*/ 	.word	0x0000c590


	//   ....[138]....
        /*0610*/ 	.word	0x0000c840


	//   ....[139]....
        /*0614*/ 	.word	0x0000cb00


	//   ....[140]....
        /*0618*/ 	.word	0x0000cd70


	//   ....[141]....
        /*061c*/ 	.word	0x0000f470


	//   ....[142]....
        /*0620*/ 	.word	0x0000f660


	//   ....[143]....
        /*0624*/ 	.word	0x0000f6d0


	//   ....[144]....
        /*0628*/ 	.word	0x0000f740


	//----- nvinfo : EIATTR_REG_RECONFIG
	.align		4
.L_804:
        /*062c*/ 	.byte	0x01, 0x54
	.zero		2


	//----- nvinfo : EIATTR_SYSCALL_OFFSETS
	.align		4
        /*0630*/ 	.byte	0x04, 0x46
        /*0632*/ 	.short	(.L_806 - .L_805)


	//   ....[0]....
.L_805:
        /*0634*/ 	.word	0x00001290


	//   ....[1]....
        /*0638*/ 	.word	0x00001380


	//   ....[2]....
        /*063c*/ 	.word	0x000014e0


	//   ....[3]....
        /*0640*/ 	.word	0x000015d0


	//----- nvinfo : EIATTR_MBARRIER_INSTR_OFFSETS
	.align		4
.L_806:
        /*0644*/ 	.byte	0x04, 0x39
        /*0646*/ 	.short	(.L_808 - .L_807)


	//   ....[0]....
.L_807:
        /*0648*/ 	.word	0x00000290
        /*064c*/ 	.word	0x000000ff
        /*0650*/ 	.word	0x00030c00
        /*0654*/ 	.short	0x0100
        /*0656*/ 	.byte	0x06
	.zero		1


	//   ....[1]....
        /*0658*/ 	.word	0x00000390
        /*065c*/ 	.word	0x000000ff
        /*0660*/ 	.word	0x00030c10
        /*0664*/ 	.short	0x0100
        /*0666*/ 	.byte	0x08
	.zero		1


	//   ....[2]....
        /*0668*/ 	.word	0x000003a0
        /*066c*/ 	.word	0x000000ff
        /*0670*/ 	.word	0x00030c20
        /*0674*/ 	.short	0x0100
        /*0676*/ 	.byte	0x08
	.zero		1


	//   ....[3]....
        /*0678*/ 	.word	0x000003b0
        /*067c*/ 	.word	0x000000ff
        /*0680*/ 	.word	0x00030c18
        /*0684*/ 	.short	0x0100
        /*0686*/ 	.byte	0x08
	.zero		1


	//   ....[4]....
        /*0688*/ 	.word	0x000003c0
        /*068c*/ 	.word	0x000000ff
        /*0690*/ 	.word	0x00030c28
        /*0694*/ 	.short	0x0100
        /*0696*/ 	.byte	0x08
	.zero		1


	//   ....[5]....
        /*0698*/ 	.word	0x000004f0
        /*069c*/ 	.word	0x000000ff
        /*06a0*/ 	.word	0x00030c30
        /*06a4*/ 	.short	0x0100
        /*06a6*/ 	.byte	0x08
	.zero		1


	//   ....[6]....
        /*06a8*/ 	.word	0x00000500
        /*06ac*/ 	.word	0x000000ff
        /*06b0*/ 	.word	0x00030c40
        /*06b4*/ 	.short	0x0100
        /*06b6*/ 	.byte	0x08
	.zero		1


	//   ....[7]....
        /*06b8*/ 	.word	0x00000510
        /*06bc*/ 	.word	0x000000ff
        /*06c0*/ 	.word	0x00030c38
        /*06c4*/ 	.short	0x0100
        /*06c6*/ 	.byte	0x08
	.zero		1


	//   ....[8]....
        /*06c8*/ 	.word	0x00000520
        /*06cc*/ 	.word	0x000000ff
        /*06d0*/ 	.word	0x00030c48
        /*06d4*/ 	.short	0x0100
        /*06d6*/ 	.byte	0x08
	.zero		1


	//   ....[9]....
        /*06d8*/ 	.word	0x00001670
        /*06dc*/ 	.word	0x000000ec
        /*06e0*/ 	.word	0x00030c00
        /*06e4*/ 	.short	0x010a
        /*06e6*/ 	.byte	0x3f
	.zero		1


	//   ....[10]....
        /*06e8*/ 	.word	0x000017a0
        /*06ec*/ 	.word	0x000000ec
        /*06f0*/ 	.word	0x00030c00
        /*06f4*/ 	.short	0x010a
        /*06f6*/ 	.byte	0x3f
	.zero		1


	//   ....[11]....
        /*06f8*/ 	.word	0x00002030
        /*06fc*/ 	.word	0x00000006
        /*0700*/ 	.word	0x00030c10
        /*0704*/ 	.short	0x010a
        /*0706*/ 	.byte	0x3f
	.zero		1


	//   ....[12]....
        /*0708*/ 	.word	0x000020a0
        /*070c*/ 	.word	0x00000006
        /*0710*/ 	.word	0x00030c10
        /*0714*/ 	.short	0x010a
        /*0716*/ 	.byte	0x3f
	.zero		1


	//   ....[13]....
        /*0718*/ 	.word	0x000024c0
        /*071c*/ 	.word	0x00000006
        /*0720*/ 	.word	0x00030c30
        /*0724*/ 	.short	0x010a
        /*0726*/ 	.byte	0x3f
	.zero		1


	//   ....[14]....
        /*0728*/ 	.word	0x00002540
        /*072c*/ 	.word	0x00000006
        /*0730*/ 	.word	0x00030c30
        /*0734*/ 	.short	0x010a
        /*0736*/ 	.byte	0x3f
	.zero		1


	//   ....[15]....
        /*0738*/ 	.word	0x000050e0
        /*073c*/ 	.word	0x00000005
        /*0740*/ 	.word	0x00000000
        /*0744*/ 	.short	0x0101
        /*0746*/ 	.byte	0x3f
	.zero		1


	//   ....[16]....
        /*0748*/ 	.word	0x00005530
        /*074c*/ 	.word	0x00000006
        /*0750*/ 	.word	0x00000000
        /*0754*/ 	.short	0x0101
        /*0756*/ 	.byte	0x3f
	.zero		1


	//   ....[17]....
        /*0758*/ 	.word	0x00005d30
        /*075c*/ 	.word	0x00000007
        /*0760*/ 	.word	0x00030c10
        /*0764*/ 	.short	0x010a
        /*0766*/ 	.byte	0x3f
	.zero		1


	//   ....[18]....
        /*0768*/ 	.word	0x00005db0
        /*076c*/ 	.word	0x00000007
        /*0770*/ 	.word	0x00030c10
        /*0774*/ 	.short	0x010a
        /*0776*/ 	.byte	0x3f
	.zero		1


	//   ....[19]....
        /*0778*/ 	.word	0x000061c0
        /*077c*/ 	.word	0x00000007
        /*0780*/ 	.word	0x00030c30
        /*0784*/ 	.short	0x010a
        /*0786*/ 	.byte	0x3f
	.zero		1


	//   ....[20]....
        /*0788*/ 	.word	0x00006250
        /*078c*/ 	.word	0x00000007
        /*0790*/ 	.word	0x00030c30
        /*0794*/ 	.short	0x010a
        /*0796*/ 	.byte	0x3f
	.zero		1


	//   ....[21]....
        /*0798*/ 	.word	0x00008a00
        /*079c*/ 	.word	0x00000008
        /*07a0*/ 	.word	0x00000000
        /*07a4*/ 	.short	0x0101
        /*07a6*/ 	.byte	0x3f
	.zero		1


	//   ....[22]....
        /*07a8*/ 	.word	0x00008e70
        /*07ac*/ 	.word	0x00000007
        /*07b0*/ 	.word	0x00000000
        /*07b4*/ 	.short	0x0101
        /*07b6*/ 	.byte	0x3f
	.zero		1


	//   ....[23]....
        /*07b8*/ 	.word	0x0000db00
        /*07bc*/ 	.word	0x0000000f
        /*07c0*/ 	.word	0x00030c20
        /*07c4*/ 	.short	0x010a
        /*07c6*/ 	.byte	0x3f
	.zero		1


	//   ....[24]....
        /*07c8*/ 	.word	0x0000e0a0
        /*07cc*/ 	.word	0x0000000f
        /*07d0*/ 	.word	0x00030c40
        /*07d4*/ 	.short	0x010a
        /*07d6*/ 	.byte	0x3f
	.zero		1


	//   ....[25]....
        /*07d8*/ 	.word	0x0000e300
        /*07dc*/ 	.word	0x0000000f
        /*07e0*/ 	.word	0x00030c28
        /*07e4*/ 	.short	0x010a
        /*07e6*/ 	.byte	0x3f
	.zero		1


	//   ....[26]....
        /*07e8*/ 	.word	0x0000e560
        /*07ec*/ 	.word	0x0000000f
        /*07f0*/ 	.word	0x00030c48
        /*07f4*/ 	.short	0x010a
        /*07f6*/ 	.byte	0x3f
	.zero		1


	//   ....[27]....
        /*07f8*/ 	.word	0x0000e760
        /*07fc*/ 	.word	0x0000000f
        /*0800*/ 	.word	0x00030c20
        /*0804*/ 	.short	0x010a
        /*0806*/ 	.byte	0x3f
	.zero		1


	//   ....[28]....
        /*0808*/ 	.word	0x0000ea30
        /*080c*/ 	.word	0x0000000f
        /*0810*/ 	.word	0x00030c40
        /*0814*/ 	.short	0x010a
        /*0816*/ 	.byte	0x3f
	.zero		1


	//   ....[29]....
        /*0818*/ 	.word	0x0000ec60
        /*081c*/ 	.word	0x0000000f
        /*0820*/ 	.word	0x00030c28
        /*0824*/ 	.short	0x010a
        /*0826*/ 	.byte	0x3f
	.zero		1


	//   ....[30]....
        /*0828*/ 	.word	0x0000ef00
        /*082c*/ 	.word	0x00000003
        /*0830*/ 	.word	0x00030c40
        /*0834*/ 	.short	0x010a
        /*0836*/ 	.byte	0x3f
	.zero		1


	//   ....[31]....
        /*0838*/ 	.word	0x0000f2f0
        /*083c*/ 	.word	0x00000007
        /*0840*/ 	.word	0x00000000
        /*0844*/ 	.short	0x010a
        /*0846*/ 	.byte	0x3f
	.zero		1


	//   ....[32]....
        /*0848*/ 	.word	0x0000f340
        /*084c*/ 	.word	0x00000003
        /*0850*/ 	.word	0x00000000
        /*0854*/ 	.short	0x010a
        /*0856*/ 	.byte	0x3f
	.zero		1


	//   ....[33]....
        /*0858*/ 	.word	0x0000f3a0
        /*085c*/ 	.word	0x00000005
        /*0860*/ 	.word	0x00000000
        /*0864*/ 	.short	0x010a
        /*0866*/ 	.byte	0x3f
	.zero		1


	//   ....[34]....
        /*0868*/ 	.word	0x0000f3d0
        /*086c*/ 	.word	0x00000003
        /*0870*/ 	.word	0x00000000
        /*0874*/ 	.short	0x010a
        /*0876*/ 	.byte	0x3f
	.zero		1


	//   ....[35]....
        /*0878*/ 	.word	0x0000f4a0
        /*087c*/ 	.word	0x000000ec
        /*0880*/ 	.word	0x00030c00
        /*0884*/ 	.short	0x010a
        /*0886*/ 	.byte	0x3f
	.zero		1


	//   ....[36]....
        /*0888*/ 	.word	0x0000f4f0
        /*088c*/ 	.word	0x00000006
        /*0890*/ 	.word	0x00030c10
        /*0894*/ 	.short	0x010a
        /*0896*/ 	.byte	0x3f
	.zero		1


	//   ....[37]....
        /*0898*/ 	.word	0x0000f540
        /*089c*/ 	.word	0x00000006
        /*08a0*/ 	.word	0x00030c30
        /*08a4*/ 	.short	0x010a
        /*08a6*/ 	.byte	0x3f
	.zero		1


	//   ....[38]....
        /*08a8*/ 	.word	0x0000f590
        /*08ac*/ 	.word	0x00000007
        /*08b0*/ 	.word	0x00030c10
        /*08b4*/ 	.short	0x010a
        /*08b6*/ 	.byte	0x3f
	.zero		1


	//   ....[39]....
        /*08b8*/ 	.word	0x0000f5e0
        /*08bc*/ 	.word	0x00000007
        /*08c0*/ 	.word	0x00030c30
        /*08c4*/ 	.short	0x010a
        /*08c6*/ 	.byte	0x3f
	.zero		1


	//   ....[40]....
        /*08c8*/ 	.word	0x0000f780
        /*08cc*/ 	.word	0x0000000f
        /*08d0*/ 	.word	0x00030c20
        /*08d4*/ 	.short	0x010a
        /*08d6*/ 	.byte	0x3f
	.zero		1


	//   ....[41]....
        /*08d8*/ 	.word	0x0000f7d0
        /*08dc*/ 	.word	0x0000000f
        /*08e0*/ 	.word	0x00030c40
        /*08e4*/ 	.short	0x010a
        /*08e6*/ 	.byte	0x3f
	.zero		1


	//   ....[42]....
        /*08e8*/ 	.word	0x0000f820
        /*08ec*/ 	.word	0x0000000f
        /*08f0*/ 	.word	0x00030c28
        /*08f4*/ 	.short	0x010a
        /*08f6*/ 	.byte	0x3f
	.zero		1


	//   ....[43]....
        /*08f8*/ 	.word	0x0000f870
        /*08fc*/ 	.word	0x0000000f
        /*0900*/ 	.word	0x00030c48
        /*0904*/ 	.short	0x010a
        /*0906*/ 	.byte	0x3f
	.zero		1


	//   ....[44]....
        /*0908*/ 	.word	0x0000f8d0
        /*090c*/ 	.word	0x0000000f
        /*0910*/ 	.word	0x00030c20
        /*0914*/ 	.short	0x010a
        /*0916*/ 	.byte	0x3f
	.zero		1


	//   ....[45]....
        /*0918*/ 	.word	0x0000f920
        /*091c*/ 	.word	0x0000000f
        /*0920*/ 	.word	0x00030c40
        /*0924*/ 	.short	0x010a
        /*0926*/ 	.byte	0x3f
	.zero		1


	//   ....[46]....
        /*0928*/ 	.word	0x0000f970
        /*092c*/ 	.word	0x0000000f
        /*0930*/ 	.word	0x00030c28
        /*0934*/ 	.short	0x010a
        /*0936*/ 	.byte	0x3f
	.zero		1


	//   ....[47]....
        /*0938*/ 	.word	0x0000f9c0
        /*093c*/ 	.word	0x00000003
        /*0940*/ 	.word	0x00030c40
        /*0944*/ 	.short	0x010a
        /*0946*/ 	.byte	0x3f
	.zero		1


	//   ....[48]....
        /*0948*/ 	.word	0x0000fa90
        /*094c*/ 	.word	0x00000007
        /*0950*/ 	.word	0x00000000
        /*0954*/ 	.short	0x010a
        /*0956*/ 	.byte	0x3f
	.zero		1


	//   ....[49]....
        /*0958*/ 	.word	0x0000fae0
        /*095c*/ 	.word	0x00000003
        /*0960*/ 	.word	0x00000000
        /*0964*/ 	.short	0x010a
        /*0966*/ 	.byte	0x3f
	.zero		1


	//   ....[50]....
        /*0968*/ 	.word	0x0000fb30
        /*096c*/ 	.word	0x00000005
        /*0970*/ 	.word	0x00000000
        /*0974*/ 	.short	0x010a
        /*0976*/ 	.byte	0x3f
	.zero		1


	//----- nvinfo : EIATTR_NUM_MBARRIERS
	.align		4
.L_808:
        /*0978*/ 	.byte	0x03, 0x38
        /*097a*/ 	.short	0x0009


	//----- nvinfo : EIATTR_EXIT_INSTR_OFFSETS
	.align		4
        /*097c*/ 	.byte	0x04, 0x1c
        /*097e*/ 	.short	(.L_810 - .L_809)


	//   ....[0]....
.L_809:
        /*0980*/ 	.word	0x0000f420


	//----- nvinfo : EIATTR_MAX_THREADS
	.align		4
.L_810:
        /*0984*/ 	.byte	0x04, 0x05
        /*0986*/ 	.short	(.L_812 - .L_811)
.L_811:
        /*0988*/ 	.word	0x00000180
        /*098c*/ 	.word	0x00000001
        /*0990*/ 	.word	0x00000001


	//----- nvinfo : EIATTR_CRS_STACK_SIZE
	.align		4
.L_812:
        /*0994*/ 	.byte	0x04, 0x1e
        /*0996*/ 	.short	(.L_814 - .L_813)
.L_813:
        /*0998*/ 	.word	0x00000000


	//----- nvinfo : EIATTR_CBANK_PARAM_SIZE
	.align		4
.L_814:
        /*099c*/ 	.byte	0x03, 0x19
        /*099e*/ 	.short	0x06f0


	//----- nvinfo : EIATTR_PARAM_CBANK
	.align		4
        /*09a0*/ 	.byte	0x04, 0x0a
        /*09a2*/ 	.short	(.L_816 - .L_815)
	.align		4
.L_815:
        /*09a4*/ 	.word	index@(.nv.constant0._ZN7cutlass13device_kernelIN5flash11enable_sm90INS1_16FlashAttnBwdSm90INS1_25CollectiveMainloopBwdSm90ILi2ELi2ELi2EN4cute5tupleIJNS5_1CILi1EEES8_S8_EEENS6_IJNS7_ILi128EEESA_NS7_ILi64EEEEEENS_10bfloat16_tEfNS_4arch4Sm90ELb1ELb0ELb0ELb1ELb1ELb1ELb0ELb0ELi2ELi1ELi2ELi2ELb0EEENS1_21CollectiveEpilogueBwdISC_SD_SF_Li256ELb1ELb0ELi1EEENS1_25SingleTileBwdLPTSchedulerILb1ELi128ELb1EEEEEEEEEvNT_6ParamsE)
        /*09a8*/ 	.short	0x0210
        /*09aa*/ 	.short	0x06f0


	//----- nvinfo : EIATTR_SW_WAR
	.align		4
.L_816:
        /*09ac*/ 	.byte	0x04, 0x36
        /*09ae*/ 	.short	(.L_818 - .L_817)
.L_817:
        /*09b0*/ 	.word	0x00000008
.L_818:


//--------------------- .nv.info._ZN7cutlass13device_kernelIN5flash11enable_sm90INS1_16FlashAttnBwdSm90INS1_25CollectiveMainloopBwdSm90ILi2ELi2ELi2EN4cute5tupleIJNS5_1CILi1EEES8_S8_EEENS6_IJNS7_ILi128EEESA_NS7_ILi64EEEEEENS_10bfloat16_tEfNS_4arch4Sm90ELb1ELb0ELb0ELb1ELb0ELb1ELb0ELb0ELi2ELi1ELi2ELi2ELb0EEENS1_24CollectiveEpilogueBwdGQAISC_fSF_Li256ELb1ELb0EEENS1_25SingleTileBwdLPTSchedulerILb1ELi128ELb0EEEEEEEEEvNT_6ParamsE --------------------------
	.section	.nv.info._ZN7cutlass13device_kernelIN5flash11enable_sm90INS1_16FlashAttnBwdSm90INS1_25CollectiveMainloopBwdSm90ILi2ELi2ELi2EN4cute5tupleIJNS5_1CILi1EEES8_S8_EEENS6_IJNS7_ILi128EEESA_NS7_ILi64EEEEEENS_10bfloat16_tEfNS_4arch4Sm90ELb1ELb0ELb0ELb1ELb0ELb1ELb0ELb0ELi2ELi1ELi2ELi2ELb0EEENS1_24CollectiveEpilogueBwdGQAISC_fSF_Li256ELb1ELb0EEENS1_25SingleTileBwdLPTSchedulerILb1ELi128ELb0EEEEEEEEEvNT_6ParamsE,"",@"SHT_CUDA_INFO"
	.sectionflags	@""
	.align	4


	//----- nvinfo : EIATTR_CUDA_API_VERSION
	.align		4
        /*0000*/ 	.byte	0x04, 0x37
        /*0002*/ 	.short	(.L_820 - .L_819)
.L_819:
        /*0004*/ 	.word	0x00000082


	//----- nvinfo : EIATTR_KPARAM_INFO
	.align		4
.L_820:
        /*0008*/ 	.byte	0x04, 0x17
        /*000a*/ 	.short	(.L_822 - .L_821)
.L_821:
        /*000c*/ 	.word	0x00000000
        /*0010*/ 	.short	0x0000
        /*0012*/ 	.short	0x0070
        /*0014*/ 	.byte	0x00, 0xf0, 0x01, 0x1c


	//----- nvinfo : EIATTR_SPARSE_MMA_MASK
	.align		4
.L_822:
        /*0018*/ 	.byte	0x03, 0x50
        /*001a*/ 	.short	0x0000


	//----- nvinfo : EIATTR_MAXREG_COUNT
	.align		4
        /*001c*/ 	.byte	0x03, 0x1b
        /*001e*/ 	.short	0x00a8


	//----- nvinfo : EIATTR_NUM_BARRIERS
	.align		4
        /*0020*/ 	.byte	0x02, 0x4c
        /*0022*/ 	.byte	0x10
	.zero		1


	//----- nvinfo : EIATTR_EXTERNS
	.align		4
        /*0024*/ 	.byte	0x04, 0x0f
        /*0026*/ 	.short	(.L_824 - .L_823)


	//   ....[0]....
	.align		4
.L_823:
        /*0028*/ 	.word	index@(__assertfail)


	//----- nvinfo : EIATTR_ANNOTATIONS
	.align		4
.L_824:
        /*002c*/ 	.byte	0x04, 0x55
        /*002e*/ 	.short	(.L_826 - .L_825)


	//   ....[0]....
.L_825:
        /* <DEDUP_REMOVED lines=24> */


	//----- nvinfo : EIATTR_MERCURY_ISA_VERSION
	.align		4
.L_826:
        /*0198*/ 	.byte	0x03, 0x5f
        /*019a*/ 	.short	0x0101


	//----- nvinfo : EIATTR_INT_WARP_WIDE_INSTR_OFFSETS
	.align		4
        /*019c*/ 	.byte	0x04, 0x31
        /*019e*/ 	.short	(.L_828 - .L_827)


	//   ....[0]....
.L_827:
        /*01a0*/ 	.word	0x00000190


	//   ....[1]....
        /*01a4*/ 	.word	0x000001c0


	//----- nvinfo : EIATTR_COOP_GROUP_MASK_REGIDS
	.align		4
.L_828:
        /*01a8*/ 	.byte	0x04, 0x29
        /*01aa*/ 	.short	(.L_830 - .L_829)


	//   ....[0]....
.L_829:
        /*01ac*/ 	.word	0xffffffff


	//   ....[1]....
        /*01b0*/ 	.word	0xffffffff


	//   ....[2]....
        /*01b4*/ 	.word	0xffffffff


	//   ....[3]....
        /*01b8*/ 	.word	0xffffffff


	//   ....[4]....
        /*01bc*/ 	.word	0xffffffff


	//   ....[5]....
        /*01c0*/ 	.word	0xffffffff


	//   ....[6]....
        /*01c4*/ 	.word	0xffffffff


	//   ....[7]....
        /*01c8*/ 	.word	0xffffffff


	//   ....[8]....
        /*01cc*/ 	.word	0xffffffff


	//   ....[9]....
        /*01d0*/ 	.word	0xffffffff


	//   ....[10]....
        /*01d4*/ 	.word	0xffffffff


	//   ....[11]....
        /*01d8*/ 	.word	0xffffffff


	//   ....[12]....
        /*01dc*/ 	.word	0xffffffff


	//   ....[13]....
        /*01e0*/ 	.word	0xffffffff


	//   ....[14]....
        /*01e4*/ 	.word	0xffffffff


	//   ....[15]....
        /*01e8*/ 	.word	0xffffffff


	//   ....[16]....
        /*01ec*/ 	.word	0xffffffff


	//   ....[17]....
        /*01f0*/ 	.word	0xffffffff


	//   ....[18]....
        /*01f4*/ 	.word	0xffffffff


	//   ....[19]....
        /*01f8*/ 	.word	0xffffffff


	//   ....[20]....
        /*01fc*/ 	.word	0xffffffff


	//   ....[21]....
        /*0200*/ 	.word	0xffffffff


	//   ....[22]....
        /*0204*/ 	.word	0xffffffff


	//   ....[23]....
        /*0208*/ 	.word	0xffffffff


	//   ....[24]....
        /*020c*/ 	.word	0xffffffff


	//   ....[25]....
        /*0210*/ 	.word	0xffffffff


	//   ....[26]....
        /*0214*/ 	.word	0xffffffff


	//   ....[27]....
        /*0218*/ 	.word	0xffffffff


	//   ....[28]....
        /*021c*/ 	.word	0xffffffff


	//   ....[29]....
        /*0220*/ 	.word	0xffffffff


	//   ....[30]....
        /*0224*/ 	.word	0xffffffff


	//   ....[31]....
        /*0228*/ 	.word	0xffffffff


	//   ....[32]....
        /*022c*/ 	.word	0xffffffff


	//   ....[33]....
        /*0230*/ 	.word	0xffffffff


	//   ....[34]....
        /*0234*/ 	.word	0xffffffff


	//   ....[35]....
        /*0238*/ 	.word	0xffffffff


	//   ....[36]....
        /*023c*/ 	.word	0xffffffff


	//   ....[37]....
        /*0240*/ 	.word	0xffffffff


	//   ....[38]....
        /*0244*/ 	.word	0xffffffff


	//   ....[39]....
        /*0248*/ 	.word	0xffffffff


	//   ....[40]....
        /*024c*/ 	.word	0xffffffff


	//   ....[41]....
        /*0250*/ 	.word	0xffffffff


	//   ....[42]....
        /*0254*/ 	.word	0xffffffff


	//   ....[43]....
        /*0258*/ 	.word	0xffffffff


	//   ....[44]....
        /*025c*/ 	.word	0xffffffff


	//   ....[45]....
        /*0260*/ 	.word	0xffffffff


	//   ....[46]....
        /*0264*/ 	.word	0xffffffff


	//   ....[47]....
        /*0268*/ 	.word	0xffffffff


	//   ....[48]....
        /*026c*/ 	.word	0xffffffff


	//   ....[49]....
        /*0270*/ 	.word	0xffffffff


	//   ....[50]....
        /*0274*/ 	.word	0xffffffff


	//   ....[51]....
        /*0278*/ 	.word	0xffffffff


	//   ....[52]....
        /*027c*/ 	.word	0xffffffff


	//   ....[53]....
        /*0280*/ 	.word	0xffffffff


	//   ....[54]....
        /*0284*/ 	.word	0xffffffff


	//   ....[55]....
        /*0288*/ 	.word	0xffffffff


	//   ....[56]....
        /*028c*/ 	.word	0xffffffff


	//   ....[57]....
        /*0290*/ 	.word	0xffffffff


	//   ....[58]....
        /*0294*/ 	.word	0xffffffff


	//   ....[59]....
        /*0298*/ 	.word	0xffffffff


	//   ....[60]....
        /*029c*/ 	.word	0xffffffff


	//   ....[61]....
        /*02a0*/ 	.word	0xffffffff


	//   ....[62]....
        /*02a4*/ 	.word	0xffffffff


	//   ....[63]....
        /*02a8*/ 	.word	0xffffffff


	//   ....[64]....
        /*02ac*/ 	.word	0xffffffff


	//   ....[65]....
        /*02b0*/ 	.word	0xffffffff


	//   ....[66]....
        /*02b4*/ 	.word	0xffffffff


	//   ....[67]....
        /*02b8*/ 	.word	0xffffffff


	//   ....[68]....
        /*02bc*/ 	.word	0xffffffff


	//   ....[69]....
        /*02c0*/ 	.word	0xffffffff


	//   ....[70]....
        /*02c4*/ 	.word	0xffffffff


	//   ....[71]....
        /*02c8*/ 	.word	0xffffffff


	//   ....[72]....
        /*02cc*/ 	.word	0xffffffff


	//   ....[73]....
        /*02d0*/ 	.word	0xffffffff


	//   ....[74]....
        /*02d4*/ 	.word	0xffffffff


	//   ....[75]....
        /*02d8*/ 	.word	0xffffffff


	//   ....[76]....
        /*02dc*/ 	.word	0xffffffff


	//   ....[77]....
        /*02e0*/ 	.word	0xffffffff


	//   ....[78]....
        /*02e4*/ 	.word	0xffffffff


	//   ....[79]....
        /*02e8*/ 	.word	0xffffffff


	//   ....[80]....
        /*02ec*/ 	.word	0xffffffff


	//   ....[81]....
        /*02f0*/ 	.word	0xffffffff


	//   ....[82]....
        /*02f4*/ 	.word	0xffffffff


	//   ....[83]....
        /*02f8*/ 	.word	0xffffffff


	//   ....[84]....
        /*02fc*/ 	.word	0xffffffff


	//   ....[85]....
        /*0300*/ 	.word	0xffffffff


	//   ....[86]....
        /*0304*/ 	.word	0xffffffff


	//   ....[87]....
        /*0308*/ 	.word	0xffffffff


	//   ....[88]....
        /*030c*/ 	.word	0xffffffff


	//   ....[89]....
        /*0310*/ 	.word	0xffffffff


	//   ....[90]....
        /*0314*/ 	.word	0xffffffff


	//   ....[91]....
        /*0318*/ 	.word	0xffffffff


	//   ....[92]....
        /*031c*/ 	.word	0xffffffff


	//   ....[93]....
        /*0320*/ 	.word	0xffffffff


	//   ....[94]....
        /*0324*/ 	.word	0xffffffff


	//   ....[95]....
        /*0328*/ 	.word	0xffffffff


	//   ....[96]....
        /*032c*/ 	.word	0xffffffff


	//   ....[97]....
        /*0330*/ 	.word	0xffffffff


	//   ....[98]....
        /*0334*/ 	.word	0xffffffff


	//   ....[99]....
        /*0338*/ 	.word	0xffffffff


	//   ....[100]....
        /*033c*/ 	.word	0xffffffff


	//   ....[101]....
        /*0340*/ 	.word	0xffffffff


	//   ....[102]....
        /*0344*/ 	.word	0xffffffff


	//   ....[103]....
        /*0348*/ 	.word	0xffffffff


	//   ....[104]....
        /*034c*/ 	.word	0xffffffff


	//   ....[105]....
        /*0350*/ 	.word	0xffffffff


	//   ....[106]....
        /*0354*/ 	.word	0xffffffff


	//   ....[107]....
        /*0358*/ 	.word	0xffffffff


	//   ....[108]....
        /*035c*/ 	.word	0xffffffff


	//   ....[109]....
        /*0360*/ 	.word	0xffffffff


	//   ....[110]....
        /*0364*/ 	.word	0xffffffff


	//   ....[111]....
        /*0368*/ 	.word	0xffffffff


	//   ....[112]....
        /*036c*/ 	.word	0xffffffff


	//   ....[113]....
        /*0370*/ 	.word	0xffffffff


	//   ....[114]....
        /*0374*/ 	.word	0xffffffff


	//   ....[115]....
        /*0378*/ 	.word	0xffffffff


	//   ....[116]....
        /*037c*/ 	.word	0xffffffff


	//   ....[117]....
        /*0380*/ 	.word	0xffffffff


	//   ....[118]....
        /*0384*/ 	.word	0xffffffff


	//   ....[119]....
        /*0388*/ 	.word	0xffffffff


	//   ....[120]....
        /*038c*/ 	.word	0xffffffff


	//   ....[121]....
        /*0390*/ 	.word	0xffffffff


	//   ....[122]....
        /*0394*/ 	.word	0xffffffff


	//   ....[123]....
        /*0398*/ 	.word	0xffffffff


	//   ....[124]....
        /*039c*/ 	.word	0xffffffff


	//   ....[125]....
        /*03a0*/ 	.word	0xffffffff


	//   ....[126]....
        /*03a4*/ 	.word	0xffffffff


	//   ....[127]....
        /*03a8*/ 	.word	0xffffffff


	//   ....[128]....
        /*03ac*/ 	.word	0xffffffff


	//   ....[129]....
        /*03b0*/ 	.word	0xffffffff


	//   ....[130]....
        /*03b4*/ 	.word	0xffffffff


	//   ....[131]....
        /*03b8*/ 	.word	0xffffffff


	//   ....[132]....
        /*03bc*/ 	.word	0xffffffff


	//   ....[133]....
        /*03c0*/ 	.word	0xffffffff


	//   ....[134]....
        /*03c4*/ 	.word	0xffffffff


	//   ....[135]....
        /*03c8*/ 	.word	0x0500000f


	//----- nvinfo : EIATTR_COOP_GROUP_INSTR_OFFSETS
	.align		4
.L_830:
        /*03cc*/ 	.byte	0x04, 0x28
        /*03ce*/ 	.short	(.L_832 - .L_831)


	//   ....[0]....
.L_831:
        /*03d0*/ 	.word	0x00000070


	//   ....[1]....
        /*03d4*/ 	.word	0x000001a0


	//   ....[2]....
        /*03d8*/ 	.word	0x000001f0


	//   ....[3]....
        /*03dc*/ 	.word	0x000003e0


	//   ....[4]....
        /*03e0*/ 	.word	0x00000630


	//   ....[5]....
        /*03e4*/ 	.word	0x00001620


	//   ....[6]....
        /*03e8*/ 	.word	0x00002840


	//   ....[7]....
        /*03ec*/ 	.word	0x00002890


	//   ....[8]....
        /*03f0*/ 	.word	0x00002920


	//   ....[9]....
        /*03f4*/ 	.word	0x000029c0


	//   ....[10]....
        /*03f8*/ 	.word	0x00002a00


	//   ....[11]....
        /*03fc*/ 	.word	0x00002a40


	//   ....[12]....
        /*0400*/ 	.word	0x00002a70


	//   ....[13]....
        /*0404*/ 	.word	0x00002ab0


	//   ....[14]....
        /*0408*/ 	.word	0x00002af0


	//   ....[15]....
        /*040c*/ 	.word	0x00002b30


	//   ....[16]....
        /*0410*/ 	.word	0x00002b60


	//   ....[17]....
        /*0414*/ 	.word	0x00002dd0


	//   ....[18]....
        /*0418*/ 	.word	0x00002e70


	//   ....[19]....
        /*041c*/ 	.word	0x00002eb0


	//   ....[20]....
        /*0420*/ 	.word	0x00002f40


	//   ....[21]....
        /*0424*/ 	.word	0x00002fa0


	//   ....[22]....
        /*0428*/ 	.word	0x00002ff0


	//   ....[23]....
        /*042c*/ 	.word	0x00003030


	//   ....[24]....
        /*0430*/ 	.word	0x000030b0


	//   ....[25]....
        /*0434*/ 	.word	0x000030f0


	//   ....[26]....
        /*0438*/ 	.word	0x00003580


	//   ....[27]....
        /*043c*/ 	.word	0x000035b0


	//   ....[28]....
        /*0440*/ 	.word	0x00003610


	//   ....[29]....
        /*0444*/ 	.word	0x00003650


	//   ....[30]....
        /*0448*/ 	.word	0x00003690


	//   ....[31]....
        /*044c*/ 	.word	0x000036b0


	//   ....[32]....
        /*0450*/ 	.word	0x000036e0


	//   ....[33]....
        /*0454*/ 	.word	0x00003730


	//   ....[34]....
        /*0458*/ 	.word	0x00003750


	//   ....[35]....
        /*045c*/ 	.word	0x00003770


	//   ....[36]....
        /*0460*/ 	.word	0x00003790


	//   ....[37]....
        /*0464*/ 	.word	0x000037d0


	//   ....[38]....
        /*0468*/ 	.word	0x00003ac0


	//   ....[39]....
        /*046c*/ 	.word	0x00003ad0


	//   ....[40]....
        /*0470*/ 	.word	0x00003ae0


	//   ....[41]....
        /*0474*/ 	.word	0x00003af0


	//   ....[42]....
        /*0478*/ 	.word	0x00003b00


	//   ....[43]....
        /*047c*/ 	.word	0x00003b10


	//   ....[44]....
        /*0480*/ 	.word	0x00003b20


	//   ....[45]....
        /*0484*/ 	.word	0x00003b50


	//   ....[46]....
        /*0488*/ 	.word	0x00003b70


	//   ....[47]....
        /*048c*/ 	.word	0x00003bd0


	//   ....[48]....
        /*0490*/ 	.word	0x00003c00


	//   ....[49]....
        /*0494*/ 	.word	0x00003c30


	//   ....[50]....
        /*0498*/ 	.word	0x00003c40


	//   ....[51]....
        /*049c*/ 	.word	0x00003c50


	//   ....[52]....
        /*04a0*/ 	.word	0x00003c80


	//   ....[53]....
        /*04a4*/ 	.word	0x00003cb0


	//   ....[54]....
        /*04a8*/ 	.word	0x00003ce0


	//   ....[55]....
        /*04ac*/ 	.word	0x00003d50


	//   ....[56]....
        /*04b0*/ 	.word	0x00003d80


	//   ....[57]....
        /*04b4*/ 	.word	0x00003db0


	//   ....[58]....
        /*04b8*/ 	.word	0x00003dc0


	//   ....[59]....
        /*04bc*/ 	.word	0x00003dd0


	//   ....[60]....
        /*04c0*/ 	.word	0x00003de0


	//   ....[61]....
        /*04c4*/ 	.word	0x00003df0


	//   ....[62]....
        /*04c8*/ 	.word	0x00003e20


	//   ....[63]....
        /*04cc*/ 	.word	0x00003e30


	//   ....[64]....
        /*04d0*/ 	.word	0x00003e70


	//   ....[65]....
        /*04d4*/ 	.word	0x00003ea0


	//   ....[66]....
        /*04d8*/ 	.word	0x00003ed0


	//   ....[67]....
        /*04dc*/ 	.word	0x00003ee0


	//   ....[68]....
        /*04e0*/ 	.word	0x00003ef0


	//   ....[69]....
        /*04e4*/ 	.word	0x00003f00


	//   ....[70]....
        /*04e8*/ 	.word	0x000064f0


	//   ....[71]....
        /*04ec*/ 	.word	0x00006530


	//   ....[72]....
        /*04f0*/ 	.word	0x000065a0


	//   ....[73]....
        /*04f4*/ 	.word	0x000065e0


	//   ....[74]....
        /*04f8*/ 	.word	0x00006620


	//   ....[75]....
        /*04fc*/ 	.word	0x00006660


	//   ....[76]....
        /*0500*/ 	.word	0x000066a0


	//   ....[77]....
        /*0504*/ 	.word	0x000068e0


	//   ....[78]....
        /*0508*/ 	.word	0x00006a60


	//   ....[79]....
        /*050c*/ 	.word	0x00006bd0


	//   ....[80]....
        /*0510*/ 	.word	0x00006be0


	//   ....[81]....
        /*0514*/ 	.word	0x00006bf0


	//   ....[82]....
        /*0518*/ 	.word	0x00006c90


	//   ....[83]....
        /*051c*/ 	.word	0x00006cd0


	//   ....[84]....
        /*0520*/ 	.word	0x00006d10


	//   ....[85]....
        /*0524*/ 	.word	0x00006d50


	//   ....[86]....
        /*0528*/ 	.word	0x00006d70


	//   ....[87]....
        /*052c*/ 	.word	0x00006d90


	//   ....[88]....
        /*0530*/ 	.word	0x00006dc0


	//   ....[89]....
        /*0534*/ 	.word	0x00006e30


	//   ....[90]....
        /*0538*/ 	.word	0x00006e60


	//   ....[91]....
        /*053c*/ 	.word	0x00006e70


	//   ....[92]....
        /*0540*/ 	.word	0x00006eb0


	//   ....[93]....
        /*0544*/ 	.word	0x00006fd0


	//   ....[94]....
        /*0548*/ 	.word	0x00007010


	//   ....[95]....
        /*054c*/ 	.word	0x00007050


	//   ....[96]....
        /*0550*/ 	.word	0x000070a0


	//   ....[97]....
        /*0554*/ 	.word	0x000070d0


	//   ....[98]....
        /*0558*/ 	.word	0x000070f0


	//   ....[99]....
        /*055c*/ 	.word	0x00007130


	//   ....[100]....
        /*0560*/ 	.word	0x000071b0


	//   ....[101]....
        /*0564*/ 	.word	0x00007200


	//   ....[102]....
        /*0568*/ 	.word	0x00007560


	//   ....[103]....
        /*056c*/ 	.word	0x00007570


	//   ....[104]....
        /*0570*/ 	.word	0x00007580


	//   ....[105]....
        /*0574*/ 	.word	0x00007590


	//   ....[106]....
        /*0578*/ 	.word	0x000075a0


	//   ....[107]....
        /*057c*/ 	.word	0x000075b0


	//   ....[108]....
        /*0580*/ 	.word	0x000075e0


	//   ....[109]....
        /*0584*/ 	.word	0x00007610


	//   ....[110]....
        /*0588*/ 	.word	0x00007650


	//   ....[111]....
        /*058c*/ 	.word	0x00007670


	//   ....[112]....
        /*0590*/ 	.word	0x000076b0


	//   ....[113]....
        /*0594*/ 	.word	0x000076d0


	//   ....[114]....
        /*0598*/ 	.word	0x00007710


	//   ....[115]....
        /*059c*/ 	.word	0x00007740


	//   ....[116]....
        /*05a0*/ 	.word	0x000077a0


	//   ....[117]....
        /*05a4*/ 	.word	0x000077d0


	//   ....[118]....
        /*05a8*/ 	.word	0x000077f0


	//   ....[119]....
        /*05ac*/ 	.word	0x00007800


	//   ....[120]....
        /*05b0*/ 	.word	0x00007860


	//   ....[121]....
        /*05b4*/ 	.word	0x000078a0


	//   ....[122]....
        /*05b8*/ 	.word	0x000078e0


	//   ....[123]....
        /*05bc*/ 	.word	0x000078f0


	//   ....[124]....
        /*05c0*/ 	.word	0x00007930


	//   ....[125]....
        /*05c4*/ 	.word	0x00007950


	//   ....[126]....
        /*05c8*/ 	.word	0x00007960


	//   ....[127]....
        /*05cc*/ 	.word	0x00007970


	//   ....[128]....
        /*05d0*/ 	.word	0x00007980


	//   ....[129]....
        /*05d4*/ 	.word	0x000079c0


	//   ....[130]....
        /*05d8*/ 	.word	0x00007a00


	//   ....[131]....
        /*05dc*/ 	.word	0x00007a40


	//   ....[132]....
        /*05e0*/ 	.word	0x00007a60


	//   ....[133]....
        /*05e4*/ 	.word	0x00007a90


	//   ....[134]....
        /*05e8*/ 	.word	0x00009c30


	//   ....[135]....
        /*05ec*/ 	.word	0x0000d6f0


	//----- nvinfo : EIATTR_REG_RECONFIG
	.align		4
.L_832:
        /*05f0*/ 	.byte	0x01, 0x54
	.zero		2


	//----- nvinfo : EIATTR_SYSCALL_OFFSETS
	.align		4
        /*05f4*/ 	.byte	0x04, 0x46
        /*05f6*/ 	.short	(.L_834 - .L_833)


	//   ....[0]....
.L_833:
        /*05f8*/ 	.word	0x00001280


	//   ....[1]....
        /*05fc*/ 	.word	0x00001370


	//   ....[2]....
        /*0600*/ 	.word	0x000014d0


	//   ....[3]....
        /*0604*/ 	.word	0x000015c0


	//----- nvinfo : EIATTR_MBARRIER_INSTR_OFFSETS
	.align		4
.L_834:
        /*0608*/ 	.byte	0x04, 0x39
        /*060a*/ 	.short	(.L_836 - .L_835)


	//   ....[0]....
.L_835:
        /*060c*/ 	.word	0x00000290
        /*0610*/ 	.word	0x000000ff
        /*0614*/ 	.word	0x00030c00
        /*0618*/ 	.short	0x0100
        /*061a*/ 	.byte	0x06
	.zero		1


	//   ....[1]....
        /*061c*/ 	.word	0x00000390
        /*0620*/ 	.word	0x000000ff
        /*0624*/ 	.word	0x00030c10
        /*0628*/ 	.short	0x0100
        /*062a*/ 	.byte	0x08
	.zero		1


	//   ....[2]....
        /*062c*/ 	.word	0x000003a0
        /*0630*/ 	.word	0x000000ff
        /*0634*/ 	.word	0x00030c20
        /*0638*/ 	.short	0x0100
        /*063a*/ 	.byte	0x08
	.zero		1


	//   ....[3]....
        /*063c*/ 	.word	0x000003b0
        /*0640*/ 	.word	0x000000ff
        /*0644*/ 	.word	0x00030c18
        /*0648*/ 	.short	0x0100
        /*064a*/ 	.byte	0x08
	.zero		1


	//   ....[4]....
        /*064c*/ 	.word	0x000003c0
        /*0650*/ 	.word	0x000000ff
        /*0654*/ 	.word	0x00030c28
        /*0658*/ 	.short	0x0100
        /*065a*/ 	.byte	0x08
	.zero		1


	//   ....[5]....
        /*065c*/ 	.word	0x000004f0
        /*0660*/ 	.word	0x000000ff
        /*0664*/ 	.word	0x00030c30
        /*0668*/ 	.short	0x0100
        /*066a*/ 	.byte	0x08
	.zero		1


	//   ....[6]....
        /*066c*/ 	.word	0x00000500
        /*0670*/ 	.word	0x000000ff
        /*0674*/ 	.word	0x00030c40
        /*0678*/ 	.short	0x0100
        /*067a*/ 	.byte	0x08
	.zero		1


	//   ....[7]....
        /*067c*/ 	.word	0x00000510
        /*0680*/ 	.word	0x000000ff
        /*0684*/ 	.word	0x00030c38
        /*0688*/ 	.short	0x0100
        /*068a*/ 	.byte	0x08
	.zero		1


	//   ....[8]....
        /*068c*/ 	.word	0x00000520
        /*0690*/ 	.word	0x000000ff
        /*0694*/ 	.word	0x00030c48
        /*0698*/ 	.short	0x0100
        /*069a*/ 	.byte	0x08
	.zero		1


	//   ....[9]....
        /*069c*/ 	.word	0x00001660
        /*06a0*/ 	.word	0x000000ec
        /*06a4*/ 	.word	0x00030c00
        /*06a8*/ 	.short	0x010a
        /*06aa*/ 	.byte	0x3f
	.zero		1


	//   ....[10]....
        /*06ac*/ 	.word	0x00001790
        /*06b0*/ 	.word	0x000000ec
        /*06b4*/ 	.word	0x00030c00
        /*06b8*/ 	.short	0x010a
        /*06ba*/ 	.byte	0x3f
	.zero		1


	//   ....[11]....
        /*06bc*/ 	.word	0x00002210
        /*06c0*/ 	.word	0x00000006
        /*06c4*/ 	.word	0x00030c10
        /*06c8*/ 	.short	0x010a
        /*06ca*/ 	.byte	0x3f
	.zero		1


	//   ....[12]....
        /*06cc*/ 	.word	0x00002280
        /*06d0*/ 	.word	0x00000006
        /*06d4*/ 	.word	0x00030c10
        /*06d8*/ 	.short	0x010a
        /*06da*/ 	.byte	0x3f
	.zero		1


	//   ....[13]....
        /*06dc*/ 	.word	0x000026a0
        /*06e0*/ 	.word	0x00000006
        /*06e4*/ 	.word	0x00030c30
        /*06e8*/ 	.short	0x010a
        /*06ea*/ 	.byte	0x3f
	.zero		1


	//   ....[14]....
        /*06ec*/ 	.word	0x00002720
        /*06f0*/ 	.word	0x00000006
        /*06f4*/ 	.word	0x00030c30
        /*06f8*/ 	.short	0x010a
        /*06fa*/ 	.byte	0x3f
	.zero		1


	//   ....[15]....
        /*06fc*/ 	.word	0x000052e0
        /*0700*/ 	.word	0x00000005
        /*0704*/ 	.word	0x00000000
        /*0708*/ 	.short	0x0101
        /*070a*/ 	.byte	0x3f
	.zero		1


	//   ....[16]....
        /*070c*/ 	.word	0x00005730
        /*0710*/ 	.word	0x00000006
        /*0714*/ 	.word	0x00000000
        /*0718*/ 	.short	0x0101
        /*071a*/ 	.byte	0x3f
	.zero		1


	//   ....[17]....
        /*071c*/ 	.word	0x00005f30
        /*0720*/ 	.word	0x00000007
        /*0724*/ 	.word	0x00030c10
        /*0728*/ 	.short	0x010a
        /*072a*/ 	.byte	0x3f
	.zero		1


	//   ....[18]....
        /*072c*/ 	.word	0x00005fb0
        /*0730*/ 	.word	0x00000007
        /*0734*/ 	.word	0x00030c10
        /*0738*/ 	.short	0x010a
        /*073a*/ 	.byte	0x3f
	.zero		1


	//   ....[19]....
        /*073c*/ 	.word	0x000063c0
        /*0740*/ 	.word	0x00000007
        /*0744*/ 	.word	0x00030c30
        /*0748*/ 	.short	0x010a
        /*074a*/ 	.byte	0x3f
	.zero		1


	//   ....[20]....
        /*074c*/ 	.word	0x00006450
        /*0750*/ 	.word	0x00000007
        /*0754*/ 	.word	0x00030c30
        /*0758*/ 	.short	0x010a
        /*075a*/ 	.byte	0x3f
	.zero		1


	//   ....[21]....
        /*075c*/ 	.word	0x00008c10
        /*0760*/ 	.word	0x00000008
        /*0764*/ 	.word	0x00000000
        /*0768*/ 	.short	0x0101
        /*076a*/ 	.byte	0x3f
	.zero		1


	//   ....[22]....
        /*076c*/ 	.word	0x00009080
        /*0770*/ 	.word	0x00000007
        /*0774*/ 	.word	0x00000000
        /*0778*/ 	.short	0x0101
        /*077a*/ 	.byte	0x3f
	.zero		1


	//   ....[23]....
        /*077c*/ 	.word	0x0000bd80
        /*0780*/ 	.word	0x0000000f
        /*0784*/ 	.word	0x00030c20
        /*0788*/ 	.short	0x010a
        /*078a*/ 	.byte	0x3f
	.zero		1


	//   ....[24]....
        /*078c*/ 	.word	0x0000c320
        /*0790*/ 	.word	0x0000000f
        /*0794*/ 	.word	0x00030c40
        /*0798*/ 	.short	0x010a
        /*079a*/ 	.byte	0x3f
	.zero		1


	//   ....[25]....
        /*079c*/ 	.word	0x0000c580
        /*07a0*/ 	.word	0x0000000f
        /*07a4*/ 	.word	0x00030c28
        /*07a8*/ 	.short	0x010a
        /*07aa*/ 	.byte	0x3f
	.zero		1


	//   ....[26]....
        /*07ac*/ 	.word	0x0000c7e0
        /*07b0*/ 	.word	0x0000000f
        /*07b4*/ 	.word	0x00030c48
        /*07b8*/ 	.short	0x010a
        /*07ba*/ 	.byte	0x3f
	.zero		1


	//   ....[27]....
        /*07bc*/ 	.word	0x0000c9e0
        /*07c0*/ 	.word	0x0000000f
        /*07c4*/ 	.word	0x00030c20
        /*07c8*/ 	.short	0x010a
        /*07ca*/ 	.byte	0x3f
	.zero		1


	//   ....[28]....
        /*07cc*/ 	.word	0x0000ccb0
        /*07d0*/ 	.word	0x0000000f
        /*07d4*/ 	.word	0x00030c40
        /*07d8*/ 	.short	0x010a
        /*07da*/ 	.byte	0x3f
	.zero		1


	//   ....[29]....
        /*07dc*/ 	.word	0x0000cee0
        /*07e0*/ 	.word	0x0000000f
        /*07e4*/ 	.word	0x00030c28
        /*07e8*/ 	.short	0x010a
        /*07ea*/ 	.byte	0x3f
	.zero		1


	//   ....[30]....
        /*07ec*/ 	.word	0x0000d180
        /*07f0*/ 	.word	0x00000003
        /*07f4*/ 	.word	0x00030c40
        /*07f8*/ 	.short	0x010a
        /*07fa*/ 	.byte	0x3f
	.zero		1


	//   ....[31]....
        /*07fc*/ 	.word	0x0000d570
        /*0800*/ 	.word	0x00000007
        /*0804*/ 	.word	0x00000000
        /*0808*/ 	.short	0x010a
        /*080a*/ 	.byte	0x3f
	.zero		1


	//   ....[32]....
        /*080c*/ 	.word	0x0000d5c0
        /*0810*/ 	.word	0x00000003
        /*0814*/ 	.word	0x00000000
        /*0818*/ 	.short	0x010a
        /*081a*/ 	.byte	0x3f
	.zero		1


	//   ....[33]....
        /*081c*/ 	.word	0x0000d620
        /*0820*/ 	.word	0x00000005
        /*0824*/ 	.word	0x00000000
        /*0828*/ 	.short	0x010a
        /*082a*/ 	.byte	0x3f
	.zero		1


	//   ....[34]....
        /*082c*/ 	.word	0x0000d650
        /*0830*/ 	.word	0x00000003
        /*0834*/ 	.word	0x00000000
        /*0838*/ 	.short	0x010a
        /*083a*/ 	.byte	0x3f
	.zero		1


	//   ....[35]....
        /*083c*/ 	.word	0x0000d720
        /*0840*/ 	.word	0x000000ec
        /*0844*/ 	.word	0x00030c00
        /*0848*/ 	.short	0x010a
        /*084a*/ 	.byte	0x3f
	.zero		1


	//   ....[36]....
        /*084c*/ 	.word	0x0000d770
        /*0850*/ 	.word	0x00000006
        /*0854*/ 	.word	0x00030c10
        /*0858*/ 	.short	0x010a
        /*085a*/ 	.byte	0x3f
	.zero		1


	//   ....[37]....
        /*085c*/ 	.word	0x0000d7c0
        /*0860*/ 	.word	0x00000006
        /*0864*/ 	.word	0x00030c30
        /*0868*/ 	.short	0x010a
        /*086a*/ 	.byte	0x3f
	.zero		1


	//   ....[38]....
        /*086c*/ 	.word	0x0000d810
        /*0870*/ 	.word	0x00000007
        /*0874*/ 	.word	0x00030c10
        /*0878*/ 	.short	0x010a
        /*087a*/ 	.byte	0x3f
	.zero		1


	//   ....[39]....
        /*087c*/ 	.word	0x0000d860
        /*0880*/ 	.word	0x00000007
        /*0884*/ 	.word	0x00030c30
        /*0888*/ 	.short	0x010a
        /*088a*/ 	.byte	0x3f
	.zero		1


	//   ....[40]....
        /*088c*/ 	.word	0x0000d8b0
        /*0890*/ 	.word	0x0000000f
        /*0894*/ 	.word	0x00030c20
        /*0898*/ 	.short	0x010a
        /*089a*/ 	.byte	0x3f
	.zero		1


	//   ....[41]....
        /*089c*/ 	.word	0x0000d900
        /*08a0*/ 	.word	0x0000000f
        /*08a4*/ 	.word	0x00030c40
        /*08a8*/ 	.short	0x010a
        /*08aa*/ 	.byte	0x3f
	.zero		1


	//   ....[42]....
        /*08ac*/ 	.word	0x0000d950
        /*08b0*/ 	.word	0x0000000f
        /*08b4*/ 	.word	0x00030c28
        /*08b8*/ 	.short	0x010a
        /*08ba*/ 	.byte	0x3f
	.zero		1


	//   ....[43]....
        /*08bc*/ 	.word	0x0000d9a0
        /*08c0*/ 	.word	0x0000000f
        /*08c4*/ 	.word	0x00030c48
        /*08c8*/ 	.short	0x010a
        /*08ca*/ 	.byte	0x3f
	.zero		1


	//   ....[44]....
        /*08cc*/ 	.word	0x0000da00
        /*08d0*/ 	.word	0x0000000f
        /*08d4*/ 	.word	0x00030c20
        /*08d8*/ 	.short	0x010a
        /*08da*/ 	.byte	0x3f
	.zero		1


	//   ....[45]....
        /*08dc*/ 	.word	0x0000da50
        /*08e0*/ 	.word	0x0000000f
        /*08e4*/ 	.word	0x00030c40
        /*08e8*/ 	.short	0x010a
        /*08ea*/ 	.byte	0x3f
	.zero		1


	//   ....[46]....
        /*08ec*/ 	.word	0x0000daa0
        /*08f0*/ 	.word	0x0000000f
        /*08f4*/ 	.word	0x00030c28
        /*08f8*/ 	.short	0x010a
        /*08fa*/ 	.byte	0x3f
	.zero		1


	//   ....[47]....
        /*08fc*/ 	.word	0x0000daf0
        /*0900*/ 	.word	0x00000003
        /*0904*/ 	.word	0x00030c40
        /*0908*/ 	.short	0x010a
        /*090a*/ 	.byte	0x3f
	.zero		1


	//   ....[48]....
        /*090c*/ 	.word	0x0000dbc0
        /*0910*/ 	.word	0x00000007
        /*0914*/ 	.word	0x00000000
        /*0918*/ 	.short	0x010a
        /*091a*/ 	.byte	0x3f
	.zero		1


	//   ....[49]....
        /*091c*/ 	.word	0x0000dc10
        /*0920*/ 	.word	0x00000003
        /*0924*/ 	.word	0x00000000
        /*0928*/ 	.short	0x010a
        /*092a*/ 	.byte	0x3f
	.zero		1


	//   ....[50]....
        /*092c*/ 	.word	0x0000dc60
        /*0930*/ 	.word	0x00000005
        /*0934*/ 	.word	0x00000000
        /*0938*/ 	.short	0x010a
        /*093a*/ 	.byte	0x3f
	.zero		1


	//----- nvinfo : EIATTR_NUM_MBARRIERS
	.align		4
.L_836:
        /*093c*/ 	.byte	0x03, 0x38
        /*093e*/ 	.short	0x0009


	//----- nvinfo : EIATTR_EXIT_INSTR_OFFSETS
	.align		4
        /*0940*/ 	.byte	0x04, 0x1c
        /*0942*/ 	.short	(.L_838 - .L_837)


	//   ....[0]....
.L_837:
        /*0944*/ 	.word	0x0000d6a0


	//----- nvinfo : EIATTR_MAX_THREADS
	.align		4
.L_838:
        /*0948*/ 	.byte	0x04, 0x05
        /*094a*/ 	.short	(.L_840 - .L_839)
.L_839:
        /*094c*/ 	.word	0x00000180
        /*0950*/ 	.word	0x00000001
        /*0954*/ 	.word	0x00000001


	//----- nvinfo : EIATTR_CRS_STACK_SIZE
	.align		4
.L_840:
        /*0958*/ 	.byte	0x04, 0x1e
        /*095a*/ 	.short	(.L_842 - .L_841)
.L_841:
        /*095c*/ 	.word	0x00000000


	//----- nvinfo : EIATTR_CBANK_PARAM_SIZE
	.align		4
.L_842:
        /*0960*/ 	.byte	0x03, 0x19
        /*0962*/ 	.short	0x0770


	//----- nvinfo : EIATTR_PARAM_CBANK
	.align		4
        /*0964*/ 	.byte	0x04, 0x0a
        /*0966*/ 	.short	(.L_844 - .L_843)
	.align		4
.L_843:
        /*0968*/ 	.word	index@(.nv.constant0._ZN7cutlass13device_kernelIN5flash11enable_sm90INS1_16FlashAttnBwdSm90INS1_25CollectiveMainloopBwdSm90ILi2ELi2ELi2EN4cute5tupleIJNS5_1CILi1EEES8_S8_EEENS6_IJNS7_ILi128EEESA_NS7_ILi64EEEEEENS_10bfloat16_tEfNS_4arch4Sm90ELb1ELb0ELb0ELb1ELb0ELb1ELb0ELb0ELi2ELi1ELi2ELi2ELb0EEENS1_24CollectiveEpilogueBwdGQAISC_fSF_Li256ELb1ELb0EEENS1_25SingleTileBwdLPTSchedulerILb1ELi128ELb0EEEEEEEEEvNT_6ParamsE)
        /*096c*/ 	.short	0x0210
        /*096e*/ 	.short	0x0770


	//----- nvinfo : EIATTR_SW_WAR
	.align		4
.L_844:
        /*0970*/ 	.byte	0x04, 0x36
        /*0972*/ 	.short	(.L_846 - .L_845)
.L_845:
        /*0974*/ 	.word	0x00000008
.L_846:


//--------------------- .nv.info._ZN7cutlass13device_kernelIN5flash32FlashAttnBwdPostprocessConvertdQIN4cute5tupleIJNS3_1CILi128EEENS5_ILi64EEEEEENS_10bfloat16_tEfNS_4arch4Sm90ELi256ENS3_8TiledMMAINS3_8MMA_AtomIJNS3_4SM904GMMA27MMA_64x64x16_F32BF16BF16_RSILNSF_5MajorE0ELSH_1ELNSF_7ScaleInE1ELSI_1EEEEEENS3_6LayoutINS4_IJNS5_ILi2EEENS5_ILi1EEESN_EEENS4_IJSN_NS5_ILi0EEESP_EEEEENS4_IJNS3_10UnderscoreESS_SS_EEEEELb0EEEEEvNT_6ParamsE --------------------------
	.section	.nv.info._ZN7cutlass13device_kernelIN5flash32FlashAttnBwdPostprocessConvertdQIN4cute5tupleIJNS3_1CILi128EEENS5_ILi64EEEEEENS_10bfloat16_tEfNS_4arch4Sm90ELi256ENS3_8TiledMMAINS3_8MMA_AtomIJNS3_4SM904GMMA27MMA_64x64x16_F32BF16BF16_RSILNSF_5MajorE0ELSH_1ELNSF_7ScaleInE1ELSI_1EEEEEENS3_6LayoutINS4_IJNS5_ILi2EEENS5_ILi1EEESN_EEENS4_IJSN_NS5_ILi0EEESP_EEEEENS4_IJNS3_10UnderscoreESS_SS_EEEEELb0EEEEEvNT_6ParamsE,"",@"SHT_CUDA_INFO"
	.sectionflags	@""
	.align	4


	//----- nvinfo : EIATTR_CUDA_API_VERSION
	.align		4
        /*0000*/ 	.byte	0x04, 0x37
        /*0002*/ 	.short	(.L_848 - .L_847)
.L_847:
        /*0004*/ 	.word	0x00000082


	//----- nvinfo : EIATTR_KPARAM_INFO
	.align		4
.L_848:
        /*0008*/ 	.byte	0x04, 0x17
        /*000a*/ 	.short	(.L_850 - .L_849)
.L_849:
        /*000c*/ 	.word	0x00000000
        /*0010*/ 	.short	0x0000
        /*0012*/ 	.short	0x0000
        /*0014*/ 	.byte	0x00, 0xf0, 0xc1, 0x01


	//----- nvinfo : EIATTR_SPARSE_MMA_MASK
	.align		4
.L_850:
        /*0018*/ 	.byte	0x03, 0x50
        /*001a*/ 	.short	0x0000


	//----- nvinfo : EIATTR_MAXREG_COUNT
	.align		4
        /*001c*/ 	.byte	0x03, 0x1b
        /*001e*/ 	.short	0x0080


	//----- nvinfo : EIATTR_NUM_BARRIERS
	.align		4
        /*0020*/ 	.byte	0x02, 0x4c
        /*0022*/ 	.byte	0x01
	.zero		1


	//----- nvinfo : EIATTR_MERCURY_ISA_VERSION
	.align		4
        /*0024*/ 	.byte	0x03, 0x5f
        /*0026*/ 	.short	0x0101


	//----- nvinfo : EIATTR_MBARRIER_INSTR_OFFSETS
	.align		4
        /*0028*/ 	.byte	0x04, 0x39
        /*002a*/ 	.short	(.L_852 - .L_851)


	//   ....[0]....
.L_851:
        /*002c*/ 	.word	0x000004a0
        /*0030*/ 	.word	0x000000ff
        /*0034*/ 	.word	0x0000c000
        /*0038*/ 	.short	0x0100
        /*003a*/ 	.byte	0x06
	.zero		1


	//   ....[1]....
        /*003c*/ 	.word	0x000005b0
        /*0040*/ 	.word	0x00000029
        /*0044*/ 	.word	0x0000c000
        /*0048*/ 	.short	0x010a
        /*004a*/ 	.byte	0x3f
	.zero		1


	//----- nvinfo : EIATTR_NUM_MBARRIERS
	.align		4
.L_852:
        /*004c*/ 	.byte	0x03, 0x38
        /*004e*/ 	.short	0x0001


	//----- nvinfo : EIATTR_EXIT_INSTR_OFFSETS
	.align		4
        /*0050*/ 	.byte	0x04, 0x1c
        /*0052*/ 	.short	(.L_854 - .L_853)


	//   ....[0]....
.L_853:
        /*0054*/ 	.word	0x000001b0


	//   ....[1]....
        /*0058*/ 	.word	0x000011a0


	//   ....[2]....
        /*005c*/ 	.word	0x00001270


	//----- nvinfo : EIATTR_MAX_THREADS
	.align		4
.L_854:
        /*0060*/ 	.byte	0x04, 0x05
        /*0062*/ 	.short	(.L_856 - .L_855)
.L_855:
        /*0064*/ 	.word	0x00000100
        /*0068*/ 	.word	0x00000001
        /*006c*/ 	.word	0x00000001


	//----- nvinfo : EIATTR_CRS_STACK_SIZE
	.align		4
.L_856:
        /*0070*/ 	.byte	0x04, 0x1e
        /*0072*/ 	.short	(.L_858 - .L_857)
.L_857:
        /*0074*/ 	.word	0x00000000


	//----- nvinfo : EIATTR_CBANK_PARAM_SIZE
	.align		4
.L_858:
        /*0078*/ 	.byte	0x03, 0x19
        /*007a*/ 	.short	0x0070


	//----- nvinfo : EIATTR_PARAM_CBANK
	.align		4
        /*007c*/ 	.byte	0x04, 0x0a
        /*007e*/ 	.short	(.L_860 - .L_859)
	.align		4
.L_859:
        /*0080*/ 	.word	index@(.nv.constant0._ZN7cutlass13device_kernelIN5flash32FlashAttnBwdPostprocessConvertdQIN4cute5tupleIJNS3_1CILi128EEENS5_ILi64EEEEEENS_10bfloat16_tEfNS_4arch4Sm90ELi256ENS3_8TiledMMAINS3_8MMA_AtomIJNS3_4SM904GMMA27MMA_64x64x16_F32BF16BF16_RSILNSF_5MajorE0ELSH_1ELNSF_7ScaleInE1ELSI_1EEEEEENS3_6LayoutINS4_IJNS5_ILi2EEENS5_ILi1EEESN_EEENS4_IJSN_NS5_ILi0EEESP_EEEEENS4_IJNS3_10UnderscoreESS_SS_EEEEELb0EEEEEvNT_6ParamsE)
        /*0084*/ 	.short	0x0210
        /*0086*/ 	.short	0x0070


	//----- nvinfo : EIATTR_SW_WAR
	.align		4
.L_860:
        /*0088*/ 	.byte	0x04, 0x36
        /*008a*/ 	.short	(.L_862 - .L_861)
.L_861:
        /*008c*/ 	.word	0x00000008
.L_862:


//--------------------- .nv.info._ZN7cutlass13device_kernelIN5flash32FlashAttnBwdPostprocessConvertdQIN4cute5tupleIJNS3_1CILi128EEENS5_ILi64EEEEEENS_10bfloat16_tEfNS_4arch4Sm90ELi256ENS3_8TiledMMAINS3_8MMA_AtomIJNS3_4SM904GMMA27MMA_64x64x16_F32BF16BF16_SSILNSF_5MajorE0ELSH_1ELNSF_7ScaleInE1ELSI_1EEEEEENS3_6LayoutINS4_IJNS5_ILi2EEENS5_ILi1EEESN_EEENS4_IJSN_NS5_ILi0EEESP_EEEEENS4_IJNS3_10UnderscoreESS_SS_EEEEELb0EEEEEvNT_6ParamsE --------------------------
	.section	.nv.info._ZN7cutlass13device_kernelIN5flash32FlashAttnBwdPostprocessConvertdQIN4cute5tupleIJNS3_1CILi128EEENS5_ILi64EEEEEENS_10bfloat16_tEfNS_4arch4Sm90ELi256ENS3_8TiledMMAINS3_8MMA_AtomIJNS3_4SM904GMMA27MMA_64x64x16_F32BF16BF16_SSILNSF_5MajorE0ELSH_1ELNSF_7ScaleInE1ELSI_1EEEEEENS3_6LayoutINS4_IJNS5_ILi2EEENS5_ILi1EEESN_EEENS4_IJSN_NS5_ILi0EEESP_EEEEENS4_IJNS3_10UnderscoreESS_SS_EEEEELb0EEEEEvNT_6ParamsE,"",@"SHT_CUDA_INFO"
	.sectionflags	@""
	.align	4


	//----- nvinfo : EIATTR_CUDA_API_VERSION
	.align		4
        /*0000*/ 	.byte	0x04, 0x37
        /*0002*/ 	.short	(.L_864 - .L_863)
.L_863:
        /*0004*/ 	.word	0x00000082


	//----- nvinfo : EIATTR_KPARAM_INFO
	.align		4
.L_864:
        /*0008*/ 	.byte	0x04, 0x17
        /*000a*/ 	.short	(.L_866 - .L_865)
.L_865:
        /*000c*/ 	.word	0x00000000
        /*0010*/ 	.short	0x0000
        /*0012*/ 	.short	0x0000
        /*0014*/ 	.byte	0x00, 0xf0, 0xc1, 0x01


	//----- nvinfo : EIATTR_SPARSE_MMA_MASK
	.align		4
.L_866:
        /*0018*/ 	.byte	0x03, 0x50
        /*001a*/ 	.short	0x0000


	//----- nvinfo : EIATTR_MAXREG_COUNT
	.align		4
        /*001c*/ 	.byte	0x03, 0x1b
        /*001e*/ 	.short	0x0080


	//----- nvinfo : EIATTR_NUM_BARRIERS
	.align		4
        /*0020*/ 	.byte	0x02, 0x4c
        /*0022*/ 	.byte	0x01
	.zero		1


	//----- nvinfo : EIATTR_MERCURY_ISA_VERSION
	.align		4
        /*0024*/ 	.byte	0x03, 0x5f
        /*0026*/ 	.short	0x0101


	//----- nvinfo : EIATTR_MBARRIER_INSTR_OFFSETS
	.align		4
        /*0028*/ 	.byte	0x04, 0x39
        /*002a*/ 	.short	(.L_868 - .L_867)


	//   ....[0]....
.L_867:
        /*002c*/ 	.word	0x000004a0
        /*0030*/ 	.word	0x000000ff
        /*0034*/ 	.word	0x0000c000
        /*0038*/ 	.short	0x0100
        /*003a*/ 	.byte	0x06
	.zero		1


	//   ....[1]....
        /*003c*/ 	.word	0x000005b0
        /*0040*/ 	.word	0x00000029
        /*0044*/ 	.word	0x0000c000
        /*0048*/ 	.short	0x010a
        /*004a*/ 	.byte	0x3f
	.zero		1


	//----- nvinfo : EIATTR_NUM_MBARRIERS
	.align		4
.L_868:
        /*004c*/ 	.byte	0x03, 0x38
        /*004e*/ 	.short	0x0001


	//----- nvinfo : EIATTR_EXIT_INSTR_OFFSETS
	.align		4
        /*0050*/ 	.byte	0x04, 0x1c
        /*0052*/ 	.short	(.L_870 - .L_869)


	//   ....[0]....
.L_869:
        /*0054*/ 	.word	0x000001b0


	//   ....[1]....
        /*0058*/ 	.word	0x000011a0


	//   ....[2]....
        /*005c*/ 	.word	0x00001270


	//----- nvinfo : EIATTR_MAX_THREADS
	.align		4
.L_870:
        /*0060*/ 	.byte	0x04, 0x05
        /*0062*/ 	.short	(.L_872 - .L_871)
.L_871:
        /*0064*/ 	.word	0x00000100
        /*0068*/ 	.word	0x00000001
        /*006c*/ 	.word	0x00000001


	//----- nvinfo : EIATTR_CRS_STACK_SIZE
	.align		4
.L_872:
        /*0070*/ 	.byte	0x04, 0x1e
        /*0072*/ 	.short	(.L_874 - .L_873)
.L_873:
        /*0074*/ 	.word	0x00000000


	//----- nvinfo : EIATTR_CBANK_PARAM_SIZE
	.align		4
.L_874:
        /*0078*/ 	.byte	0x03, 0x19
        /*007a*/ 	.short	0x0070


	//----- nvinfo : EIATTR_PARAM_CBANK
	.align		4
        /*007c*/ 	.byte	0x04, 0x0a
        /*007e*/ 	.short	(.L_876 - .L_875)
	.align		4
.L_875:
        /*0080*/ 	.word	index@(.nv.constant0._ZN7cutlass13device_kernelIN5flash32FlashAttnBwdPostprocessConvertdQIN4cute5tupleIJNS3_1CILi128EEENS5_ILi64EEEEEENS_10bfloat16_tEfNS_4arch4Sm90ELi256ENS3_8TiledMMAINS3_8MMA_AtomIJNS3_4SM904GMMA27MMA_64x64x16_F32BF16BF16_SSILNSF_5MajorE0ELSH_1ELNSF_7ScaleInE1ELSI_1EEEEEENS3_6LayoutINS4_IJNS5_ILi2EEENS5_ILi1EEESN_EEENS4_IJSN_NS5_ILi0EEESP_EEEEENS4_IJNS3_10UnderscoreESS_SS_EEEEELb0EEEEEvNT_6ParamsE)
        /*0084*/ 	.short	0x0210
        /*0086*/ 	.short	0x0070


	//----- nvinfo : EIATTR_SW_WAR
	.align		4
.L_876:
        /*0088*/ 	.byte	0x04, 0x36
        /*008a*/ 	.short	(.L_878 - .L_877)
.L_877:
        /*008c*/ 	.word	0x00000008
.L_878:


//--------------------- .nv.info._ZN7cutlass13device_kernelIN5flash11enable_sm90INS1_16FlashAttnBwdSm90INS1_25CollectiveMainloopBwdSm90ILi2ELi2ELi2EN4cute5tupleIJNS5_1CILi1EEES8_S8_EEENS6_IJNS7_ILi128EEESA_NS7_ILi64EEEEEENS_10bfloat16_tEfNS_4arch4Sm90ELb1ELb0ELb0ELb1ELb1ELb1ELb0ELb0ELi2ELi1ELi2ELi2ELb0EEENS1_24CollectiveEpilogueBwdGQAISC_fSF_Li256ELb1ELb1EEENS1_25SingleTileBwdLPTSchedulerILb1ELi128ELb1EEEEEEEEEvNT_6ParamsE --------------------------
	.section	.nv.info._ZN7cutlass13device_kernelIN5flash11enable_sm90INS1_16FlashAttnBwdSm90INS1_25CollectiveMainloopBwdSm90ILi2ELi2ELi2EN4cute5tupleIJNS5_1CILi1EEES8_S8_EEENS6_IJNS7_ILi128EEESA_NS7_ILi64EEEEEENS_10bfloat16_tEfNS_4arch4Sm90ELb1ELb0ELb0ELb1ELb1ELb1ELb0ELb0ELi2ELi1ELi2ELi2ELb0EEENS1_24CollectiveEpilogueBwdGQAISC_fSF_Li256ELb1ELb1EEENS1_25SingleTileBwdLPTSchedulerILb1ELi128ELb1EEEEEEEEEvNT_6ParamsE,"",@"SHT_CUDA_INFO"
	.sectionflags	@""
	.align	4


	//----- nvinfo : EIATTR_CUDA_API_VERSION
	.align		4
        /*0000*/ 	.byte	0x04, 0x37
        /*0002*/ 	.short	(.L_880 - .L_879)
.L_879:
        /*0004*/ 	.word	0x00000082


	//----- nvinfo : EIATTR_KPARAM_INFO
	.align		4
.L_880:
        /*0008*/ 	.byte	0x04, 0x17
        /*000a*/ 	.short	(.L_882 - .L_881)
.L_881:
        /*000c*/ 	.word	0x00000000
        /*0010*/ 	.short	0x0000
        /*0012*/ 	.short	0x0070
        /*0014*/ 	.byte	0x00, 0xf0, 0x01, 0x1c


	//----- nvinfo : EIATTR_SPARSE_MMA_MASK
	.align		4
.L_882:
        /*0018*/ 	.byte	0x03, 0x50
        /*001a*/ 	.short	0x0000


	//----- nvinfo : EIATTR_MAXREG_COUNT
	.align		4
        /*001c*/ 	.byte	0x03, 0x1b
        /*001e*/ 	.short	0x00a8


	//----- nvinfo : EIATTR_NUM_BARRIERS
	.align		4
        /*0020*/ 	.byte	0x02, 0x4c
        /*0022*/ 	.byte	0x10
	.zero		1


	//----- nvinfo : EIATTR_EXTERNS
	.align		4
        /*0024*/ 	.byte	0x04, 0x0f
        /*0026*/ 	.short	(.L_884 - .L_883)


	//   ....[0]....
	.align		4
.L_883:
        /*0028*/ 	.word	index@(__assertfail)


	//----- nvinfo : EIATTR_ANNOTATIONS
	.align		4
.L_884:
        /*002c*/ 	.byte	0x04, 0x55
        /*002e*/ 	.short	(.L_886 - .L_885)


	//   ....[0]....
.L_885:
        /* <DEDUP_REMOVED lines=22> */


	//----- nvinfo : EIATTR_MERCURY_ISA_VERSION
	.align		4
.L_886:
        /*0180*/ 	.byte	0x03, 0x5f
        /*0182*/ 	.short	0x0101


	//----- nvinfo : EIATTR_INT_WARP_WIDE_INSTR_OFFSETS
	.align		4
        /*0184*/ 	.byte	0x04, 0x31
        /*0186*/ 	.short	(.L_888 - .L_887)


	//   ....[0]....
.L_887:
        /*0188*/ 	.word	0x00000190


	//   ....[1]....
        /*018c*/ 	.word	0x000001c0


	//   ....[2]....
        /*0190*/ 	.word	0x0000b2f0


	//   ....[3]....
        /*0194*/ 	.word	0x0000b9a0


	//   ....[4]....
        /*0198*/ 	.word	0x0000bed0


	//----- nvinfo : EIATTR_COOP_GROUP_MASK_REGIDS
	.align		4
.L_888:
        /*019c*/ 	.byte	0x04, 0x29
        /*019e*/ 	.short	(.L_890 - .L_889)


	//   ....[0]....
.L_889:
        /*01a0*/ 	.word	0xffffffff


	//   ....[1]....
        /*01a4*/ 	.word	0xffffffff


	//   ....[2]....
        /*01a8*/ 	.word	0xffffffff


	//   ....[3]....
        /*01ac*/ 	.word	0xffffffff


	//   ....[4]....
        /*01b0*/ 	.word	0xffffffff


	//   ....[5]....
        /*01b4*/ 	.word	0xffffffff


	//   ....[6]....
        /*01b8*/ 	.word	0xffffffff


	//   ....[7]....
        /*01bc*/ 	.word	0xffffffff


	//   ....[8]....
        /*01c0*/ 	.word	0xffffffff


	//   ....[9]....
        /*01c4*/ 	.word	0xffffffff


	//   ....[10]....
        /*01c8*/ 	.word	0xffffffff


	//   ....[11]....
        /*01cc*/ 	.word	0xffffffff


	//   ....[12]....
        /*01d0*/ 	.word	0xffffffff


	//   ....[13]....
        /*01d4*/ 	.word	0xffffffff


	//   ....[14]....
        /*01d8*/ 	.word	0xffffffff


	//   ....[15]....
        /*01dc*/ 	.word	0xffffffff


	//   ....[16]....
        /*01e0*/ 	.word	0xffffffff


	//   ....[17]....
        /*01e4*/ 	.word	0xffffffff


	//   ....[18]....
        /*01e8*/ 	.word	0xffffffff


	//   ....[19]....
        /*01ec*/ 	.word	0xffffffff


	//   ....[20]....
        /*01f0*/ 	.word	0xffffffff


	//   ....[21]....
        /*01f4*/ 	.word	0xffffffff


	//   ....[22]....
        /*01f8*/ 	.word	0xffffffff


	//   ....[23]....
        /*01fc*/ 	.word	0xffffffff


	//   ....[24]....
        /*0200*/ 	.word	0xffffffff


	//   ....[25]....
        /*0204*/ 	.word	0xffffffff


	//   ....[26]....
        /*0208*/ 	.word	0xffffffff


	//   ....[27]....
        /*020c*/ 	.word	0xffffffff


	//   ....[28]....
        /*0210*/ 	.word	0xffffffff


	//   ....[29]....
        /*0214*/ 	.word	0xffffffff


	//   ....[30]....
        /*0218*/ 	.word	0xffffffff


	//   ....[31]....
        /*021c*/ 	.word	0xffffffff


	//   ....[32]....
        /*0220*/ 	.word	0xffffffff


	//   ....[33]....
        /*0224*/ 	.word	0xffffffff


	//   ....[34]....
        /*0228*/ 	.word	0xffffffff


	//   ....[35]....
        /*022c*/ 	.word	0xffffffff


	//   ....[36]....
        /*0230*/ 	.word	0xffffffff


	//   ....[37]....
        /*0234*/ 	.word	0xffffffff


	//   ....[38]....
        /*0238*/ 	.word	0xffffffff


	//   ....[39]....
        /*023c*/ 	.word	0xffffffff


	//   ....[40]....
        /*0240*/ 	.word	0xffffffff


	//   ....[41]....
        /*0244*/ 	.word	0xffffffff


	//   ....[42]....
        /*0248*/ 	.word	0xffffffff


	//   ....[43]....
        /*024c*/ 	.word	0xffffffff


	//   ....[44]....
        /*0250*/ 	.word	0xffffffff


	//   ....[45]....
        /*0254*/ 	.word	0xffffffff


	//   ....[46]....
        /*0258*/ 	.word	0xffffffff


	//   ....[47]....
        /*025c*/ 	.word	0xffffffff


	//   ....[48]....
        /*0260*/ 	.word	0xffffffff


	//   ....[49]....
        /*0264*/ 	.word	0xffffffff


	//   ....[50]....
        /*0268*/ 	.word	0xffffffff


	//   ....[51]....
        /*026c*/ 	.word	0xffffffff


	//   ....[52]....
        /*0270*/ 	.word	0xffffffff


	//   ....[53]....
        /*0274*/ 	.word	0xffffffff


	//   ....[54]....
        /*0278*/ 	.word	0xffffffff


	//   ....[55]....
        /*027c*/ 	.word	0xffffffff


	//   ....[56]....
        /*0280*/ 	.word	0xffffffff


	//   ....[57]....
        /*0284*/ 	.word	0xffffffff


	//   ....[58]....
        /*0288*/ 	.word	0xffffffff


	//   ....[59]....
        /*028c*/ 	.word	0xffffffff


	//   ....[60]....
        /*0290*/ 	.word	0xffffffff


	//   ....[61]....
        /*0294*/ 	.word	0xffffffff


	//   ....[62]....
        /*0298*/ 	.word	0xffffffff


	//   ....[63]....
        /*029c*/ 	.word	0xffffffff


	//   ....[64]....
        /*02a0*/ 	.word	0xffffffff


	//   ....[65]....
        /*02a4*/ 	.word	0xffffffff


	//   ....[66]....
        /*02a8*/ 	.word	0xffffffff


	//   ....[67]....
        /*02ac*/ 	.word	0xffffffff


	//   ....[68]....
        /*02b0*/ 	.word	0xffffffff


	//   ....[69]....
        /*02b4*/ 	.word	0xffffffff


	//   ....[70]....
        /*02b8*/ 	.word	0xffffffff


	//   ....[71]....
        /*02bc*/ 	.word	0xffffffff


	//   ....[72]....
        /*02c0*/ 	.word	0xffffffff


	//   ....[73]....
        /*02c4*/ 	.word	0xffffffff


	//   ....[74]....
        /*02c8*/ 	.word	0xffffffff


	//   ....[75]....
        /*02cc*/ 	.word	0xffffffff


	//   ....[76]....
        /*02d0*/ 	.word	0xffffffff


	//   ....[77]....
        /*02d4*/ 	.word	0xffffffff


	//   ....[78]....
        /*02d8*/ 	.word	0xffffffff


	//   ....[79]....
        /*02dc*/ 	.word	0xffffffff


	//   ....[80]....
        /*02e0*/ 	.word	0xffffffff


	//   ....[81]....
        /*02e4*/ 	.word	0xffffffff


	//   ....[82]....
        /*02e8*/ 	.word	0xffffffff


	//   ....[83]....
        /*02ec*/ 	.word	0xffffffff


	//   ....[84]....
        /*02f0*/ 	.word	0xffffffff


	//   ....[85]....
        /*02f4*/ 	.word	0xffffffff


	//   ....[86]....
        /*02f8*/ 	.word	0xffffffff


	//   ....[87]....
        /*02fc*/ 	.word	0xffffffff


	//   ....[88]....
        /*0300*/ 	.word	0xffffffff


	//   ....[89]....
        /*0304*/ 	.word	0xffffffff


	//   ....[90]....
        /*0308*/ 	.word	0xffffffff


	//   ....[91]....
        /*030c*/ 	.word	0xffffffff


	//   ....[92]....
        /*0310*/ 	.word	0xffffffff


	//   ....[93]....
        /*0314*/ 	.word	0xffffffff


	//   ....[94]....
        /*0318*/ 	.word	0xffffffff


	//   ....[95]....
        /*031c*/ 	.word	0xffffffff


	//   ....[96]....
        /*0320*/ 	.word	0xffffffff


	//   ....[97]....
        /*0324*/ 	.word	0xffffffff


	//   ....[98]....
        /*0328*/ 	.word	0xffffffff


	//   ....[99]....
        /*032c*/ 	.word	0xffffffff


	//   ....[100]....
        /*0330*/ 	.word	0xffffffff


	//   ....[101]....
        /*0334*/ 	.word	0xffffffff


	//   ....[102]....
        /*0338*/ 	.word	0xffffffff


	//   ....[103]....
        /*033c*/ 	.word	0xffffffff


	//   ....[104]....
        /*0340*/ 	.word	0xffffffff


	//   ....[105]....
        /*0344*/ 	.word	0xffffffff


	//   ....[106]....
        /*0348*/ 	.word	0xffffffff


	//   ....[107]....
        /*034c*/ 	.word	0xffffffff


	//   ....[108]....
        /*0350*/ 	.word	0xffffffff


	//   ....[109]....
        /*0354*/ 	.word	0xffffffff


	//   ....[110]....
        /*0358*/ 	.word	0xffffffff


	//   ....[111]....
        /*035c*/ 	.word	0xffffffff


	//   ....[112]....
        /*0360*/ 	.word	0xffffffff


	//   ....[113]....
        /*0364*/ 	.word	0xffffffff


	//   ....[114]....
        /*0368*/ 	.word	0xffffffff


	//   ....[115]....
        /*036c*/ 	.word	0xffffffff


	//   ....[116]....
        /*0370*/ 	.word	0xffffffff


	//   ....[117]....
        /*0374*/ 	.word	0xffffffff


	//   ....[118]....
        /*0378*/ 	.word	0xffffffff


	//   ....[119]....
        /*037c*/ 	.word	0xffffffff


	//   ....[120]....
        /*0380*/ 	.word	0xffffffff


	//   ....[121]....
        /*0384*/ 	.word	0xffffffff


	//   ....[122]....
        /*0388*/ 	.word	0xffffffff


	//   ....[123]....
        /*038c*/ 	.word	0xffffffff


	//   ....[124]....
        /*0390*/ 	.word	0xffffffff


	//   ....[125]....
        /*0394*/ 	.word	0xffffffff


	//   ....[126]....
        /*0398*/ 	.word	0xffffffff


	//   ....[127]....
        /*039c*/ 	.word	0xffffffff


	//   ....[128]....
        /*03a0*/ 	.word	0xffffffff


	//   ....[129]....
        /*03a4*/ 	.word	0xffffffff


	//   ....[130]....
        /*03a8*/ 	.word	0xffffffff


	//   ....[131]....
        /*03ac*/ 	.word	0xffffffff


	//   ....[132]....
        /*03b0*/ 	.word	0xffffffff


	//   ....[133]....
        /*03b4*/ 	.word	0xffffffff


	//   ....[134]....
        /*03b8*/ 	.word	0xffffffff


	//   ....[135]....
        /*03bc*/ 	.word	0xffffffff


	//   ....[136]....
        /*03c0*/ 	.word	0xffffffff


	//   ....[137]....
        /*03c4*/ 	.word	0xffffffff


	//   ....[138]....
        /*03c8*/ 	.word	0xffffffff


	//   ....[139]....
        /*03cc*/ 	.word	0xffffffff


	//   ....[140]....
        /*03d0*/ 	.word	0xffffffff


	//   ....[141]....
        /*03d4*/ 	.word	0xffffffff


	//   ....[142]....
        /*03d8*/ 	.word	0xffffffff


	//   ....[143]....
        /*03dc*/ 	.word	0xffffffff


	//   ....[144]....
        /*03e0*/ 	.word	0xffffffff


	//   ....[145]....
        /*03e4*/ 	.word	0x0500000f


	//   ....[146]....
        /*03e8*/ 	.word	0x0500000f


	//   ....[147]....
        /*03ec*/ 	.word	0x0500000f


	//   ....[148]....
        /*03f0*/ 	.word	0x0500000f


	//   ....[149]....
        /*03f4*/ 	.word	0x0500000f


	//   ....[150]....
        /*03f8*/ 	.word	0x0500000f


	//----- nvinfo : EIATTR_COOP_GROUP_INSTR_OFFSETS
	.align		4
.L_890:
        /*03fc*/ 	.byte	0x04, 0x28
        /*03fe*/ 	.short	(.L_892 - .L_891)


	//   ....[0]....
.L_891:
        /*0400*/ 	.word	0x00000070


	//   ....[1]....
        /*0404*/ 	.word	0x000001a0


	//   ....[2]....
        /*0408*/ 	.word	0x000001f0


	//   ....[3]....
        /*040c*/ 	.word	0x000003e0


	//   ....[4]....
        /*0410*/ 	.word	0x00000630


	//   ....[5]....
        /*0414*/ 	.word	0x00001620


	//   ....[6]....
        /*0418*/ 	.word	0x00002840


	//   ....[7]....
        /*041c*/ 	.word	0x00002890


	//   ....[8]....
        /*0420*/ 	.word	0x00002930


	//   ....[9]....
        /*0424*/ 	.word	0x000029b0


	//   ....[10]....
        /*0428*/ 	.word	0x000029f0


	//   ....[11]....
        /*042c*/ 	.word	0x00002a30


	//   ....[12]....
        /*0430*/ 	.word	0x00002a60


	//   ....[13]....
        /*0434*/ 	.word	0x00002a90


	//   ....[14]....
        /*0438*/ 	.word	0x00002ac0


	//   ....[15]....
        /*043c*/ 	.word	0x00002b30


	//   ....[16]....
        /*0440*/ 	.word	0x00002db0


	//   ....[17]....
        /*0444*/ 	.word	0x00002e60


	//   ....[18]....
        /*0448*/ 	.word	0x00002f00


	//   ....[19]....
        /*044c*/ 	.word	0x00002f60


	//   ....[20]....
        /*0450*/ 	.word	0x00002fa0


	//   ....[21]....
        /*0454*/ 	.word	0x00003000


	//   ....[22]....
        /*0458*/ 	.word	0x000030a0


	//   ....[23]....
        /*045c*/ 	.word	0x00003140


	//   ....[24]....
        /*0460*/ 	.word	0x00003180


	//   ....[25]....
        /*0464*/ 	.word	0x000031c0


	//   ....[26]....
        /*0468*/ 	.word	0x00003200


	//   ....[27]....
        /*046c*/ 	.word	0x00003320


	//   ....[28]....
        /*0470*/ 	.word	0x000035a0


	//   ....[29]....
        /*0474*/ 	.word	0x00003600


	//   ....[30]....
        /*0478*/ 	.word	0x00003630


	//   ....[31]....
        /*047c*/ 	.word	0x00003660


	//   ....[32]....
        /*0480*/ 	.word	0x000036d0


	//   ....[33]....
        /*0484*/ 	.word	0x000036f0


	//   ....[34]....
        /*0488*/ 	.word	0x00003730


	//   ....[35]....
        /*048c*/ 	.word	0x00003770


	//   ....[36]....
        /*0490*/ 	.word	0x00003780


	//   ....[37]....
        /*0494*/ 	.word	0x00003800


	//   ....[38]....
        /*0498*/ 	.word	0x00003ae0


	//   ....[39]....
        /*049c*/ 	.word	0x00003af0


	//   ....[40]....
        /*04a0*/ 	.word	0x00003b00


	//   ....[41]....
        /*04a4*/ 	.word	0x00003b10


	//   ....[42]....
        /*04a8*/ 	.word	0x00003b20


	//   ....[43]....
        /*04ac*/ 	.word	0x00003b30


	//   ....[44]....
        /*04b0*/ 	.word	0x00003b40


	//   ....[45]....
        /*04b4*/ 	.word	0x00003b70


	//   ....[46]....
        /*04b8*/ 	.word	0x00003b90


	//   ....[47]....
        /*04bc*/ 	.word	0x00003bf0


	//   ....[48]....
        /*04c0*/ 	.word	0x00003c20


	//   ....[49]....
        /*04c4*/ 	.word	0x00003c50


	//   ....[50]....
        /*04c8*/ 	.word	0x00003c60


	//   ....[51]....
        /*04cc*/ 	.word	0x00003c70


	//   ....[52]....
        /*04d0*/ 	.word	0x00003ca0


	//   ....[53]....
        /*04d4*/ 	.word	0x00003cd0


	//   ....[54]....
        /*04d8*/ 	.word	0x00003d00


	//   ....[55]....
        /*04dc*/ 	.word	0x00003d70


	//   ....[56]....
        /*04e0*/ 	.word	0x00003da0


	//   ....[57]....
        /*04e4*/ 	.word	0x00003dd0


	//   ....[58]....
        /*04e8*/ 	.word	0x00003de0


	//   ....[59]....
        /*04ec*/ 	.word	0x00003df0


	//   ....[60]....
        /*04f0*/ 	.word	0x00003e00


	//   ....[61]....
        /*04f4*/ 	.word	0x00003e10


	//   ....[62]....
        /*04f8*/ 	.word	0x00003e50


	//   ....[63]....
        /*04fc*/ 	.word	0x00003e60


	//   ....[64]....
        /*0500*/ 	.word	0x00003e80


	//   ....[65]....
        /*0504*/ 	.word	0x00003ed0


	//   ....[66]....
        /*0508*/ 	.word	0x00003f00


	//   ....[67]....
        /*050c*/ 	.word	0x00003f10


	//   ....[68]....
        /*0510*/ 	.word	0x00003f20


	//   ....[69]....
        /*0514*/ 	.word	0x00003f30


	//   ....[70]....
        /*0518*/ 	.word	0x00006520


	//   ....[71]....
        /*051c*/ 	.word	0x00006560


	//   ....[72]....
        /*0520*/ 	.word	0x000065d0


	//   ....[73]....
        /*0524*/ 	.word	0x00006610


	//   ....[74]....
        /*0528*/ 	.word	0x00006650


	//   ....[75]....
        /*052c*/ 	.word	0x00006690


	//   ....[76]....
        /*0530*/ 	.word	0x000066d0


	//   ....[77]....
        /*0534*/ 	.word	0x00006910


	//   ....[78]....
        /*0538*/ 	.word	0x00006a90


	//   ....[79]....
        /*053c*/ 	.word	0x00006c00


	//   ....[80]....
        /*0540*/ 	.word	0x00006c10


	//   ....[81]....
        /*0544*/ 	.word	0x00006c20


	//   ....[82]....
        /*0548*/ 	.word	0x00006cc0


	//   ....[83]....
        /*054c*/ 	.word	0x00006cf0


	//   ....[84]....
        /*0550*/ 	.word	0x00006d30


	//   ....[85]....
        /*0554*/ 	.word	0x00006d70


	//   ....[86]....
        /*0558*/ 	.word	0x00006d90


	//   ....[87]....
        /*055c*/ 	.word	0x00006db0


	//   ....[88]....
        /*0560*/ 	.word	0x00006de0


	//   ....[89]....
        /*0564*/ 	.word	0x00006e50


	//   ....[90]....
        /*0568*/ 	.word	0x00006e80


	//   ....[91]....
        /*056c*/ 	.word	0x00006e90


	//   ....[92]....
        /*0570*/ 	.word	0x00006ed0


	//   ....[93]....
        /*0574*/ 	.word	0x00006ff0


	//   ....[94]....
        /*0578*/ 	.word	0x00007030


	//   ....[95]....
        /*057c*/ 	.word	0x00007070


	//   ....[96]....
        /*0580*/ 	.word	0x000070c0


	//   ....[97]....
        /*0584*/ 	.word	0x000070f0


	//   ....[98]....
        /*0588*/ 	.word	0x00007110


	//   ....[99]....
        /*058c*/ 	.word	0x00007150


	//   ....[100]....
        /*0590*/ 	.word	0x000071d0


	//   ....[101]....
        /*0594*/ 	.word	0x00007220


	//   ....[102]....
        /*0598*/ 	.word	0x00007590


	//   ....[103]....
        /*059c*/ 	.word	0x000075a0


	//   ....[104]....
        /*05a0*/ 	.word	0x000075b0


	//   ....[105]....
        /*05a4*/ 	.word	0x000075c0


	//   ....[106]....
        /*05a8*/ 	.word	0x000075d0


	//   ....[107]....
        /*05ac*/ 	.word	0x000075e0


	//   ....[108]....
        /*05b0*/ 	.word	0x00007610


	//   ....[109]....
        /*05b4*/ 	.word	0x00007640


	//   ....[110]....
        /*05b8*/ 	.word	0x00007680


	//   ....[111]....
        /*05bc*/ 	.word	0x000076a0


	//   ....[112]....
        /*05c0*/ 	.word	0x000076e0


	//   ....[113]....
        /*05c4*/ 	.word	0x00007700


	//   ....[114]....
        /*05c8*/ 	.word	0x00007740


	//   ....[115]....
        /*05cc*/ 	.word	0x00007770


	//   ....[116]....
        /*05d0*/ 	.word	0x000077d0


	//   ....[117]....
        /*05d4*/ 	.word	0x00007800


	//   ....[118]....
        /*05d8*/ 	.word	0x00007820


	//   ....[119]....
        /*05dc*/ 	.word	0x00007830


	//   ....[120]....
        /*05e0*/ 	.word	0x00007890


	//   ....[121]....
        /*05e4*/ 	.word	0x000078d0


	//   ....[122]....
        /*05e8*/ 	.word	0x00007910


	//   ....[123]....
        /*05ec*/ 	.word	0x00007920


	//   ....[124]....
        /*05f0*/ 	.word	0x00007960


	//   ....[125]....
        /*05f4*/ 	.word	0x00007980


	//   ....[126]....
        /*05f8*/ 	.word	0x00007990


	//   ....[127]....
        /*05fc*/ 	.word	0x000079a0


	//   ....[128]....
        /*0600*/ 	.word	0x000079b0


	//   ....[129]....
        /*0604*/ 	.word	0x000079f0


	//   ....[130]....
        /*0608*/ 	.word	0x00007a30


	//   ....[131]....
        /*060c*/ 	.word	0x00007a70


	//   ....[132]....
        /*0610*/ 	.word	0x00007a90


	//   ....[133]....
        /*0614*/ 	.word	0x00007ac0


	//   ....[134]....
        /*0618*/ 	.word	0x00009aa0


	//   ....[135]....
        /*061c*/ 	.word	0x00009c40


	//   ....[136]....
        /*0620*/ 	.word	0x00009e90


	//   ....[137]....
        /*0624*/ 	.word	0x0000a030


	//   ....[138]....
        /*0628*/ 	.word	0x0000a140


	//   ....[139]....
        /*062c*/ 	.word	0x0000aef0


	//   ....[140]....
        /*0630*/ 	.word	0x0000b220


	//   ....[141]....
        /*0634*/ 	.word	0x0000b620


	//   ....[142]....
        /*0638*/ 	.word	0x0000b8d0


	//   ....[143]....
        /*063c*/ 	.word	0x0000bb90


	//   ....[144]....
        /*0640*/ 	.word	0x0000be00


	//   ....[145]....
        /*0644*/ 	.word	0x0000e500


	//   ....[146]....
        /*0648*/ 	.word	0x0000e6f0


	//   ....[147]....
        /*064c*/ 	.word	0x0000e760


	//   ....[148]....
        /*0650*/ 	.word	0x0000e7d0


	//   ....[149]....
        /*0654*/ 	.word	0x0000e840


	//   ....[150]....
        /*0658*/ 	.word	0x0000e8b0


	//----- nvinfo : EIATTR_REG_RECONFIG
	.align		4
.L_892:
        /*065c*/ 	.byte	0x01, 0x54
	.zero		2


	//----- nvinfo : EIATTR_SYSCALL_OFFSETS
	.align		4
        /*0660*/ 	.byte	0x04, 0x46
        /*0662*/ 	.short	(.L_894 - .L_893)


	//   ....[0]....
.L_893:
        /*0664*/ 	.word	0x00001280


	//   ....[1]....
        /*0668*/ 	.word	0x00001370


	//   ....[2]....
        /*066c*/ 	.word	0x000014d0


	//   ....[3]....
        /*0670*/ 	.word	0x000015c0


	//----- nvinfo : EIATTR_MBARRIER_INSTR_OFFSETS
	.align		4
.L_894:
        /*0674*/ 	.byte	0x04, 0x39
        /*0676*/ 	.short	(.L_896 - .L_895)


	//   ....[0]....
.L_895:
        /*0678*/ 	.word	0x00000290
        /*067c*/ 	.word	0x000000ff
        /*0680*/ 	.word	0x00030c00
        /*0684*/ 	.short	0x0100
        /*0686*/ 	.byte	0x06
	.zero		1


	//   ....[1]....
        /*0688*/ 	.word	0x00000390
        /*068c*/ 	.word	0x000000ff
        /*0690*/ 	.word	0x00030c10
        /*0694*/ 	.short	0x0100
        /*0696*/ 	.byte	0x08
	.zero		1


	//   ....[2]....
        /*0698*/ 	.word	0x000003a0
        /*069c*/ 	.word	0x000000ff
        /*06a0*/ 	.word	0x00030c20
        /*06a4*/ 	.short	0x0100
        /*06a6*/ 	.byte	0x08
	.zero		1


	//   ....[3]....
        /*06a8*/ 	.word	0x000003b0
        /*06ac*/ 	.word	0x000000ff
        /*06b0*/ 	.word	0x00030c18
        /*06b4*/ 	.short	0x0100
        /*06b6*/ 	.byte	0x08
	.zero		1


	//   ....[4]....
        /*06b8*/ 	.word	0x000003c0
        /*06bc*/ 	.word	0x000000ff
        /*06c0*/ 	.word	0x00030c28
        /*06c4*/ 	.short	0x0100
        /*06c6*/ 	.byte	0x08
	.zero		1


	//   ....[5]....
        /*06c8*/ 	.word	0x000004f0
        /*06cc*/ 	.word	0x000000ff
        /*06d0*/ 	.word	0x00030c30
        /*06d4*/ 	.short	0x0100
        /*06d6*/ 	.byte	0x08
	.zero		1


	//   ....[6]....
        /*06d8*/ 	.word	0x00000500
        /*06dc*/ 	.word	0x000000ff
        /*06e0*/ 	.word	0x00030c40
        /*06e4*/ 	.short	0x0100
        /*06e6*/ 	.byte	0x08
	.zero		1


	//   ....[7]....
        /*06e8*/ 	.word	0x00000510
        /*06ec*/ 	.word	0x000000ff
        /*06f0*/ 	.word	0x00030c38
        /*06f4*/ 	.short	0x0100
        /*06f6*/ 	.byte	0x08
	.zero		1


	//   ....[8]....
        /*06f8*/ 	.word	0x00000520
        /*06fc*/ 	.word	0x000000ff
        /*0700*/ 	.word	0x00030c48
        /*0704*/ 	.short	0x0100
        /*0706*/ 	.byte	0x08
	.zero		1


	//   ....[9]....
        /*0708*/ 	.word	0x00001660
        /*070c*/ 	.word	0x000000ec
        /*0710*/ 	.word	0x00030c00
        /*0714*/ 	.short	0x010a
        /*0716*/ 	.byte	0x3f
	.zero		1


	//   ....[10]....
        /*0718*/ 	.word	0x00001790
        /*071c*/ 	.word	0x000000ec
        /*0720*/ 	.word	0x00030c00
        /*0724*/ 	.short	0x010a
        /*0726*/ 	.byte	0x3f
	.zero		1


	//   ....[11]....
        /*0728*/ 	.word	0x00002210
        /*072c*/ 	.word	0x00000006
        /*0730*/ 	.word	0x00030c10
        /*0734*/ 	.short	0x010a
        /*0736*/ 	.byte	0x3f
	.zero		1


	//   ....[12]....
        /*0738*/ 	.word	0x00002280
        /*073c*/ 	.word	0x00000006
        /*0740*/ 	.word	0x00030c10
        /*0744*/ 	.short	0x010a
        /*0746*/ 	.byte	0x3f
	.zero		1


	//   ....[13]....
        /*0748*/ 	.word	0x000026a0
        /*074c*/ 	.word	0x00000006
        /*0750*/ 	.word	0x00030c30
        /*0754*/ 	.short	0x010a
        /*0756*/ 	.byte	0x3f
	.zero		1


	//   ....[14]....
        /*0758*/ 	.word	0x00002720
        /*075c*/ 	.word	0x00000006
        /*0760*/ 	.word	0x00030c30
        /*0764*/ 	.short	0x010a
        /*0766*/ 	.byte	0x3f
	.zero		1


	//   ....[15]....
        /*0768*/ 	.word	0x00005310
        /*076c*/ 	.word	0x00000005
        /*0770*/ 	.word	0x00000000
        /*0774*/ 	.short	0x0101
        /*0776*/ 	.byte	0x3f
	.zero		1


	//   ....[16]....
        /*0778*/ 	.word	0x00005760
        /*077c*/ 	.word	0x00000006
        /*0780*/ 	.word	0x00000000
        /*0784*/ 	.short	0x0101
        /*0786*/ 	.byte	0x3f
	.zero		1


	//   ....[17]....
        /*0788*/ 	.word	0x00005f60
        /*078c*/ 	.word	0x00000007
        /*0790*/ 	.word	0x00030c10
        /*0794*/ 	.short	0x010a
        /*0796*/ 	.byte	0x3f
	.zero		1


	//   ....[18]....
        /*0798*/ 	.word	0x00005fe0
        /*079c*/ 	.word	0x00000007
        /*07a0*/ 	.word	0x00030c10
        /*07a4*/ 	.short	0x010a
        /*07a6*/ 	.byte	0x3f
	.zero		1


	//   ....[19]....
        /*07a8*/ 	.word	0x000063f0
        /*07ac*/ 	.word	0x00000007
        /*07b0*/ 	.word	0x00030c30
        /*07b4*/ 	.short	0x010a
        /*07b6*/ 	.byte	0x3f
	.zero		1


	//   ....[20]....
        /*07b8*/ 	.word	0x00006480
        /*07bc*/ 	.word	0x00000007
        /*07c0*/ 	.word	0x00030c30
        /*07c4*/ 	.short	0x010a
        /*07c6*/ 	.byte	0x3f
	.zero		1


	//   ....[21]....
        /*07c8*/ 	.word	0x00008c80
        /*07cc*/ 	.word	0x00000008
        /*07d0*/ 	.word	0x00000000
        /*07d4*/ 	.short	0x0101
        /*07d6*/ 	.byte	0x3f
	.zero		1


	//   ....[22]....
        /*07d8*/ 	.word	0x000090f0
        /*07dc*/ 	.word	0x00000007
        /*07e0*/ 	.word	0x00000000
        /*07e4*/ 	.short	0x0101
        /*07e6*/ 	.byte	0x3f
	.zero		1


	//   ....[23]....
        /*07e8*/ 	.word	0x0000cb90
        /*07ec*/ 	.word	0x0000000f
        /*07f0*/ 	.word	0x00030c20
        /*07f4*/ 	.short	0x010a
        /*07f6*/ 	.byte	0x3f
	.zero		1


	//   ....[24]....
        /*07f8*/ 	.word	0x0000d130
        /*07fc*/ 	.word	0x0000000f
        /*0800*/ 	.word	0x00030c40
        /*0804*/ 	.short	0x010a
        /*0806*/ 	.byte	0x3f
	.zero		1


	//   ....[25]....
        /*0808*/ 	.word	0x0000d390
        /*080c*/ 	.word	0x0000000f
        /*0810*/ 	.word	0x00030c28
        /*0814*/ 	.short	0x010a
        /*0816*/ 	.byte	0x3f
	.zero		1


	//   ....[26]....
        /*0818*/ 	.word	0x0000d5f0
        /*081c*/ 	.word	0x0000000f
        /*0820*/ 	.word	0x00030c48
        /*0824*/ 	.short	0x010a
        /*0826*/ 	.byte	0x3f
	.zero		1


	//   ....[27]....
        /*0828*/ 	.word	0x0000d7f0
        /*082c*/ 	.word	0x0000000f
        /*0830*/ 	.word	0x00030c20
        /*0834*/ 	.short	0x010a
        /*0836*/ 	.byte	0x3f
	.zero		1


	//   ....[28]....
        /*0838*/ 	.word	0x0000dac0
        /*083c*/ 	.word	0x0000000f
        /*0840*/ 	.word	0x00030c40
        /*0844*/ 	.short	0x010a
        /*0846*/ 	.byte	0x3f
	.zero		1


	//   ....[29]....
        /*0848*/ 	.word	0x0000dcf0
        /*084c*/ 	.word	0x0000000f
        /*0850*/ 	.word	0x00030c28
        /*0854*/ 	.short	0x010a
        /*0856*/ 	.byte	0x3f
	.zero		1


	//   ....[30]....
        /*0858*/ 	.word	0x0000df90
        /*085c*/ 	.word	0x00000003
        /*0860*/ 	.word	0x00030c40
        /*0864*/ 	.short	0x010a
        /*0866*/ 	.byte	0x3f
	.zero		1


	//   ....[31]....
        /*0868*/ 	.word	0x0000e380
        /*086c*/ 	.word	0x00000007
        /*0870*/ 	.word	0x00000000
        /*0874*/ 	.short	0x010a
        /*0876*/ 	.byte	0x3f
	.zero		1


	//   ....[32]....
        /*0878*/ 	.word	0x0000e3d0
        /*087c*/ 	.word	0x00000003
        /*0880*/ 	.word	0x00000000
        /*0884*/ 	.short	0x010a
        /*0886*/ 	.byte	0x3f
	.zero		1


	//   ....[33]....
        /*0888*/ 	.word	0x0000e430
        /*088c*/ 	.word	0x00000005
        /*0890*/ 	.word	0x00000000
        /*0894*/ 	.short	0x010a
        /*0896*/ 	.byte	0x3f
	.zero		1


	//   ....[34]....
        /*0898*/ 	.word	0x0000e460
        /*089c*/ 	.word	0x00000003
        /*08a0*/ 	.word	0x00000000
        /*08a4*/ 	.short	0x010a
        /*08a6*/ 	.byte	0x3f
	.zero		1


	//   ....[35]....
        /*08a8*/ 	.word	0x0000e530
        /*08ac*/ 	.word	0x000000ec
        /*08b0*/ 	.word	0x00030c00
        /*08b4*/ 	.short	0x010a
        /*08b6*/ 	.byte	0x3f
	.zero		1


	//   ....[36]....
        /*08b8*/ 	.word	0x0000e580
        /*08bc*/ 	.word	0x00000006
        /*08c0*/ 	.word	0x00030c10
        /*08c4*/ 	.short	0x010a
        /*08c6*/ 	.byte	0x3f
	.zero		1


	//   ....[37]....
        /*08c8*/ 	.word	0x0000e5d0
        /*08cc*/ 	.word	0x00000006
        /*08d0*/ 	.word	0x00030c30
        /*08d4*/ 	.short	0x010a
        /*08d6*/ 	.byte	0x3f
	.zero		1


	//   ....[38]....
        /*08d8*/ 	.word	0x0000e620
        /*08dc*/ 	.word	0x00000007
        /*08e0*/ 	.word	0x00030c10
        /*08e4*/ 	.short	0x010a
        /*08e6*/ 	.byte	0x3f
	.zero		1


	//   ....[39]....
        /*08e8*/ 	.word	0x0000e670
        /*08ec*/ 	.word	0x00000007
        /*08f0*/ 	.word	0x00030c30
        /*08f4*/ 	.short	0x010a
        /*08f6*/ 	.byte	0x3f
	.zero		1


	//   ....[40]....
        /*08f8*/ 	.word	0x0000e8f0
        /*08fc*/ 	.word	0x0000000f
        /*0900*/ 	.word	0x00030c20
        /*0904*/ 	.short	0x010a
        /*0906*/ 	.byte	0x3f
	.zero		1


	//   ....[41]....
        /*0908*/ 	.word	0x0000e940
        /*090c*/ 	.word	0x0000000f
        /*0910*/ 	.word	0x00030c40
        /*0914*/ 	.short	0x010a
        /*0916*/ 	.byte	0x3f
	.zero		1


	//   ....[42]....
        /*0918*/ 	.word	0x0000e990
        /*091c*/ 	.word	0x0000000f
        /*0920*/ 	.word	0x00030c28
        /*0924*/ 	.short	0x010a
        /*0926*/ 	.byte	0x3f
	.zero		1


	//   ....[43]....
        /*0928*/ 	.word	0x0000e9e0
        /*092c*/ 	.word	0x0000000f
        /*0930*/ 	.word	0x00030c48
        /*0934*/ 	.short	0x010a
        /*0936*/ 	.byte	0x3f
	.zero		1


	//   ....[44]....
        /*0938*/ 	.word	0x0000ea40
        /*093c*/ 	.word	0x0000000f
        /*0940*/ 	.word	0x00030c20
        /*0944*/ 	.short	0x010a
        /*0946*/ 	.byte	0x3f
	.zero		1


	//   ....[45]....
        /*0948*/ 	.word	0x0000ea90
        /*094c*/ 	.word	0x0000000f
        /*0950*/ 	.word	0x00030c40
        /*0954*/ 	.short	0x010a
        /*0956*/ 	.byte	0x3f
	.zero		1


	//   ....[46]....
        /*0958*/ 	.word	0x0000eae0
        /*095c*/ 	.word	0x0000000f
        /*0960*/ 	.word	0x00030c28
        /*0964*/ 	.short	0x010a
        /*0966*/ 	.byte	0x3f
	.zero		1


	//   ....[47]....
        /*0968*/ 	.word	0x0000eb30
        /*096c*/ 	.word	0x00000003
        /*0970*/ 	.word	0x00030c40
        /*0974*/ 	.short	0x010a
        /*0976*/ 	.byte	0x3f
	.zero		1


	//   ....[48]....
        /*0978*/ 	.word	0x0000ec00
        /*097c*/ 	.word	0x00000007
        /*0980*/ 	.word	0x00000000
        /*0984*/ 	.short	0x010a
        /*0986*/ 	.byte	0x3f
	.zero		1


	//   ....[49]....
        /*0988*/ 	.word	0x0000ec50
        /*098c*/ 	.word	0x00000003
        /*0990*/ 	.word	0x00000000
        /*0994*/ 	.short	0x010a
        /*0996*/ 	.byte	0x3f
	.zero		1


	//   ....[50]....
        /*0998*/ 	.word	0x0000eca0
        /*099c*/ 	.word	0x00000005
        /*09a0*/ 	.word	0x00000000
        /*09a4*/ 	.short	0x010a
        /*09a6*/ 	.byte	0x3f
	.zero		1


	//----- nvinfo : EIATTR_NUM_MBARRIERS
	.align		4
.L_896:
        /*09a8*/ 	.byte	0x03, 0x38
        /*09aa*/ 	.short	0x0009


	//----- nvinfo : EIATTR_EXIT_INSTR_OFFSETS
	.align		4
        /*09ac*/ 	.byte	0x04, 0x1c
        /*09ae*/ 	.short	(.L_898 - .L_897)


	//   ....[0]....
.L_897:
        /*09b0*/ 	.word	0x0000e4b0


	//----- nvinfo : EIATTR_MAX_THREADS
	.align		4
.L_898:
        /*09b4*/ 	.byte	0x04, 0x05
        /*09b6*/ 	.short	(.L_900 - .L_899)
.L_899:
        /*09b8*/ 	.word	0x00000180
        /*09bc*/ 	.word	0x00000001
        /*09c0*/ 	.word	0x00000001


	//----- nvinfo : EIATTR_CRS_STACK_SIZE
	.align		4
.L_900:
        /*09c4*/ 	.byte	0x04, 0x1e
        /*09c6*/ 	.short	(.L_902 - .L_901)
.L_901:
        /*09c8*/ 	.word	0x00000000


	//----- nvinfo : EIATTR_CBANK_PARAM_SIZE
	.align		4
.L_902:
        /*09cc*/ 	.byte	0x03, 0x19
        /*09ce*/ 	.short	0x0770


	//----- nvinfo : EIATTR_PARAM_CBANK
	.align		4
        /*09d0*/ 	.byte	0x04, 0x0a
        /*09d2*/ 	.short	(.L_904 - .L_903)
	.align		4
.L_903:
        /*09d4*/ 	.word	index@(.nv.constant0._ZN7cutlass13device_kernelIN5flash11enable_sm90INS1_16FlashAttnBwdSm90INS1_25CollectiveMainloopBwdSm90ILi2ELi2ELi2EN4cute5tupleIJNS5_1CILi1EEES8_S8_EEENS6_IJNS7_ILi128EEESA_NS7_ILi64EEEEEENS_10bfloat16_tEfNS_4arch4Sm90ELb1ELb0ELb0ELb1ELb1ELb1ELb0ELb0ELi2ELi1ELi2ELi2ELb0EEENS1_24CollectiveEpilogueBwdGQAISC_fSF_Li256ELb1ELb1EEENS1_25SingleTileBwdLPTSchedulerILb1ELi128ELb1EEEEEEEEEvNT_6ParamsE)
        /*09d8*/ 	.short	0x0210
        /*09da*/ 	.short	0x0770


	//----- nvinfo : EIATTR_SW_WAR
	.align		4
.L_904:
        /*09dc*/ 	.byte	0x04, 0x36
        /*09de*/ 	.short	(.L_906 - .L_905)
.L_905:
        /*09e0*/ 	.word	0x00000008
.L_906:


//--------------------- .nv.info._ZN7cutlass13device_kernelIN5flash22FlashAttnBwdPreprocessIN4cute5tupleIJNS3_1CILi128EEENS5_ILi64EEEEEENS_10bfloat16_tEfNS_4arch4Sm90ELb1ELb1EEEEEvNT_6ParamsE --------------------------
	.section	.nv.info._ZN7cutlass13device_kernelIN5flash22FlashAttnBwdPreprocessIN4cute5tupleIJNS3_1CILi128EEENS5_ILi64EEEEEENS_10bfloat16_tEfNS_4arch4Sm90ELb1ELb1EEEEEvNT_6ParamsE,"",@"SHT_CUDA_INFO"
	.sectionflags	@""
	.align	4


	//----- nvinfo : EIATTR_CUDA_API_VERSION
	.align		4
        /*0000*/ 	.byte	0x04, 0x37
        /*0002*/ 	.short	(.L_908 - .L_907)
.L_907:
        /*0004*/ 	.word	0x00000082


	//----- nvinfo : EIATTR_KPARAM_INFO
	.align		4
.L_908:
        /*0008*/ 	.byte	0x04, 0x17
        /*000a*/ 	.short	(.L_910 - .L_909)
.L_909:
        /*000c*/ 	.word	0x00000000
        /*0010*/ 	.short	0x0000
        /*0012*/ 	.short	0x0000
        /*0014*/ 	.byte	0x00, 0xf0, 0xc1, 0x03


	//----- nvinfo : EIATTR_SPARSE_MMA_MASK
	.align		4
.L_910:
        /*0018*/ 	.byte	0x03, 0x50
        /*001a*/ 	.short	0x0000


	//----- nvinfo : EIATTR_MAXREG_COUNT
	.align		4
        /*001c*/ 	.byte	0x03, 0x1b
        /*001e*/ 	.short	0x0080


	//----- nvinfo : EIATTR_MERCURY_ISA_VERSION
	.align		4
        /*0020*/ 	.byte	0x03, 0x5f
        /*0022*/ 	.short	0x0101


	//----- nvinfo : EIATTR_COOP_GROUP_MASK_REGIDS
	.align		4
        /*0024*/ 	.byte	0x04, 0x29
        /*0026*/ 	.short	(.L_912 - .L_911)


	//   ....[0]....
.L_911:
        /*0028*/ 	.word	0xffffffff


	//   ....[1]....
        /*002c*/ 	.word	0xffffffff


	//   ....[2]....
        /*0030*/ 	.word	0xffffffff


	//   ....[3]....
        /*0034*/ 	.word	0xffffffff


	//   ....[4]....
        /*0038*/ 	.word	0xffffffff


	//   ....[5]....
        /*003c*/ 	.word	0xffffffff


	//   ....[6]....
        /*0040*/ 	.word	0xffffffff


	//   ....[7]....
        /*0044*/ 	.word	0xffffffff


	//   ....[8]....
        /*0048*/ 	.word	0xffffffff


	//   ....[9]....
        /*004c*/ 	.word	0xffffffff


	//   ....[10]....
        /*0050*/ 	.word	0xffffffff


	//   ....[11]....
        /*0054*/ 	.word	0xffffffff


	//----- nvinfo : EIATTR_COOP_GROUP_INSTR_OFFSETS
	.align		4
.L_912:
        /*0058*/ 	.byte	0x04, 0x28
        /*005a*/ 	.short	(.L_914 - .L_913)


	//   ....[0]....
.L_913:
        /*005c*/ 	.word	0x000013a0


	//   ....[1]....
        /*0060*/ 	.word	0x000013b0


	//   ....[2]....
        /*0064*/ 	.word	0x000013c0


	//   ....[3]....
        /*0068*/ 	.word	0x000013d0


	//   ....[4]....
        /*006c*/ 	.word	0x00001420


	//   ....[5]....
        /*0070*/ 	.word	0x00001430


	//   ....[6]....
        /*0074*/ 	.word	0x00001440


	//   ....[7]....
        /*0078*/ 	.word	0x00001450


	//   ....[8]....
        /*007c*/ 	.word	0x000014b0


	//   ....[9]....
        /*0080*/ 	.word	0x000014c0


	//   ....[10]....
        /*0084*/ 	.word	0x000014d0


	//   ....[11]....
        /*0088*/ 	.word	0x000014e0


	//----- nvinfo : EIATTR_EXIT_INSTR_OFFSETS
	.align		4
.L_914:
        /*008c*/ 	.byte	0x04, 0x1c
        /*008e*/ 	.short	(.L_916 - .L_915)


	//   ....[0]....
.L_915:
        /*0090*/ 	.word	0x000001c0


	//   ....[1]....
        /*0094*/ 	.word	0x00001b30


	//   ....[2]....
        /*0098*/ 	.word	0x00001bb0


	//----- nvinfo : EIATTR_MAX_THREADS
	.align		4
.L_916:
        /*009c*/ 	.byte	0x04, 0x05
        /*009e*/ 	.short	(.L_918 - .L_917)
.L_917:
        /*00a0*/ 	.word	0x00000100
        /*00a4*/ 	.word	0x00000001
        /*00a8*/ 	.word	0x00000001


	//----- nvinfo : EIATTR_CRS_STACK_SIZE
	.align		4
.L_918:
        /*00ac*/ 	.byte	0x04, 0x1e
        /*00ae*/ 	.short	(.L_920 - .L_919)
.L_919:
        /*00b0*/ 	.word	0x00000000


	//----- nvinfo : EIATTR_CBANK_PARAM_SIZE
	.align		4
.L_920:
        /*00b4*/ 	.byte	0x03, 0x19
        /*00b6*/ 	.short	0x00f0


	//----- nvinfo : EIATTR_PARAM_CBANK
	.align		4
        /*00b8*/ 	.byte	0x04, 0x0a
        /*00ba*/ 	.short	(.L_922 - .L_921)
	.align		4
.L_921:
        /*00bc*/ 	.word	index@(.nv.constant0._ZN7cutlass13device_kernelIN5flash22FlashAttnBwdPreprocessIN4cute5tupleIJNS3_1CILi128EEENS5_ILi64EEEEEENS_10bfloat16_tEfNS_4arch4Sm90ELb1ELb1EEEEEvNT_6ParamsE)
        /*00c0*/ 	.short	0x0210
        /*00c2*/ 	.short	0x00f0


	//----- nvinfo : EIATTR_SW_WAR
	.align		4
.L_922:
        /*00c4*/ 	.byte	0x04, 0x36
        /*00c6*/ 	.short	(.L_924 - .L_923)
.L_923:
        /*00c8*/ 	.word	0x00000008
.L_924:


//--------------------- .nv.callgraph             --------------------------
	.section	.nv.callgraph,"",@"SHT_CUDA_CALLGRAPH"
	.align	4
	.sectionentsize	8
	.align		4
        /*0000*/ 	.word	0x00000000
	.align		4
        /*0004*/ 	.word	0xffffffff
	.align		4
        /*0008*/ 	.word	index@(_ZN7cutlass13device_kernelIN5flash11enable_sm90INS1_16FlashAttnBwdSm90INS1_25CollectiveMainloopBwdSm90ILi2ELi2ELi2EN4cute5tupleIJNS5_1CILi1EEES8_S8_EEENS6_IJNS7_ILi128EEESA_NS7_ILi64EEEEEENS_10bfloat16_tEfNS_4arch4Sm90ELb0ELb0ELb0ELb0ELb0ELb1ELb0ELb0ELi2ELi1ELi2ELi2ELb0EEENS1_21CollectiveEpilogueBwdISC_SD_SF_Li256ELb0ELb0ELi1EEENS1_19SingleTileSchedulerILb0ELb0ELb0ELi128EEEEEEEEEvNT_6ParamsE)
	.align		4
        /*000c*/ 	.word	index@(__assertfail)
	.align		4
        /*0010*/ 	.word	index@(_ZN7cutlass13device_kernelIN5flash11enable_sm90INS1_16FlashAttnBwdSm90INS1_25CollectiveMainloopBwdSm90ILi2ELi2ELi2EN4cute5tupleIJNS5_1CILi1EEES8_S8_EEENS6_IJNS7_ILi128EEESA_NS7_ILi64EEEEEENS_10bfloat16_tEfNS_4arch4Sm90ELb0ELb0ELb0ELb0ELb1ELb1ELb0ELb0ELi2ELi1ELi2ELi2ELb0EEENS1_21CollectiveEpilogueBwdISC_SD_SF_Li256ELb0ELb0ELi1EEENS1_19SingleTileSchedulerILb0ELb0ELb0ELi128EEEEEEEEEvNT_6ParamsE)
	.align		4
        /*0014*/ 	.word	index@(__assertfail)
	.align		4
        /*0018*/ 	.word	index@(_ZN7cutlass13device_kernelIN5flash11enable_sm90INS1_16FlashAttnBwdSm90INS1_25CollectiveMainloopBwdSm90ILi2ELi2ELi2EN4cute5tupleIJNS5_1CILi1EEES8_S8_EEENS6_IJNS7_ILi128EEESA_NS7_ILi64EEEEEENS_10bfloat16_tEfNS_4arch4Sm90ELb0ELb0ELb0ELb0ELb0ELb1ELb0ELb0ELi2ELi1ELi2ELi2ELb0EEENS1_24CollectiveEpilogueBwdGQAISC_fSF_Li256ELb0ELb0EEENS1_19SingleTileSchedulerILb0ELb0ELb0ELi128EEEEEEEEEvNT_6ParamsE)
	.align		4
        /*001c*/ 	.word	index@(__assertfail)
	.align		4
        /*0020*/ 	.word	index@(_ZN7cutlass13device_kernelIN5flash11enable_sm90INS1_16FlashAttnBwdSm90INS1_25CollectiveMainloopBwdSm90ILi2ELi2ELi2EN4cute5tupleIJNS5_1CILi1EEES8_S8_EEENS6_IJNS7_ILi128EEESA_NS7_ILi64EEEEEENS_10bfloat16_tEfNS_4arch4Sm90ELb0ELb0ELb0ELb0ELb1ELb1ELb0ELb0ELi2ELi1ELi2ELi2ELb0EEENS1_24CollectiveEpilogueBwdGQAISC_fSF_Li256ELb0ELb1EEENS1_19SingleTileSchedulerILb0ELb0ELb0ELi128EEEEEEEEEvNT_6ParamsE)
	.align		4
        /*0024*/ 	.word	index@(__assertfail)
	.align		4
        /*0028*/ 	.word	index@(_ZN7cutlass13device_kernelIN5flash11enable_sm90INS1_16FlashAttnBwdSm90INS1_25CollectiveMainloopBwdSm90ILi2ELi2ELi2EN4cute5tupleIJNS5_1CILi1EEES8_S8_EEENS6_IJNS7_ILi128EEESA_NS7_ILi64EEEEEENS_10bfloat16_tEfNS_4arch4Sm90ELb0ELb0ELb0ELb1ELb0ELb1ELb0ELb0ELi2ELi1ELi2ELi2ELb0EEENS1_21CollectiveEpilogueBwdISC_SD_SF_Li256ELb1ELb0ELi1EEENS1_19SingleTileSchedulerILb1ELb0ELb0ELi128EEEEEEEEEvNT_6ParamsE)
	.align		4
        /*002c*/ 	.word	index@(__assertfail)
	.align		4
        /*0030*/ 	.word	index@(_ZN7cutlass13device_kernelIN5flash11enable_sm90INS1_16FlashAttnBwdSm90INS1_25CollectiveMainloopBwdSm90ILi2ELi2ELi2EN4cute5tupleIJNS5_1CILi1EEES8_S8_EEENS6_IJNS7_ILi128EEESA_NS7_ILi64EEEEEENS_10bfloat16_tEfNS_4arch4Sm90ELb0ELb0ELb0ELb1ELb1ELb1ELb0ELb0ELi2ELi1ELi2ELi2ELb0EEENS1_21CollectiveEpilogueBwdISC_SD_SF_Li256ELb1ELb0ELi1EEENS1_19SingleTileSchedulerILb1ELb0ELb0ELi128EEEEEEEEEvNT_6ParamsE)
	.align		4
        /*0034*/ 	.word	index@(__assertfail)
	.align		4
        /*0038*/ 	.word	index@(_ZN7cutlass13device_kernelIN5flash11enable_sm90INS1_16FlashAttnBwdSm90INS1_25CollectiveMainloopBwdSm90ILi2ELi2ELi2EN4cute5tupleIJNS5_1CILi1EEES8_S8_EEENS6_IJNS7_ILi128EEESA_NS7_ILi64EEEEEENS_10bfloat16_tEfNS_4arch4Sm90ELb0ELb0ELb0ELb1ELb0ELb1ELb0ELb0ELi2ELi1ELi2ELi2ELb0EEENS1_24CollectiveEpilogueBwdGQAISC_fSF_Li256ELb1ELb0EEENS1_19SingleTileSchedulerILb1ELb0ELb0ELi128EEEEEEEEEvNT_6ParamsE)
	.align		4
        /*003c*/ 	.word	index@(__assertfail)
	.align		4
        /*0040*/ 	.word	index@(_ZN7cutlass13device_kernelIN5flash11enable_sm90INS1_16FlashAttnBwdSm90INS1_25CollectiveMainloopBwdSm90ILi2ELi2ELi2EN4cute5tupleIJNS5_1CILi1EEES8_S8_EEENS6_IJNS7_ILi128EEESA_NS7_ILi64EEEEEENS_10bfloat16_tEfNS_4arch4Sm90ELb0ELb0ELb0ELb1ELb1ELb1ELb0ELb0ELi2ELi1ELi2ELi2ELb0EEENS1_24CollectiveEpilogueBwdGQAISC_fSF_Li256ELb1ELb1EEENS1_19SingleTileSchedulerILb1ELb0ELb0ELi128EEEEEEEEEvNT_6ParamsE)
	.align		4
        /*0044*/ 	.word	index@(__assertfail)
	.align		4
        /*0048*/ 	.word	index@(_ZN7cutlass13device_kernelIN5flash11enable_sm90INS1_16FlashAttnBwdSm90INS1_25CollectiveMainloopBwdSm90ILi2ELi2ELi2EN4cute5tupleIJNS5_1CILi1EEES8_S8_EEENS6_IJNS7_ILi128EEESA_NS7_ILi64EEEEEENS_10bfloat16_tEfNS_4arch4Sm90ELb0ELb1ELb0ELb0ELb0ELb1ELb0ELb0ELi2ELi1ELi2ELi2ELb0EEENS1_21CollectiveEpilogueBwdISC_SD_SF_Li256ELb0ELb0ELi1EEENS1_19SingleTileSchedulerILb0ELb0ELb0ELi128EEEEEEEEEvNT_6ParamsE)
	.align		4
        /*004c*/ 	.word	index@(__assertfail)
	.align		4
        /*0050*/ 	.word	index@(_ZN7cutlass13device_kernelIN5flash11enable_sm90INS1_16FlashAttnBwdSm90INS1_25CollectiveMainloopBwdSm90ILi2ELi2ELi2EN4cute5tupleIJNS5_1CILi1EEES8_S8_EEENS6_IJNS7_ILi128EEESA_NS7_ILi64EEEEEENS_10bfloat16_tEfNS_4arch4Sm90ELb0ELb1ELb0ELb0ELb1ELb1ELb0ELb0ELi2ELi1ELi2ELi2ELb0EEENS1_21CollectiveEpilogueBwdISC_SD_SF_Li256ELb0ELb0ELi1EEENS1_19SingleTileSchedulerILb0ELb0ELb0ELi128EEEEEEEEEvNT_6ParamsE)
	.align		4
        /*0054*/ 	.word	index@(__assertfail)
	.align		4
        /*0058*/ 	.word	index@(_ZN7cutlass13device_kernelIN5flash11enable_sm90INS1_16FlashAttnBwdSm90INS1_25CollectiveMainloopBwdSm90ILi2ELi2ELi2EN4cute5tupleIJNS5_1CILi1EEES8_S8_EEENS6_IJNS7_ILi128EEESA_NS7_ILi64EEEEEENS_10bfloat16_tEfNS_4arch4Sm90ELb0ELb1ELb0ELb0ELb0ELb1ELb0ELb0ELi2ELi1ELi2ELi2ELb0EEENS1_24CollectiveEpilogueBwdGQAISC_fSF_Li256ELb0ELb0EEENS1_19SingleTileSchedulerILb0ELb0ELb0ELi128EEEEEEEEEvNT_6ParamsE)
	.align		4
        /*005c*/ 	.word	index@(__assertfail)
	.align		4
        /*0060*/ 	.word	index@(_ZN7cutlass13device_kernelIN5flash11enable_sm90INS1_16FlashAttnBwdSm90INS1_25CollectiveMainloopBwdSm90ILi2ELi2ELi2EN4cute5tupleIJNS5_1CILi1EEES8_S8_EEENS6_IJNS7_ILi128EEESA_NS7_ILi64EEEEEENS_10bfloat16_tEfNS_4arch4Sm90ELb0ELb1ELb0ELb0ELb1ELb1ELb0ELb0ELi2ELi1ELi2ELi2ELb0EEENS1_24CollectiveEpilogueBwdGQAISC_fSF_Li256ELb0ELb1EEENS1_19SingleTileSchedulerILb0ELb0ELb0ELi128EEEEEEEEEvNT_6ParamsE)
	.align		4
        /*0064*/ 	.word	index@(__assertfail)
	.align		4
        /*0068*/ 	.word	index@(_ZN7cutlass13device_kernelIN5flash11enable_sm90INS1_16FlashAttnBwdSm90INS1_25CollectiveMainloopBwdSm90ILi2ELi2ELi2EN4cute5tupleIJNS5_1CILi1EEES8_S8_EEENS6_IJNS7_ILi128EEESA_NS7_ILi64EEEEEENS_10bfloat16_tEfNS_4arch4Sm90ELb0ELb1ELb0ELb1ELb0ELb1ELb0ELb0ELi2ELi1ELi2ELi2ELb0EEENS1_21CollectiveEpilogueBwdISC_SD_SF_Li256ELb1ELb0ELi1EEENS1_19SingleTileSchedulerILb1ELb0ELb0ELi128EEEEEEEEEvNT_6ParamsE)
	.align		4
        /*006c*/ 	.word	index@(__assertfail)
	.align		4
        /*0070*/ 	.word	index@(_ZN7cutlass13device_kernelIN5flash11enable_sm90INS1_16FlashAttnBwdSm90INS1_25CollectiveMainloopBwdSm90ILi2ELi2ELi2EN4cute5tupleIJNS5_1CILi1EEES8_S8_EEENS6_IJNS7_ILi128EEESA_NS7_ILi64EEEEEENS_10bfloat16_tEfNS_4arch4Sm90ELb0ELb1ELb0ELb1ELb1ELb1ELb0ELb0ELi2ELi1ELi2ELi2ELb0EEENS1_21CollectiveEpilogueBwdISC_SD_SF_Li256ELb1ELb0ELi1EEENS1_19SingleTileSchedulerILb1ELb0ELb0ELi128EEEEEEEEEvNT_6ParamsE)
	.align		4
        /*0074*/ 	.word	index@(__assertfail)
	.align		4
        /*0078*/ 	.word	index@(_ZN7cutlass13device_kernelIN5flash11enable_sm90INS1_16FlashAttnBwdSm90INS1_25CollectiveMainloopBwdSm90ILi2ELi2ELi2EN4cute5tupleIJNS5_1CILi1EEES8_S8_EEENS6_IJNS7_ILi128EEESA_NS7_ILi64EEEEEENS_10bfloat16_tEfNS_4arch4Sm90ELb0ELb1ELb0ELb1ELb0ELb1ELb0ELb0ELi2ELi1ELi2ELi2ELb0EEENS1_24CollectiveEpilogueBwdGQAISC_fSF_Li256ELb1ELb0EEENS1_19SingleTileSchedulerILb1ELb0ELb0ELi128EEEEEEEEEvNT_6ParamsE)
	.align		4
        /*007c*/ 	.word	index@(__assertfail)
	.align		4
        /*0080*/ 	.word	index@(_ZN7cutlass13device_kernelIN5flash11enable_sm90INS1_16FlashAttnBwdSm90INS1_25CollectiveMainloopBwdSm90ILi2ELi2ELi2EN4cute5tupleIJNS5_1CILi1EEES8_S8_EEENS6_IJNS7_ILi128EEESA_NS7_ILi64EEEEEENS_10bfloat16_tEfNS_4arch4Sm90ELb0ELb1ELb0ELb1ELb1ELb1ELb0ELb0ELi2ELi1ELi2ELi2ELb0EEENS1_24CollectiveEpilogueBwdGQAISC_fSF_Li256ELb1ELb1EEENS1_19SingleTileSchedulerILb1ELb0ELb0ELi128EEEEEEEEEvNT_6ParamsE)
	.align		4
        /*0084*/ 	.word	index@(__assertfail)
	.align		4
        /*0088*/ 	.word	index@(_ZN7cutlass13device_kernelIN5flash11enable_sm90INS1_16FlashAttnBwdSm90INS1_25CollectiveMainloopBwdSm90ILi2ELi2ELi2EN4cute5tupleIJNS5_1CILi1EEES8_S8_EEENS6_IJNS7_ILi128EEESA_NS7_ILi64EEEEEENS_10bfloat16_tEfNS_4arch4Sm90ELb1ELb0ELb0ELb0ELb0ELb1ELb0ELb0ELi2ELi1ELi2ELi2ELb0EEENS1_21CollectiveEpilogueBwdISC_SD_SF_Li256ELb0ELb0ELi1EEENS1_25SingleTileBwdLPTSchedulerILb0ELi128ELb0EEEEEEEEEvNT_6ParamsE)
	.align		4
        /*008c*/ 	.word	index@(__assertfail)
	.align		4
        /*0090*/ 	.word	index@(_ZN7cutlass13device_kernelIN5flash11enable_sm90INS1_16FlashAttnBwdSm90INS1_25CollectiveMainloopBwdSm90ILi2ELi2ELi2EN4cute5tupleIJNS5_1CILi1EEES8_S8_EEENS6_IJNS7_ILi128EEESA_NS7_ILi64EEEEEENS_10bfloat16_tEfNS_4arch4Sm90ELb1ELb0ELb0ELb0ELb1ELb1ELb0ELb0ELi2ELi1ELi2ELi2ELb0EEENS1_21CollectiveEpilogueBwdISC_SD_SF_Li256ELb0ELb0ELi1EEENS1_25SingleTileBwdLPTSchedulerILb0ELi128ELb1EEEEEEEEEvNT_6ParamsE)
	.align		4
        /*0094*/ 	.word	index@(__assertfail)
	.align		4
        /*0098*/ 	.word	index@(_ZN7cutlass13device_kernelIN5flash11enable_sm90INS1_16FlashAttnBwdSm90INS1_25CollectiveMainloopBwdSm90ILi2ELi2ELi2EN4cute5tupleIJNS5_1CILi1EEES8_S8_EEENS6_IJNS7_ILi128EEESA_NS7_ILi64EEEEEENS_10bfloat16_tEfNS_4arch4Sm90ELb1ELb0ELb0ELb0ELb0ELb1ELb0ELb0ELi2ELi1ELi2ELi2ELb0EEENS1_24CollectiveEpilogueBwdGQAISC_fSF_Li256ELb0ELb0EEENS1_25SingleTileBwdLPTSchedulerILb0ELi128ELb0EEEEEEEEEvNT_6ParamsE)
	.align		4
        /*009c*/ 	.word	index@(__assertfail)
	.align		4
        /*00a0*/ 	.word	index@(_ZN7cutlass13device_kernelIN5flash11enable_sm90INS1_16FlashAttnBwdSm90INS1_25CollectiveMainloopBwdSm90ILi2ELi2ELi2EN4cute5tupleIJNS5_1CILi1EEES8_S8_EEENS6_IJNS7_ILi128EEESA_NS7_ILi64EEEEEENS_10bfloat16_tEfNS_4arch4Sm90ELb1ELb0ELb0ELb0ELb1ELb1ELb0ELb0ELi2ELi1ELi2ELi2ELb0EEENS1_24CollectiveEpilogueBwdGQAISC_fSF_Li256ELb0ELb1EEENS1_25SingleTileBwdLPTSchedulerILb0ELi128ELb1EEEEEEEEEvNT_6ParamsE)
	.align		4
        /*00a4*/ 	.word	index@(__assertfail)
	.align		4
        /*00a8*/ 	.word	index@(_ZN7cutlass13device_kernelIN5flash11enable_sm90INS1_16FlashAttnBwdSm90INS1_25CollectiveMainloopBwdSm90ILi2ELi2ELi2EN4cute5tupleIJNS5_1CILi1EEES8_S8_EEENS6_IJNS7_ILi128EEESA_NS7_ILi64EEEEEENS_10bfloat16_tEfNS_4arch4Sm90ELb1ELb0ELb0ELb1ELb0ELb1ELb0ELb0ELi2ELi1ELi2ELi2ELb0EEENS1_21CollectiveEpilogueBwdISC_SD_SF_Li256ELb1ELb0ELi1EEENS1_25SingleTileBwdLPTSchedulerILb1ELi128ELb0EEEEEEEEEvNT_6ParamsE)
	.align		4
        /*00ac*/ 	.word	index@(__assertfail)
	.align		4
        /*00b0*/ 	.word	index@(_ZN7cutlass13device_kernelIN5flash11enable_sm90INS1_16FlashAttnBwdSm90INS1_25CollectiveMainloopBwdSm90ILi2ELi2ELi2EN4cute5tupleIJNS5_1CILi1EEES8_S8_EEENS6_IJNS7_ILi128EEESA_NS7_ILi64EEEEEENS_10bfloat16_tEfNS_4arch4Sm90ELb1ELb0ELb0ELb1ELb1ELb1ELb0ELb0ELi2ELi1ELi2ELi2ELb0EEENS1_21CollectiveEpilogueBwdISC_SD_SF_Li256ELb1ELb0ELi1EEENS1_25SingleTileBwdLPTSchedulerILb1ELi128ELb1EEEEEEEEEvNT_6ParamsE)
	.align		4
        /*00b4*/ 	.word	index@(__assertfail)
	.align		4
        /*00b8*/ 	.word	index@(_ZN7cutlass13device_kernelIN5flash11enable_sm90INS1_16FlashAttnBwdSm90INS1_25CollectiveMainloopBwdSm90ILi2ELi2ELi2EN4cute5tupleIJNS5_1CILi1EEES8_S8_EEENS6_IJNS7_ILi128EEESA_NS7_ILi64EEEEEENS_10bfloat16_tEfNS_4arch4Sm90ELb1ELb0ELb0ELb1ELb0ELb1ELb0ELb0ELi2ELi1ELi2ELi2ELb0EEENS1_24CollectiveEpilogueBwdGQAISC_fSF_Li256ELb1ELb0EEENS1_25SingleTileBwdLPTSchedulerILb1ELi128ELb0EEEEEEEEEvNT_6ParamsE)
	.align		4
        /*00bc*/ 	.word	index@(__assertfail)
	.align		4
        /*00c0*/ 	.word	index@(_ZN7cutlass13device_kernelIN5flash11enable_sm90INS1_16FlashAttnBwdSm90INS1_25CollectiveMainloopBwdSm90ILi2ELi2ELi2EN4cute5tupleIJNS5_1CILi1EEES8_S8_EEENS6_IJNS7_ILi128EEESA_NS7_ILi64EEEEEENS_10bfloat16_tEfNS_4arch4Sm90ELb1ELb0ELb0ELb1ELb1ELb1ELb0ELb0ELi2ELi1ELi2ELi2ELb0EEENS1_24CollectiveEpilogueBwdGQAISC_fSF_Li256ELb1ELb1EEENS1_25SingleTileBwdLPTSchedulerILb1ELi128ELb1EEEEEEEEEvNT_6ParamsE)
	.align		4
        /*00c4*/ 	.word	index@(__assertfail)
	.align		4
        /*00c8*/ 	.word	0x00000000
	.align		4
        /*00cc*/ 	.word	0xfffffffe
	.align		4
        /*00d0*/ 	.word	0x00000000
	.align		4
        /*00d4*/ 	.word	0xfffffffd
	.align		4
        /*00d8*/ 	.word	0x00000000
	.align		4
        /*00dc*/ 	.word	0xfffffffc


//--------------------- .nv.constant4             --------------------------
	.section	.nv.constant4,"a",@progbits
	.align	8
	.align		8
.nv.constant4:
        /*0000*/ 	.dword	__assertfail
	.align		8
        /*0008*/ 	.dword	__unnamed_1
	.align		8
        /*0010*/ 	.dword	__unnamed_2
	.align		8
        /*0018*/ 	.dword	__unnamed_3
	.align		8
        /*0020*/ 	.dword	__unnamed_4
	.align		8
        /*0028*/ 	.dword	_ZN65_INTERNAL_d6de7d86_29_flash_bwd_hdim64_bf16_sm90_cu_744032ad_29634cuda3std3__45__cpo5beginE
	.align		8
        /*0030*/ 	.dword	_ZN65_INTERNAL_d6de7d86_29_flash_bwd_hdim64_bf16_sm90_cu_744032ad_29634cuda3std3__45__cpo3endE
	.align		8
        /*0038*/ 	.dword	_ZN65_INTERNAL_d6de7d86_29_flash_bwd_hdim64_bf16_sm90_cu_744032ad_29634cuda3std3__45__cpo6cbeginE
	.align		8
        /*0040*/ 	.dword	_ZN65_INTERNAL_d6de7d86_29_flash_bwd_hdim64_bf16_sm90_cu_744032ad_29634cuda3std3__45__cpo4cendE
	.align		8
        /*0048*/ 	.dword	_ZN65_INTERNAL_d6de7d86_29_flash_bwd_hdim64_bf16_sm90_cu_744032ad_29634cuda3std3__467_GLOBAL__N__d6de7d86_29_flash_bwd_hdim64_bf16_sm90_cu_744032ad_29636ignoreE
	.align		8
        /*0050*/ 	.dword	_ZN65_INTERNAL_d6de7d86_29_flash_bwd_hdim64_bf16_sm90_cu_744032ad_29634cuda3std3__419piecewise_constructE
	.align		8
        /*0058*/ 	.dword	_ZN65_INTERNAL_d6de7d86_29_flash_bwd_hdim64_bf16_sm90_cu_744032ad_29634cuda3std3__48in_placeE
	.align		8
        /*0060*/ 	.dword	_ZN65_INTERNAL_d6de7d86_29_flash_bwd_hdim64_bf16_sm90_cu_744032ad_29634cuda3std6ranges3__45__cpo4swapE
	.align		8
        /*0068*/ 	.dword	_ZN65_INTERNAL_d6de7d86_29_flash_bwd_hdim64_bf16_sm90_cu_744032ad_29634cuda3std6ranges3__45__cpo9iter_moveE
	.align		8
        /*0070*/ 	.dword	_ZN65_INTERNAL_d6de7d86_29_flash_bwd_hdim64_bf16_sm90_cu_744032ad_29634cute7productE
	.align		8
        /*0078*/ 	.dword	_ZN65_INTERNAL_d6de7d86_29_flash_bwd_hdim64_bf16_sm90_cu_744032ad_29634cute1_E
	.align		8
        /*0080*/ 	.dword	$str$23
	.align		8
        /*0088*/ 	.dword	$str$24


//--------------------- .text._ZN7cutlass13device_kernelIN5flash11enable_sm90INS1_16FlashAttnBwdSm90INS1_25CollectiveMainloopBwdSm90ILi2ELi2ELi2EN4cute5tupleIJNS5_1CILi1EEES8_S8_EEENS6_IJNS7_ILi128EEESA_NS7_ILi64EEEEEENS_10bfloat16_tEfNS_4arch4Sm90ELb0ELb0ELb0ELb0ELb0ELb1ELb0ELb0ELi2ELi1ELi2ELi2ELb0EEENS1_21CollectiveEpilogueBwdISC_SD_SF_Li256ELb0ELb0ELi1EEENS1_19SingleTileSchedulerILb0ELb0ELb0ELi128EEEEEEEEEvNT_6ParamsE --------------------------
	.section	.text._ZN7cutlass13device_kernelIN5flash11enable_sm90INS1_16FlashAttnBwdSm90INS1_25CollectiveMainloopBwdSm90ILi2ELi2ELi2EN4cute5tupleIJNS5_1CILi1EEES8_S8_EEENS6_IJNS7_ILi128EEESA_NS7_ILi64EEEEEENS_10bfloat16_tEfNS_4arch4Sm90ELb0ELb0ELb0ELb0ELb0ELb1ELb0ELb0ELi2ELi1ELi2ELi2ELb0EEENS1_21CollectiveEpilogueBwdISC_SD_SF_Li256ELb0ELb0ELi1EEENS1_19SingleTileSchedulerILb0ELb0ELb0ELi128EEEEEEEEEvNT_6ParamsE,"ax",@progbits
	.align	128
.text._ZN7cutlass13device_kernelIN5flash11enable_sm90INS1_16FlashAttnBwdSm90INS1_25CollectiveMainloopBwdSm90ILi2ELi2ELi2EN4cute5tupleIJNS5_1CILi1EEES8_S8_EEENS6_IJNS7_ILi128EEESA_NS7_ILi64EEEEEENS_10bfloat16_tEfNS_4arch4Sm90ELb0ELb0ELb0ELb0ELb0ELb1ELb0ELb0ELi2ELi1ELi2ELi2ELb0EEENS1_21CollectiveEpilogueBwdISC_SD_SF_Li256ELb0ELb0ELi1EEENS1_19SingleTileSchedulerILb0ELb0ELb0ELi128EEEEEEEEEvNT_6ParamsE:
        .type           _ZN7cutlass13device_kernelIN5flash11enable_sm90INS1_16FlashAttnBwdSm90INS1_25CollectiveMainloopBwdSm90ILi2ELi2ELi2EN4cute5tupleIJNS5_1CILi1EEES8_S8_EEENS6_IJNS7_ILi128EEESA_NS7_ILi64EEEEEENS_10bfloat16_tEfNS_4arch4Sm90ELb0ELb0ELb0ELb0ELb0ELb1ELb0ELb0ELi2ELi1ELi2ELi2ELb0EEENS1_21CollectiveEpilogueBwdISC_SD_SF_Li256ELb0ELb0ELi1EEENS1_19SingleTileSchedulerILb0ELb0ELb0ELi128EEEEEEEEEvNT_6ParamsE,@function
        .size           _ZN7cutlass13device_kernelIN5flash11enable_sm90INS1_16FlashAttnBwdSm90INS1_25CollectiveMainloopBwdSm90ILi2ELi2ELi2EN4cute5tupleIJNS5_1CILi1EEES8_S8_EEENS6_IJNS7_ILi128EEESA_NS7_ILi64EEEEEENS_10bfloat16_tEfNS_4arch4Sm90ELb0ELb0ELb0ELb0ELb0ELb1ELb0ELb0ELi2ELi1ELi2ELi2ELb0EEENS1_21CollectiveEpilogueBwdISC_SD_SF_Li256ELb0ELb0ELi1EEENS1_19SingleTileSchedulerILb0ELb0ELb0ELi128EEEEEEEEEvNT_6ParamsE,(.L_x_3693 - _ZN7cutlass13device_kernelIN5flash11enable_sm90INS1_16FlashAttnBwdSm90INS1_25CollectiveMainloopBwdSm90ILi2ELi2ELi2EN4cute5tupleIJNS5_1CILi1EEES8_S8_EEENS6_IJNS7_ILi128EEESA_NS7_ILi64EEEEEENS_10bfloat16_tEfNS_4arch4Sm90ELb0ELb0ELb0ELb0ELb0ELb1ELb0ELb0ELi2ELi1ELi2ELi2ELb0EEENS1_21CollectiveEpilogueBwdISC_SD_SF_Li256ELb0ELb0ELi1EEENS1_19SingleTileSchedulerILb0ELb0ELb0ELi128EEEEEEEEEvNT_6ParamsE)
        .other          _ZN7cutlass13device_kernelIN5flash11enable_sm90INS1_16FlashAttnBwdSm90INS1_25CollectiveMainloopBwdSm90ILi2ELi2ELi2EN4cute5tupleIJNS5_1CILi1EEES8_S8_EEENS6_IJNS7_ILi128EEESA_NS7_ILi64EEEEEENS_10bfloat16_tEfNS_4arch4Sm90ELb0ELb0ELb0ELb0ELb0ELb1ELb0ELb0ELi2ELi1ELi2ELi2ELb0EEENS1_21CollectiveEpilogueBwdISC_SD_SF_Li256ELb0ELb0ELi1EEENS1_19SingleTileSchedulerILb0ELb0ELb0ELi128EEEEEEEEEvNT_6ParamsE,@"STO_CUDA_ENTRY STV_DEFAULT"
_ZN7cutlass13device_kernelIN5flash11enable_sm90INS1_16FlashAttnBwdSm90INS1_25CollectiveMainloopBwdSm90ILi2ELi2ELi2EN4cute5tupleIJNS5_1CILi1EEES8_S8_EEENS6_IJNS7_ILi128EEESA_NS7_ILi64EEEEEENS_10bfloat16_tEfNS_4arch4Sm90ELb0ELb0ELb0ELb0ELb0ELb1ELb0ELb0ELi2ELi1ELi2ELi2ELb0EEENS1_21CollectiveEpilogueBwdISC_SD_SF_Li256ELb0ELb0ELi1EEENS1_19SingleTileSchedulerILb0ELb0ELb0ELi128EEEEEEEEEvNT_6ParamsE:
[----:B------:R-:W1:Y:S02]  /*0000*/  LDC R1, c[0x0][0x28] ;  /* 0x00000a00ff017b82 */ /* 0x000e640000000800 */
[----:B-1----:R-:W-:Y:S01]  /*0010*/  VIADD R1, R1, 0xfffffff0 ;  /* 0xfffffff001017836 */ /* 0x002fe20000000000 */
[----:B------:R-:W1:Y:S01]  /*0020*/  S2R R3, SR_TID.X ;  /* 0x0000000000037919 */ /* 0x000e620000002100 */
[----:B------:R-:W-:Y:S01]  /*0030*/  ELECT P0, URZ, PT ;  /* 0x00000000003f782f */ /* 0x000fe20003800000 */
[----:B------:R-:W-:Y:S01]  /*0040*/  BSSY B0, `(.L_x_0) ;  /* 0x0000019000007945 */ /* 0x000fe20003800000 */
[----:B-1----:R-:W-:-:S05]  /*0050*/  SHF.R.U32.HI R0, RZ, 0x5, R3 ;  /* 0x00000005ff007819 */ /* 0x002fca0000011603 */
[----:B------:R-:W1:Y:S02]  /*0060*/  SHFL.IDX PT, R2, R0, RZ, 0x1f ;  /* 0x00001fff00027589 */ /* 0x000e6400000e0000 */
[----:B-1----:R-:W-:-:S13]  /*0070*/  ISETP.EQ.AND P0, PT, R2, RZ, P0 ;  /* 0x000000ff0200720c */ /* 0x002fda0000702270 */
[----:B------:R-:W-:Y:S05]  /*0080*/  @!P0 BRA `(.L_x_1) ;  /* 0x0000000000508947 */ /* 0x000fea0003800000 */
[----:B------:R-:W-:Y:S02]  /*0090*/  ULDC.64 UR4, c[0x0][0x198] ;  /* 0x0000660000047ab9 */ /* 0x000fe40000000a00 */
[----:B------:R-:W-:Y:S02]  /*00a0*/  UIADD3 UR6, UP0, UR4, 0xf0, URZ ;  /* 0x000000f004067890 */ /* 0x000fe4000ff1e03f */
[----:B------:R-:W-:Y:S02]  /*00b0*/  UIADD3 UR8, UP1, UR4, 0x1f0, URZ ;  /* 0x000001f004087890 */ /* 0x000fe4000ff3e03f */
[----:B------:R-:W-:Y:S02]  /*00c0*/  UIADD3 UR10, UP2, UR4, 0x2f0, URZ ;  /* 0x000002f0040a7890 */ /* 0x000fe4000ff5e03f */
[----:B------:R-:W-:Y:S02]  /*00d0*/  UIADD3 UR12, UP3, UR4, 0x3f0, URZ ;  /* 0x000003f0040c7890 */ /* 0x000fe4000ff7e03f */
[----:B------:R-:W-:-:S02]  /*00e0*/  UIADD3 UR14, UP4, UR4, 0x670, URZ ;  /* 0x00000670040e7890 */ /* 0x000fc4000ff9e03f */
[----:B------:R-:W-:Y:S02]  /*00f0*/  UIADD3.X UR7, URZ, UR5, URZ, UP0, !UPT ;  /* 0x000000053f077290 */ /* 0x000fe400087fe43f */
[----:B------:R-:W-:Y:S02]  /*0100*/  UIADD3 UR4, UP5, UR4, 0x770, URZ ;  /* 0x0000077004047890 */ /* 0x000fe4000ffbe03f */
[----:B------:R-:W-:Y:S02]  /*0110*/  UIADD3.X UR9, URZ, UR5, URZ, UP1, !UPT ;  /* 0x000000053f097290 */ /* 0x000fe40008ffe43f */
[----:B------:R-:W-:Y:S02]  /*0120*/  UIADD3.X UR11, URZ, UR5, URZ, UP2, !UPT ;  /* 0x000000053f0b7290 */ /* 0x000fe400097fe43f */
[----:B------:R-:W-:Y:S01]  /*0130*/  UIADD3.X UR13, URZ, UR5, URZ, UP3, !UPT ;  /* 0x000000053f0d7290 */ /* 0x000fe20009ffe43f */
[----:B------:R1:W-:Y:S01]  /*0140*/  UTMACCTL.PF [UR6] ;  /* 0x00000000060079b9 */ /* 0x0003e20008040000 */
[----:B------:R-:W-:-:S03]  /*0150*/  UIADD3.X UR15, URZ, UR5, URZ, UP4, !UPT ;  /* 0x000000053f0f7290 */ /* 0x000fc6000a7fe43f */
[----:B------:R1:W-:Y:S01]  /*0160*/  UTMACCTL.PF [UR8] ;  /* 0x00000000080079b9 */ /* 0x0003e20008040000 */
[----:B------:R-:W-:Y:S01]  /*0170*/  UIADD3.X UR5, URZ, UR5, URZ, UP5, !UPT ;  /* 0x000000053f057290 */ /* 0x000fe2000affe43f */
[----:B------:R1:W-:Y:S02]  /*0180*/  UTMACCTL.PF [UR10] ;  /* 0x000000000a0079b9 */ /* 0x0003e40008040000 */
[----:B------:R1:W-:Y:S02]  /*0190*/  UTMACCTL.PF [UR12] ;  /* 0x000000000c0079b9 */ /* 0x0003e40008040000 */
[----:B------:R1:W-:Y:S04]  /*01a0*/  UTMACCTL.PF [UR14] ;  /* 0x000000000e0079b9 */ /* 0x0003e80008040000 */
[----:B------:R1:W-:Y:S02]  /*01b0*/  UTMACCTL.PF [UR4] ;  /* 0x00000000040079b9 */ /* 0x0003e40008040000 */
[----:B-1----:R-:W-:Y:S01]  /*01c0*/  NOP ;  /* 0x0000000000007918 */ /* 0x002fe20000000000 */
.L_x_1:
[----:B------:R-:W-:Y:S05]  /*01d0*/  BSYNC B0 ;  /* 0x0000000000007941 */ /* 0x000fea0003800000 */
.L_x_0:
[----:B------:R-:W-:Y:S01]  /*01e0*/  VOTEU.ANY UP0, P0 ;  /* 0x00000000003f7886 */ /* 0x000fe20000000100 */
[----:B------:R-:W1:Y:S01]  /*01f0*/  SHFL.IDX PT, R2, R0, RZ, 0x1f ;  /* 0x00001fff00027589 */ /* 0x000e6200000e0000 */
[----:B------:R-:W-:Y:S01]  /*0200*/  UMOV UR4, 0x1 ;  /* 0x0000000100047882 */ /* 0x000fe20000000000 */
[----:B------:R-:W-:Y:S02]  /*0210*/  SHF.R.U32.HI R3, RZ, 0x7, R3 ;  /* 0x00000007ff037819 */ /* 0x000fe40000011603 */
[----:B------:R-:W2:Y:S01]  /*0220*/  @UP0 S2UR UR7, SR_CgaCtaId ;  /* 0x00000000000709c3 */ /* 0x000ea20000008800 */
[----:B------:R-:W-:Y:S01]  /*0230*/  @UP0 UMOV UR6, 0x400 ;  /* 0x0000040000060882 */ /* 0x000fe20000000000 */
[----:B------:R-:W-:-:S04]  /*0240*/  @UP0 UIADD3 UR4, -UR4, 0x100000, URZ ;  /* 0x0010000004040890 */ /* 0x000fc8000fffe13f */
[----:B------:R-:W-:Y:S02]  /*0250*/  @UP0 USHF.L.U32 UR5, UR4, 0xb, URZ ;  /* 0x0000000b04050899 */ /* 0x000fe4000800063f */
[----:B------:R-:W-:Y:S01]  /*0260*/  @UP0 USHF.L.U32 UR4, UR4, 0x1, URZ ;  /* 0x0000000104040899 */ /* 0x000fe2000800063f */
[----:B-1----:R-:W-:Y:S02]  /*0270*/  ISETP.NE.AND P1, PT, R2, RZ, PT ;  /* 0x000000ff0200720c */ /* 0x002fe40003f25270 */
[----:B------:R1:W3:Y:S01]  /*0280*/  SHFL.IDX PT, R2, R3, RZ, 0x1f ;  /* 0x00001fff03027589 */ /* 0x0002e200000e0000 */
[----:B--2---:R-:W-:Y:S01]  /*0290*/  @UP0 ULEA UR6, UR7, UR6, 0x18 ;  /* 0x0000000607060291 */ /* 0x004fe2000f8ec03f */
[----:B------:R-:W-:Y:S02]  /*02a0*/  VOTEU.ANY UP0, P0 ;  /* 0x00000000003f7886 */ /* 0x000fe40000000100 */
[----:B------:R-:W2:Y:S09]  /*02b0*/  FENCE.VIEW.ASYNC.S ;  /* 0x00000000000073c6 */ /* 0x000eb20000000000 */
[----:B--2---:R1:W2:Y:S02]  /*02c0*/  @UP0 SYNCS.EXCH.64 URZ, [UR6+0x30c00], UR4 ;  /* 0x030c0004063f05b2 */ /* 0x0042a40008000100 */
[----:B-1----:R-:W-:Y:S05]  /*02d0*/  @P1 BRA `(.L_x_2) ;  /* 0x0000000000481947 */ /* 0x002fea0003800000 */
[----:B------:R-:W1:Y:S01]  /*02e0*/  S2UR UR5, SR_CgaCtaId ;  /* 0x00000000000579c3 */ /* 0x000e620000008800 */
[----:B------:R-:W-:Y:S01]  /*02f0*/  UMOV UR4, 0x400 ;  /* 0x0000040000047882 */ /* 0x000fe20000000000 */
[----:B------:R-:W-:Y:S01]  /*0300*/  UMOV UR6, 0x1 ;  /* 0x0000000100067882 */ /* 0x000fe20000000000 */
[----:B------:R-:W-:Y:S01]  /*0310*/  UMOV UR9, 0x100 ;  /* 0x0000010000097882 */ /* 0x000fe20000000000 */
[----:B------:R-:W-:-:S04]  /*0320*/  UIADD3 UR6, -UR6, 0x100000, URZ ;  /* 0x0010000006067890 */ /* 0x000fc8000fffe13f */
[----:B------:R-:W-:Y:S02]  /*0330*/  USHF.L.U32 UR7, UR6, 0xb, URZ ;  /* 0x0000000b06077899 */ /* 0x000fe4000800063f */
[----:B------:R-:W-:Y:S01]  /*0340*/  USHF.L.U32 UR6, UR6, 0x1, URZ ;  /* 0x0000000106067899 */ /* 0x000fe2000800063f */
[----:B------:R-:W-:Y:S01]  /*0350*/  ELECT P0, URZ, PT ;  /* 0x00000000003f782f */ /* 0x000fe20003800000 */
[----:B-1----:R-:W-:Y:S02]  /*0360*/  ULEA UR8, UR5, UR4, 0x18 ;  /* 0x0000000405087291 */ /* 0x002fe4000f8ec03f */
[----:B------:R-:W-:-:S04]  /*0370*/  UIADD3 UR4, -UR9, 0x100000, URZ ;  /* 0x0010000009047890 */ /* 0x000fc8000fffe13f */
[----:B------:R-:W-:Y:S02]  /*0380*/  USHF.L.U32 UR5, UR4, 0xb, URZ ;  /* 0x0000000b04057899 */ /* 0x000fe4000800063f */
[----:B------:R-:W-:Y:S01]  /*0390*/  USHF.L.U32 UR4, UR4, 0x1, URZ ;  /* 0x0000000104047899 */ /* 0x000fe2000800063f */
[----:B------:R-:W1:Y:S03]  /*03a0*/  FENCE.VIEW.ASYNC.S ;  /* 0x00000000000073c6 */ /* 0x000e660000000000 */
[----:B-1----:R1:W4:Y:S08]  /*03b0*/  SYNCS.EXCH.64 URZ, [UR8+0x30c10], UR6 ;  /* 0x030c1006083f75b2 */ /* 0x0023300008000100 */
[----:B------:R1:W1:Y:S01]  /*03c0*/  SYNCS.EXCH.64 URZ, [UR8+0x30c20], UR4 ;  /* 0x030c2004083f75b2 */ /* 0x0002620008000100 */
[----:B------:R1:W1:Y:S01]  /*03d0*/  SYNCS.EXCH.64 URZ, [UR8+0x30c18], UR6 ;  /* 0x030c1806083f75b2 */ /* 0x0002620008000100 */
[----:B------:R1:W1:Y:S01]  /*03e0*/  SYNCS.EXCH.64 URZ, [UR8+0x30c28], UR4 ;  /* 0x030c2804083f75b2 */ /* 0x0002620008000100 */
[----:B------:R-:W-:Y:S01]  /*03f0*/  NOP ;  /* 0x0000000000007918 */ /* 0x000fe20000000000 */
.L_x_2:
[----:B------:R-:W5:Y:S01]  /*0400*/  SHFL.IDX PT, R3, R0, RZ, 0x1f ;  /* 0x00001fff00037589 */ /* 0x000f6200000e0000 */
[----:B------:R-:W-:Y:S01]  /*0410*/  NOP ;  /* 0x0000000000007918 */ /* 0x000fe20000000000 */
[----:B-----5:R-:W-:-:S13]  /*0420*/  ISETP.NE.AND P0, PT, R3, RZ, PT ;  /* 0x000000ff0300720c */ /* 0x020fda0003f05270 */
[----:B------:R-:W-:Y:S05]  /*0430*/  @P0 BRA `(.L_x_3) ;  /* 0x0000000000480947 */ /* 0x000fea0003800000 */
[----:B-1----:R-:W1:Y:S01]  /*0440*/  S2UR UR5, SR_CgaCtaId ;  /* 0x00000000000579c3 */ /* 0x002e620000008800 */
[----:B------:R-:W-:Y:S01]  /*0450*/  UMOV UR4, 0x400 ;  /* 0x0000040000047882 */ /* 0x000fe20000000000 */
[----:B------:R-:W-:Y:S01]  /*0460*/  UMOV UR6, 0x1 ;  /* 0x0000000100067882 */ /* 0x000fe20000000000 */
[----:B------:R-:W-:Y:S01]  /*0470*/  UMOV UR7, 0x100 ;  /* 0x0000010000077882 */ /* 0x000fe20000000000 */
[----:B------:R-:W-:Y:S01]  /*0480*/  ELECT P0, URZ, PT ;  /* 0x00000000003f782f */ /* 0x000fe20003800000 */
[----:B-1----:R-:W-:Y:S02]  /*0490*/  ULEA UR8, UR5, UR4, 0x18 ;  /* 0x0000000405087291 */ /* 0x002fe4000f8ec03f */
[----:B------:R-:W-:-:S04]  /*04a0*/  UIADD3 UR4, -UR6, 0x100000, URZ ;  /* 0x0010000006047890 */ /* 0x000fc8000fffe13f */
[----:B------:R-:W-:Y:S02]  /*04b0*/  USHF.L.U32 UR5, UR4, 0xb, URZ ;  /* 0x0000000b04057899 */ /* 0x000fe4000800063f */
[----:B------:R-:W-:Y:S02]  /*04c0*/  USHF.L.U32 UR4, UR4, 0x1, URZ ;  /* 0x0000000104047899 */ /* 0x000fe4000800063f */
[----:B------:R-:W-:-:S04]  /*04d0*/  UIADD3 UR6, -UR7, 0x100000, URZ ;  /* 0x0010000007067890 */ /* 0x000fc8000fffe13f */
[----:B------:R-:W-:Y:S02]  /*04e0*/  USHF.L.U32 UR7, UR6, 0xb, URZ ;  /* 0x0000000b06077899 */ /* 0x000fe4000800063f */
[----:B------:R-:W-:Y:S01]  /*04f0*/  USHF.L.U32 UR6, UR6, 0x1, URZ ;  /* 0x0000000106067899 */ /* 0x000fe2000800063f */
[----:B------:R-:W1:Y:S03]  /*0500*/  FENCE.VIEW.ASYNC.S ;  /* 0x00000000000073c6 */ /* 0x000e660000000000 */
[----:B-1----:R1:W1:Y:S08]  /*0510*/  SYNCS.EXCH.64 URZ, [UR8+0x30c30], UR4 ;  /* 0x030c3004083f75b2 */ /* 0x0022700008000100 */
[----:B------:R1:W1:Y:S01]  /*0520*/  SYNCS.EXCH.64 URZ, [UR8+0x30c40], UR6 ;  /* 0x030c4006083f75b2 */ /* 0x0002620008000100 */
[----:B------:R1:W1:Y:S01]  /*0530*/  SYNCS.EXCH.64 URZ, [UR8+0x30c38], UR4 ;  /* 0x030c3804083f75b2 */ /* 0x0002620008000100 */
[----:B------:R1:W1:Y:S01]  /*0540*/  SYNCS.EXCH.64 URZ, [UR8+0x30c48], UR6 ;  /* 0x030c4806083f75b2 */ /* 0x0002620008000100 */
[----:B------:R-:W-:Y:S01]  /*0550*/  NOP ;  /* 0x0000000000007918 */ /* 0x000fe20000000000 */
.L_x_3:
[----:B---3--:R-:W-:Y:S01]  /*0560*/  ISETP.NE.AND P0, PT, R2, RZ, PT ;  /* 0x000000ff0200720c */ /* 0x008fe20003f05270 */
[----:B------:R-:W-:Y:S01]  /*0570*/  IMAD.MOV.U32 R16, RZ, RZ, 0x1 ;  /* 0x00000001ff107424 */ /* 0x000fe200078e00ff */
[----:B------:R-:W-:Y:S01]  /*0580*/  NOP ;  /* 0x0000000000007918 */ /* 0x000fe20000000000 */
[----:B------:R-:W-:Y:S03]  /*0590*/  BSSY B6, `(.L_x_4) ;  /* 0x000071c000067945 */ /* 0x000fe60003800000 */
[----:B------:R-:W-:Y:S01]  /*05a0*/  SEL R16, R16, 0x2, !P0 ;  /* 0x0000000210107807 */ /* 0x000fe20004000000 */
[----:B-12-4-:R-:W-:Y:S06]  /*05b0*/  BAR.SYNC.DEFER_BLOCKING 0x0 ;  /* 0x0000000000007b1d */ /* 0x016fec0000010000 */
[----:B------:R-:W-:Y:S05]  /*05c0*/  @!P0 BRA `(.L_x_5) ;  /* 0x0000004c00548947 */ /* 0x000fea0003800000 */
.L_x_6:
[----:B------:R-:W-:-:S08]  /*05d0*/  NOP ;  /* 0x0000000000007918 */ /* 0x000fd00000000000 */
[----:B------:R-:W1:Y:S02]  /*05e0*/  USETMAXREG.TRY_ALLOC.CTAPOOL UP0, 0xf0 ;  /* 0x000000f0000079c8 */ /* 0x000e640008000600 */
[----:B-1----:R-:W-:-:S13]  /*05f0*/  PLOP3.LUT P0, PT, PT, PT, UP0, 0x80, 0x0 ;  /* 0x000000000000781c */ /* 0x002fda0003f0f008 */
[----:B------:R-:W-:Y:S05]  /*0600*/  @!P0 BRA `(.L_x_6) ;  /* 0xfffffffc00f08947 */ /* 0x000fea000383ffff */
[----:B------:R-:W-:Y:S01]  /*0610*/  LOP3.LUT R0, R0, 0x3, RZ, 0xc0, !PT ;  /* 0x0000000300007812 */ /* 0x000fe200078ec0ff */
[----:B------:R-:W1:Y:S01]  /*0620*/  S2R R2, SR_TID.X ;  /* 0x0000000000027919 */ /* 0x000e620000002100 */
[----:B------:R-:W2:Y:S04]  /*0630*/  S2UR UR4, SR_CTAID.Z ;  /* 0x00000000000479c3 */ /* 0x000ea80000002700 */
[----:B------:R-:W3:Y:S02]  /*0640*/  SHFL.IDX PT, R0, R0, RZ, 0x1f ;  /* 0x00001fff00007589 */ /* 0x000ee400000e0000 */
[----:B---3--:R-:W-:Y:S02]  /*0650*/  ISETP.NE.AND P0, PT, R0, RZ, PT ;  /* 0x000000ff0000720c */ /* 0x008fe40003f05270 */
[----:B-1----:R-:W-:-:S11]  /*0660*/  SHF.R.U32.HI R2, RZ, 0x7, R2 ;  /* 0x00000007ff027819 */ /* 0x002fd60000011602 */
[----:B------:R-:W-:-:S05]  /*0670*/  @!P0 VIADD R2, R2, 0x9 ;  /* 0x0000000902028836 */ /* 0x000fca0000000000 */
[----:B------:R1:W-:Y:S06]  /*0680*/  @!P0 BAR.ARV R2, 0xa0 ;  /* 0x000280020000851d */ /* 0x0003ec0000002000 */
[----:B--2---:R-:W-:-:S13]  /*0690*/  ISETP.LE.AND P0, PT, RZ, UR4, PT ;  /* 0x00000004ff007c0c */ /* 0x004fda000bf03270 */
[----:B-1----:R-:W-:Y:S05]  /*06a0*/  @!P0 BRA `(.L_x_7) ;  /* 0x0000007000288947 */ /* 0x002fea0003800000 */
[----:B------:R-:W1:Y:S01]  /*06b0*/  S2R R3, SR_TID.X ;  /* 0x0000000000037919 */ /* 0x000e620000002100 */
[----:B------:R-:W-:-:S04]  /*06c0*/  MOV R0, RZ ;  /* 0x000000ff00007202 */ /* 0x000fc80000000f00 */
[----:B------:R-:W-:Y:S01]  /*06d0*/  LOP3.LUT P0, RZ, R0, 0x3ff, RZ, 0xc0, !PT ;  /* 0x000003ff00ff7812 */ /* 0x000fe2000780c0ff */
[----:B-1----:R-:W-:-:S12]  /*06e0*/  VIADD R17, R3, 0xffffff80 ;  /* 0xffffff8003117836 */ /* 0x002fd80000000000 */
[----:B------:R-:W-:Y:S05]  /*06f0*/  @!P0 BRA `(.L_x_8) ;  /* 0x00000000007c8947 */ /* 0x000fea0003800000 */
[----:B------:R-:W-:Y:S01]  /*0700*/  MOV R2, 0x0 ;  /* 0x0000000000027802 */ /* 0x000fe20000000f00 */
[----:B------:R-:W-:Y:S01]  /*0710*/  ULDC.64 UR4, c[0x4][0x80] ;  /* 0x0100200000047ab9 */ /* 0x000fe20000000a00 */
[----:B------:R-:W-:Y:S01]  /*0720*/  ULDC.64 UR6, c[0x4][0x8] ;  /* 0x0100020000067ab9 */ /* 0x000fe20000000a00 */
[----:B------:R-:W-:Y:S01]  /*0730*/  IMAD.U32 R4, RZ, RZ, UR4 ;  /* 0x00000004ff047e24 */ /* 0x000fe2000f8e00ff */
[----:B------:R1:W2:Y:S01]  /*0740*/  LDC.64 R14, c[0x4][R2] ;  /* 0x01000000020e7b82 */ /* 0x0002a20000000a00 */
[----:B------:R-:W-:Y:S01]  /*0750*/  IMAD.U32 R5, RZ, RZ, UR5 ;  /* 0x00000005ff057e24 */ /* 0x000fe2000f8e00ff */
[----:B------:R-:W-:Y:S01]  /*0760*/  ULDC.64 UR4, c[0x4][0x88] ;  /* 0x0100220000047ab9 */ /* 0x000fe20000000a00 */
[----:B------:R-:W-:Y:S02]  /*0770*/  IMAD.U32 R10, RZ, RZ, UR6 ;  /* 0x00000006ff0a7e24 */ /* 0x000fe4000f8e00ff */
[----:B------:R-:W-:Y:S02]  /*0780*/  IMAD.U32 R6, RZ, RZ, UR4 ;  /* 0x00000004ff067e24 */ /* 0x000fe4000f8e00ff */
[----:B------:R-:W-:-:S02]  /*0790*/  IMAD.U32 R7, RZ, RZ, UR5 ;  /* 0x00000005ff077e24 */ /* 0x000fc4000f8e00ff */
[----:B------:R-:W-:Y:S02]  /*07a0*/  IMAD.U32 R11, RZ, RZ, UR7 ;  /* 0x00000007ff0b7e24 */ /* 0x000fe4000f8e00ff */
[----:B------:R-:W-:Y:S02]  /*07b0*/  IMAD.MOV.U32 R8, RZ, RZ, 0x70 ;  /* 0x00000070ff087424 */ /* 0x000fe400078e00ff */
[----:B------:R-:W-:Y:S02]  /*07c0*/  IMAD.MOV.U32 R12, RZ, RZ, 0x1 ;  /* 0x00000001ff0c7424 */ /* 0x000fe400078e00ff */
[----:B-1----:R-:W-:-:S07]  /*07d0*/  IMAD.MOV.U32 R13, RZ, RZ, RZ ;  /* 0x000000ffff0d7224 */ /* 0x002fce00078e00ff */
[----:B------:R-:W-:-:S07]  /*07e0*/  LEPC R20, `(.L_x_9) ;  /* 0x000000001014794e */ /* 0x000fce0000000000 */
[----:B--2---:R-:W-:Y:S05]  /*07f0*/  CALL.ABS.NOINC R14 ;  /* 0x000000000e007343 */ /* 0x004fea0003c00000 */
.L_x_9:
[----:B------:R-:W1:Y:S01]  /*0800*/  LDC.64 R2, c[0x4][R2] ;  /* 0x0100000002027b82 */ /* 0x000e620000000a00 */
[----:B------:R-:W-:Y:S01]  /*0810*/  ULDC.64 UR4, c[0x4][0x80] ;  /* 0x0100200000047ab9 */ /* 0x000fe20000000a00 */
[----:B------:R-:W-:Y:S01]  /*0820*/  ULDC.64 UR6, c[0x4][0x88] ;  /* 0x0100220000067ab9 */ /* 0x000fe20000000a00 */
[----:B------:R-:W-:Y:S02]  /*0830*/  IMAD.U32 R4, RZ, RZ, UR4 ;  /* 0x00000004ff047e24 */ /* 0x000fe4000f8e00ff */
        /* <DEDUP_REMOVED lines=8> */
[----:B------:R-:W-:-:S07]  /*08c0*/  IMAD.MOV.U32 R13, RZ, RZ, RZ ;  /* 0x000000ffff0d7224 */ /* 0x000fce00078e00ff */
[----:B------:R-:W-:-:S07]  /*08d0*/  LEPC R20, `(.L_x_8) ;  /* 0x000000001014794e */ /* 0x000fce0000000000 */
[----:B-1----:R-:W-:Y:S05]  /*08e0*/  CALL.ABS.NOINC R2 ;  /* 0x0000000002007343 */ /* 0x002fea0003c00000 */
.L_x_8:
[----:B------:R-:W1:Y:S01]  /*08f0*/  S2R R0, SR_CgaCtaId ;  /* 0x0000000000007919 */ /* 0x000e620000008800 */
[----:B------:R-:W-:-:S04]  /*0900*/  MOV R225, 0x400 ;  /* 0x0000040000e17802 */ /* 0x000fc80000000f00 */
[----:B-1----:R-:W-:-:S05]  /*0910*/  LEA R225, R0, R225, 0x18 ;  /* 0x000000e100e17211 */ /* 0x002fca00078ec0ff */
[----:B------:R-:W-:-:S05]  /*0920*/  VIADD R2, R225, 0x20c00 ;  /* 0x00020c00e1027836 */ /* 0x000fca0000000000 */
[----:B------:R-:W-:-:S13]  /*0930*/  LOP3.LUT P0, RZ, R2, 0x3ff, RZ, 0xc0, !PT ;  /* 0x000003ff02ff7812 */ /* 0x000fda000780c0ff */
        /* <DEDUP_REMOVED lines=17> */
.L_x_11:
        /* <DEDUP_REMOVED lines=15> */
.L_x_10:
[----:B------:R-:W-:Y:S01]  /*0b40*/  SHF.R.S32.HI R2, RZ, 0x1f, R17 ;  /* 0x0000001fff027819 */ /* 0x000fe20000011411 */
[----:B------:R-:W-:-:S03]  /*0b50*/  UMOV UR4, 0xffffffff ;  /* 0xffffffff00047882 */ /* 0x000fc60000000000 */
[----:B------:R-:W-:-:S04]  /*0b60*/  LEA.HI R3, R2, R17, RZ, 0x7 ;  /* 0x0000001102037211 */ /* 0x000fc800078f38ff */
[----:B------:R-:W-:Y:S01]  /*0b70*/  SHF.R.S32.HI R13, RZ, 0x7, R3 ;  /* 0x00000007ff0d7819 */ /* 0x000fe20000011403 */
[----:B------:R-:W-:Y:S06]  /*0b80*/  BRA.DIV UR4, `(.L_x_12) ;  /* 0x0000006a04f87947 */ /* 0x000fec000b800000 */
[----:B------:R1:W2:Y:S02]  /*0b90*/  SHFL.IDX PT, R14, R13, RZ, 0x1f ;  /* 0x00001fff0d0e7589 */ /* 0x0002a400000e0000 */
.L_x_83:
[----:B------:R-:W-:Y:S02]  /*0ba0*/  SHF.L.U32 R6, RZ, 0x1f, RZ ;  /* 0x0000001fff067819 */ /* 0x000fe400000006ff */
[----:B------:R-:W-:Y:S02]  /*0bb0*/  LEA.HI R4, R2, R17, RZ, 0x4 ;  /* 0x0000001102047211 */ /* 0x000fe400078f20ff */
[----:B------:R-:W3:Y:S01]  /*0bc0*/  SYNCS.PHASECHK.TRANS64.TRYWAIT P0, [R225+URZ+0x30c00], R6 ;  /* 0x030c0006e10075a7 */ /* 0x000ee2000800017f */
[----:B--2---:R-:W-:Y:S02]  /*0bd0*/  LEA.HI R0, R14, R14, RZ, 0x1 ;  /* 0x0000000e0e007211 */ /* 0x004fe400078f08ff */
[----:B------:R-:W-:Y:S02]  /*0be0*/  SHF.R.S32.HI R7, RZ, 0x4, R4 ;  /* 0x00000004ff077819 */ /* 0x000fe40000011404 */
[----:B------:R-:W-:Y:S02]  /*0bf0*/  LOP3.LUT R5, R0, 0xffffe, RZ, 0xc0, !PT ;  /* 0x000ffffe00057812 */ /* 0x000fe400078ec0ff */
[----:B------:R-:W-:-:S03]  /*0c00*/  LEA.HI R4, R4, R7, RZ, 0x1 ;  /* 0x0000000704047211 */ /* 0x000fc600078f08ff */
[----:B------:R-:W-:Y:S01]  /*0c10*/  IMAD.IADD R0, R14, 0x1, -R5 ;  /* 0x000000010e007824 */ /* 0x000fe200078e0a05 */
[----:B------:R-:W-:-:S05]  /*0c20*/  LOP3.LUT R4, R4, 0xfffffffe, RZ, 0xc0, !PT ;  /* 0xfffffffe04047812 */ /* 0x000fca00078ec0ff */
[----:B------:R-:W-:-:S05]  /*0c30*/  IMAD.IADD R4, R7, 0x1, -R4 ;  /* 0x0000000107047824 */ /* 0x000fca00078e0a04 */
[----:B------:R2:W-:Y:S02]  /*0c40*/  STL [R1+0xc], R4 ;  /* 0x00000c0401007387 */ /* 0x0005e40000100800 */
[----:B--23--:R-:W-:Y:S05]  /*0c50*/  @P0 BRA `(.L_x_13) ;  /* 0x0000000000080947 */ /* 0x00cfea0003800000 */
[----:B------:R-:W2:Y:S02]  /*0c60*/  SYNCS.PHASECHK.TRANS64.TRYWAIT P0, [R225+URZ+0x30c00], R6 ;  /* 0x030c0006e10075a7 */ /* 0x000ea4000800017f */
[----:B--2---:R-:W-:Y:S05]  /*0c70*/  @!P0 BRA `(.L_x_14) ;  /* 0x0000006800d88947 */ /* 0x004fea0003800000 */
.L_x_13:
[----:B------:R-:W3:Y:S01]  /*0c80*/  LDC R9, c[0x0][0x280] ;  /* 0x0000a000ff097b82 */ /* 0x000ee20000000800 */
[----:B------:R-:W-:Y:S02]  /*0c90*/  LEA.HI R4, R2, R17, RZ, 0x5 ;  /* 0x0000001102047211 */ /* 0x000fe400078f28ff */
[----:B------:R-:W-:Y:S02]  /*0ca0*/  CS2R R214, SRZ ;  /* 0x0000000000d67805 */ /* 0x000fe4000001ff00 */
[----:B------:R-:W-:Y:S02]  /*0cb0*/  CS2R R212, SRZ ;  /* 0x0000000000d47805 */ /* 0x000fe4000001ff00 */
[----:B------:R-:W-:Y:S02]  /*0cc0*/  CS2R R210, SRZ ;  /* 0x0000000000d27805 */ /* 0x000fe4000001ff00 */
[----:B------:R-:W-:Y:S02]  /*0cd0*/  CS2R R208, SRZ ;  /* 0x0000000000d07805 */ /* 0x000fe4000001ff00 */
[----:B------:R-:W-:-:S02]  /*0ce0*/  CS2R R206, SRZ ;  /* 0x0000000000ce7805 */ /* 0x000fc4000001ff00 */
[----:B------:R-:W-:Y:S02]  /*0cf0*/  CS2R R204, SRZ ;  /* 0x0000000000cc7805 */ /* 0x000fe4000001ff00 */
        /* <DEDUP_REMOVED lines=16> */
[----:B---3--:R-:W-:-:S02]  /*0e00*/  ISETP.GE.AND P0, PT, R9, 0x1, PT ;  /* 0x000000010900780c */ /* 0x008fc40003f06270 */
        /* <DEDUP_REMOVED lines=10> */
[----:B------:R-:W-:Y:S01]  /*0eb0*/  SHF.R.S32.HI R5, RZ, 0x5, R4 ;  /* 0x00000005ff057819 */ /* 0x000fe20000011404 */
[----:B------:R-:W-:Y:S06]  /*0ec0*/  @!P0 BRA `(.L_x_15) ;  /* 0x0000003400c48947 */ /* 0x000fec0003800000 */
[----:B------:R-:W3:Y:S01]  /*0ed0*/  LDL R12, [R1+0xc] ;  /* 0x00000c00010c7983 */ /* 0x000ee20000100800 */
[----:B--2---:R-:W-:Y:S01]  /*0ee0*/  LOP3.LUT R6, R3, 0xffffff80, RZ, 0xc0, !PT ;  /* 0xffffff8003067812 */ /* 0x004fe200078ec0ff */
[----:B------:R-:W-:Y:S01]  /*0ef0*/  IMAD.SHL.U32 R3, R17, 0x40, RZ ;  /* 0x0000004011037824 */ /* 0x000fe200078e00ff */
[----:B------:R-:W-:Y:S01]  /*0f00*/  LOP3.LUT R4, R4, 0xffffffe0, RZ, 0xc0, !PT ;  /* 0xffffffe004047812 */ /* 0x000fe200078ec0ff */
[----:B------:R-:W-:Y:S01]  /*0f10*/  IMAD.SHL.U32 R8, R5, 0x10, RZ ;  /* 0x0000001005087824 */ /* 0x000fe200078e00ff */
[CC--:B------:R-:W-:Y:S01]  /*0f20*/  LEA.HI R5, R2.reuse, R17.reuse, RZ, 0x2 ;  /* 0x0000001102057211 */ /* 0x0c0fe200078f10ff */
[----:B------:R-:W-:Y:S01]  /*0f30*/  VIADD R9, R9, 0x7f ;  /* 0x0000007f09097836 */ /* 0x000fe20000000000 */
[----:B------:R-:W-:Y:S01]  /*0f40*/  LOP3.LUT R3, R3, 0x1c0, RZ, 0xc0, !PT ;  /* 0x000001c003037812 */ /* 0x000fe200078ec0ff */
[C---:B------:R-:W-:Y:S01]  /*0f50*/  IMAD.IADD R4, R17.reuse, 0x1, -R4 ;  /* 0x0000000111047824 */ /* 0x040fe200078e0a04 */
[----:B------:R-:W-:Y:S01]  /*0f60*/  LEA.HI R7, R2, R17, RZ, 0x3 ;  /* 0x0000001102077211 */ /* 0x000fe200078f18ff */
[----:B------:R-:W-:Y:S01]  /*0f70*/  IMAD.IADD R6, R17, 0x1, -R6 ;  /* 0x0000000111067824 */ /* 0x000fe200078e0a06 */
[----:B------:R-:W-:Y:S01]  /*0f80*/  LOP3.LUT R2, R5, 0xfffffffc, RZ, 0xc0, !PT ;  /* 0xfffffffc05027812 */ /* 0x000fe200078ec0ff */
[----:B------:R-:W2:Y:S01]  /*0f90*/  S2R R18, SR_CTAID.X ;  /* 0x0000000000127919 */ /* 0x000ea20000002500 */
[----:B------:R-:W-:Y:S01]  /*0fa0*/  SHF.R.S32.HI R10, RZ, 0x1f, R9 ;  /* 0x0000001fff0a7819 */ /* 0x000fe20000011409 */
[----:B------:R-:W2:Y:S01]  /*0fb0*/  LDC R21, c[0x0][0x290] ;  /* 0x0000a400ff157b82 */ /* 0x000ea20000000800 */
[----:B------:R-:W-:Y:S01]  /*0fc0*/  LOP3.LUT R8, R3, 0x30, R8, 0xf8, !PT ;  /* 0x0000003003087812 */ /* 0x000fe200078ef808 */
[----:B------:R-:W-:Y:S01]  /*0fd0*/  IMAD R19, R13, 0x400, R6 ;  /* 0x000004000d137824 */ /* 0x000fe200078e0206 */
[----:B------:R-:W-:Y:S01]  /*0fe0*/  SHF.R.S32.HI R5, RZ, 0x1f, R4 ;  /* 0x0000001fff057819 */ /* 0x000fe20000011404 */
[----:B------:R-:W-:Y:S01]  /*0ff0*/  IMAD.IADD R2, R17, 0x1, -R2 ;  /* 0x0000000111027824 */ /* 0x000fe200078e0a02 */
[----:B------:R-:W-:Y:S01]  /*1000*/  SHF.R.U32.HI R11, RZ, 0x3, R3 ;  /* 0x00000003ff0b7819 */ /* 0x000fe20000011603 */
[----:B------:R-:W-:Y:S01]  /*1010*/  IMAD.MOV.U32 R215, RZ, RZ, RZ ;  /* 0x000000ffffd77224 */ /* 0x000fe200078e00ff */
[----:B------:R-:W-:-:S02]  /*1020*/  LEA.HI R3, R13, R13, RZ, 0x1 ;  /* 0x0000000d0d037211 */ /* 0x000fc400078f08ff */
[----:B------:R-:W-:Y:S02]  /*1030*/  LEA.HI R235, R10, R9, RZ, 0x7 ;  /* 0x000000090aeb7211 */ /* 0x000fe400078f38ff */
[----:B------:R-:W-:Y:S02]  /*1040*/  LOP3.LUT R8, R8, 0x8, R7, 0xf8, !PT ;  /* 0x0000000808087812 */ /* 0x000fe400078ef807 */
[CC--:B------:R-:W-:Y:S02]  /*1050*/  LEA.HI R7, R5.reuse, R4.reuse, RZ, 0x3 ;  /* 0x0000000405077211 */ /* 0x0c0fe400078f18ff */
[----:B------:R-:W-:Y:S02]  /*1060*/  LEA.HI R9, R5, R4, RZ, 0x2 ;  /* 0x0000000405097211 */ /* 0x000fe400078f10ff */
[----:B------:R-:W-:Y:S02]  /*1070*/  LOP3.LUT R4, R3, 0xfffffffe, RZ, 0xc0, !PT ;  /* 0xfffffffe03047812 */ /* 0x000fe400078ec0ff */
[----:B------:R-:W-:-:S02]  /*1080*/  LOP3.LUT R11, R8, R11, RZ, 0x3c, !PT ;  /* 0x0000000b080b7212 */ /* 0x000fc400078e3cff */
[----:B------:R-:W-:Y:S01]  /*1090*/  SHF.R.S32.HI R3, RZ, 0x1f, R6 ;  /* 0x0000001fff037819 */ /* 0x000fe20000011406 */
[----:B------:R-:W-:Y:S01]  /*10a0*/  IMAD.IADD R226, R13, 0x1, -R4 ;  /* 0x000000010de27824 */ /* 0x000fe200078e0a04 */
[--C-:B------:R-:W-:Y:S02]  /*10b0*/  SHF.R.S32.HI R8, RZ, 0x3, R7.reuse ;  /* 0x00000003ff087819 */ /* 0x100fe40000011407 */
[----:B------:R-:W-:Y:S02]  /*10c0*/  SHF.R.S32.HI R7, RZ, 0x1f, R7 ;  /* 0x0000001fff077819 */ /* 0x000fe40000011407 */
[----:B------:R-:W-:Y:S02]  /*10d0*/  LEA.HI R4, R3, R6, RZ, 0x2 ;  /* 0x0000000603047211 */ /* 0x000fe400078f10ff */
[----:B------:R-:W-:Y:S01]  /*10e0*/  LEA.HI R7, R7, R8, RZ, 0x4 ;  /* 0x0000000807077211 */ /* 0x000fe200078f20ff */
[----:B--2---:R-:W-:Y:S01]  /*10f0*/  IMAD R18, R18, -0x80, R21 ;  /* 0xffffff8012127824 */ /* 0x004fe200078e0215 */
[----:B------:R-:W-:-:S02]  /*1100*/  LOP3.LUT R5, R4, 0x7ffffffc, RZ, 0xc0, !PT ;  /* 0x7ffffffc04057812 */ /* 0x000fc400078ec0ff */
[----:B------:R-:W-:Y:S02]  /*1110*/  SHF.R.S32.HI R10, RZ, 0x2, R9 ;  /* 0x00000002ff0a7819 */ /* 0x000fe40000011409 */
[----:B------:R-:W-:Y:S02]  /*1120*/  LOP3.LUT R7, R7, 0x1ffffff0, RZ, 0xc0, !PT ;  /* 0x1ffffff007077812 */ /* 0x000fe400078ec0ff */
[----:B------:R-:W-:Y:S02]  /*1130*/  LEA.HI R9, R9, R10, RZ, 0x1 ;  /* 0x0000000a09097211 */ /* 0x000fe400078f08ff */
[----:B------:R-:W-:Y:S01]  /*1140*/  SHF.R.S32.HI R235, RZ, 0x7, R235 ;  /* 0x00000007ffeb7819 */ /* 0x000fe200000114eb */
[----:B------:R-:W-:Y:S01]  /*1150*/  IMAD.IADD R8, R8, 0x1, -R7 ;  /* 0x0000000108087824 */ /* 0x000fe200078e0a07 */
[----:B------:R-:W-:Y:S01]  /*1160*/  LOP3.LUT R9, R9, 0xfffffffe, RZ, 0xc0, !PT ;  /* 0xfffffffe09097812 */ /* 0x000fe200078ec0ff */
[----:B------:R-:W-:-:S04]  /*1170*/  VIADD R7, R10, 0x10 ;  /* 0x000000100a077836 */ /* 0x000fc80000000000 */
[----:B------:R-:W-:Y:S02]  /*1180*/  IMAD.IADD R9, R10, 0x1, -R9 ;  /* 0x000000010a097824 */ /* 0x000fe400078e0a09 */
[----:B---3--:R-:W-:Y:S01]  /*1190*/  IMAD R236, R13, 0x10, R12 ;  /* 0x000000100dec7824 */ /* 0x008fe200078e020c */
[----:B------:R-:W-:Y:S01]  /*11a0*/  LEA.HI R12, R3, R6, RZ, 0x5 ;  /* 0x00000006030c7211 */ /* 0x000fe200078f28ff */
[----:B------:R-:W-:Y:S02]  /*11b0*/  IMAD.IADD R3, R6, 0x1, -R5 ;  /* 0x0000000106037824 */ /* 0x000fe400078e0a05 */
[C---:B------:R-:W-:Y:S01]  /*11c0*/  VIADD R5, R10.reuse, 0x8 ;  /* 0x000000080a057836 */ /* 0x040fe20000000000 */
[----:B------:R-:W-:Y:S01]  /*11d0*/  SHF.R.S32.HI R17, RZ, 0x5, R12 ;  /* 0x00000005ff117819 */ /* 0x000fe2000001140c */
[----:B-1----:R-:W-:Y:S02]  /*11e0*/  VIADD R13, R10, 0x18 ;  /* 0x000000180a0d7836 */ /* 0x002fe40000000000 */
[----:B------:R-:W-:Y:S01]  /*11f0*/  IMAD.U32 R236, R236, 0x200, R11 ;  /* 0x00000200ecec7824 */ /* 0x000fe200078e000b */
[----:B------:R-:W-:Y:S01]  /*1200*/  LEA.HI R6, R5, R5, RZ, 0x1 ;  /* 0x0000000505067211 */ /* 0x000fe200078f08ff */
[----:B------:R-:W-:Y:S01]  /*1210*/  IMAD R17, R17, -0x10, R18 ;  /* 0xfffffff011117824 */ /* 0x000fe200078e0212 */
[----:B------:R-:W-:-:S02]  /*1220*/  LEA.HI R11, R7, R7, RZ, 0x1 ;  /* 0x00000007070b7211 */ /* 0x000fc400078f08ff */
[----:B------:R-:W-:Y:S02]  /*1230*/  LEA.HI R15, R13, R13, RZ, 0x1 ;  /* 0x0000000d0d0f7211 */ /* 0x000fe400078f08ff */
[----:B------:R-:W-:Y:S02]  /*1240*/  LOP3.LUT R10, R6, 0xfffffffe, RZ, 0xc0, !PT ;  /* 0xfffffffe060a7812 */ /* 0x000fe400078ec0ff */
[----:B------:R-:W-:Y:S02]  /*1250*/  LOP3.LUT R12, R11, 0xfffffffe, RZ, 0xc0, !PT ;  /* 0xfffffffe0b0c7812 */ /* 0x000fe400078ec0ff */
[----:B------:R-:W-:Y:S01]  /*1260*/  LOP3.LUT R14, R15, 0xfffffffe, RZ, 0xc0, !PT ;  /* 0xfffffffe0f0e7812 */ /* 0x000fe200078ec0ff */
[----:B------:R-:W-:Y:S01]  /*1270*/  IMAD.IADD R10, R5, 0x1, -R10 ;  /* 0x00000001050a7824 */ /* 0x000fe200078e0a0a */
[----:B------:R-:W-:Y:S01]  /*1280*/  SHF.R.S32.HI R5, RZ, 0x1, R6 ;  /* 0x00000001ff057819 */ /* 0x000fe20000011406 */
[----:B------:R-:W-:Y:S01]  /*1290*/  IMAD.IADD R12, R7, 0x1, -R12 ;  /* 0x00000001070c7824 */ /* 0x000fe200078e0a0c */
[----:B------:R-:W-:Y:S01]  /*12a0*/  SHF.R.S32.HI R6, RZ, 0x1f, R6 ;  /* 0x0000001fff067819 */ /* 0x000fe20000011406 */
[----:B------:R-:W-:Y:S01]  /*12b0*/  IMAD.IADD R237, R13, 0x1, -R14 ;  /* 0x000000010ded7824 */ /* 0x000fe200078e0a0e */
[----:B------:R-:W-:-:S02]  /*12c0*/  SHF.R.S32.HI R7, RZ, 0x1, R11 ;  /* 0x00000001ff077819 */ /* 0x000fc4000001140b */
[----:B------:R-:W-:Y:S02]  /*12d0*/  SHF.R.S32.HI R14, RZ, 0x1f, R11 ;  /* 0x0000001fff0e7819 */ /* 0x000fe4000001140b */
[--C-:B------:R-:W-:Y:S02]  /*12e0*/  SHF.R.S32.HI R13, RZ, 0x2, R4.reuse ;  /* 0x00000002ff0d7819 */ /* 0x100fe40000011404 */
[----:B------:R-:W-:Y:S02]  /*12f0*/  LEA.HI R6, R6, R5, RZ, 0x4 ;  /* 0x0000000506067211 */ /* 0x000fe400078f20ff */
[----:B------:R-:W-:Y:S02]  /*1300*/  SHF.R.S32.HI R4, RZ, 0x1f, R4 ;  /* 0x0000001fff047819 */ /* 0x000fe40000011404 */
[----:B------:R-:W-:Y:S02]  /*1310*/  LEA.HI R14, R14, R7, RZ, 0x4 ;  /* 0x000000070e0e7211 */ /* 0x000fe400078f20ff */
[----:B------:R-:W-:-:S02]  /*1320*/  SHF.R.S32.HI R11, RZ, 0x1, R15 ;  /* 0x00000001ff0b7819 */ /* 0x000fc4000001140f */
[----:B------:R-:W-:Y:S02]  /*1330*/  SHF.R.S32.HI R18, RZ, 0x1f, R15 ;  /* 0x0000001fff127819 */ /* 0x000fe4000001140f */
[----:B------:R-:W-:Y:S02]  /*1340*/  LOP3.LUT R6, R6, 0x1ffffff0, RZ, 0xc0, !PT ;  /* 0x1ffffff006067812 */ /* 0x000fe400078ec0ff */
[----:B------:R-:W-:Y:S02]  /*1350*/  LEA.HI R4, R4, R13, RZ, 0x3 ;  /* 0x0000000d04047211 */ /* 0x000fe400078f18ff */
[----:B------:R-:W-:Y:S01]  /*1360*/  LOP3.LUT R14, R14, 0x1ffffff0, RZ, 0xc0, !PT ;  /* 0x1ffffff00e0e7812 */ /* 0x000fe200078ec0ff */
[----:B------:R-:W-:Y:S01]  /*1370*/  IMAD.IADD R5, R5, 0x1, -R6 ;  /* 0x0000000105057824 */ /* 0x000fe200078e0a06 */
[----:B------:R-:W-:Y:S01]  /*1380*/  LEA.HI R18, R18, R11, RZ, 0x4 ;  /* 0x0000000b12127211 */ /* 0x000fe200078f20ff */
[----:B------:R-:W-:Y:S01]  /*1390*/  IMAD R6, R8, 0x8, R9 ;  /* 0x0000000808067824 */ /* 0x000fe200078e0209 */
[----:B------:R-:W-:Y:S01]  /*13a0*/  LOP3.LUT R4, R4, 0xfffffff8, RZ, 0xc0, !PT ;  /* 0xfffffff804047812 */ /* 0x000fe200078ec0ff */
[----:B------:R-:W-:Y:S01]  /*13b0*/  IMAD.IADD R7, R7, 0x1, -R14 ;  /* 0x0000000107077824 */ /* 0x000fe200078e0a0e */
[----:B------:R-:W-:Y:S01]  /*13c0*/  LOP3.LUT R18, R18, 0x1ffffff0, RZ, 0xc0, !PT ;  /* 0x1ffffff012127812 */ /* 0x000fe200078ec0ff */
[----:B------:R-:W-:Y:S01]  /*13d0*/  IMAD R5, R5, 0x8, R10 ;  /* 0x0000000805057824 */ /* 0x000fe200078e020a */
[----:B------:R-:W-:Y:S01]  /*13e0*/  IADD3 R17, R17, R4, -R13 ;  /* 0x0000000411117210 */ /* 0x000fe20007ffe80d */
[----:B------:R-:W-:Y:S01]  /*13f0*/  IMAD R4, R7, 0x8, R12 ;  /* 0x0000000807047824 */ /* 0x000fe200078e020c */
[----:B------:R1:W-:Y:S01]  /*1400*/  STL [R1+0x8], R6 ;  /* 0x0000080601007387 */ /* 0x0003e20000100800 */
[----:B------:R-:W-:-:S02]  /*1410*/  IMAD.IADD R18, R11, 0x1, -R18 ;  /* 0x000000010b127824 */ /* 0x000fc400078e0a12 */
[----:B------:R-:W-:Y:S01]  /*1420*/  IMAD.SHL.U32 R8, R19, 0x4, RZ ;  /* 0x0000000413087824 */ /* 0x000fe200078e00ff */
[----:B------:R2:W-:Y:S01]  /*1430*/  STL [R1+0x4], R5 ;  /* 0x0000040501007387 */ /* 0x0005e20000100800 */
[----:B------:R-:W-:Y:S02]  /*1440*/  IMAD R237, R18, 0x8, R237 ;  /* 0x0000000812ed7824 */ /* 0x000fe400078e02ed */
[----:B------:R-:W-:Y:S01]  /*1450*/  IMAD R226, R226, -0x40, R17 ;  /* 0xffffffc0e2e27824 */ /* 0x000fe200078e0211 */
[----:B------:R3:W-:Y:S01]  /*1460*/  STL [R1], R4 ;  /* 0x0000000401007387 */ /* 0x0007e20000100800 */
[----:B------:R-:W-:Y:S01]  /*1470*/  IMAD R8, R8, 0x4, R225 ;  /* 0x0000000408087824 */ /* 0x000fe200078e02e1 */
[----:B-1----:R-:W-:Y:S01]  /*1480*/  CS2R R6, SRZ ;  /* 0x0000000000067805 */ /* 0x002fe2000001ff00 */
[----:B--2---:R-:W-:Y:S01]  /*1490*/  IMAD.MOV.U32 R5, RZ, RZ, RZ ;  /* 0x000000ffff057224 */ /* 0x004fe200078e00ff */
[----:B---3--:R-:W-:-:S07]  /*14a0*/  LOP3.LUT R4, R16, 0x1, RZ, 0xfc, !PT ;  /* 0x0000000110047812 */ /* 0x008fce00078efcff */
.L_x_26:
[----:B------:R-:W-:Y:S01]  /*14b0*/  ISETP.NE.AND P0, PT, R4, 0x3, PT ;  /* 0x000000030400780c */ /* 0x000fe20003f05270 */
[----:B------:R-:W-:-:S12]  /*14c0*/  YIELD ;  /* 0x0000000000007946 */ /* 0x000fd80003800000 */
[----:B-1----:R-:W-:Y:S05]  /*14d0*/  @!P0 BRA `(.L_x_16) ;  /* 0x0000000000048947 */ /* 0x002fea0003800000 */
[----:B------:R-:W-:Y:S01]  /*14e0*/  BPT.TRAP 0x1 ;  /* 0x000000040000795c */ /* 0x000fe20000300000 */
.L_x_16:
[----:B------:R-:W-:Y:S01]  /*14f0*/  IMAD R9, R7, 0x8, R225 ;  /* 0x0000000807097824 */ /* 0x000fe200078e02e1 */
[----:B------:R-:W-:-:S04]  /*1500*/  SHF.L.U32 R22, R6, 0x1f, RZ ;  /* 0x0000001f06167819 */ /* 0x000fc800000006ff */
[----:B------:R1:W2:Y:S01]  /*1510*/  SYNCS.PHASECHK.TRANS64.TRYWAIT P1, [R9+URZ+0x30c10], R22 ;  /* 0x030c1016090075a7 */ /* 0x0002a2000802017f */
[----:B------:R-:W-:Y:S05]  /*1520*/  @!P0 BRA `(.L_x_17) ;  /* 0x0000000000048947 */ /* 0x000fea0003800000 */
[----:B------:R-:W-:Y:S01]  /*1530*/  BPT.TRAP 0x1 ;  /* 0x000000040000795c */ /* 0x000fe20000300000 */
.L_x_17:
[----:B------:R-:W-:-:S05]  /*1540*/  VIADD R10, R225, 0x10000 ;  /* 0x00010000e10a7836 */ /* 0x000fca0000000000 */
[----:B------:R-:W-:-:S04]  /*1550*/  SHF.R.U32.HI R10, RZ, 0x4, R10 ;  /* 0x00000004ff0a7819 */ /* 0x000fc8000001160a */
[----:B------:R-:W-:Y:S01]  /*1560*/  LOP3.LUT R10, R10, 0x3fff, RZ, 0xc0, !PT ;  /* 0x00003fff0a0a7812 */ /* 0x000fe200078ec0ff */
[----:B--2---:R-:W-:Y:S06]  /*1570*/  @P1 BRA `(.L_x_18) ;  /* 0x0000000000081947 */ /* 0x004fec0003800000 */
[----:B------:R-:W2:Y:S02]  /*1580*/  SYNCS.PHASECHK.TRANS64.TRYWAIT P1, [R9+URZ+0x30c10], R22 ;  /* 0x030c1016090075a7 */ /* 0x000ea4000802017f */
[----:B--2---:R-:W-:Y:S05]  /*1590*/  @!P1 BRA `(.L_x_19) ;  /* 0x0000006000a49947 */ /* 0x004fea0003800000 */
.L_x_18:
[----:B------:R-:W-:Y:S05]  /*15a0*/  WARPSYNC.ALL ;  /* 0x0000000000007948 */ /* 0x000fea0003800000 */
[----:B------:R-:W-:Y:S01]  /*15b0*/  LOP3.LUT R12, R10, 0x10000, RZ, 0xfc, !PT ;  /* 0x000100000a0c7812 */ /* 0x000fe200078efcff */
[----:B------:R-:W-:Y:S01]  /*15c0*/  IMAD R11, R0, 0x2000, R225 ;  /* 0x00002000000b7824 */ /* 0x000fe200078e02e1 */
[----:B------:R-:W3:Y:S04]  /*15d0*/  LDL R15, [R1+0x8] ;  /* 0x00000800010f7983 */ /* 0x000ee80000100800 */
[----:B------:R-:W-:Y:S01]  /*15e0*/  R2UR UR9, R11 ;  /* 0x000000000b0972ca */ /* 0x000fe200000e0000 */
[C---:B------:R-:W-:Y:S01]  /*15f0*/  IMAD R12, R7.reuse, 0x400, R12 ;  /* 0x00000400070c7824 */ /* 0x040fe200078e020c */
[----:B------:R-:W4:Y:S04]  /*1600*/  LDL R14, [R1+0x4] ;  /* 0x00000400010e7983 */ /* 0x000f280000100800 */
[----:B------:R-:W-:Y:S01]  /*1610*/  R2UR UR8, R12 ;  /* 0x000000000c0872ca */ /* 0x000fe200000e0000 */
[----:B------:R-:W5:Y:S01]  /*1620*/  LDL R13, [R1] ;  /* 0x00000000010d7983 */ /* 0x000f620000100800 */
[----:B------:R-:W-:Y:S01]  /*1630*/  WARPGROUP.ARRIVE ;  /* 0x00000000000079c5 */ /* 0x000fe20000000000 */
[----:B------:R-:W-:Y:S01]  /*1640*/  UMOV UR7, 0x40000040 ;  /* 0x4000004000077882 */ /* 0x000fe20000000000 */
[----:B------:R-:W-:Y:S01]  /*1650*/  UMOV UR5, 0x40000040 ;  /* 0x4000004000057882 */ /* 0x000fe20000000000 */
[----:B------:R-:W-:-:S02]  /*1660*/  IMAD R18, R7, 0x80, R237 ;  /* 0x0000008007127824 */ /* 0x000fc400078e02ed */
[----:B------:R-:W-:Y:S01]  /*1670*/  USHF.R.U32.HI UR4, URZ, 0x4, UR9 ;  /* 0x000000043f047899 */ /* 0x000fe20008011609 */
[----:B------:R-:W-:Y:S02]  /*1680*/  VIADD R11, R225, 0x20000 ;  /* 0x00020000e10b7836 */ /* 0x000fe40000000000 */
[----:B------:R-:W-:Y:S01]  /*1690*/  IMAD R18, R3, 0x2, R18 ;  /* 0x0000000203127824 */ /* 0x000fe200078e0212 */
[----:B------:R-:W-:Y:S02]  /*16a0*/  ULOP3.LUT UR4, UR4, 0x3fff, URZ, 0xc0, !UPT ;  /* 0x00003fff04047892 */ /* 0x000fe4000f8ec03f */
[----:B------:R-:W-:Y:S01]  /*16b0*/  UMOV UR6, UR8 ;  /* 0x0000000800067c82 */ /* 0x000fe20008000000 */
[C---:B------:R-:W-:Y:S01]  /*16c0*/  IMAD R216, R18.reuse, 0x4, R225 ;  /* 0x0000000412d87824 */ /* 0x040fe200078e02e1 */
[----:B------:R-:W-:Y:S01]  /*16d0*/  ULOP3.LUT UR10, UR4, 0x10000, URZ, 0xfc, !UPT ;  /* 0x00010000040a7892 */ /* 0x000fe2000f8efc3f */
[----:B------:R-:W-:-:S06]  /*16e0*/  IMAD R220, R18, 0x4, R11 ;  /* 0x0000000412dc7824 */ /* 0x000fcc00078e020b */
[----:B------:R-:W-:Y:S02]  /*16f0*/  UMOV UR4, UR10 ;  /* 0x0000000a00047c82 */ /* 0x000fe40008000000 */
[----:B------:R-:W-:Y:S01]  /*1700*/  HGMMA.64x128x16.F32.BF16 R88, gdesc[UR4], RZ, !UPT, gsb0 ;  /* 0x01e00000045879f0 */ /* 0x000fe2000c0018ff */
[----:B------:R-:W-:Y:S02]  /*1710*/  UIADD3 UR6, UR8, 0x2, URZ ;  /* 0x0000000208067890 */ /* 0x000fe4000fffe03f */
[----:B------:R-:W-:Y:S01]  /*1720*/  UIADD3 UR4, UR10, 0x2, URZ ;  /* 0x000000020a047890 */ /* 0x000fe2000fffe03f */
[----:B------:R-:W-:Y:S01]  /*1730*/  UMOV UR7, 0x40000040 ;  /* 0x4000004000077882 */ /* 0x000fe20000000000 */
[----:B------:R-:W-:Y:S01]  /*1740*/  UMOV UR5, 0x40000040 ;  /* 0x4000004000057882 */ /* 0x000fe20000000000 */
[----:B------:R-:W-:Y:S02]  /*1750*/  WARPGROUP.DEPBAR.LE gsb0, 0x0 ;  /* 0x00008000000079c5 */ /* 0x000fe40000010000 */
[----:B------:R-:W-:-:S06]  /*1760*/  WARPGROUP.ARRIVE ;  /* 0x00000000000079c5 */ /* 0x000fcc0000000000 */
[----:B------:R-:W-:Y:S01]  /*1770*/  HGMMA.64x128x16.F32.BF16 R88, gdesc[UR4], R88, gsb0 ;  /* 0x01e00000045879f0 */ /* 0x000fe20008001858 */
[----:B------:R-:W-:Y:S02]  /*1780*/  UIADD3 UR6, UR8, 0x4, URZ ;  /* 0x0000000408067890 */ /* 0x000fe4000fffe03f */
[----:B------:R-:W-:Y:S01]  /*1790*/  UIADD3 UR4, UR10, 0x4, URZ ;  /* 0x000000040a047890 */ /* 0x000fe2000fffe03f */
[----:B------:R-:W-:Y:S01]  /*17a0*/  UMOV UR7, 0x40000040 ;  /* 0x4000004000077882 */ /* 0x000fe20000000000 */
[----:B------:R-:W-:Y:S01]  /*17b0*/  UMOV UR5, 0x40000040 ;  /* 0x4000004000057882 */ /* 0x000fe20000000000 */
[----:B---3--:R-:W-:-:S04]  /*17c0*/  IMAD R12, R7, 0x80, R15 ;  /* 0x00000080070c7824 */ /* 0x008fc800078e020f */
[----:B------:R-:W-:Y:S02]  /*17d0*/  IMAD R12, R3, 0x2, R12 ;  /* 0x00000002030c7824 */ /* 0x000fe400078e020c */
[C---:B----4-:R-:W-:Y:S02]  /*17e0*/  IMAD R14, R7.reuse, 0x80, R14 ;  /* 0x00000080070e7824 */ /* 0x050fe400078e020e */
[----:B------:R-:W-:Y:S01]  /*17f0*/  IMAD R20, R12, 0x4, R225 ;  /* 0x000000040c147824 */ /* 0x000fe200078e02e1 */
[----:B------:R-:W-:Y:S02]  /*1800*/  WARPGROUP.DEPBAR.LE gsb0, 0x0 ;  /* 0x00008000000079c5 */ /* 0x000fe40000010000 */
[----:B------:R-:W-:Y:S01]  /*1810*/  WARPGROUP.ARRIVE ;  /* 0x00000000000079c5 */ /* 0x000fe20000000000 */
[----:B-----5:R-:W-:Y:S02]  /*1820*/  IMAD R16, R7, 0x80, R13 ;  /* 0x0000008007107824 */ /* 0x020fe400078e020d */
[----:B------:R-:W-:-:S02]  /*1830*/  IMAD R14, R3, 0x2, R14 ;  /* 0x00000002030e7824 */ /* 0x000fc400078e020e */
[----:B------:R-:W-:Y:S01]  /*1840*/  IMAD R16, R3, 0x2, R16 ;  /* 0x0000000203107824 */ /* 0x000fe200078e0210 */
[----:B------:R-:W-:Y:S01]  /*1850*/  HGMMA.64x128x16.F32.BF16 R88, gdesc[UR4], R88, gsb0 ;  /* 0x01e00000045879f0 */ /* 0x000fe20008001858 */
[----:B------:R-:W-:Y:S01]  /*1860*/  UIADD3 UR6, UR8, 0x6, URZ ;  /* 0x0000000608067890 */ /* 0x000fe2000fffe03f */
[--C-:B------:R-:W-:Y:S01]  /*1870*/  IMAD R234, R14, 0x4, R225.reuse ;  /* 0x000000040eea7824 */ /* 0x100fe200078e02e1 */
[----:B------:R-:W-:Y:S01]  /*1880*/  UIADD3 UR4, UR10, 0x6, URZ ;  /* 0x000000060a047890 */ /* 0x000fe2000fffe03f */
[----:B------:R-:W-:Y:S01]  /*1890*/  IMAD R222, R16, 0x4, R225 ;  /* 0x0000000410de7824 */ /* 0x000fe200078e02e1 */
[----:B------:R-:W-:Y:S01]  /*18a0*/  UMOV UR7, 0x40000040 ;  /* 0x4000004000077882 */ /* 0x000fe20000000000 */
[----:B------:R-:W-:Y:S01]  /*18b0*/  UMOV UR5, 0x40000040 ;  /* 0x4000004000057882 */ /* 0x000fe20000000000 */
[--C-:B------:R-:W-:Y:S02]  /*18c0*/  IMAD R217, R12, 0x4, R11.reuse ;  /* 0x000000040cd97824 */ /* 0x100fe400078e020b */
[----:B------:R-:W-:-:S02]  /*18d0*/  IMAD R221, R14, 0x4, R11 ;  /* 0x000000040edd7824 */ /* 0x000fc400078e020b */
[----:B------:R-:W-:Y:S01]  /*18e0*/  IMAD R219, R16, 0x4, R11 ;  /* 0x0000000410db7824 */ /* 0x000fe200078e020b */
[----:B------:R-:W-:Y:S02]  /*18f0*/  WARPGROUP.DEPBAR.LE gsb0, 0x0 ;  /* 0x00008000000079c5 */ /* 0x000fe40000010000 */
[----:B------:R-:W-:-:S06]  /*1900*/  WARPGROUP.ARRIVE ;  /* 0x00000000000079c5 */ /* 0x000fcc0000000000 */
[----:B------:R-:W-:Y:S03]  /*1910*/  HGMMA.64x128x16.F32.BF16 R88, gdesc[UR4], R88, gsb0 ;  /* 0x01e00000045879f0 */ /* 0x000fe60008001858 */
[----:B------:R-:W-:Y:S02]  /*1920*/  WARPGROUP.DEPBAR.LE gsb0, 0x0 ;  /* 0x00008000000079c5 */ /* 0x000fe40000010000 */
[----:B------:R-:W3:Y:S04]  /*1930*/  LDS R20, [R20+0x20000] ;  /* 0x0200000014147984 */ /* 0x000ee80000000800 */
[----:B------:R-:W4:Y:S04]  /*1940*/  LDS R234, [R234+0x20000] ;  /* 0x02000000eaea7984 */ /* 0x000f280000000800 */
[----:B------:R-:W1:Y:S04]  /*1950*/  LDS R222, [R222+0x20000] ;  /* 0x02000000dede7984 */ /* 0x000e680000000800 */
[----:B------:R-:W1:Y:S01]  /*1960*/  LDS R216, [R216+0x20000] ;  /* 0x02000000d8d87984 */ /* 0x000e620000000800 */
[----:B------:R-:W-:Y:S05]  /*1970*/  @!P0 BRA `(.L_x_20) ;  /* 0x0000000000048947 */ /* 0x000fea0003800000 */
[----:B------:R-:W-:Y:S01]  /*1980*/  BPT.TRAP 0x1 ;  /* 0x000000040000795c */ /* 0x000fe20000300000 */
.L_x_20:
[----:B------:R1:W1:Y:S01]  /*1990*/  SYNCS.PHASECHK.TRANS64.TRYWAIT P1, [R9+URZ+0x30c30], R22 ;  /* 0x030c3016090075a7 */ /* 0x000262000802017f */
[----:B------:R-:W-:Y:S05]  /*19a0*/  @!P0 BRA `(.L_x_21) ;  /* 0x0000000000048947 */ /* 0x000fea0003800000 */
[----:B------:R-:W-:Y:S01]  /*19b0*/  BPT.TRAP 0x1 ;  /* 0x000000040000795c */ /* 0x000fe20000300000 */
.L_x_21:
[----:B------:R-:W-:-:S05]  /*19c0*/  VIADD R11, R225, 0x18000 ;  /* 0x00018000e10b7836 */ /* 0x000fca0000000000 */
[----:B------:R-:W-:-:S04]  /*19d0*/  SHF.R.U32.HI R11, RZ, 0x4, R11 ;  /* 0x00000004ff0b7819 */ /* 0x000fc8000001160b */
[----:B------:R-:W-:-:S04]  /*19e0*/  LOP3.LUT R218, R11, 0x3fff, RZ, 0xc0, !PT ;  /* 0x00003fff0bda7812 */ /* 0x000fc800078ec0ff */
[----:B------:R-:W-:Y:S01]  /*19f0*/  LOP3.LUT R12, R218, 0x10000, RZ, 0xfc, !PT ;  /* 0x00010000da0c7812 */ /* 0x000fe200078efcff */
[----:B-1----:R-:W-:Y:S06]  /*1a00*/  @P1 BRA `(.L_x_22) ;  /* 0x0000000000081947 */ /* 0x002fec0003800000 */
[----:B------:R-:W1:Y:S02]  /*1a10*/  SYNCS.PHASECHK.TRANS64.TRYWAIT P1, [R9+URZ+0x30c30], R22 ;  /* 0x030c3016090075a7 */ /* 0x000e64000802017f */
[----:B-1----:R-:W-:Y:S05]  /*1a20*/  @!P1 BRA `(.L_x_23) ;  /* 0x0000005c00949947 */ /* 0x002fea0003800000 */
.L_x_22:
[----:B------:R-:W-:Y:S01]  /*1a30*/  UIADD3 UR9, UR9, 0x4000, URZ ;  /* 0x0000400009097890 */ /* 0x000fe2000fffe03f */
[----:B------:R-:W-:Y:S01]  /*1a40*/  IMAD R12, R7, 0x400, R12 ;  /* 0x00000400070c7824 */ /* 0x000fe200078e020c */
[----:B------:R-:W-:Y:S01]  /*1a50*/  WARPGROUP.ARRIVE ;  /* 0x00000000000079c5 */ /* 0x000fe20000000000 */
[----:B------:R-:W-:Y:S01]  /*1a60*/  UMOV UR7, 0x40000040 ;  /* 0x4000004000077882 */ /* 0x000fe20000000000 */
[----:B------:R-:W-:Y:S01]  /*1a70*/  USHF.R.U32.HI UR9, URZ, 0x4, UR9 ;  /* 0x000000043f097899 */ /* 0x000fe20008011609 */
[----:B------:R-:W-:Y:S01]  /*1a80*/  VIADD R231, R2, 0xc ;  /* 0x0000000c02e77836 */ /* 0x000fe20000000000 */
[----:B------:R-:W-:Y:S01]  /*1a90*/  R2UR UR8, R12 ;  /* 0x000000000c0872ca */ /* 0x000fe200000e0000 */
[----:B------:R-:W-:Y:S01]  /*1aa0*/  UMOV UR5, 0x40000040 ;  /* 0x4000004000057882 */ /* 0x000fe20000000000 */
[----:B------:R-:W-:Y:S01]  /*1ab0*/  ULOP3.LUT UR9, UR9, 0x3fff, URZ, 0xc0, !UPT ;  /* 0x00003fff09097892 */ /* 0x000fe2000f8ec03f */
[----:B------:R-:W-:Y:S01]  /*1ac0*/  VIADD R230, R2, 0x10 ;  /* 0x0000001002e67836 */ /* 0x000fe20000000000 */
[----:B---3--:R-:W1:Y:S01]  /*1ad0*/  SHFL.IDX PT, R15, R20, R231, 0x1f ;  /* 0x00001fe7140f7589 */ /* 0x008e6200000e0000 */
[C---:B------:R-:W-:Y:S01]  /*1ae0*/  ISETP.GT.AND P2, PT, R226.reuse, RZ, PT ;  /* 0x000000ffe200720c */ /* 0x040fe20003f44270 */
[----:B------:R-:W-:Y:S01]  /*1af0*/  ULOP3.LUT UR9, UR9, 0x10000, URZ, 0xfc, !UPT ;  /* 0x0001000009097892 */ /* 0x000fe2000f8efc3f */
[----:B------:R-:W-:Y:S01]  /*1b00*/  ISETP.GT.AND P1, PT, R226, 0x8, PT ;  /* 0x00000008e200780c */ /* 0x000fe20003f24270 */
[----:B------:R-:W3:Y:S01]  /*1b10*/  SHFL.IDX PT, R16, R20, R230, 0x1f ;  /* 0x00001fe614107589 */ /* 0x000ee200000e0000 */
[----:B------:R-:W-:Y:S01]  /*1b20*/  FSEL R18, R93, -INF , P2 ;  /* 0xff8000005d127808 */ /* 0x000fe20001000000 */
[C---:B------:R-:W-:Y:S01]  /*1b30*/  VIADD R232, R2.reuse, 0x8 ;  /* 0x0000000802e87836 */ /* 0x040fe20000000000 */
[----:B------:R-:W-:Y:S01]  /*1b40*/  ULDC UR10, c[0x0][0x744] ;  /* 0x0001d100000a7ab9 */ /* 0x000fe20000000800 */
[----:B------:R-:W5:Y:S01]  /*1b50*/  SHFL.IDX PT, R11, R20, R2, 0x1f ;  /* 0x00001f02140b7589 */ /* 0x000f6200000e0000 */
[----:B------:R-:W-:Y:S01]  /*1b60*/  UMOV UR6, UR8 ;  /* 0x0000000800067c82 */ /* 0x000fe20008000000 */
[----:B------:R-:W-:Y:S01]  /*1b70*/  UMOV UR4, UR9 ;  /* 0x0000000900047c82 */ /* 0x000fe20008000000 */
[----:B--2---:R-:W-:Y:S01]  /*1b80*/  FSEL R22, R95, -INF , P1 ;  /* 0xff8000005f167808 */ /* 0x004fe20000800000 */
[----:B------:R-:W-:Y:S01]  /*1b90*/  HGMMA.64x128x16.F32.BF16 R24, gdesc[UR4], RZ, !UPT, gsb0 ;  /* 0x01e00000041879f0 */ /* 0x000fe2000c0018ff */
[----:B------:R-:W-:Y:S01]  /*1ba0*/  UIADD3 UR6, UR8, 0x2, URZ ;  /* 0x0000000208067890 */ /* 0x000fe2000fffe03f */
[----:B------:R-:W2:Y:S01]  /*1bb0*/  SHFL.IDX PT, R13, R20, R232, 0x1f ;  /* 0x00001fe8140d7589 */ /* 0x000ea200000e0000 */
[----:B------:R-:W-:Y:S01]  /*1bc0*/  UIADD3 UR4, UR9, 0x2, URZ ;  /* 0x0000000209047890 */ /* 0x000fe2000fffe03f */
[----:B------:R-:W-:Y:S01]  /*1bd0*/  VIADD R227, R2, 0x1c ;  /* 0x0000001c02e37836 */ /* 0x000fe20000000000 */
[----:B------:R-:W-:Y:S01]  /*1be0*/  UMOV UR7, 0x40000040 ;  /* 0x4000004000077882 */ /* 0x000fe20000000000 */
[----:B------:R-:W-:Y:S01]  /*1bf0*/  UMOV UR5, 0x40000040 ;  /* 0x4000004000057882 */ /* 0x000fe20000000000 */
[----:B------:R-:W-:Y:S01]  /*1c00*/  FSEL R19, R96, -INF , P2 ;  /* 0xff80000060137808 */ /* 0x000fe20001000000 */
[----:B------:R-:W-:Y:S01]  /*1c10*/  VIADD R228, R2, 0x18 ;  /* 0x0000001802e47836 */ /* 0x000fe20000000000 */
[----:B------:R-:W-:Y:S01]  /*1c20*/  FSEL R21, R98, -INF , P1 ;  /* 0xff80000062157808 */ /* 0x000fe20000800000 */
[----:B------:R-:W-:Y:S01]  /*1c30*/  VIADD R233, R2, 0x4 ;  /* 0x0000000402e97836 */ /* 0x000fe20000000000 */
[----:B------:R-:W-:Y:S01]  /*1c40*/  FSEL R88, R88, -INF , P2 ;  /* 0xff80000058587808 */ /* 0x000fe20001000000 */
[--C-:B-1----:R-:W-:Y:S01]  /*1c50*/  FFMA.FTZ R23, R18, UR10, -R15.reuse ;  /* 0x0000000a12177c23 */ /* 0x102fe2000801080f */
[----:B------:R-:W-:Y:S01]  /*1c60*/  FFMA.FTZ R17, R22, UR10, -R15 ;  /* 0x0000000a16117c23 */ /* 0x000fe2000801080f */
[----:B------:R-:W-:Y:S01]  /*1c70*/  VIADD R229, R2, 0x14 ;  /* 0x0000001402e57836 */ /* 0x000fe20000000000 */
[----:B------:R-:W1:Y:S01]  /*1c80*/  SHFL.IDX PT, R12, R20, R233, 0x1f ;  /* 0x00001fe9140c7589 */ /* 0x000e6200000e0000 */
[----:B------:R4:W-:Y:S01]  /*1c90*/  MUFU.EX2 R15, R23 ;  /* 0x00000017000f7308 */ /* 0x0009e20000000800 */
[--C-:B---3--:R-:W-:Y:S01]  /*1ca0*/  FFMA.FTZ R22, R19, UR10, -R16.reuse ;  /* 0x0000000a13167c23 */ /* 0x108fe20008010810 */
[----:B------:R-:W-:Y:S01]  /*1cb0*/  FFMA.FTZ R19, R21, UR10, -R16 ;  /* 0x0000000a15137c23 */ /* 0x000fe20008010810 */
[----:B------:R-:W-:Y:S01]  /*1cc0*/  FSEL R94, R94, -INF , P1 ;  /* 0xff8000005e5e7808 */ /* 0x000fe20000800000 */
[----:B------:R-:W3:Y:S01]  /*1cd0*/  SHFL.IDX PT, R21, R20, R228, 0x1f ;  /* 0x00001fe414157589 */ /* 0x000ee200000e0000 */
[----:B-----5:R-:W-:Y:S01]  /*1ce0*/  FFMA.FTZ R88, R88, UR10, -R11 ;  /* 0x0000000a58587c23 */ /* 0x020fe2000801080b */
[----:B------:R-:W-:Y:S01]  /*1cf0*/  FSEL R100, R100, -INF , P2 ;  /* 0xff80000064647808 */ /* 0x000fe20001000000 */
[----:B------:R-:W-:Y:S01]  /*1d00*/  IMAD R218, R7, 0x400, R218 ;  /* 0x0000040007da7824 */ /* 0x000fe200078e02da */
[----:B------:R-:W5:Y:S01]  /*1d10*/  SHFL.IDX PT, R18, R20, R229, 0x1f ;  /* 0x00001fe514127589 */ /* 0x000f6200000e0000 */
[----:B------:R1:W-:Y:S01]  /*1d20*/  MUFU.EX2 R223, R88 ;  /* 0x0000005800df7308 */ /* 0x0003e20000000800 */
[----:B--2---:R-:W-:Y:S01]  /*1d30*/  FFMA.FTZ R14, R94, UR10, -R13 ;  /* 0x0000000a5e0e7c23 */ /* 0x004fe2000801080d */
[----:B------:R-:W-:Y:S01]  /*1d40*/  FSEL R94, R103, -INF , P1 ;  /* 0xff800000675e7808 */ /* 0x000fe20000800000 */
[----:B----4-:R-:W2:Y:S01]  /*1d50*/  SHFL.IDX PT, R23, R20, R227, 0x1f ;  /* 0x00001fe314177589 */ /* 0x010ea200000e0000 */
[----:B------:R-:W-:-:S02]  /*1d60*/  FSEL R102, R102, -INF , P1 ;  /* 0xff80000066667808 */ /* 0x000fc40000800000 */
[----:B------:R-:W-:Y:S01]  /*1d70*/  FSEL R89, R89, -INF , P2 ;  /* 0xff80000059597808 */ /* 0x000fe20001000000 */
[----:B------:R-:W-:Y:S01]  /*1d80*/  SHFL.IDX PT, R98, R234, R230, 0x1f ;  /* 0x00001fe6ea627589 */ /* 0x000fe200000e0000 */
[----:B------:R4:W-:Y:S01]  /*1d90*/  MUFU.EX2 R16, R22 ;  /* 0x0000001600107308 */ /* 0x0009e20000000800 */
[----:B-1----:R-:W-:Y:S02]  /*1da0*/  FSEL R88, R101, -INF , P2 ;  /* 0xff80000065587808 */ /* 0x002fe40001000000 */
[----:B------:R-:W-:Y:S01]  /*1db0*/  FSEL R97, R97, -INF , P2 ;  /* 0xff80000061617808 */ /* 0x000fe20001000000 */
[----:B------:R-:W-:Y:S01]  /*1dc0*/  SHFL.IDX PT, R96, R234, R231, 0x1f ;  /* 0x00001fe7ea607589 */ /* 0x000fe200000e0000 */
[----:B------:R-:W-:Y:S01]  /*1dd0*/  FSEL R90, R90, -INF , P1 ;  /* 0xff8000005a5a7808 */ /* 0x000fe20000800000 */
[----:B------:R-:W-:Y:S01]  /*1de0*/  FFMA.FTZ R89, R89, UR10, -R12 ;  /* 0x0000000a59597c23 */ /* 0x000fe2000801080c */
[----:B------:R-:W-:Y:S01]  /*1df0*/  FSEL R99, R99, -INF , P1 ;  /* 0xff80000063637808 */ /* 0x000fe20000800000 */
[----:B------:R-:W-:Y:S01]  /*1e00*/  SHFL.IDX PT, R101, R234, R228, 0x1f ;  /* 0x00001fe4ea657589 */ /* 0x000fe200000e0000 */
[----:B------:R-:W-:Y:S01]  /*1e10*/  FSEL R91, R91, -INF , P1 ;  /* 0xff8000005b5b7808 */ /* 0x000fe20000800000 */
[----:B------:R1:W-:Y:S01]  /*1e20*/  MUFU.EX2 R224, R89 ;  /* 0x0000005900e07308 */ /* 0x0003e20000000800 */
[--C-:B---3--:R-:W-:Y:S01]  /*1e30*/  FFMA.FTZ R100, R100, UR10, -R21.reuse ;  /* 0x0000000a64647c23 */ /* 0x108fe20008010815 */
[----:B----4-:R-:W-:Y:S01]  /*1e40*/  FFMA.FTZ R22, R102, UR10, -R21 ;  /* 0x0000000a66167c23 */ /* 0x010fe20008010815 */
[----:B------:R-:W-:Y:S01]  /*1e50*/  FFMA.FTZ R11, R90, UR10, -R11 ;  /* 0x0000000a5a0b7c23 */ /* 0x000fe2000801080b */
[----:B------:R-:W-:Y:S01]  /*1e60*/  FSEL R93, R108, -INF , P2 ;  /* 0xff8000006c5d7808 */ /* 0x000fe20001000000 */
[--C-:B-----5:R-:W-:Y:S01]  /*1e70*/  FFMA.FTZ R97, R97, UR10, -R18.reuse ;  /* 0x0000000a61617c23 */ /* 0x120fe20008010812 */
[----:B------:R-:W3:Y:S01]  /*1e80*/  SHFL.IDX PT, R90, R234, R2, 0x1f ;  /* 0x00001f02ea5a7589 */ /* 0x000ee200000e0000 */
[----:B------:R-:W-:Y:S01]  /*1e90*/  FFMA.FTZ R99, R99, UR10, -R18 ;  /* 0x0000000a63637c23 */ /* 0x000fe20008010812 */
[----:B------:R4:W-:Y:S01]  /*1ea0*/  MUFU.EX2 R21, R100 ;  /* 0x0000006400157308 */ /* 0x0009e20000000800 */
[--C-:B--2---:R-:W-:Y:S01]  /*1eb0*/  FFMA.FTZ R95, R88, UR10, -R23.reuse ;  /* 0x0000000a585f7c23 */ /* 0x104fe20008010817 */
[----:B------:R-:W-:Y:S01]  /*1ec0*/  FFMA.FTZ R88, R94, UR10, -R23 ;  /* 0x0000000a5e587c23 */ /* 0x000fe20008010817 */
[----:B-1----:R-:W-:Y:S01]  /*1ed0*/  FSEL R89, R104, -INF , P2 ;  /* 0xff80000068597808 */ /* 0x002fe20001000000 */
[----:B------:R-:W1:Y:S01]  /*1ee0*/  SHFL.IDX PT, R94, R234, R232, 0x1f ;  /* 0x00001fe8ea5e7589 */ /* 0x000e6200000e0000 */
[----:B------:R-:W-:Y:S01]  /*1ef0*/  FFMA.FTZ R12, R91, UR10, -R12 ;  /* 0x0000000a5b0c7c23 */ /* 0x000fe2000801080c */
[----:B------:R-:W-:-:S02]  /*1f00*/  FSEL R91, R106, -INF , P1 ;  /* 0xff8000006a5b7808 */ /* 0x000fc40000800000 */
[----:B------:R-:W-:Y:S01]  /*1f10*/  SHFL.IDX PT, R104, R234, R227, 0x1f ;  /* 0x00001fe3ea687589 */ /* 0x000fe200000e0000 */
[----:B------:R2:W-:Y:S01]  /*1f20*/  MUFU.EX2 R18, R97 ;  /* 0x0000006100127308 */ /* 0x0005e20000000800 */
[----:B------:R-:W-:Y:S02]  /*1f30*/  FSEL R103, R114, -INF , P1 ;  /* 0xff80000072677808 */ /* 0x000fe40000800000 */
[----:B----4-:R-:W4:Y:S01]  /*1f40*/  SHFL.IDX PT, R100, R234, R229, 0x1f ;  /* 0x00001fe5ea647589 */ /* 0x010f2200000e0000 */
[----:B------:R-:W-:Y:S02]  /*1f50*/  FSEL R115, R115, -INF , P1 ;  /* 0xff80000073737808 */ /* 0x000fe40000800000 */
[----:B------:R-:W-:Y:S01]  /*1f60*/  FSEL R92, R92, -INF , P2 ;  /* 0xff8000005c5c7808 */ /* 0x000fe20001000000 */
[----:B------:R-:W5:Y:S01]  /*1f70*/  SHFL.IDX PT, R106, R222, R2, 0x1f ;  /* 0x00001f02de6a7589 */ /* 0x000f6200000e0000 */
[----:B------:R1:W-:Y:S01]  /*1f80*/  MUFU.EX2 R20, R99 ;  /* 0x0000006300147308 */ /* 0x0003e20000000800 */
[----:B--2---:R-:W-:-:S02]  /*1f90*/  FSEL R97, R110, -INF , P1 ;  /* 0xff8000006e617808 */ /* 0x004fc40000800000 */
[----:B------:R-:W-:Y:S01]  /*1fa0*/  FFMA.FTZ R92, R92, UR10, -R13 ;  /* 0x0000000a5c5c7c23 */ /* 0x000fe2000801080d */
[----:B------:R-:W-:Y:S01]  /*1fb0*/  SHFL.IDX PT, R114, R222, R230, 0x1f ;  /* 0x00001fe6de727589 */ /* 0x000fe200000e0000 */
[----:B------:R-:W-:Y:S01]  /*1fc0*/  FSEL R119, R119, -INF , P1 ;  /* 0xff80000077777808 */ /* 0x000fe20000800000 */
[--C-:B---3--:R-:W-:Y:S01]  /*1fd0*/  FFMA.FTZ R89, R89, UR10, -R90.reuse ;  /* 0x0000000a59597c23 */ /* 0x108fe2000801085a */
[----:B------:R-:W-:Y:S01]  /*1fe0*/  FSEL R111, R111, -INF , P1 ;  /* 0xff8000006f6f7808 */ /* 0x000fe20000800000 */
[----:B------:R2:W-:Y:S01]  /*1ff0*/  MUFU.EX2 R23, R95 ;  /* 0x0000005f00177308 */ /* 0x0005e20000000800 */
[----:B-1----:R-:W-:Y:S01]  /*2000*/  FSEL R99, R113, -INF , P2 ;  /* 0xff80000071637808 */ /* 0x002fe20001000000 */
[----:B------:R-:W-:Y:S01]  /*2010*/  FFMA.FTZ R90, R91, UR10, -R90 ;  /* 0x0000000a5b5a7c23 */ /* 0x000fe2000801085a */
[--C-:B------:R-:W-:Y:S01]  /*2020*/  FFMA.FTZ R93, R93, UR10, -R94.reuse ;  /* 0x0000000a5d5d7c23 */ /* 0x100fe2000801085e */
[----:B------:R-:W-:Y:S01]  /*2030*/  FFMA.FTZ R94, R97, UR10, -R94 ;  /* 0x0000000a615e7c23 */ /* 0x000fe2000801085e */
[----:B------:R-:W-:Y:S01]  /*2040*/  FSEL R97, R112, -INF , P2 ;  /* 0xff80000070617808 */ /* 0x000fe20001000000 */
[----:B------:R-:W-:Y:S01]  /*2050*/  SHFL.IDX PT, R108, R222, R233, 0x1f ;  /* 0x00001fe9de6c7589 */ /* 0x000fe200000e0000 */
[----:B------:R-:W-:Y:S01]  /*2060*/  FSEL R102, R116, -INF , P2 ;  /* 0xff80000074667808 */ /* 0x000fe20001000000 */
[----:B------:R1:W-:Y:S01]  /*2070*/  MUFU.EX2 R13, R92 ;  /* 0x0000005c000d7308 */ /* 0x0003e20000000800 */
[----:B--2---:R-:W-:Y:S01]  /*2080*/  FSEL R95, R109, -INF , P2 ;  /* 0xff8000006d5f7808 */ /* 0x004fe20001000000 */
[----:B------:R-:W-:Y:S01]  /*2090*/  FFMA.FTZ R97, R97, UR10, -R98 ;  /* 0x0000000a61617c23 */ /* 0x000fe20008010862 */
[----:B----4-:R-:W-:Y:S01]  /*20a0*/  FFMA.FTZ R99, R99, UR10, -R100 ;  /* 0x0000000a63637c23 */ /* 0x010fe20008010864 */
[----:B------:R-:W-:Y:S01]  /*20b0*/  FFMA.FTZ R98, R103, UR10, -R98 ;  /* 0x0000000a67627c23 */ /* 0x000fe20008010862 */
[----:B------:R-:W-:Y:S01]  /*20c0*/  FFMA.FTZ R100, R115, UR10, -R100 ;  /* 0x0000000a73647c23 */ /* 0x000fe20008010864 */
[----:B------:R-:W2:Y:S01]  /*20d0*/  SHFL.IDX PT, R112, R222, R231, 0x1f ;  /* 0x00001fe7de707589 */ /* 0x000ea200000e0000 */
[----:B------:R-:W-:Y:S01]  /*20e0*/  FSEL R103, R117, -INF , P2 ;  /* 0xff80000075677808 */ /* 0x000fe20001000000 */
[----:B------:R-:W-:Y:S01]  /*20f0*/  FFMA.FTZ R95, R95, UR10, -R96 ;  /* 0x0000000a5f5f7c23 */ /* 0x000fe20008010860 */
[----:B------:R-:W-:Y:S01]  /*2100*/  FSEL R118, R118, -INF , P1 ;  /* 0xff80000076767808 */ /* 0x000fe20000800000 */
[----:B------:R-:W3:Y:S01]  /*2110*/  SHFL.IDX PT, R115, R222, R229, 0x1f ;  /* 0x00001fe5de737589 */ /* 0x000ee200000e0000 */
[----:B------:R-:W-:Y:S01]  /*2120*/  FSEL R91, R105, -INF , P2 ;  /* 0xff800000695b7808 */ /* 0x000fe20001000000 */
[--C-:B------:R-:W-:Y:S01]  /*2130*/  FFMA.FTZ R103, R103, UR10, -R104.reuse ;  /* 0x0000000a67677c23 */ /* 0x100fe20008010868 */
[----:B------:R-:W-:Y:S01]  /*2140*/  FFMA.FTZ R104, R119, UR10, -R104 ;  /* 0x0000000a77687c23 */ /* 0x000fe20008010868 */
[----:B-1----:R-:W1:Y:S01]  /*2150*/  SHFL.IDX PT, R92, R234, R233, 0x1f ;  /* 0x00001fe9ea5c7589 */ /* 0x002e6200000e0000 */
[----:B------:R-:W-:Y:S01]  /*2160*/  FFMA.FTZ R96, R111, UR10, -R96 ;  /* 0x0000000a6f607c23 */ /* 0x000fe20008010860 */
[----:B------:R-:W-:Y:S01]  /*2170*/  FSEL R105, R120, -INF , P2 ;  /* 0xff80000078697808 */ /* 0x000fe20001000000 */
[--C-:B------:R-:W-:Y:S01]  /*2180*/  FFMA.FTZ R102, R102, UR10, -R101.reuse ;  /* 0x0000000a66667c23 */ /* 0x100fe20008010865 */
[----:B------:R-:W4:Y:S01]  /*2190*/  SHFL.IDX PT, R119, R222, R228, 0x1f ;  /* 0x00001fe4de777589 */ /* 0x000f2200000e0000 */
[----:B------:R-:W-:Y:S01]  /*21a0*/  FSEL R111, R122, -INF , P1 ;  /* 0xff8000007a6f7808 */ /* 0x000fe20000800000 */
[----:B------:R-:W-:Y:S01]  /*21b0*/  FFMA.FTZ R101, R118, UR10, -R101 ;  /* 0x0000000a76657c23 */ /* 0x000fe20008010865 */
[----:B------:R-:W-:Y:S01]  /*21c0*/  FSEL R110, R124, -INF , P2 ;  /* 0xff8000007c6e7808 */ /* 0x000fe20001000000 */
[--C-:B-----5:R-:W-:Y:S01]  /*21d0*/  FFMA.FTZ R105, R105, UR10, -R106.reuse ;  /* 0x0000000a69697c23 */ /* 0x120fe2000801086a */
[----:B------:R-:W5:Y:S01]  /*21e0*/  SHFL.IDX PT, R124, R216, R232, 0x1f ;  /* 0x00001fe8d87c7589 */ /* 0x000f6200000e0000 */
[----:B------:R-:W-:Y:S01]  /*21f0*/  FSEL R118, R131, -INF , P1 ;  /* 0xff80000083767808 */ /* 0x000fe20000800000 */
[----:B------:R-:W-:Y:S01]  /*2200*/  FFMA.FTZ R106, R111, UR10, -R106 ;  /* 0x0000000a6f6a7c23 */ /* 0x000fe2000801086a */
[----:B------:R-:W-:Y:S01]  /*2210*/  FSEL R111, R125, -INF , P2 ;  /* 0xff8000007d6f7808 */ /* 0x000fe20001000000 */
[----:B------:R-:W5:Y:S01]  /*2220*/  SHFL.IDX PT, R131, R216, R233, 0x1f ;  /* 0x00001fe9d8837589 */ /* 0x000f6200000e0000 */
[----:B------:R-:W-:Y:S01]  /*2230*/  FSEL R127, R127, -INF , P1 ;  /* 0xff8000007f7f7808 */ /* 0x000fe20000800000 */
[----:B------:R-:W-:Y:S01]  /*2240*/  MUFU.EX2 R11, R11 ;  /* 0x0000000b000b7308 */ /* 0x000fe20000000800 */
[----:B------:R-:W-:Y:S01]  /*2250*/  FSEL R113, R128, -INF , P2 ;  /* 0xff80000080717808 */ /* 0x000fe20001000000 */
[--C-:B--2---:R-:W-:Y:S01]  /*2260*/  FFMA.FTZ R111, R111, UR10, -R112.reuse ;  /* 0x0000000a6f6f7c23 */ /* 0x104fe20008010870 */
[----:B------:R-:W-:Y:S01]  /*2270*/  FSEL R116, R129, -INF , P2 ;  /* 0xff80000081747808 */ /* 0x000fe20001000000 */
[----:B------:R-:W-:Y:S01]  /*2280*/  FFMA.FTZ R112, R127, UR10, -R112 ;  /* 0x0000000a7f707c23 */ /* 0x000fe20008010870 */
[----:B------:R-:W-:Y:S01]  /*2290*/  FSEL R117, R130, -INF , P1 ;  /* 0xff80000082757808 */ /* 0x000fe20000800000 */
[--C-:B------:R-:W-:Y:S01]  /*22a0*/  FFMA.FTZ R113, R113, UR10, -R114.reuse ;  /* 0x0000000a71717c23 */ /* 0x100fe20008010872 */
[----:B------:R-:W2:Y:S01]  /*22b0*/  SHFL.IDX PT, R109, R222, R232, 0x1f ;  /* 0x00001fe8de6d7589 */ /* 0x000ea200000e0000 */
[--C-:B---3--:R-:W-:Y:S01]  /*22c0*/  FFMA.FTZ R116, R116, UR10, -R115.reuse ;  /* 0x0000000a74747c23 */ /* 0x108fe20008010873 */
[----:B------:R-:W-:Y:S01]  /*22d0*/  FFMA.FTZ R115, R118, UR10, -R115 ;  /* 0x0000000a76737c23 */ /* 0x000fe20008010873 */
[----:B------:R-:W-:Y:S01]  /*22e0*/  FFMA.FTZ R114, R117, UR10, -R114 ;  /* 0x0000000a75727c23 */ /* 0x000fe20008010872 */
[----:B------:R-:W3:Y:S01]  /*22f0*/  SHFL.IDX PT, R127, R216, R231, 0x1f ;  /* 0x00001fe7d87f7589 */ /* 0x000ee200000e0000 */
[----:B------:R-:W-:Y:S01]  /*2300*/  FSEL R107, R107, -INF , P1 ;  /* 0xff8000006b6b7808 */ /* 0x000fe20000800000 */
[--C-:B-1----:R-:W-:Y:S01]  /*2310*/  FFMA.FTZ R91, R91, UR10, -R92.reuse ;  /* 0x0000000a5b5b7c23 */ /* 0x102fe2000801085c */
[----:B------:R-:W-:Y:S01]  /*2320*/  FSEL R117, R132, -INF , P2 ;  /* 0xff80000084757808 */ /* 0x000fe20001000000 */
[----:B------:R-:W1:Y:S01]  /*2330*/  SHFL.IDX PT, R122, R222, R227, 0x1f ;  /* 0x00001fe3de7a7589 */ /* 0x000e6200000e0000 */
[----:B------:R-:W-:Y:S01]  /*2340*/  FSEL R118, R134, -INF , P1 ;  /* 0xff80000086767808 */ /* 0x000fe20000800000 */
[----:B------:R-:W-:Y:S01]  /*2350*/  FFMA.FTZ R92, R107, UR10, -R92 ;  /* 0x0000000a6b5c7c23 */ /* 0x000fe2000801085c */
[----:B------:R-:W-:Y:S01]  /*2360*/  FSEL R107, R121, -INF , P2 ;  /* 0xff800000796b7808 */ /* 0x000fe20001000000 */
[----:B----4-:R-:W-:Y:S01]  /*2370*/  FFMA.FTZ R117, R117, UR10, -R119 ;  /* 0x0000000a75757c23 */ /* 0x010fe20008010877 */
[----:B------:R-:W4:Y:S01]  /*2380*/  SHFL.IDX PT, R129, R216, R229, 0x1f ;  /* 0x00001fe5d8817589 */ /* 0x000f2200000e0000 */
[----:B------:R-:W-:-:S02]  /*2390*/  WARPGROUP.DEPBAR.LE gsb0, 0x0 ;  /* 0x00008000000079c5 */ /* 0x000fc40000010000 */
[----:B------:R-:W-:Y:S01]  /*23a0*/  WARPGROUP.ARRIVE ;  /* 0x00000000000079c5 */ /* 0x000fe20000000000 */
[----:B------:R-:W-:Y:S01]  /*23b0*/  FFMA.FTZ R118, R118, UR10, -R119 ;  /* 0x0000000a76767c23 */ /* 0x000fe20008010877 */
[----:B------:R-:W-:Y:S01]  /*23c0*/  FSEL R119, R140, -INF , P2 ;  /* 0xff8000008c777808 */ /* 0x000fe20001000000 */
[----:B------:R-:W-:Y:S01]  /*23d0*/  FFMA.FTZ R107, R107, UR10, -R108 ;  /* 0x0000000a6b6b7c23 */ /* 0x000fe2000801086c */
[----:B------:R-:W-:Y:S01]  /*23e0*/  FSEL R123, R123, -INF , P1 ;  /* 0xff8000007b7b7808 */ /* 0x000fe20000800000 */
[----:B------:R-:W-:Y:S01]  /*23f0*/  SHFL.IDX PT, R134, R216, R230, 0x1f ;  /* 0x00001fe6d8867589 */ /* 0x000fe200000e0000 */
[----:B------:R-:W-:Y:S01]  /*2400*/  HGMMA.64x128x16.F32.BF16 R24, gdesc[UR4], R24, gsb0 ;  /* 0x01e00000041879f0 */ /* 0x000fe20008001818 */
[----:B------:R-:W-:Y:S01]  /*2410*/  UIADD3 UR6, UR8, 0x4, URZ ;  /* 0x0000000408067890 */ /* 0x000fe2000fffe03f */
[----:B------:R-:W-:Y:S01]  /*2420*/  FSEL R132, R137, -INF , P2 ;  /* 0xff80000089847808 */ /* 0x000fe20001000000 */
[----:B------:R-:W-:Y:S01]  /*2430*/  UIADD3 UR4, UR9, 0x4, URZ ;  /* 0x0000000409047890 */ /* 0x000fe2000fffe03f */
[----:B------:R-:W-:Y:S01]  /*2440*/  FSEL R120, R139, -INF , P1 ;  /* 0xff8000008b787808 */ /* 0x000fe20000800000 */
[----:B------:R-:W-:Y:S01]  /*2450*/  UMOV UR7, 0x40000040 ;  /* 0x4000004000077882 */ /* 0x000fe20000000000 */
[----:B------:R-:W-:Y:S01]  /*2460*/  UMOV UR5, 0x40000040 ;  /* 0x4000004000057882 */ /* 0x000fe20000000000 */
[----:B-----5:R-:W-:Y:S01]  /*2470*/  FFMA.FTZ R128, R119, UR10, -R124 ;  /* 0x0000000a77807c23 */ /* 0x020fe2000801087c */
[----:B------:R-:W-:Y:S01]  /*2480*/  FFMA.FTZ R108, R123, UR10, -R108 ;  /* 0x0000000a7b6c7c23 */ /* 0x000fe2000801086c */
[----:B------:R-:W5:Y:S01]  /*2490*/  SHFL.IDX PT, R119, R216, R227, 0x1f ;  /* 0x00001fe3d8777589 */ /* 0x000f6200000e0000 */
[--C-:B------:R-:W-:Y:S01]  /*24a0*/  FFMA.FTZ R132, R132, UR10, -R131.reuse ;  /* 0x0000000a84847c23 */ /* 0x100fe20008010883 */
[----:B------:R-:W-:Y:S01]  /*24b0*/  FFMA.FTZ R131, R120, UR10, -R131 ;  /* 0x0000000a78837c23 */ /* 0x000fe20008010883 */
[----:B------:R-:W-:Y:S01]  /*24c0*/  FSEL R130, R141, -INF , P2 ;  /* 0xff8000008d827808 */ /* 0x000fe20001000000 */
[----:B------:R-:W5:Y:S01]  /*24d0*/  SHFL.IDX PT, R123, R216, R2, 0x1f ;  /* 0x00001f02d87b7589 */ /* 0x000f6200000e0000 */
[----:B------:R-:W-:Y:S01]  /*24e0*/  FSEL R120, R143, -INF , P1 ;  /* 0xff8000008f787808 */ /* 0x000fe20000800000 */
[----:B--2---:R-:W-:Y:S01]  /*24f0*/  FFMA.FTZ R110, R110, UR10, -R109 ;  /* 0x0000000a6e6e7c23 */ /* 0x004fe2000801086d */
[----:B------:R-:W-:Y:S01]  /*2500*/  FSEL R126, R126, -INF , P1 ;  /* 0xff8000007e7e7808 */ /* 0x000fe20000800000 */
[--C-:B---3--:R-:W-:Y:S01]  /*2510*/  FFMA.FTZ R130, R130, UR10, -R127.reuse ;  /* 0x0000000a82827c23 */ /* 0x108fe2000801087f */
[----:B------:R-:W-:Y:S01]  /*2520*/  FSEL R133, R133, -INF , P2 ;  /* 0xff80000085857808 */ /* 0x000fe20001000000 */
[----:B------:R-:W-:Y:S01]  /*2530*/  FFMA.FTZ R127, R120, UR10, -R127 ;  /* 0x0000000a787f7c23 */ /* 0x000fe2000801087f */
[----:B------:R-:W-:Y:S01]  /*2540*/  FSEL R120, R145, -INF , P2 ;  /* 0xff80000091787808 */ /* 0x000fe20001000000 */
[----:B------:R-:W-:Y:S01]  /*2550*/  FFMA.FTZ R109, R126, UR10, -R109 ;  /* 0x0000000a7e6d7c23 */ /* 0x000fe2000801086d */
[----:B------:R-:W-:Y:S01]  /*2560*/  FSEL R126, R136, -INF , P2 ;  /* 0xff800000887e7808 */ /* 0x000fe20001000000 */
[--C-:B-1----:R-:W-:Y:S01]  /*2570*/  FFMA.FTZ R222, R133, UR10, -R122.reuse ;  /* 0x0000000a85de7c23 */ /* 0x102fe2000801087a */
[----:B------:R-:W-:Y:S01]  /*2580*/  FSEL R136, R147, -INF , P1 ;  /* 0xff80000093887808 */ /* 0x000fe20000800000 */
[--C-:B----4-:R-:W-:Y:S01]  /*2590*/  FFMA.FTZ R133, R120, UR10, -R129.reuse ;  /* 0x0000000a78857c23 */ /* 0x110fe20008010881 */
[----:B------:R-:W-:Y:S01]  /*25a0*/  FSEL R120, R149, -INF , P2 ;  /* 0xff80000095787808 */ /* 0x000fe20001000000 */
[----:B------:R-:W-:Y:S01]  /*25b0*/  MUFU.EX2 R12, R12 ;  /* 0x0000000c000c7308 */ /* 0x000fe20000000800 */
[----:B------:R-:W-:Y:S01]  /*25c0*/  FSEL R138, R138, -INF , P1 ;  /* 0xff8000008a8a7808 */ /* 0x000fe20000800000 */
[----:B------:R-:W-:Y:S01]  /*25d0*/  FFMA.FTZ R129, R136, UR10, -R129 ;  /* 0x0000000a88817c23 */ /* 0x000fe20008010881 */
[----:B------:R-:W-:Y:S01]  /*25e0*/  FSEL R136, R151, -INF , P1 ;  /* 0xff80000097887808 */ /* 0x000fe20000800000 */
[----:B------:R-:W-:Y:S01]  /*25f0*/  VIADD R234, R225, 0x20c00 ;  /* 0x00020c00e1ea7836 */ /* 0x000fe20000000000 */
[----:B------:R-:W-:Y:S01]  /*2600*/  FSEL R135, R135, -INF , P1 ;  /* 0xff80000087877808 */ /* 0x000fe20000800000 */
[--C-:B-----5:R-:W-:Y:S01]  /*2610*/  FFMA.FTZ R120, R120, UR10, -R119.reuse ;  /* 0x0000000a78787c23 */ /* 0x120fe20008010877 */
[----:B------:R-:W-:Y:S01]  /*2620*/  FSEL R121, R142, -INF , P1 ;  /* 0xff8000008e797808 */ /* 0x000fe20000800000 */
[----:B------:R-:W-:Y:S01]  /*2630*/  FFMA.FTZ R119, R136, UR10, -R119 ;  /* 0x0000000a88777c23 */ /* 0x000fe20008010877 */
[----:B------:R-:W-:Y:S01]  /*2640*/  FSEL R125, R146, -INF , P1 ;  /* 0xff800000927d7808 */ /* 0x000fe20000800000 */
[--C-:B------:R-:W-:Y:S01]  /*2650*/  FFMA.FTZ R126, R126, UR10, -R123.reuse ;  /* 0x0000000a7e7e7c23 */ /* 0x100fe2000801087b */
[----:B------:R-:W-:Y:S01]  /*2660*/  FFMA.FTZ R123, R138, UR10, -R123 ;  /* 0x0000000a8a7b7c23 */ /* 0x000fe2000801087b */
[----:B------:R-:W-:Y:S01]  /*2670*/  FFMA.FTZ R122, R135, UR10, -R122 ;  /* 0x0000000a877a7c23 */ /* 0x000fe2000801087a */
[----:B------:R-:W-:Y:S01]  /*2680*/  FFMA.FTZ R124, R121, UR10, -R124 ;  /* 0x0000000a797c7c23 */ /* 0x000fe2000801087c */
[----:B------:R-:W-:Y:S01]  /*2690*/  FSEL R135, R144, -INF , P2 ;  /* 0xff80000090877808 */ /* 0x000fe20001000000 */
[----:B------:R-:W1:Y:S01]  /*26a0*/  SHFL.IDX PT, R121, R216, R228, 0x1f ;  /* 0x00001fe4d8797589 */ /* 0x000e6200000e0000 */
[----:B------:R-:W-:Y:S01]  /*26b0*/  FSEL R148, R148, -INF , P2 ;  /* 0xff80000094947808 */ /* 0x000fe20001000000 */
[----:B------:R-:W-:Y:S01]  /*26c0*/  MUFU.EX2 R22, R22 ;  /* 0x0000001600167308 */ /* 0x000fe20000000800 */
[----:B------:R-:W-:Y:S01]  /*26d0*/  FSEL R150, R150, -INF , P1 ;  /* 0xff80000096967808 */ /* 0x000fe20000800000 */
[--C-:B------:R-:W-:Y:S01]  /*26e0*/  FFMA.FTZ R135, R135, UR10, -R134.reuse ;  /* 0x0000000a87877c23 */ /* 0x100fe20008010886 */
[----:B------:R-:W-:-:S05]  /*26f0*/  FFMA.FTZ R134, R125, UR10, -R134 ;  /* 0x0000000a7d867c23 */ /* 0x000fca0008010886 */
[----:B------:R-:W-:Y:S08]  /*2700*/  MUFU.EX2 R88, R88 ;  /* 0x0000005800587308 */ /* 0x000ff00000000800 */
[----:B------:R-:W2:Y:S01]  /*2710*/  MUFU.EX2 R14, R14 ;  /* 0x0000000e000e7308 */ /* 0x000ea20000000800 */
[--C-:B-1----:R-:W-:Y:S01]  /*2720*/  FFMA.FTZ R125, R148, UR10, -R121.reuse ;  /* 0x0000000a947d7c23 */ /* 0x102fe20008010879 */
[----:B------:R-:W-:-:S06]  /*2730*/  FFMA.FTZ R121, R150, UR10, -R121 ;  /* 0x0000000a96797c23 */ /* 0x000fcc0008010879 */
[----:B------:R-:W-:Y:S08]  /*2740*/  MUFU.EX2 R17, R17 ;  /* 0x0000001100117308 */ /* 0x000ff00000000800 */
[----:B------:R-:W1:Y:S08]  /*2750*/  MUFU.EX2 R89, R89 ;  /* 0x0000005900597308 */ /* 0x000e700000000800 */
[----:B------:R-:W-:Y:S08]  /*2760*/  MUFU.EX2 R90, R90 ;  /* 0x0000005a005a7308 */ /* 0x000ff00000000800 */
[----:B------:R-:W3:Y:S08]  /*2770*/  MUFU.EX2 R91, R91 ;  /* 0x0000005b005b7308 */ /* 0x000ef00000000800 */
[----:B------:R-:W4:Y:S08]  /*2780*/  MUFU.EX2 R92, R92 ;  /* 0x0000005c005c7308 */ /* 0x000f300000000800 */
[----:B------:R-:W5:Y:S08]  /*2790*/  MUFU.EX2 R110, R110 ;  /* 0x0000006e006e7308 */ /* 0x000f700000000800 */
[----:B------:R-:W5:Y:S08]  /*27a0*/  MUFU.EX2 R109, R109 ;  /* 0x0000006d006d7308 */ /* 0x000f700000000800 */
[----:B------:R-:W-:Y:S08]  /*27b0*/  MUFU.EX2 R111, R111 ;  /* 0x0000006f006f7308 */ /* 0x000ff00000000800 */
[----:B------:R-:W-:Y:S01]  /*27c0*/  MUFU.EX2 R112, R112 ;  /* 0x0000007000707308 */ /* 0x000fe20000000800 */
[----:B------:R-:W-:-:S02]  /*27d0*/  WARPGROUP.DEPBAR.LE gsb0, 0x0 ;  /* 0x00008000000079c5 */ /* 0x000fc40000010000 */
[----:B------:R-:W-:-:S05]  /*27e0*/  WARPGROUP.ARRIVE ;  /* 0x00000000000079c5 */ /* 0x000fca0000000000 */
[----:B------:R-:W-:Y:S01]  /*27f0*/  MUFU.EX2 R113, R113 ;  /* 0x0000007100717308 */ /* 0x000fe20000000800 */
[----:B------:R-:W-:Y:S01]  /*2800*/  HGMMA.64x128x16.F32.BF16 R24, gdesc[UR4], R24, gsb0 ;  /* 0x01e00000041879f0 */ /* 0x000fe20008001818 */
[----:B------:R-:W-:Y:S02]  /*2810*/  UIADD3 UR6, UR8, 0x6, URZ ;  /* 0x0000000608067890 */ /* 0x000fe4000fffe03f */
[----:B------:R-:W-:Y:S01]  /*2820*/  UIADD3 UR4, UR9, 0x6, URZ ;  /* 0x0000000609047890 */ /* 0x000fe2000fffe03f */
[----:B------:R-:W-:Y:S01]  /*2830*/  UMOV UR7, 0x40000040 ;  /* 0x4000004000077882 */ /* 0x000fe20000000000 */
[----:B------:R-:W-:Y:S02]  /*2840*/  UMOV UR5, 0x40000040 ;  /* 0x4000004000057882 */ /* 0x000fe40000000000 */
[----:B------:R-:W-:Y:S08]  /*2850*/  MUFU.EX2 R116, R116 ;  /* 0x0000007400747308 */ /* 0x000ff00000000800 */
[----:B------:R-:W5:Y:S08]  /*2860*/  MUFU.EX2 R19, R19 ;  /* 0x0000001300137308 */ /* 0x000f700000000800 */
[----:B------:R-:W-:Y:S08]  /*2870*/  MUFU.EX2 R105, R105 ;  /* 0x0000006900697308 */ /* 0x000ff00000000800 */
        /* <DEDUP_REMOVED lines=12> */
[----:B------:R-:W-:Y:S01]  /*2940*/  MUFU.EX2 R100, R100 ;  /* 0x0000006400647308 */ /* 0x000fe20000000800 */
[----:B------:R-:W-:-:S02]  /*2950*/  WARPGROUP.DEPBAR.LE gsb0, 0x0 ;  /* 0x00008000000079c5 */ /* 0x000fc40000010000 */
[----:B------:R-:W-:-:S05]  /*2960*/  WARPGROUP.ARRIVE ;  /* 0x00000000000079c5 */ /* 0x000fca0000000000 */
[----:B------:R-:W-:Y:S01]  /*2970*/  MUFU.EX2 R102, R102 ;  /* 0x0000006600667308 */ /* 0x000fe20000000800 */
[----:B------:R-:W-:Y:S01]  /*2980*/  HGMMA.64x128x16.F32.BF16 R24, gdesc[UR4], R24, gsb0 ;  /* 0x01e00000041879f0 */ /* 0x000fe20008001818 */
[----:B------:R-:W-:Y:S01]  /*2990*/  R2UR UR4, R218 ;  /* 0x00000000da0472ca */ /* 0x000fe200000e0000 */
[----:B------:R-:W-:-:S05]  /*29a0*/  UMOV UR7, 0x40000040 ;  /* 0x4000004000077882 */ /* 0x000fca0000000000 */
[----:B------:R-:W-:Y:S01]  /*29b0*/  MUFU.EX2 R101, R101 ;  /* 0x0000006500657308 */ /* 0x000fe20000000800 */
[----:B------:R-:W-:-:S07]  /*29c0*/  R2UR UR5, R225 ;  /* 0x00000000e10572ca */ /* 0x000fce00000e0000 */
[----:B------:R-:W-:Y:S01]  /*29d0*/  MUFU.EX2 R103, R103 ;  /* 0x0000006700677308 */ /* 0x000fe20000000800 */
[----:B------:R-:W-:-:S05]  /*29e0*/  UMOV UR6, UR4 ;  /* 0x0000000400067c82 */ /* 0x000fca0008000000 */
[----:B------:R-:W-:Y:S02]  /*29f0*/  USHF.R.U32.HI UR5, URZ, 0x4, UR5 ;  /* 0x000000043f057899 */ /* 0x000fe40008011605 */
[----:B------:R-:W-:Y:S02]  /*2a00*/  MUFU.EX2 R104, R104 ;  /* 0x0000006800687308 */ /* 0x000fe40000000800 */
[----:B------:R-:W-:-:S03]  /*2a10*/  ULOP3.LUT UR9, UR5, 0x3fff, URZ, 0xc0, !UPT ;  /* 0x00003fff05097892 */ /* 0x000fc6000f8ec03f */
[----:B------:R-:W-:-:S03]  /*2a20*/  UMOV UR5, 0x40000040 ;  /* 0x4000004000057882 */ /* 0x000fc60000000000 */
        /* <DEDUP_REMOVED lines=11> */
[----:B------:R-:W2:Y:S04]  /*2ae0*/  LDS R217, [R217+0x400] ;  /* 0x00040000d9d97984 */ /* 0x000ea80000000800 */
[----:B------:R-:W-:Y:S04]  /*2af0*/  LDS R221, [R221+0x400] ;  /* 0x00040000dddd7984 */ /* 0x000fe80000000800 */
[----:B------:R-:W-:Y:S04]  /*2b00*/  LDS R220, [R220+0x400] ;  /* 0x00040000dcdc7984 */ /* 0x000fe80000000800 */
[----:B------:R-:W-:Y:S04]  /*2b10*/  LDS R219, [R219+0x400] ;  /* 0x00040000dbdb7984 */ /* 0x000fe80000000800 */
[----:B--2---:R-:W2:Y:S04]  /*2b20*/  SHFL.IDX PT, R137, R217, R233, 0x1f ;  /* 0x00001fe9d9897589 */ /* 0x004ea800000e0000 */
[----:B------:R-:W1:Y:S04]  /*2b30*/  SHFL.IDX PT, R141, R217, R232, 0x1f ;  /* 0x00001fe8d98d7589 */ /* 0x000e6800000e0000 */
[----:B------:R-:W3:Y:S04]  /*2b40*/  SHFL.IDX PT, R143, R217, R229, 0x1f ;  /* 0x00001fe5d98f7589 */ /* 0x000ee800000e0000 */
[----:B------:R-:W4:Y:S04]  /*2b50*/  SHFL.IDX PT, R139, R217, R231, 0x1f ;  /* 0x00001fe7d98b7589 */ /* 0x000f2800000e0000 */
[----:B------:R-:W5:Y:S04]  /*2b60*/  SHFL.IDX PT, R140, R217, R230, 0x1f ;  /* 0x00001fe6d98c7589 */ /* 0x000f6800000e0000 */
[----:B------:R-:W5:Y:S01]  /*2b70*/  SHFL.IDX PT, R145, R217, R228, 0x1f ;  /* 0x00001fe4d9917589 */ /* 0x000f6200000e0000 */
[--C-:B--2---:R-:W-:Y:S01]  /*2b80*/  FADD.FTZ R136, R25, -R137.reuse ;  /* 0x8000008919887221 */ /* 0x104fe20000010000 */
[----:B------:R-:W-:-:S02]  /*2b90*/  FADD.FTZ R137, R27, -R137 ;  /* 0x800000891b897221 */ /* 0x000fc40000010000 */
[----:B------:R-:W2:Y:S01]  /*2ba0*/  SHFL.IDX PT, R147, R217, R2, 0x1f ;  /* 0x00001f02d9937589 */ /* 0x000ea200000e0000 */
[--C-:B-1----:R-:W-:Y:S01]  /*2bb0*/  FADD.FTZ R138, R28, -R141.reuse ;  /* 0x8000008d1c8a7221 */ /* 0x102fe20000010000 */
[----:B------:R-:W-:Y:S02]  /*2bc0*/  FADD.FTZ R25, R30, -R141 ;  /* 0x8000008d1e197221 */ /* 0x000fe40000010000 */
[----:B------:R-:W1:Y:S01]  /*2bd0*/  SHFL.IDX PT, R217, R217, R227, 0x1f ;  /* 0x00001fe3d9d97589 */ /* 0x000e6200000e0000 */
[----:B------:R-:W-:Y:S01]  /*2be0*/  MUFU.EX2 R30, R126 ;  /* 0x0000007e001e7308 */ /* 0x000fe20000000800 */
[--C-:B---3--:R-:W-:Y:S01]  /*2bf0*/  FADD.FTZ R141, R33, -R143.reuse ;  /* 0x8000008f218d7221 */ /* 0x108fe20000010000 */
[----:B------:R-:W-:Y:S01]  /*2c00*/  FADD.FTZ R143, R35, -R143 ;  /* 0x8000008f238f7221 */ /* 0x000fe20000010000 */
[----:B------:R-:W3:Y:S01]  /*2c10*/  SHFL.IDX PT, R33, R221, R230, 0x1f ;  /* 0x00001fe6dd217589 */ /* 0x000ee200000e0000 */
[----:B------:R-:W-:Y:S01]  /*2c20*/  FMUL.FTZ R25, R14, R25 ;  /* 0x000000190e197220 */ /* 0x000fe20000410000 */
[--C-:B----4-:R-:W-:Y:S01]  /*2c30*/  FADD.FTZ R142, R29, -R139.reuse ;  /* 0x8000008b1d8e7221 */ /* 0x110fe20000010000 */
[----:B------:R-:W-:Y:S01]  /*2c40*/  FADD.FTZ R27, R31, -R139 ;  /* 0x8000008b1f1b7221 */ /* 0x000fe20000010000 */
[----:B------:R-:W4:Y:S01]  /*2c50*/  SHFL.IDX PT, R146, R221, R2, 0x1f ;  /* 0x00001f02dd927589 */ /* 0x000f2200000e0000 */
[----:B------:R2:W-:Y:S01]  /*2c60*/  MUFU.EX2 R29, R122 ;  /* 0x0000007a001d7308 */ /* 0x0005e20000000800 */
[--C-:B-----5:R-:W-:Y:S01]  /*2c70*/  FADD.FTZ R139, R32, -R140.reuse ;  /* 0x8000008c208b7221 */ /* 0x120fe20000010000 */
[----:B------:R-:W-:Y:S01]  /*2c80*/  FADD.FTZ R140, R34, -R140 ;  /* 0x8000008c228c7221 */ /* 0x000fe20000010000 */
[----:B------:R-:W5:Y:S01]  /*2c90*/  SHFL.IDX PT, R32, R221, R233, 0x1f ;  /* 0x00001fe9dd207589 */ /* 0x000f6200000e0000 */
[----:B------:R-:W-:Y:S01]  /*2ca0*/  FMUL.FTZ R141, R18, R141 ;  /* 0x0000008d128d7220 */ /* 0x000fe20000410000 */
[--C-:B------:R-:W-:Y:S01]  /*2cb0*/  FADD.FTZ R144, R36, -R145.reuse ;  /* 0x8000009124907221 */ /* 0x100fe20000010000 */
[----:B------:R-:W-:Y:S01]  /*2cc0*/  FADD.FTZ R38, R38, -R145 ;  /* 0x8000009126267221 */ /* 0x000fe20000010000 */
[----:B------:R-:W5:Y:S01]  /*2cd0*/  SHFL.IDX PT, R34, R221, R228, 0x1f ;  /* 0x00001fe4dd227589 */ /* 0x000f6200000e0000 */
[----:B------:R-:W-:Y:S02]  /*2ce0*/  MUFU.EX2 R31, R123 ;  /* 0x0000007b001f7308 */ /* 0x000fe40000000800 */
[----:B------:R-:W-:Y:S01]  /*2cf0*/  FMUL.FTZ R38, R22, R38 ;  /* 0x0000002616267220 */ /* 0x000fe20000410000 */
[----:B--2---:R-:W2:Y:S01]  /*2d00*/  SHFL.IDX PT, R122, R221, R232, 0x1f ;  /* 0x00001fe8dd7a7589 */ /* 0x004ea200000e0000 */
[--C-:B------:R-:W-:Y:S01]  /*2d10*/  FADD.FTZ R24, R24, -R147.reuse ;  /* 0x8000009318187221 */ /* 0x100fe20000010000 */
[----:B------:R-:W-:-:S02]  /*2d20*/  FADD.FTZ R26, R26, -R147 ;  /* 0x800000931a1a7221 */ /* 0x000fc40000010000 */
[----:B------:R-:W2:Y:S01]  /*2d30*/  SHFL.IDX PT, R35, R221, R229, 0x1f ;  /* 0x00001fe5dd237589 */ /* 0x000ea200000e0000 */
[--C-:B-1----:R-:W-:Y:S01]  /*2d40*/  FADD.FTZ R37, R37, -R217.reuse ;  /* 0x800000d925257221 */ /* 0x102fe20000010000 */
[----:B------:R-:W-:Y:S01]  /*2d50*/  FADD.FTZ R39, R39, -R217 ;  /* 0x800000d927277221 */ /* 0x000fe20000010000 */
[----:B------:R-:W1:Y:S01]  /*2d60*/  MUFU.EX2 R28, R222 ;  /* 0x000000de001c7308 */ /* 0x000e620000000800 */
        /* <DEDUP_REMOVED lines=15> */
[----:B------:R5:W-:Y:S01]  /*2e60*/  MUFU.EX2 R34, R128 ;  /* 0x0000008000227308 */ /* 0x000be20000000800 */
[--C-:B--2---:R-:W-:Y:S01]  /*2e70*/  FADD.FTZ R44, R44, -R122.reuse ;  /* 0x8000007a2c2c7221 */ /* 0x104fe20000010000 */
[----:B------:R-:W-:Y:S01]  /*2e80*/  FADD.FTZ R46, R46, -R122 ;  /* 0x8000007a2e2e7221 */ /* 0x000fe20000010000 */
[----:B-1----:R-:W-:Y:S01]  /*2e90*/  SHFL.IDX PT, R131, R220, R227, 0x1f ;  /* 0x00001fe3dc837589 */ /* 0x002fe200000e0000 */
[----:B------:R-:W-:Y:S01]  /*2ea0*/  FMUL.FTZ R40, R89, R40 ;  /* 0x0000002859287220 */ /* 0x000fe20000410000 */
[--C-:B------:R-:W-:Y:S01]  /*2eb0*/  FADD.FTZ R49, R49, -R35.reuse ;  /* 0x8000002331317221 */ /* 0x100fe20000010000 */
[----:B------:R-:W-:Y:S01]  /*2ec0*/  FADD.FTZ R51, R51, -R35 ;  /* 0x8000002333337221 */ /* 0x000fe20000010000 */
[----:B------:R-:W1:Y:S01]  /*2ed0*/  SHFL.IDX PT, R122, R219, R229, 0x1f ;  /* 0x00001fe5db7a7589 */ /* 0x000e6200000e0000 */
[----:B------:R2:W2:Y:S01]  /*2ee0*/  MUFU.EX2 R32, R132 ;  /* 0x0000008400207308 */ /* 0x0004a20000000800 */
[----:B------:R-:W-:Y:S01]  /*2ef0*/  FMUL.FTZ R41, R91, R41 ;  /* 0x000000295b297220 */ /* 0x000fe20000410000 */
[----:B------:R-:W-:Y:S01]  /*2f00*/  FMUL.FTZ R42, R90, R42 ;  /* 0x0000002a5a2a7220 */ /* 0x000fe20000410000 */
[----:B------:R-:W2:Y:S01]  /*2f10*/  SHFL.IDX PT, R151, R219, R231, 0x1f ;  /* 0x00001fe7db977589 */ /* 0x000ea200000e0000 */
[--C-:B---3--:R-:W-:Y:S01]  /*2f20*/  FADD.FTZ R60, R60, -R216.reuse ;  /* 0x800000d83c3c7221 */ /* 0x108fe20000010000 */
[----:B------:R-:W-:Y:S01]  /*2f30*/  FADD.FTZ R62, R62, -R216 ;  /* 0x800000d83e3e7221 */ /* 0x000fe20000010000 */
[----:B------:R-:W-:Y:S01]  /*2f40*/  FMUL.FTZ R43, R92, R43 ;  /* 0x0000002b5c2b7220 */ /* 0x000fe20000410000 */
[----:B------:R-:W3:Y:S01]  /*2f50*/  SHFL.IDX PT, R148, R219, R230, 0x1f ;  /* 0x00001fe6db947589 */ /* 0x000ee200000e0000 */
[----:B------:R3:W3:Y:S01]  /*2f60*/  MUFU.EX2 R35, R124 ;  /* 0x0000007c00237308 */ /* 0x0006e20000000800 */
[--C-:B----4-:R-:W-:Y:S01]  /*2f70*/  FADD.FTZ R216, R81, -R145.reuse ;  /* 0x8000009151d87221 */ /* 0x110fe20000010000 */
[----:B------:R-:W-:Y:S01]  /*2f80*/  FADD.FTZ R145, R83, -R145 ;  /* 0x8000009153917221 */ /* 0x000fe20000010000 */
[----:B------:R-:W4:Y:S01]  /*2f90*/  SHFL.IDX PT, R126, R219, R228, 0x1f ;  /* 0x00001fe4db7e7589 */ /* 0x000f2200000e0000 */
[--C-:B-----5:R-:W-:Y:S01]  /*2fa0*/  FADD.FTZ R45, R45, -R36.reuse ;  /* 0x800000242d2d7221 */ /* 0x120fe20000010000 */
[----:B------:R-:W-:Y:S01]  /*2fb0*/  FADD.FTZ R47, R47, -R36 ;  /* 0x800000242f2f7221 */ /* 0x000fe20000010000 */
[----:B------:R-:W-:Y:S01]  /*2fc0*/  F2FP.BF16.F32.PACK_AB R83, R39, R38 ;  /* 0x000000262753723e */ /* 0x000fe200000010ff */
[----:B------:R-:W5:Y:S01]  /*2fd0*/  SHFL.IDX PT, R123, R219, R227, 0x1f ;  /* 0x00001fe3db7b7589 */ /* 0x000f6200000e0000 */
[----:B------:R5:W5:Y:S01]  /*2fe0*/  MUFU.EX2 R36, R130 ;  /* 0x0000008200247308 */ /* 0x000b620000000800 */
[--C-:B------:R-:W-:Y:S01]  /*2ff0*/  FADD.FTZ R57, R57, -R218.reuse ;  /* 0x800000da39397221 */ /* 0x100fe20000010000 */
[----:B------:R-:W-:Y:S01]  /*3000*/  FADD.FTZ R59, R59, -R218 ;  /* 0x800000da3b3b7221 */ /* 0x000fe20000010000 */
[----:B------:R-:W5:Y:S01]  /*3010*/  SHFL.IDX PT, R149, R220, R228, 0x1f ;  /* 0x00001fe4dc957589 */ /* 0x000f6200000e0000 */
[----:B------:R-:W-:Y:S01]  /*3020*/  FMUL.FTZ R60, R110, R60 ;  /* 0x0000003c6e3c7220 */ /* 0x000fe20000410000 */
[----:B------:R-:W-:Y:S01]  /*3030*/  FMUL.FTZ R62, R109, R62 ;  /* 0x0000003e6d3e7220 */ /* 0x000fe20000410000 */
[----:B------:R-:W-:Y:S01]  /*3040*/  FMUL.FTZ R81, R19, R140 ;  /* 0x0000008c13517220 */ /* 0x000fe20000410000 */
[----:B------:R3:W5:Y:S01]  /*3050*/  SHFL.IDX PT, R217, R219, R2, 0x1f ;  /* 0x00001f02dbd97589 */ /* 0x00076200000e0000 */
[--C-:B-1----:R-:W-:Y:S01]  /*3060*/  FADD.FTZ R65, R65, -R122.reuse ;  /* 0x8000007a41417221 */ /* 0x102fe20000010000 */
[----:B------:R-:W-:Y:S01]  /*3070*/  FADD.FTZ R122, R67, -R122 ;  /* 0x8000007a437a7221 */ /* 0x000fe20000010000 */
[----:B------:R-:W1:Y:S01]  /*3080*/  MUFU.EX2 R38, R119 ;  /* 0x0000007700267308 */ /* 0x000e620000000800 */
[----:B------:R-:W1:Y:S01]  /*3090*/  SHFL.IDX PT, R150, R220, R232, 0x1f ;  /* 0x00001fe8dc967589 */ /* 0x000e6200000e0000 */
[--C-:B--2---:R-:W-:Y:S01]  /*30a0*/  FADD.FTZ R61, R61, -R151.reuse ;  /* 0x800000973d3d7221 */ /* 0x104fe20000010000 */
[----:B------:R-:W-:Y:S01]  /*30b0*/  FADD.FTZ R63, R63, -R151 ;  /* 0x800000973f3f7221 */ /* 0x000fe20000010000 */
[----:B------:R-:W-:Y:S01]  /*30c0*/  FMUL.FTZ R37, R23, R37 ;  /* 0x0000002517257220 */ /* 0x000fe20000410000 */
[----:B------:R-:W2:Y:S01]  /*30d0*/  SHFL.IDX PT, R146, R220, R233, 0x1f ;  /* 0x00001fe9dc927589 */ /* 0x000ea200000e0000 */
[----:B---3--:R-:W-:Y:S01]  /*30e0*/  FADD.FTZ R64, R64, -R148 ;  /* 0x8000009440407221 */ /* 0x008fe20000010000 */
[--C-:B------:R-:W-:Y:S01]  /*30f0*/  FADD.FTZ R219, R85, -R131.reuse ;  /* 0x8000008355db7221 */ /* 0x100fe20000010000 */
[----:B------:R-:W-:Y:S01]  /*3100*/  FMUL.FTZ R85, R12, R137 ;  /* 0x000000890c557220 */ /* 0x000fe20000410000 */
[----:B------:R-:W3:Y:S01]  /*3110*/  SHFL.IDX PT, R147, R220, R231, 0x1f ;  /* 0x00001fe7dc937589 */ /* 0x000ee200000e0000 */
[----:B----4-:R-:W-:Y:S01]  /*3120*/  FADD.FTZ R67, R70, -R126 ;  /* 0x8000007e46437221 */ /* 0x010fe20000010000 */
[----:B------:R-:W-:Y:S01]  /*3130*/  FADD.FTZ R131, R87, -R131 ;  /* 0x8000008357837221 */ /* 0x000fe20000010000 */
[----:B------:R-:W-:Y:S01]  /*3140*/  FADD.FTZ R66, R66, -R148 ;  /* 0x8000009442427221 */ /* 0x000fe20000010000 */
[----:B------:R-:W4:Y:S01]  /*3150*/  SHFL.IDX PT, R128, R220, R2, 0x1f ;  /* 0x00001f02dc807589 */ /* 0x000f2200000e0000 */
[----:B------:R-:W-:Y:S01]  /*3160*/  F2FP.BF16.F32.PACK_AB R85, R85, R26 ;  /* 0x0000001a5555723e */ /* 0x000fe200000010ff */
[----:B------:R-:W-:Y:S01]  /*3170*/  FMUL.FTZ R26, R17, R27 ;  /* 0x0000001b111a7220 */ /* 0x000fe20000410000 */
[----:B-----5:R-:W-:Y:S01]  /*3180*/  FADD.FTZ R70, R69, -R123 ;  /* 0x8000007b45467221 */ /* 0x020fe20000010000 */
[----:B------:R-:W5:Y:S01]  /*3190*/  SHFL.IDX PT, R221, R221, R227, 0x1f ;  /* 0x00001fe3dddd7589 */ /* 0x000f6200000e0000 */
[----:B------:R-:W-:Y:S01]  /*31a0*/  FADD.FTZ R218, R84, -R149 ;  /* 0x8000009554da7221 */ /* 0x000fe20000010000 */
[----:B------:R-:W-:Y:S01]  /*31b0*/  FADD.FTZ R123, R71, -R123 ;  /* 0x8000007b477b7221 */ /* 0x000fe20000010000 */
[----:B------:R-:W-:Y:S01]  /*31c0*/  FADD.FTZ R149, R86, -R149 ;  /* 0x8000009556957221 */ /* 0x000fe20000010000 */
[----:B------:R-:W5:Y:S01]  /*31d0*/  SHFL.IDX PT, R132, R220, R230, 0x1f ;  /* 0x00001fe6dc847589 */ /* 0x000f6200000e0000 */
[----:B------:R-:W-:Y:S01]  /*31e0*/  FMUL.FTZ R86, R13, R138 ;  /* 0x0000008a0d567220 */ /* 0x000fe20000410000 */
[----:B------:R-:W-:Y:S01]  /*31f0*/  FMUL.FTZ R71, R15, R142 ;  /* 0x0000008e0f477220 */ /* 0x000fe20000410000 */
[----:B------:R-:W-:Y:S01]  /*3200*/  F2FP.BF16.F32.PACK_AB R87, R26, R25 ;  /* 0x000000191a57723e */ /* 0x000fe200000010ff */
[----:B------:R-:W-:Y:S01]  /*3210*/  FMUL.FTZ R61, R111, R61 ;  /* 0x0000003d6f3d7220 */ /* 0x000fe20000410000 */
[----:B------:R-:W-:Y:S01]  /*3220*/  FMUL.FTZ R63, R112, R63 ;  /* 0x0000003f703f7220 */ /* 0x000fe20000410000 */
[----:B------:R-:W-:Y:S01]  /*3230*/  FMUL.FTZ R64, R113, R64 ;  /* 0x0000004071407220 */ /* 0x000fe20000410000 */
[----:B------:R-:W-:Y:S01]  /*3240*/  FMUL.FTZ R25, R116, R65 ;  /* 0x0000004174197220 */ /* 0x000fe20000410000 */
[--C-:B------:R-:W-:Y:S01]  /*3250*/  FADD.FTZ R56, R56, -R217.reuse ;  /* 0x800000d938387221 */ /* 0x100fe20000010000 */
[----:B------:R-:W-:Y:S01]  /*3260*/  FADD.FTZ R58, R58, -R217 ;  /* 0x800000d93a3a7221 */ /* 0x000fe20000010000 */
[----:B------:R-:W-:Y:S01]  /*3270*/  FADD.FTZ R124, R68, -R126 ;  /* 0x8000007e447c7221 */ /* 0x000fe20000010000 */
[----:B-1----:R-:W-:Y:S01]  /*3280*/  FADD.FTZ R148, R76, -R150 ;  /* 0x800000964c947221 */ /* 0x002fe20000010000 */
[----:B--2---:R-:W-:Y:S01]  /*3290*/  FADD.FTZ R130, R73, -R146 ;  /* 0x8000009249827221 */ /* 0x004fe20000010000 */
[----:B------:R-:W-:Y:S01]  /*32a0*/  FADD.FTZ R150, R78, -R150 ;  /* 0x800000964e967221 */ /* 0x000fe20000010000 */
[--C-:B---3--:R-:W-:Y:S01]  /*32b0*/  FADD.FTZ R217, R79, -R147.reuse ;  /* 0x800000934fd97221 */ /* 0x108fe20000010000 */
[----:B------:R-:W-:Y:S01]  /*32c0*/  FADD.FTZ R151, R77, -R147 ;  /* 0x800000934d977221 */ /* 0x000fe20000010000 */
[----:B----4-:R-:W-:Y:S01]  /*32d0*/  FADD.FTZ R126, R72, -R128 ;  /* 0x80000080487e7221 */ /* 0x010fe20000010000 */
[----:B------:R-:W-:Y:S01]  /*32e0*/  F2FP.BF16.F32.PACK_AB R86, R71, R86 ;  /* 0x000000564756723e */ /* 0x000fe200000010ff */
[----:B------:R-:W-:Y:S01]  /*32f0*/  FMUL.FTZ R27, R28, R70 ;  /* 0x000000461c1b7220 */ /* 0x000fe20000410000 */
[----:B------:R-:W-:Y:S01]  /*3300*/  FMUL.FTZ R84, R223, R24 ;  /* 0x00000018df547220 */ /* 0x000fe20000410000 */
[--C-:B-----5:R-:W-:Y:S01]  /*3310*/  FADD.FTZ R53, R53, -R221.reuse ;  /* 0x800000dd35357221 */ /* 0x120fe20000010000 */
[----:B------:R-:W-:Y:S01]  /*3320*/  FADD.FTZ R55, R55, -R221 ;  /* 0x800000dd37377221 */ /* 0x000fe20000010000 */
[----:B------:R-:W-:Y:S01]  /*3330*/  FMUL.FTZ R69, R224, R136 ;  /* 0x00000088e0457220 */ /* 0x000fe20000410000 */
[----:B------:R-:W-:Y:S01]  /*3340*/  FMUL.FTZ R68, R20, R143 ;  /* 0x0000008f14447220 */ /* 0x000fe20000410000 */
[--C-:B------:R-:W-:Y:S01]  /*3350*/  FADD.FTZ R147, R80, -R132.reuse ;  /* 0x8000008450937221 */ /* 0x100fe20000010000 */
[----:B------:R-:W-:Y:S01]  /*3360*/  FADD.FTZ R132, R82, -R132 ;  /* 0x8000008452847221 */ /* 0x000fe20000010000 */
[----:B------:R-:W-:Y:S01]  /*3370*/  F2FP.BF16.F32.PACK_AB R76, R41, R40 ;  /* 0x00000028294c723e */ /* 0x000fe200000010ff */
[----:B------:R-:W-:Y:S01]  /*3380*/  FMUL.FTZ R80, R16, R139 ;  /* 0x0000008b10507220 */ /* 0x000fe20000410000 */
        /* <DEDUP_REMOVED lines=8> */
[----:B------:R-:W-:Y:S01]  /*3410*/  FMUL.FTZ R59, R108, R59 ;  /* 0x0000003b6c3b7220 */ /* 0x000fe20000410000 */
[----:B------:R-:W-:Y:S01]  /*3420*/  FMUL.FTZ R67, R118, R67 ;  /* 0x0000004376437220 */ /* 0x000fe20000410000 */
[----:B------:R-:W-:Y:S01]  /*3430*/  FMUL.FTZ R26, R29, R123 ;  /* 0x0000007b1d1a7220 */ /* 0x000fe20000410000 */
[----:B------:R-:W-:Y:S01]  /*3440*/  FMUL.FTZ R60, R30, R126 ;  /* 0x0000007e1e3c7220 */ /* 0x000fe20000410000 */
[----:B------:R-:W-:Y:S01]  /*3450*/  FMUL.FTZ R25, R32, R130 ;  /* 0x0000008220197220 */ /* 0x000fe20000410000 */
[----:B------:R-:W-:Y:S01]  /*3460*/  FMUL.FTZ R63, R35, R150 ;  /* 0x00000096233f7220 */ /* 0x000fe20000410000 */
[----:B------:R-:W-:Y:S01]  /*3470*/  FMUL.FTZ R40, R127, R217 ;  /* 0x000000d97f287220 */ /* 0x000fe20000410000 */
[----:B------:R-:W-:-:S02]  /*3480*/  IMAD R42, R7, 0x4000, R236 ;  /* 0x00004000072a7824 */ /* 0x000fc400078e02ec */
[----:B------:R-:W-:Y:S01]  /*3490*/  FADD.FTZ R128, R74, -R128 ;  /* 0x800000804a807221 */ /* 0x000fe20000010000 */
[----:B------:R-:W-:Y:S01]  /*34a0*/  FADD.FTZ R146, R75, -R146 ;  /* 0x800000924b927221 */ /* 0x000fe20000010000 */
        /* <DEDUP_REMOVED lines=13> */
[----:B------:R-:W-:Y:S01]  /*3580*/  F2FP.BF16.F32.PACK_AB R84, R69, R84 ;  /* 0x000000544554723e */ /* 0x000fe200000010ff */
[----:B------:R-:W-:Y:S01]  /*3590*/  FMUL.FTZ R122, R115, R122 ;  /* 0x0000007a737a7220 */ /* 0x000fe20000410000 */
[----:B------:R-:W-:Y:S01]  /*35a0*/  F2FP.BF16.F32.PACK_AB R81, R68, R81 ;  /* 0x000000514451723e */ /* 0x000fe200000010ff */
[----:B------:R-:W-:Y:S01]  /*35b0*/  FMUL.FTZ R66, R117, R124 ;  /* 0x0000007c75427220 */ /* 0x000fe20000410000 */
[----:B------:R-:W-:Y:S01]  /*35c0*/  IMAD R42, R42, 0x2, R225 ;  /* 0x000000022a2a7824 */ /* 0x000fe200078e02e1 */
        /* <DEDUP_REMOVED lines=21> */
[----:B------:R-:W-:Y:S01]  /*3720*/  F2FP.BF16.F32.PACK_AB R72, R49, R48 ;  /* 0x000000303148723e */ /* 0x000fe200000010ff */
[----:B------:R-:W-:Y:S01]  /*3730*/  STSM.16.MT88.4 [R42+0x20c00], R84 ;  /* 0x020c00542a007844 */ /* 0x000fe20000004200 */
[----:B------:R-:W-:-:S02]  /*3740*/  F2FP.BF16.F32.PACK_AB R73, R51, R50 ;  /* 0x000000323349723e */ /* 0x000fc400000010ff */
[----:B------:R-:W-:Y:S01]  /*3750*/  F2FP.BF16.F32.PACK_AB R74, R53, R52 ;  /* 0x00000034354a723e */ /* 0x000fe200000010ff */
[----:B------:R-:W-:Y:S01]  /*3760*/  STSM.16.MT88.4 [R42+0x21400], R80 ;  /* 0x021400502a007844 */ /* 0x000fe20000004200 */
[----:B------:R-:W-:Y:S02]  /*3770*/  F2FP.BF16.F32.PACK_AB R75, R55, R54 ;  /* 0x00000036374b723e */ /* 0x000fe400000010ff */
[----:B------:R-:W-:Y:S01]  /*3780*/  F2FP.BF16.F32.PACK_AB R65, R122, R65 ;  /* 0x000000417a41723e */ /* 0x000fe200000010ff */
[----:B------:R-:W-:Y:S01]  /*3790*/  STSM.16.MT88.4 [R42+0x21c00], R76 ;  /* 0x021c004c2a007844 */ /* 0x000fe20000004200 */
[----:B------:R-:W-:Y:S02]  /*37a0*/  F2FP.BF16.F32.PACK_AB R66, R27, R66 ;  /* 0x000000421b42723e */ /* 0x000fe400000010ff */
        /* <DEDUP_REMOVED lines=11> */
[----:B------:R-:W-:Y:S01]  /*3860*/  F2FP.BF16.F32.PACK_AB R25, R12, R11 ;  /* 0x0000000b0c19723e */ /* 0x000fe200000010ff */
[----:B------:R-:W-:Y:S01]  /*3870*/  IMAD R11, R0, 0x2000, R234 ;  /* 0x00002000000b7824 */ /* 0x000fe200078e02ea */
[----:B------:R-:W-:Y:S01]  /*3880*/  F2FP.BF16.F32.PACK_AB R26, R15, R13 ;  /* 0x0000000d0f1a723e */ /* 0x000fe200000010ff */
[----:B------:R1:W-:Y:S01]  /*3890*/  STSM.16.MT88.4 [R42+0x24400], R56 ;  /* 0x024400382a007844 */ /* 0x0003e20000004200 */
[----:B------:R-:W-:-:S02]  /*38a0*/  F2FP.BF16.F32.PACK_AB R27, R17, R14 ;  /* 0x0000000e111b723e */ /* 0x000fc400000010ff */
[----:B------:R-:W-:Y:S02]  /*38b0*/  F2FP.BF16.F32.PACK_AB R32, R32, R30 ;  /* 0x0000001e2020723e */ /* 0x000fe400000010ff */
[----:B------:R-:W-:Y:S01]  /*38c0*/  WARPGROUP.ARRIVE ;  /* 0x00000000000079c5 */ /* 0x000fe20000000000 */
[----:B------:R-:W-:Y:S02]  /*38d0*/  F2FP.BF16.F32.PACK_AB R33, R33, R31 ;  /* 0x0000001f2121723e */ /* 0x000fe400000010ff */
[----:B------:R-:W-:Y:S02]  /*38e0*/  F2FP.BF16.F32.PACK_AB R34, R36, R34 ;  /* 0x000000222422723e */ /* 0x000fe400000010ff */
[----:B------:R-:W-:Y:S01]  /*38f0*/  F2FP.BF16.F32.PACK_AB R35, R127, R35 ;  /* 0x000000237f23723e */ /* 0x000fe200000010ff */
[----:B------:R-:W-:Y:S01]  /*3900*/  HGMMA.64x64x16.F32.BF16 R152, R24, gdesc[UR4].tnspB, R152, gsb0 ;  /* 0x40e0000418987df0 */ /* 0x000fe20008001898 */
[----:B------:R-:W-:Y:S01]  /*3910*/  UIADD3 UR6, UR4, 0x80, URZ ;  /* 0x0000008004067890 */ /* 0x000fe2000fffe03f */
[----:B------:R-:W-:Y:S01]  /*3920*/  F2FP.BF16.F32.PACK_AB R128, R133, R135 ;  /* 0x000000878580723e */ /* 0x000fe200000010ff */
[----:B------:R-:W-:Y:S01]  /*3930*/  UMOV UR7, 0x40000040 ;  /* 0x4000004000077882 */ /* 0x000fe20000000000 */
[----:B------:R-:W-:-:S02]  /*3940*/  F2FP.BF16.F32.PACK_AB R129, R129, R134 ;  /* 0x000000868181723e */ /* 0x000fc400000010ff */
[----:B------:R-:W-:Y:S02]  /*3950*/  F2FP.BF16.F32.PACK_AB R130, R120, R125 ;  /* 0x0000007d7882723e */ /* 0x000fe400000010ff */
[----:B------:R-:W-:Y:S02]  /*3960*/  F2FP.BF16.F32.PACK_AB R131, R38, R121 ;  /* 0x000000792683723e */ /* 0x000fe400000010ff */
[----:B------:R-:W-:-:S04]  /*3970*/  SHF.R.U32.HI R11, RZ, 0x4, R11 ;  /* 0x00000004ff0b7819 */ /* 0x000fc8000001160b */
[----:B------:R-:W-:-:S04]  /*3980*/  LOP3.LUT R11, R11, 0x3fff, RZ, 0xc0, !PT ;  /* 0x00003fff0b0b7812 */ /* 0x000fc800078ec0ff */
[----:B------:R-:W-:-:S05]  /*3990*/  LOP3.LUT R12, R11, 0x10000, RZ, 0xfc, !PT ;  /* 0x000100000b0c7812 */ /* 0x000fca00078efcff */
[----:B------:R-:W-:-:S05]  /*39a0*/  IMAD R12, R7, 0x800, R12 ;  /* 0x00000800070c7824 */ /* 0x000fca00078e020c */
[----:B------:R-:W-:Y:S01]  /*39b0*/  R2UR UR8, R12 ;  /* 0x000000000c0872ca */ /* 0x000fe200000e0000 */
[----:B------:R-:W-:Y:S02]  /*39c0*/  WARPGROUP.DEPBAR.LE gsb0, 0x0 ;  /* 0x00008000000079c5 */ /* 0x000fe40000010000 */
[----:B------:R-:W-:Y:S02]  /*39d0*/  F2FP.BF16.F32.PACK_AB R24, R18, R16 ;  /* 0x000000101218723e */ /* 0x000fe400000010ff */
[----:B------:R-:W-:Y:S02]  /*39e0*/  F2FP.BF16.F32.PACK_AB R25, R20, R19 ;  /* 0x000000131419723e */ /* 0x000fe400000010ff */
[----:B------:R-:W-:Y:S02]  /*39f0*/  F2FP.BF16.F32.PACK_AB R26, R23, R21 ;  /* 0x00000015171a723e */ /* 0x000fe400000010ff */
[----:B------:R-:W-:-:S04]  /*3a00*/  F2FP.BF16.F32.PACK_AB R27, R88, R22 ;  /* 0x00000016581b723e */ /* 0x000fc800000010ff */
[----:B------:R-:W-:-:S06]  /*3a10*/  WARPGROUP.ARRIVE ;  /* 0x00000000000079c5 */ /* 0x000fcc0000000000 */
[----:B------:R-:W-:Y:S01]  /*3a20*/  HGMMA.64x64x16.F32.BF16 R152, R24, gdesc[UR4].tnspB, R152, gsb0 ;  /* 0x40e0000418987df0 */ /* 0x000fe20008001898 */
[----:B------:R-:W-:Y:S01]  /*3a30*/  UIADD3 UR6, UR4, 0x100, URZ ;  /* 0x0000010004067890 */ /* 0x000fe2000fffe03f */
[----:B------:R-:W-:Y:S01]  /*3a40*/  UMOV UR7, 0x40000040 ;  /* 0x4000004000077882 */ /* 0x000fe20000000000 */
        /* <DEDUP_REMOVED lines=36> */
[----:B------:R-:W-:Y:S01]  /*3c90*/  UIADD3 UR4, UR4, 0x380, URZ ;  /* 0x0000038004047890 */ /* 0x000fe2000fffe03f */
[----:B------:R-:W-:Y:S02]  /*3ca0*/  WARPGROUP.DEPBAR.LE gsb0, 0x0 ;  /* 0x00008000000079c5 */ /* 0x000fe40000010000 */
[----:B------:R-:W-:-:S06]  /*3cb0*/  WARPGROUP.ARRIVE ;  /* 0x00000000000079c5 */ /* 0x000fcc0000000000 */
[----:B------:R-:W-:Y:S01]  /*3cc0*/  HGMMA.64x64x16.F32.BF16 R152, R32, gdesc[UR4].tnspB, R152, gsb0 ;  /* 0x40e0000420987df0 */ /* 0x000fe20008001898 */
[----:B------:R-:W-:Y:S01]  /*3cd0*/  UMOV UR6, UR4 ;  /* 0x0000000400067c82 */ /* 0x000fe20008000000 */
[----:B------:R-:W-:Y:S01]  /*3ce0*/  UMOV UR7, 0x40000040 ;  /* 0x4000004000077882 */ /* 0x000fe20000000000 */
[----:B------:R-:W-:Y:S01]  /*3cf0*/  UMOV UR4, UR8 ;  /* 0x0000000800047c82 */ /* 0x000fe20008000000 */
[----:B------:R-:W-:Y:S02]  /*3d00*/  WARPGROUP.DEPBAR.LE gsb0, 0x0 ;  /* 0x00008000000079c5 */ /* 0x000fe40000010000 */
[----:B------:R-:W-:-:S06]  /*3d10*/  WARPGROUP.ARRIVE ;  /* 0x00000000000079c5 */ /* 0x000fcc0000000000 */
[----:B------:R-:W-:Y:S01]  /*3d20*/  HGMMA.64x64x16.F32.BF16 R152, R128, gdesc[UR4].tnspB, R152, gsb0 ;  /* 0x40e0000480987df0 */ /* 0x000fe20008001898 */
[----:B------:R-:W-:Y:S01]  /*3d30*/  UMOV UR6, UR9 ;  /* 0x0000000900067c82 */ /* 0x000fe20008000000 */
[----:B------:R-:W-:Y:S01]  /*3d40*/  UMOV UR7, 0x40000040 ;  /* 0x4000004000077882 */ /* 0x000fe20000000000 */
[----:B------:R-:W-:Y:S02]  /*3d50*/  WARPGROUP.DEPBAR.LE gsb0, 0x0 ;  /* 0x00008000000079c5 */ /* 0x000fe40000010000 */
[----:B------:R2:W-:Y:S06]  /*3d60*/  MEMBAR.ALL.CTA ;  /* 0x0000000000007992 */ /* 0x0005ec0000008000 */
[----:B--2---:R-:W2:Y:S02]  /*3d70*/  FENCE.VIEW.ASYNC.S ;  /* 0x00000000000073c6 */ /* 0x004ea40000000000 */
[----:B--2---:R-:W-:Y:S06]  /*3d80*/  BAR.SYNC.DEFER_BLOCKING 0x9, 0x100 ;  /* 0x0244000000007b1d */ /* 0x004fec0000010000 */
[----:B-1----:R-:W-:-:S06]  /*3d90*/  WARPGROUP.ARRIVE ;  /* 0x00000000000079c5 */ /* 0x002fcc0000000000 */
[----:B------:R-:W-:Y:S01]  /*3da0*/  HGMMA.64x64x16.F32.BF16 R24, gdesc[UR4].tnspB, RZ, !UPT, gsb0 ;  /* 0x40e00000041879f0 */ /* 0x000fe2000c0018ff */
[----:B------:R-:W-:Y:S02]  /*3db0*/  UIADD3 UR4, UR8, 0x2, URZ ;  /* 0x0000000208047890 */ /* 0x000fe4000fffe03f */
[----:B------:R-:W-:Y:S01]  /*3dc0*/  UIADD3 UR6, UR9, 0x80, URZ ;  /* 0x0000008009067890 */ /* 0x000fe2000fffe03f */
[----:B------:R-:W-:Y:S01]  /*3dd0*/  UMOV UR5, 0x40000040 ;  /* 0x4000004000057882 */ /* 0x000fe20000000000 */
[----:B------:R-:W-:Y:S01]  /*3de0*/  UMOV UR7, 0x40000040 ;  /* 0x4000004000077882 */ /* 0x000fe20000000000 */
[----:B------:R-:W-:Y:S02]  /*3df0*/  WARPGROUP.DEPBAR.LE gsb0, 0x0 ;  /* 0x00008000000079c5 */ /* 0x000fe40000010000 */
[----:B------:R-:W-:-:S06]  /*3e00*/  WARPGROUP.ARRIVE ;  /* 0x00000000000079c5 */ /* 0x000fcc0000000000 */
[----:B------:R-:W-:Y:S01]  /*3e10*/  HGMMA.64x64x16.F32.BF16 R24, gdesc[UR4].tnspB, R24, gsb0 ;  /* 0x40e00000041879f0 */ /* 0x000fe20008001818 */
        /* <DEDUP_REMOVED lines=41> */
[----:B------:R-:W-:Y:S03]  /*40b0*/  HGMMA.64x64x16.F32.BF16 R24, gdesc[UR4].tnspB, R24, gsb0 ;  /* 0x40e00000041879f0 */ /* 0x000fe60008001818 */
[----:B------:R-:W-:Y:S02]  /*40c0*/  WARPGROUP.DEPBAR.LE gsb0, 0x0 ;  /* 0x00008000000079c5 */ /* 0x000fe40000010000 */
[----:B------:R-:W-:Y:S05]  /*40d0*/  @!P0 BRA `(.L_x_24) ;  /* 0x0000000000048947 */ /* 0x000fea0003800000 */
[----:B------:R-:W-:Y:S01]  /*40e0*/  BPT.TRAP 0x1 ;  /* 0x000000040000795c */ /* 0x000fe20000300000 */
.L_x_24:
[----:B------:R-:W-:Y:S01]  /*40f0*/  IMAD R10, R7, 0x400, R10 ;  /* 0x00000400070a7824 */ /* 0x000fe200078e020a */
[----:B------:R-:W-:Y:S01]  /*4100*/  UMOV UR7, 0x40000040 ;  /* 0x4000004000077882 */ /* 0x000fe20000000000 */
[----:B------:R-:W1:Y:S03]  /*4110*/  S2R R11, SR_TID.X ;  /* 0x00000000000b7919 */ /* 0x000e660000002100 */
[----:B------:R-:W-:Y:S01]  /*4120*/  R2UR UR4, R10 ;  /* 0x000000000a0472ca */ /* 0x000fe200000e0000 */
[----:B------:R-:W-:-:S05]  /*4130*/  VIADD R10, R9, 0x30c40 ;  /* 0x00030c40090a7836 */ /* 0x000fca0000000000 */
[----:B------:R-:W-:-:S04]  /*4140*/  PRMT R10, RZ, 0x654, R10 ;  /* 0x00000654ff0a7816 */ /* 0x000fc8000000000a */
[----:B------:R2:W-:Y:S01]  /*4150*/  SYNCS.ARRIVE.TRANS64.RED.A1T0 RZ, [R10+URZ], RZ ;  /* 0x000000ff0aff79a7 */ /* 0x0005e2000810043f */
[----:B------:R-:W-:Y:S02]  /*4160*/  WARPGROUP.ARRIVE ;  /* 0x00000000000079c5 */ /* 0x000fe40000000000 */
[----:B------:R-:W-:-:S04]  /*4170*/  UMOV UR6, UR4 ;  /* 0x0000000400067c82 */ /* 0x000fc80008000000 */
[----:B------:R-:W-:Y:S01]  /*4180*/  HGMMA.64x64x16.F32.BF16 R184, R84, gdesc[UR4].tnspB, R184, gsb0 ;  /* 0x40e0000454b87df0 */ /* 0x000fe200080018b8 */
[----:B------:R-:W-:Y:S01]  /*4190*/  UIADD3 UR6, UR4, 0x80, URZ ;  /* 0x0000008004067890 */ /* 0x000fe2000fffe03f */
[----:B------:R-:W-:Y:S01]  /*41a0*/  UMOV UR7, 0x40000040 ;  /* 0x4000004000077882 */ /* 0x000fe20000000000 */
[----:B-1----:R-:W-:-:S05]  /*41b0*/  SHF.R.U32.HI R12, RZ, 0x7, R11 ;  /* 0x00000007ff0c7819 */ /* 0x002fca000001160b */
[C---:B------:R-:W-:Y:S02]  /*41c0*/  VIADD R11, R12.reuse, 0x9 ;  /* 0x000000090c0b7836 */ /* 0x040fe40000000000 */
[----:B--2---:R-:W-:Y:S01]  /*41d0*/  VIADD R10, R12, 0xc ;  /* 0x0000000c0c0a7836 */ /* 0x004fe20000000000 */
[----:B------:R-:W-:Y:S02]  /*41e0*/  WARPGROUP.DEPBAR.LE gsb0, 0x0 ;  /* 0x00008000000079c5 */ /* 0x000fe40000010000 */
[----:B------:R-:W-:-:S06]  /*41f0*/  WARPGROUP.ARRIVE ;  /* 0x00000000000079c5 */ /* 0x000fcc0000000000 */
[----:B------:R-:W-:Y:S01]  /*4200*/  HGMMA.64x64x16.F32.BF16 R184, R80, gdesc[UR4].tnspB, R184, gsb0 ;  /* 0x40e0000450b87df0 */ /* 0x000fe200080018b8 */
[----:B------:R-:W-:Y:S01]  /*4210*/  UIADD3 UR6, UR4, 0x100, URZ ;  /* 0x0000010004067890 */ /* 0x000fe2000fffe03f */
[----:B------:R-:W-:Y:S01]  /*4220*/  UMOV UR7, 0x40000040 ;  /* 0x4000004000077882 */ /* 0x000fe20000000000 */
        /* <DEDUP_REMOVED lines=26> */
[----:B------:R-:W-:Y:S02]  /*43d0*/  WARPGROUP.DEPBAR.LE gsb0, 0x0 ;  /* 0x00008000000079c5 */ /* 0x000fe40000010000 */
[----:B------:R-:W-:-:S06]  /*43e0*/  WARPGROUP.ARRIVE ;  /* 0x00000000000079c5 */ /* 0x000fcc0000000000 */
[----:B------:R-:W-:Y:S03]  /*43f0*/  HGMMA.64x64x16.F32.BF16 R184, R56, gdesc[UR4].tnspB, R184, gsb0 ;  /* 0x40e0000438b87df0 */ /* 0x000fe600080018b8 */
[----:B------:R-:W-:Y:S02]  /*4400*/  WARPGROUP.DEPBAR.LE gsb0, 0x0 ;  /* 0x00008000000079c5 */ /* 0x000fe40000010000 */
[----:B------:R1:W-:Y:S06]  /*4410*/  BAR.SYNC.DEFER_BLOCKING R11, 0xa0 ;  /* 0x0002800b0000751d */ /* 0x0003ec0000010000 */
[----:B------:R1:W-:Y:S04]  /*4420*/  STS.128 [R8+0x8000], R24 ;  /* 0x0080001808007388 */ /* 0x0003e80000000c00 */
[----:B------:R1:W-:Y:S04]  /*4430*/  STS.128 [R8+0x8800], R28 ;  /* 0x0088001c08007388 */ /* 0x0003e80000000c00 */
[----:B------:R1:W-:Y:S04]  /*4440*/  STS.128 [R8+0x9000], R32 ;  /* 0x0090002008007388 */ /* 0x0003e80000000c00 */
[----:B------:R1:W-:Y:S04]  /*4450*/  STS.128 [R8+0x9800], R36 ;  /* 0x0098002408007388 */ /* 0x0003e80000000c00 */
[----:B------:R1:W-:Y:S04]  /*4460*/  STS.128 [R8+0xa000], R40 ;  /* 0x00a0002808007388 */ /* 0x0003e80000000c00 */
[----:B------:R1:W-:Y:S04]  /*4470*/  STS.128 [R8+0xa800], R44 ;  /* 0x00a8002c08007388 */ /* 0x0003e80000000c00 */
[----:B------:R1:W-:Y:S04]  /*4480*/  STS.128 [R8+0xb000], R48 ;  /* 0x00b0003008007388 */ /* 0x0003e80000000c00 */
[----:B------:R1:W-:Y:S01]  /*4490*/  STS.128 [R8+0xb800], R52 ;  /* 0x00b8003408007388 */ /* 0x0003e20000000c00 */
[----:B------:R-:W-:Y:S01]  /*44a0*/  @!PT LDS RZ, [RZ] ;  /* 0x00000000fffff984 */ /* 0x000fe20000000800 */
[----:B------:R-:W-:Y:S01]  /*44b0*/  @!PT LDS RZ, [RZ] ;  /* 0x00000000fffff984 */ /* 0x000fe20000000800 */
[----:B------:R-:W-:Y:S01]  /*44c0*/  @!PT LDS RZ, [RZ] ;  /* 0x00000000fffff984 */ /* 0x000fe20000000800 */
[----:B------:R-:W-:Y:S01]  /*44d0*/  @!PT LDS RZ, [RZ] ;  /* 0x00000000fffff984 */ /* 0x000fe20000000800 */
[----:B------:R2:W-:Y:S06]  /*44e0*/  MEMBAR.ALL.CTA ;  /* 0x0000000000007992 */ /* 0x0005ec0000008000 */
[----:B--2---:R-:W2:Y:S02]  /*44f0*/  FENCE.VIEW.ASYNC.S ;  /* 0x00000000000073c6 */ /* 0x004ea40000000000 */
[----:B--2---:R1:W-:Y:S06]  /*4500*/  BAR.ARV R10, 0xa0 ;  /* 0x0002800a0000751d */ /* 0x0043ec0000002000 */
[----:B------:R-:W-:Y:S05]  /*4510*/  @!P0 BRA `(.L_x_25) ;  /* 0x0000000000048947 */ /* 0x000fea0003800000 */
[----:B------:R-:W-:Y:S01]  /*4520*/  BPT.TRAP 0x1 ;  /* 0x000000040000795c */ /* 0x000fe20000300000 */
.L_x_25:
[----:B------:R-:W-:Y:S02]  /*4530*/  VIADD R5, R5, 0x1 ;  /* 0x0000000105057836 */ /* 0x000fe40000000000 */
[----:B------:R-:W-:Y:S02]  /*4540*/  VIADD R9, R9, 0x30c20 ;  /* 0x00030c2009097836 */ /* 0x000fe40000000000 */
[----:B------:R-:W-:Y:S01]  /*4550*/  VIADD R7, R7, 0x1 ;  /* 0x0000000107077836 */ /* 0x000fe20000000000 */
[----:B------:R-:W-:Y:S02]  /*4560*/  ISETP.GE.AND P1, PT, R5, R235, PT ;  /* 0x000000eb0500720c */ /* 0x000fe40003f26270 */
[----:B------:R-:W-:Y:S02]  /*4570*/  PRMT R9, RZ, 0x654, R9 ;  /* 0x00000654ff097816 */ /* 0x000fe40000000009 */
[C---:B------:R-:W-:Y:S02]  /*4580*/  ISETP.NE.AND P0, PT, R7.reuse, 0x2, PT ;  /* 0x000000020700780c */ /* 0x040fe40003f05270 */
[----:B------:R2:W-:Y:S02]  /*4590*/  SYNCS.ARRIVE.TRANS64.RED.A1T0 RZ, [R9+URZ], RZ ;  /* 0x000000ff09ff79a7 */ /* 0x0005e4000810043f */
[----:B------:R-:W-:-:S02]  /*45a0*/  SEL R7, R7, RZ, P0 ;  /* 0x000000ff07077207 */ /* 0x000fc40000000000 */
[----:B--2---:R-:W-:-:S04]  /*45b0*/  SEL R9, RZ, 0x1, P0 ;  /* 0x00000001ff097807 */ /* 0x004fc80000000000 */
[----:B------:R-:W-:Y:S01]  /*45c0*/  LOP3.LUT R6, R6, R9, RZ, 0x3c, !PT ;  /* 0x0000000906067212 */ /* 0x000fe200078e3cff */
[----:B------:R-:W-:Y:S06]  /*45d0*/  @!P1 BRA `(.L_x_26) ;  /* 0xffffffcc00b49947 */ /* 0x000fec000383ffff */
.L_x_15:
[----:B------:R-:W-:Y:S01]  /*45e0*/  LOP3.LUT P0, RZ, R225, 0x3ff, RZ, 0xc0, !PT ;  /* 0x000003ffe1ff7812 */ /* 0x000fe2000780c0ff */
[----:B------:R-:W-:Y:S02]  /*45f0*/  ULDC UR4, c[0x0][0x740] ;  /* 0x0001d00000047ab9 */ /* 0x000fe40000000800 */
[----:B------:R-:W-:Y:S01]  /*4600*/  FMUL.FTZ R184, R184, UR4 ;  /* 0x00000004b8b87c20 */ /* 0x000fe20008410000 */
        /* <DEDUP_REMOVED lines=31> */
[----:B------:R-:W-:Y:S06]  /*4800*/  @!P0 BRA `(.L_x_27) ;  /* 0x0000000000408947 */ /* 0x000fec0003800000 */
[----:B------:R-:W-:Y:S01]  /*4810*/  MOV R0, 0x0 ;  /* 0x0000000000007802 */ /* 0x000fe20000000f00 */
[----:B------:R-:W-:Y:S01]  /*4820*/  ULDC.64 UR4, c[0x4][0x80] ;  /* 0x0100200000047ab9 */ /* 0x000fe20000000a00 */
[----:B------:R-:W-:Y:S01]  /*4830*/  ULDC.64 UR6, c[0x4][0x88] ;  /* 0x0100220000067ab9 */ /* 0x000fe20000000a00 */
[----:B------:R-:W-:Y:S01]  /*4840*/  IMAD.U32 R4, RZ, RZ, UR4 ;  /* 0x00000004ff047e24 */ /* 0x000fe2000f8e00ff */
[----:B------:R3:W4:Y:S01]  /*4850*/  LDC.64 R2, c[0x4][R0] ;  /* 0x0100000000027b82 */ /* 0x0007220000000a00 */
[----:B------:R-:W-:Y:S01]  /*4860*/  IMAD.U32 R5, RZ, RZ, UR5 ;  /* 0x00000005ff057e24 */ /* 0x000fe2000f8e00ff */
[----:B------:R-:W-:Y:S01]  /*4870*/  ULDC.64 UR4, c[0x4][0x18] ;  /* 0x0100060000047ab9 */ /* 0x000fe20000000a00 */
[----:B--2---:R-:W-:Y:S02]  /*4880*/  IMAD.U32 R6, RZ, RZ, UR6 ;  /* 0x00000006ff067e24 */ /* 0x004fe4000f8e00ff */
[----:B------:R-:W-:Y:S02]  /*4890*/  IMAD.U32 R7, RZ, RZ, UR7 ;  /* 0x00000007ff077e24 */ /* 0x000fe4000f8e00ff */
[----:B-1----:R-:W-:-:S02]  /*48a0*/  IMAD.U32 R10, RZ, RZ, UR4 ;  /* 0x00000004ff0a7e24 */ /* 0x002fc4000f8e00ff */
[----:B------:R-:W-:Y:S02]  /*48b0*/  IMAD.U32 R11, RZ, RZ, UR5 ;  /* 0x00000005ff0b7e24 */ /* 0x000fe4000f8e00ff */
[----:B------:R-:W-:Y:S02]  /*48c0*/  IMAD.MOV.U32 R8, RZ, RZ, 0x70 ;  /* 0x00000070ff087424 */ /* 0x000fe400078e00ff */
[----:B------:R-:W-:Y:S02]  /*48d0*/  IMAD.MOV.U32 R12, RZ, RZ, 0x1 ;  /* 0x00000001ff0c7424 */ /* 0x000fe400078e00ff */
[----:B---3--:R-:W-:-:S07]  /*48e0*/  IMAD.MOV.U32 R13, RZ, RZ, RZ ;  /* 0x000000ffff0d7224 */ /* 0x008fce00078e00ff */
[----:B------:R-:W-:-:S07]  /*48f0*/  LEPC R20, `(.L_x_27) ;  /* 0x000000001014794e */ /* 0x000fce0000000000 */
[----:B----4-:R-:W-:Y:S05]  /*4900*/  CALL.ABS.NOINC R2 ;  /* 0x0000000002007343 */ /* 0x010fea0003c00000 */
.L_x_27:
[----:B------:R-:W-:-:S05]  /*4910*/  VIADD R23, R225, 0x4000 ;  /* 0x00004000e1177836 */ /* 0x000fca0000000000 */
[----:B------:R-:W-:-:S13]  /*4920*/  LOP3.LUT P0, RZ, R23, 0x3ff, RZ, 0xc0, !PT ;  /* 0x000003ff17ff7812 */ /* 0x000fda000780c0ff */
[----:B------:R-:W-:Y:S05]  /*4930*/  @!P0 BRA `(.L_x_28) ;  /* 0x0000000000408947 */ /* 0x000fea0003800000 */
[----:B------:R-:W-:Y:S01]  /*4940*/  MOV R0, 0x0 ;  /* 0x0000000000007802 */ /* 0x000fe20000000f00 */
[----:B------:R-:W-:Y:S01]  /*4950*/  ULDC.64 UR4, c[0x4][0x80] ;  /* 0x0100200000047ab9 */ /* 0x000fe20000000a00 */
[----:B------:R-:W-:Y:S01]  /*4960*/  ULDC.64 UR6, c[0x4][0x18] ;  /* 0x0100060000067ab9 */ /* 0x000fe20000000a00 */
[----:B------:R-:W-:Y:S01]  /*4970*/  IMAD.U32 R4, RZ, RZ, UR4 ;  /* 0x00000004ff047e24 */ /* 0x000fe2000f8e00ff */
[----:B------:R3:W4:Y:S01]  /*4980*/  LDC.64 R2, c[0x4][R0] ;  /* 0x0100000000027b82 */ /* 0x0007220000000a00 */
[----:B------:R-:W-:Y:S01]  /*4990*/  IMAD.U32 R5, RZ, RZ, UR5 ;  /* 0x00000005ff057e24 */ /* 0x000fe2000f8e00ff */
[----:B------:R-:W-:Y:S01]  /*49a0*/  ULDC.64 UR4, c[0x4][0x88] ;  /* 0x0100220000047ab9 */ /* 0x000fe20000000a00 */
[----:B-1----:R-:W-:Y:S02]  /*49b0*/  IMAD.U32 R10, RZ, RZ, UR6 ;  /* 0x00000006ff0a7e24 */ /* 0x002fe4000f8e00ff */
[----:B--2---:R-:W-:Y:S02]  /*49c0*/  IMAD.U32 R6, RZ, RZ, UR4 ;  /* 0x00000004ff067e24 */ /* 0x004fe4000f8e00ff */
[----:B------:R-:W-:-:S02]  /*49d0*/  IMAD.U32 R7, RZ, RZ, UR5 ;  /* 0x00000005ff077e24 */ /* 0x000fc4000f8e00ff */
[----:B------:R-:W-:Y:S02]  /*49e0*/  IMAD.U32 R11, RZ, RZ, UR7 ;  /* 0x00000007ff0b7e24 */ /* 0x000fe4000f8e00ff */
[----:B------:R-:W-:Y:S02]  /*49f0*/  IMAD.MOV.U32 R8, RZ, RZ, 0x70 ;  /* 0x00000070ff087424 */ /* 0x000fe400078e00ff */
[----:B------:R-:W-:Y:S02]  /*4a00*/  IMAD.MOV.U32 R12, RZ, RZ, 0x1 ;  /* 0x00000001ff0c7424 */ /* 0x000fe400078e00ff */
[----:B---3--:R-:W-:-:S07]  /*4a10*/  IMAD.MOV.U32 R13, RZ, RZ, RZ ;  /* 0x000000ffff0d7224 */ /* 0x008fce00078e00ff */
[----:B------:R-:W-:-:S07]  /*4a20*/  LEPC R20, `(.L_x_28) ;  /* 0x000000001014794e */ /* 0x000fce0000000000 */
[----:B----4-:R-:W-:Y:S05]  /*4a30*/  CALL.ABS.NOINC R2 ;  /* 0x0000000002007343 */ /* 0x010fea0003c00000 */
.L_x_28:
        /* <DEDUP_REMOVED lines=18> */
.L_x_29:
        /* <DEDUP_REMOVED lines=18> */
.L_x_30:
[----:B------:R-:W3:Y:S01]  /*4c80*/  LDL.LU R20, [R1+0xc] ;  /* 0x00000c0001147983 */ /* 0x000ee20000300800 */
[----:B------:R-:W-:Y:S02]  /*4c90*/  F2FP.BF16.F32.PACK_AB R152, R153, R152 ;  /* 0x000000989998723e */ /* 0x000fe400000010ff */
[----:B------:R-:W-:Y:S01]  /*4ca0*/  F2FP.BF16.F32.PACK_AB R153, R155, R154 ;  /* 0x0000009a9b99723e */ /* 0x000fe200000010ff */
[----:B------:R-:W4:Y:S01]  /*4cb0*/  S2R R0, SR_TID.X ;  /* 0x0000000000007919 */ /* 0x000f220000002100 */
[----:B------:R-:W-:Y:S02]  /*4cc0*/  F2FP.BF16.F32.PACK_AB R160, R161, R160 ;  /* 0x000000a0a1a0723e */ /* 0x000fe400000010ff */
[----:B------:R-:W-:Y:S02]  /*4cd0*/  F2FP.BF16.F32.PACK_AB R154, R157, R156 ;  /* 0x0000009c9d9a723e */ /* 0x000fe400000010ff */
[----:B------:R-:W-:Y:S02]  /*4ce0*/  F2FP.BF16.F32.PACK_AB R155, R159, R158 ;  /* 0x0000009e9f9b723e */ /* 0x000fe400000010ff */
[----:B------:R-:W-:-:S02]  /*4cf0*/  F2FP.BF16.F32.PACK_AB R161, R163, R162 ;  /* 0x000000a2a3a1723e */ /* 0x000fc400000010ff */
[----:B------:R-:W-:Y:S02]  /*4d00*/  F2FP.BF16.F32.PACK_AB R168, R169, R168 ;  /* 0x000000a8a9a8723e */ /* 0x000fe400000010ff */
[----:B------:R-:W-:Y:S02]  /*4d10*/  F2FP.BF16.F32.PACK_AB R162, R165, R164 ;  /* 0x000000a4a5a2723e */ /* 0x000fe400000010ff */
        /* <DEDUP_REMOVED lines=9> */
[----:B--2---:R-:W-:Y:S01]  /*4db0*/  F2FP.BF16.F32.PACK_AB R6, R189, R188 ;  /* 0x000000bcbd06723e */ /* 0x004fe200000010ff */
[----:B----4-:R-:W-:Y:S01]  /*4dc0*/  VIADD R9, R0, 0xffffff80 ;  /* 0xffffff8000097836 */ /* 0x010fe20000000000 */
[----:B-1----:R-:W-:-:S02]  /*4dd0*/  F2FP.BF16.F32.PACK_AB R8, R193, R192 ;  /* 0x000000c0c108723e */ /* 0x002fc400000010ff */
[----:B------:R-:W-:Y:S02]  /*4de0*/  F2FP.BF16.F32.PACK_AB R10, R197, R196 ;  /* 0x000000c4c50a723e */ /* 0x000fe400000010ff */
[----:B------:R-:W-:Y:S02]  /*4df0*/  SHF.R.S32.HI R2, RZ, 0x1f, R9 ;  /* 0x0000001fff027819 */ /* 0x000fe40000011409 */
[----:B------:R-:W-:Y:S02]  /*4e00*/  F2FP.BF16.F32.PACK_AB R11, R199, R198 ;  /* 0x000000c6c70b723e */ /* 0x000fe400000010ff */
[CC--:B------:R-:W-:Y:S02]  /*4e10*/  LEA.HI R0, R2.reuse, R9.reuse, RZ, 0x4 ;  /* 0x0000000902007211 */ /* 0x0c0fe400078f20ff */
[----:B------:R-:W-:Y:S02]  /*4e20*/  LEA.HI R2, R2, R9, RZ, 0x5 ;  /* 0x0000000902027211 */ /* 0x000fe400078f28ff */
[----:B------:R-:W-:-:S02]  /*4e30*/  LOP3.LUT R0, R0, 0xfffffff0, RZ, 0xc0, !PT ;  /* 0xfffffff000007812 */ /* 0x000fc400078ec0ff */
[----:B------:R-:W-:Y:S02]  /*4e40*/  SHF.R.S32.HI R24, RZ, 0x5, R2 ;  /* 0x00000005ff187819 */ /* 0x000fe40000011402 */
[----:B------:R-:W-:Y:S01]  /*4e50*/  F2FP.BF16.F32.PACK_AB R12, R201, R200 ;  /* 0x000000c8c90c723e */ /* 0x000fe200000010ff */
[----:B------:R-:W-:Y:S01]  /*4e60*/  IMAD.IADD R0, R9, 0x1, -R0 ;  /* 0x0000000109007824 */ /* 0x000fe200078e0a00 */
[----:B------:R-:W-:Y:S01]  /*4e70*/  F2FP.BF16.F32.PACK_AB R9, R195, R194 ;  /* 0x000000c2c309723e */ /* 0x000fe200000010ff */
[----:B------:R-:W1:Y:S01]  /*4e80*/  SHFL.IDX PT, R21, R24, RZ, 0x1f ;  /* 0x00001fff18157589 */ /* 0x000e6200000e0000 */
[----:B------:R-:W-:Y:S02]  /*4e90*/  F2FP.BF16.F32.PACK_AB R13, R203, R202 ;  /* 0x000000cacb0d723e */ /* 0x000fe400000010ff */
[----:B------:R-:W-:Y:S02]  /*4ea0*/  SHF.R.S32.HI R3, RZ, 0x1f, R0 ;  /* 0x0000001fff037819 */ /* 0x000fe40000011400 */
[----:B------:R-:W-:-:S02]  /*4eb0*/  F2FP.BF16.F32.PACK_AB R14, R205, R204 ;  /* 0x000000cccd0e723e */ /* 0x000fc400000010ff */
[----:B------:R-:W-:Y:S02]  /*4ec0*/  LEA.HI R3, R3, R0, RZ, 0x3 ;  /* 0x0000000003037211 */ /* 0x000fe400078f18ff */
[----:B------:R-:W-:Y:S02]  /*4ed0*/  F2FP.BF16.F32.PACK_AB R15, R207, R206 ;  /* 0x000000cecf0f723e */ /* 0x000fe400000010ff */
[C---:B------:R-:W-:Y:S01]  /*4ee0*/  LOP3.LUT R5, R3.reuse, 0xfffffff8, RZ, 0xc0, !PT ;  /* 0xfffffff803057812 */ /* 0x040fe200078ec0ff */
[----:B------:R-:W-:Y:S01]  /*4ef0*/  IMAD.SHL.U32 R3, R3, 0x40, RZ ;  /* 0x0000004003037824 */ /* 0x000fe200078e00ff */
[----:B------:R-:W-:Y:S02]  /*4f00*/  F2FP.BF16.F32.PACK_AB R17, R18, R17 ;  /* 0x000000111211723e */ /* 0x000fe400000010ff */
[----:B------:R-:W-:Y:S01]  /*4f10*/  F2FP.BF16.F32.PACK_AB R16, R209, R16 ;  /* 0x00000010d110723e */ /* 0x000fe200000010ff */
[----:B------:R-:W-:Y:S01]  /*4f20*/  IMAD.IADD R5, R0, 0x1, -R5 ;  /* 0x0000000100057824 */ /* 0x000fe200078e0a05 */
[----:B------:R-:W-:-:S02]  /*4f30*/  LOP3.LUT R3, R3, 0x7ffffe00, RZ, 0xc0, !PT ;  /* 0x7ffffe0003037812 */ /* 0x000fc400078ec0ff */
[----:B------:R-:W-:Y:S01]  /*4f40*/  F2FP.BF16.F32.PACK_AB R18, R213, R212 ;  /* 0x000000d4d512723e */ /* 0x000fe200000010ff */
[C---:B------:R-:W-:Y:S01]  /*4f50*/  IMAD.SHL.U32 R0, R5.reuse, 0x40, RZ ;  /* 0x0000004005007824 */ /* 0x040fe200078e00ff */
[----:B------:R-:W-:Y:S01]  /*4f60*/  BAR.SYNC.DEFER_BLOCKING 0x1, 0x100 ;  /* 0x0044000000007b1d */ /* 0x000fe20000010000 */
[----:B------:R-:W-:Y:S01]  /*4f70*/  IMAD R3, R24, 0x400, R3 ;  /* 0x0000040018037824 */ /* 0x000fe200078e0203 */
[----:B------:R-:W-:Y:S01]  /*4f80*/  R2P PR, R5, 0x6 ;  /* 0x0000000605007804 */ /* 0x000fe20000000000 */
[----:B------:R-:W-:Y:S01]  /*4f90*/  IMAD.MOV.U32 R5, RZ, RZ, 0x40 ;  /* 0x00000040ff057424 */ /* 0x000fe200078e00ff */
[----:B------:R-:W-:Y:S02]  /*4fa0*/  LOP3.LUT R0, R0, 0x1c0, RZ, 0xc0, !PT ;  /* 0x000001c000007812 */ /* 0x000fe400078ec0ff */
[----:B------:R-:W-:Y:S02]  /*4fb0*/  F2FP.BF16.F32.PACK_AB R19, R22, R19 ;  /* 0x000000131613723e */ /* 0x000fe400000010ff */
[----:B------:R-:W-:-:S02]  /*4fc0*/  SEL R5, R5, 0xffffffc0, !P2 ;  /* 0xffffffc005057807 */ /* 0x000fc40005000000 */
[----:B-1----:R-:W-:Y:S01]  /*4fd0*/  ISETP.NE.AND P0, PT, R21, 0x7, PT ;  /* 0x000000071500780c */ /* 0x002fe20003f05270 */
[----:B---3--:R-:W-:-:S05]  /*4fe0*/  IMAD.SHL.U32 R7, R20, 0x8, RZ ;  /* 0x0000000814077824 */ /* 0x008fca00078e00ff */
[----:B------:R-:W-:Y:S02]  /*4ff0*/  LOP3.LUT R7, R0, 0x8, R7, 0xf8, !PT ;  /* 0x0000000800077812 */ /* 0x000fe400078ef807 */
[----:B------:R-:W-:-:S04]  /*5000*/  SHF.R.U32.HI R0, RZ, 0x3, R0 ;  /* 0x00000003ff007819 */ /* 0x000fc80000011600 */
[----:B------:R-:W-:Y:S02]  /*5010*/  LOP3.LUT R0, R7, R0, RZ, 0x3c, !PT ;  /* 0x0000000007007212 */ /* 0x000fe400078e3cff */
[----:B------:R-:W-:-:S03]  /*5020*/  F2FP.BF16.F32.PACK_AB R7, R191, R190 ;  /* 0x000000bebf07723e */ /* 0x000fc600000010ff */
[----:B------:R-:W-:Y:S02]  /*5030*/  IMAD.IADD R0, R0, 0x1, R3 ;  /* 0x0000000100007824 */ /* 0x000fe400078e0203 */
[----:B------:R-:W-:Y:S02]  /*5040*/  IMAD.MOV.U32 R3, RZ, RZ, 0x20 ;  /* 0x00000020ff037424 */ /* 0x000fe400078e00ff */
[----:B------:R-:W-:-:S03]  /*5050*/  IMAD R0, R0, 0x2, R225 ;  /* 0x0000000200007824 */ /* 0x000fc600078e02e1 */
[----:B------:R-:W-:Y:S02]  /*5060*/  SEL R3, R3, 0xffffffe0, !P1 ;  /* 0xffffffe003037807 */ /* 0x000fe40004800000 */
[--C-:B------:R-:W-:Y:S01]  /*5070*/  IADD3 R20, R5, 0x4000, R0.reuse ;  /* 0x0000400005147810 */ /* 0x100fe20007ffe000 */
[----:B------:R1:W-:Y:S01]  /*5080*/  STSM.16.M88.4 [R0+0x4000], R152 ;  /* 0x0040009800007844 */ /* 0x0003e20000000200 */
[----:B------:R-:W-:Y:S02]  /*5090*/  IADD3 R2, R3, 0x4000, R0 ;  /* 0x0000400003027810 */ /* 0x000fe40007ffe000 */
[----:B------:R-:W-:Y:S01]  /*50a0*/  F2FP.BF16.F32.PACK_AB R5, R187, R186 ;  /* 0x000000babb05723e */ /* 0x000fe200000010ff */
[----:B------:R-:W-:Y:S02]  /*50b0*/  IMAD.IADD R3, R3, 0x1, R20 ;  /* 0x0000000103037824 */ /* 0x000fe400078e0214 */
[----:B------:R1:W-:Y:S04]  /*50c0*/  STSM.16.M88.4 [R2], R160 ;  /* 0x000000a002007844 */ /* 0x0003e80000000200 */
[----:B------:R1:W-:Y:S04]  /*50d0*/  STSM.16.M88.4 [R20], R168 ;  /* 0x000000a814007844 */ /* 0x0003e80000000200 */
[----:B------:R1:W-:Y:S04]  /*50e0*/  STSM.16.M88.4 [R3], R176 ;  /* 0x000000b003007844 */ /* 0x0003e80000000200 */
[----:B------:R1:W-:Y:S04]  /*50f0*/  STSM.16.M88.4 [R0], R4 ;  /* 0x0000000400007844 */ /* 0x0003e80000000200 */
[----:B------:R1:W-:Y:S04]  /*5100*/  STSM.16.M88.4 [R2+-0x4000], R8 ;  /* 0xffc0000802007844 */ /* 0x0003e80000000200 */
[----:B------:R1:W-:Y:S04]  /*5110*/  STSM.16.M88.4 [R20+-0x4000], R12 ;  /* 0xffc0000c14007844 */ /* 0x0003e80000000200 */
[----:B------:R1:W-:Y:S01]  /*5120*/  STSM.16.M88.4 [R3+-0x4000], R16 ;  /* 0xffc0001003007844 */ /* 0x0003e20000000200 */
[----:B------:R-:W-:Y:S01]  /*5130*/  @!PT LDS RZ, [RZ] ;  /* 0x00000000fffff984 */ /* 0x000fe20000000800 */
[----:B------:R-:W-:Y:S01]  /*5140*/  @!PT LDS RZ, [RZ] ;  /* 0x00000000fffff984 */ /* 0x000fe20000000800 */
[----:B------:R-:W-:Y:S01]  /*5150*/  @!PT LDS RZ, [RZ] ;  /* 0x00000000fffff984 */ /* 0x000fe20000000800 */
[----:B------:R-:W-:Y:S01]  /*5160*/  @!PT LDS RZ, [RZ] ;  /* 0x00000000fffff984 */ /* 0x000fe20000000800 */
[----:B------:R2:W-:Y:S06]  /*5170*/  MEMBAR.ALL.CTA ;  /* 0x0000000000007992 */ /* 0x0005ec0000008000 */
[----:B--2---:R-:W2:Y:S02]  /*5180*/  FENCE.VIEW.ASYNC.S ;  /* 0x00000000000073c6 */ /* 0x004ea40000000000 */
[----:B--2---:R-:W-:Y:S06]  /*5190*/  BAR.ARV 0x1, 0x120 ;  /* 0x0044800000007b1d */ /* 0x004fec0000002000 */
[----:B------:R-:W-:Y:S05]  /*51a0*/  @P0 BRA `(.L_x_31) ;  /* 0x0000000000540947 */ /* 0x000fea0003800000 */
[----:B------:R-:W-:Y:S01]  /*51b0*/  BAR.SYNC.DEFER_BLOCKING 0x1, 0x120 ;  /* 0x0044800000007b1d */ /* 0x000fe20000010000 */
[----:B------:R-:W-:-:S05]  /*51c0*/  ELECT P0, URZ, PT ;  /* 0x00000000003f782f */ /* 0x000fca0003800000 */
[----:B------:R-:W-:Y:S08]  /*51d0*/  BSSY B0, `(.L_x_31) ;  /* 0x0000012000007945 */ /* 0x000ff00003800000 */
[----:B------:R-:W-:Y:S05]  /*51e0*/  @!P0 BRA `(.L_x_32) ;  /* 0x0000000000408947 */ /* 0x000fea0003800000 */
[----:B------:R-:W2:Y:S01]  /*51f0*/  S2UR UR10, SR_CTAID.X ;  /* 0x00000000000a79c3 */ /* 0x000ea20000002500 */
[----:B------:R-:W-:Y:S01]  /*5200*/  R2UR UR6, R225 ;  /* 0x00000000e10672ca */ /* 0x000fe200000e0000 */
[----:B------:R-:W-:Y:S01]  /*5210*/  ULDC.64 UR14, c[0x0][0x198] ;  /* 0x00006600000e7ab9 */ /* 0x000fe20000000a00 */
[----:B------:R-:W-:Y:S01]  /*5220*/  UMOV UR9, URZ ;  /* 0x0000003f00097c82 */ /* 0x000fe20008000000 */
[----:B------:R-:W-:Y:S02]  /*5230*/  UIADD3 UR4, UP0, UR14, 0x770, URZ ;  /* 0x000007700e047890 */ /* 0x000fe4000ff1e03f */
[----:B------:R-:W-:Y:S02]  /*5240*/  UIADD3 UR14, UP1, UR14, 0x670, URZ ;  /* 0x000006700e0e7890 */ /* 0x000fe4000ff3e03f */
[----:B------:R-:W-:Y:S01]  /*5250*/  S2UR UR12, SR_CTAID.Z ;  /* 0x00000000000c79c3 */ /* 0x000fe20000002700 */
[----:B------:R-:W-:Y:S02]  /*5260*/  UIADD3.X UR5, URZ, UR15, URZ, UP0, !UPT ;  /* 0x0000000f3f057290 */ /* 0x000fe400087fe43f */
[----:B------:R-:W-:-:S03]  /*5270*/  UIADD3.X UR15, URZ, UR15, URZ, UP1, !UPT ;  /* 0x0000000f3f0f7290 */ /* 0x000fc60008ffe43f */
[----:B------:R-:W-:Y:S02]  /*5280*/  UIADD3 UR8, UR6, 0x4000, URZ ;  /* 0x0000400006087890 */ /* 0x000fe4000fffe03f */
[----:B------:R-:W3:Y:S01]  /*5290*/  S2UR UR11, SR_CTAID.Y ;  /* 0x00000000000b79c3 */ /* 0x000ee20000002600 */
[----:B--2---:R-:W-:-:S09]  /*52a0*/  USHF.L.U32 UR10, UR10, 0x7, URZ ;  /* 0x000000070a0a7899 */ /* 0x004fd2000800063f */
[----:B---3--:R2:W-:Y:S02]  /*52b0*/  UTMASTG.4D [UR8], [UR4] ;  /* 0x00000008040073b5 */ /* 0x0085e40008018000 */
[----:B--2---:R-:W-:Y:S02]  /*52c0*/  UMOV UR8, UR6 ;  /* 0x0000000600087c82 */ /* 0x004fe40008000000 */
[----:B------:R2:W-:Y:S02]  /*52d0*/  UTMASTG.4D [UR8], [UR14] ;  /* 0x000000080e0073b5 */ /* 0x0005e40008018000 */
[----:B--2---:R0:W-:Y:S02]  /*52e0*/  UTMACMDFLUSH ;  /* 0x00000000000079b7 */ /* 0x0041e40000000000 */
.L_x_32:
[----:B------:R-:W-:Y:S05]  /*52f0*/  BSYNC B0 ;  /* 0x0000000000007941 */ /* 0x000fea0003800000 */
.L_x_31:
[----:B------:R-:W-:-:S04]  /*5300*/  DEPBAR.LE SB0, 0x0 ;  /* 0x000080000000791a */ /* 0x000fc80000000000 */
[----:B------:R-:W-:Y:S05]  /*5310*/  BRA `(.L_x_7) ;  /* 0x00000024000c7947 */ /* 0x000fea0003800000 */
.L_x_5:
[----:B------:R-:W-:-:S08]  /*5320*/  NOP ;  /* 0x0000000000007918 */ /* 0x000fd00000000000 */
[----:B------:R-:W1:-:S00]  /*5330*/  USETMAXREG.DEALLOC.CTAPOOL 0x18 ;  /* 0x00000018000079c8 */ /* 0x000e4000080e0500 */
[----:B-1----:R-:W-:Y:S01]  /*5340*/  LOP3.LUT R2, R0, 0x3, RZ, 0xc0, !PT ;  /* 0x0000000300027812 */ /* 0x002fe200078ec0ff */
[----:B------:R-:W-:-:S05]  /*5350*/  IMAD.MOV.U32 R0, RZ, RZ, RZ ;  /* 0x000000ffff007224 */ /* 0x000fca00078e00ff */
[----:B------:R-:W1:Y:S02]  /*5360*/  SHFL.IDX PT, R2, R2, RZ, 0x1f ;  /* 0x00001fff02027589 */ /* 0x000e6400000e0000 */
[----:B-1----:R-:W-:-:S13]  /*5370*/  ISETP.NE.AND P0, PT, R2, RZ, PT ;  /* 0x000000ff0200720c */ /* 0x002fda0003f05270 */
[----:B------:R-:W-:Y:S05]  /*5380*/  @!P0 BRA `(.L_x_33) ;  /* 0x0000000800b08947 */ /* 0x000fea0003800000 */
[----:B------:R-:W-:-:S13]  /*5390*/  ISETP.NE.AND P0, PT, R2, 0x1, PT ;  /* 0x000000010200780c */ /* 0x000fda0003f05270 */
[----:B------:R-:W-:Y:S05]  /*53a0*/  @P0 BRA `(.L_x_7) ;  /* 0x0000002000e80947 */ /* 0x000fea0003800000 */
[----:B------:R-:W1:Y:S02]  /*53b0*/  S2UR UR11, SR_CTAID.Z ;  /* 0x00000000000b79c3 */ /* 0x000e640000002700 */
[----:B-1----:R-:W-:-:S13]  /*53c0*/  ISETP.LE.AND P0, PT, RZ, UR11, PT ;  /* 0x0000000bff007c0c */ /* 0x002fda000bf03270 */
[----:B------:R-:W-:Y:S05]  /*53d0*/  @!P0 BRA `(.L_x_7) ;  /* 0x0000002000dc8947 */ /* 0x000fea0003800000 */
[----:B------:R-:W1:Y:S01]  /*53e0*/  S2UR UR7, SR_CTAID.Y ;  /* 0x00000000000779c3 */ /* 0x000e620000002600 */
[----:B------:R-:W-:Y:S01]  /*53f0*/  ULDC.64 UR8, c[0x0][0x2d8] ;  /* 0x0000b60000087ab9 */ /* 0x000fe20000000a00 */
[----:B------:R-:W-:-:S06]  /*5400*/  ELECT P0, URZ, PT ;  /* 0x00000000003f782f */ /* 0x000fcc0003800000 */
[----:B------:R-:W2:Y:S01]  /*5410*/  LDC R2, c[0x0][0x280] ;  /* 0x0000a000ff027b82 */ /* 0x000ea20000000800 */
[----:B-1----:R-:W-:-:S04]  /*5420*/  USHF.R.S32.HI UR4, URZ, 0x1f, UR7 ;  /* 0x0000001f3f047899 */ /* 0x002fc80008011407 */
[----:B------:R-:W-:Y:S02]  /*5430*/  UIMAD UR6, UR4, UR8, URZ ;  /* 0x00000008040672a4 */ /* 0x000fe4000f8e023f */
[----:B------:R-:W-:Y:S01]  /*5440*/  UIMAD.WIDE.U32 UR4, UR7, UR8, URZ ;  /* 0x00000008070472a5 */ /* 0x000fe2000f8e003f */
[----:B--2---:R-:W-:Y:S01]  /*5450*/  ISETP.GE.AND P1, PT, R2, 0x1, PT ;  /* 0x000000010200780c */ /* 0x004fe20003f26270 */
[----:B------:R-:W-:Y:S02]  /*5460*/  UIMAD UR7, UR7, UR9, UR6 ;  /* 0x00000009070772a4 */ /* 0x000fe4000f8e0206 */
[----:B------:R-:W-:Y:S01]  /*5470*/  USHF.R.S32.HI UR6, URZ, 0x1f, UR11 ;  /* 0x0000001f3f067899 */ /* 0x000fe2000801140b */
[----:B------:R-:W-:Y:S01]  /*5480*/  ULDC.64 UR8, c[0x0][0x2e0] ;  /* 0x0000b80000087ab9 */ /* 0x000fe20000000a00 */
[----:B------:R-:W-:Y:S02]  /*5490*/  UIADD3 UR5, UR5, UR7, URZ ;  /* 0x0000000705057290 */ /* 0x000fe4000fffe03f */
[----:B------:R-:W-:-:S04]  /*54a0*/  UIMAD UR6, UR6, UR8, URZ ;  /* 0x00000008060672a4 */ /* 0x000fc8000f8e023f */
[----:B------:R-:W-:Y:S02]  /*54b0*/  UIMAD UR10, UR11, UR9, UR6 ;  /* 0x000000090b0a72a4 */ /* 0x000fe4000f8e0206 */
[----:B------:R-:W-:Y:S01]  /*54c0*/  UIMAD.WIDE.U32 UR6, UR11, UR8, UR4 ;  /* 0x000000080b0672a5 */ /* 0x000fe2000f8e0004 */
[----:B------:R-:W-:Y:S11]  /*54d0*/  @!P1 BRA `(.L_x_7) ;  /* 0x00000020009c9947 */ /* 0x000ff60003800000 */
[C---:B------:R-:W-:Y:S01]  /*54e0*/  VIADD R0, R2.reuse, 0x7f ;  /* 0x0000007f02007836 */ /* 0x040fe20000000000 */
[----:B------:R-:W-:Y:S01]  /*54f0*/  ISETP.GE.AND P1, PT, R2, 0x81, PT ;  /* 0x000000810200780c */ /* 0x000fe20003f26270 */
[----:B------:R-:W-:Y:S01]  /*5500*/  UIADD3 UR10, UR7, UR10, URZ ;  /* 0x0000000a070a7290 */ /* 0x000fe2000fffe03f */
[----:B------:R-:W-:Y:S02]  /*5510*/  UMOV UR5, URZ ;  /* 0x0000003f00057c82 */ /* 0x000fe40008000000 */
[----:B------:R-:W-:-:S04]  /*5520*/  SHF.R.S32.HI R3, RZ, 0x1f, R0 ;  /* 0x0000001fff037819 */ /* 0x000fc80000011400 */
[----:B------:R-:W-:-:S04]  /*5530*/  LEA.HI R3, R3, R0, RZ, 0x7 ;  /* 0x0000000003037211 */ /* 0x000fc800078f38ff */
[----:B------:R-:W-:-:S04]  /*5540*/  SHF.R.S32.HI R0, RZ, 0x7, R3 ;  /* 0x00000007ff007819 */ /* 0x000fc80000011403 */
[----:B------:R-:W-:-:S04]  /*5550*/  VIMNMX R0, R0, 0x1, !PT ;  /* 0x0000000100007848 */ /* 0x000fc80007fe0100 */
[----:B------:R-:W-:Y:S01]  /*5560*/  LOP3.LUT R3, R0, 0x1, RZ, 0xc0, !PT ;  /* 0x0000000100037812 */ /* 0x000fe200078ec0ff */
[----:B------:R-:W-:Y:S06]  /*5570*/  @!P1 BRA `(.L_x_34) ;  /* 0x0000000400789947 */ /* 0x000fec0003800000 */
[----:B------:R-:W-:Y:S01]  /*5580*/  ULDC.64 UR16, c[0x0][0x2c0] ;  /* 0x0000b00000107ab9 */ /* 0x000fe20000000a00 */
[----:B------:R-:W-:Y:S01]  /*5590*/  IMAD.IADD R0, R0, 0x1, -R3 ;  /* 0x0000000100007824 */ /* 0x000fe200078e0a03 */
[----:B------:R-:W-:Y:S01]  /*55a0*/  ULEA UR16, UP0, UR6, UR16, 0x2 ;  /* 0x0000001006107291 */ /* 0x000fe2000f80103f */
[----:B------:R-:W-:Y:S01]  /*55b0*/  UMOV UR4, URZ ;  /* 0x0000003f00047c82 */ /* 0x000fe20008000000 */
[----:B------:R-:W-:Y:S02]  /*55c0*/  UMOV UR5, URZ ;  /* 0x0000003f00057c82 */ /* 0x000fe40008000000 */
[----:B------:R-:W-:Y:S02]  /*55d0*/  ULEA.HI.X UR17, UR6, UR17, UR10, 0x2, UP0 ;  /* 0x0000001106117291 */ /* 0x000fe400080f140a */
[----:B------:R-:W-:Y:S02]  /*55e0*/  UIADD3 UR12, UP0, UR16, 0x4000, URZ ;  /* 0x00004000100c7890 */ /* 0x000fe4000ff1e03f */
[----:B------:R-:W-:-:S02]  /*55f0*/  UIADD3 UR14, UP1, UR16, 0x8000, URZ ;  /* 0x00008000100e7890 */ /* 0x000fc4000ff3e03f */
[----:B------:R-:W-:Y:S02]  /*5600*/  UIADD3 UR16, UP2, UR16, 0xc000, URZ ;  /* 0x0000c00010107890 */ /* 0x000fe4000ff5e03f */
[----:B------:R-:W-:Y:S02]  /*5610*/  UIADD3.X UR13, URZ, UR17, URZ, UP0, !UPT ;  /* 0x000000113f0d7290 */ /* 0x000fe400087fe43f */
[----:B------:R-:W-:Y:S02]  /*5620*/  UIADD3.X UR15, URZ, UR17, URZ, UP1, !UPT ;  /* 0x000000113f0f7290 */ /* 0x000fe40008ffe43f */
[----:B------:R-:W-:Y:S01]  /*5630*/  UIADD3.X UR17, URZ, UR17, URZ, UP2, !UPT ;  /* 0x000000113f117290 */ /* 0x000fe200097fe43f */
[----:B------:R-:W-:-:S11]  /*5640*/  ULDC.64 UR20, c[0x0][0x2c0] ;  /* 0x0000b00000147ab9 */ /* 0x000fd60000000a00 */
.L_x_47:
[----:B------:R-:W-:Y:S01]  /*5650*/  USHF.L.U32 UR8, UR4, 0xe, URZ ;  /* 0x0000000e04087899 */ /* 0x000fe2000800063f */
[----:B------:R-:W-:Y:S03]  /*5660*/  BAR.SYNC.DEFER_BLOCKING 0xd, 0xa0 ;  /* 0x0342800000007b1d */ /* 0x000fe60000010000 */
[----:B------:R-:W-:Y:S02]  /*5670*/  UIMAD.WIDE UR24, UR8, 0x4, UR12 ;  /* 0x00000004081878a5 */ /* 0x000fe4000f8e020c */
[----:B------:R-:W-:Y:S01]  /*5680*/  UIMAD.WIDE UR22, UR8, 0x4, UR14 ;  /* 0x00000004081678a5 */ /* 0x000fe2000f8e020e */
[----:B------:R-:W-:Y:S01]  /*5690*/  BSSY B0, `(.L_x_35) ;  /* 0x0000011000007945 */ /* 0x000fe20003800000 */
[----:B------:R-:W-:-:S03]  /*56a0*/  UIMAD.WIDE UR8, UR8, 0x4, UR16 ;  /* 0x00000004080878a5 */ /* 0x000fc6000f8e0210 */
[----:B------:R-:W-:Y:S09]  /*56b0*/  @!P0 BRA `(.L_x_36) ;  /* 0x0000000000388947 */ /* 0x000ff20003800000 */
[----:B------:R-:W1:Y:S01]  /*56c0*/  S2UR UR19, SR_CgaCtaId ;  /* 0x00000000001379c3 */ /* 0x000e620000008800 */
[----:B------:R-:W-:Y:S01]  /*56d0*/  USHF.L.U32 UR11, UR5, 0xd, URZ ;  /* 0x0000000d050b7899 */ /* 0x000fe2000800063f */
[----:B------:R-:W-:Y:S01]  /*56e0*/  UMOV UR18, 0x400 ;  /* 0x0000040000127882 */ /* 0x000fe20000000000 */
[----:B------:R-:W-:Y:S02]  /*56f0*/  UMOV UR27, 0x14f00000 ;  /* 0x14f00000001b7882 */ /* 0x000fe40000000000 */
[----:B------:R-:W-:-:S04]  /*5700*/  UIADD3 UR26, UP0, UR11, UR6, URZ ;  /* 0x000000060b1a7290 */ /* 0x000fc8000ff1e03f */
[----:B------:R-:W-:Y:S02]  /*5710*/  ULEA.HI.X.SX32 UR11, UR11, UR10, 0x1, UP0 ;  /* 0x0000000a0b0b7291 */ /* 0x000fe400080f0e3f */
[----:B------:R-:W-:-:S04]  /*5720*/  ULEA UR28, UP0, UR26, UR20, 0x2 ;  /* 0x000000141a1c7291 */ /* 0x000fc8000f80103f */
[----:B------:R-:W-:-:S03]  /*5730*/  ULEA.HI.X UR29, UR26, UR21, UR11, 0x2, UP0 ;  /* 0x000000151a1d7291 */ /* 0x000fc600080f140b */
[----:B------:R-:W-:Y:S01]  /*5740*/  UMOV UR11, 0x400 ;  /* 0x00000400000b7882 */ /* 0x000fe20000000000 */
[----:B------:R-:W-:Y:S01]  /*5750*/  UMOV UR26, 0x0 ;  /* 0x00000000001a7882 */ /* 0x000fe20000000000 */
[----:B-1----:R-:W-:-:S04]  /*5760*/  ULEA UR18, UR19, UR18, 0x18 ;  /* 0x0000001213127291 */ /* 0x002fc8000f8ec03f */
[----:B------:R-:W-:-:S09]  /*5770*/  UIADD3 UR18, UR18, 0x8000, URZ ;  /* 0x0000800012127890 */ /* 0x000fd2000fffe03f */
[----:B------:R1:W-:Y:S02]  /*5780*/  UBLKRED.G.S.ADD.F32.RN [UR28], [UR18], UR11, desc[UR26] ;  /* 0x00001a1c120073bb */ /* 0x0003e400080a140b */
[----:B-1----:R0:W-:Y:S02]  /*5790*/  UTMACMDFLUSH ;  /* 0x00000000000079b7 */ /* 0x0021e40000000000 */
.L_x_36:
[----:B------:R-:W-:Y:S05]  /*57a0*/  BSYNC B0 ;  /* 0x0000000000007941 */ /* 0x000fea0003800000 */
.L_x_35:
[----:B------:R-:W-:Y:S06]  /*57b0*/  BAR.SYNC.DEFER_BLOCKING 0xe, 0xa0 ;  /* 0x0382800000007b1d */ /* 0x000fec0000010000 */
[----:B------:R-:W-:Y:S04]  /*57c0*/  BSSY B0, `(.L_x_37) ;  /* 0x000000c000007945 */ /* 0x000fe80003800000 */
[----:B------:R-:W-:Y:S05]  /*57d0*/  @!P0 BRA `(.L_x_38) ;  /* 0x0000000000288947 */ /* 0x000fea0003800000 */
[----:B------:R-:W1:Y:S01]  /*57e0*/  S2UR UR18, SR_CgaCtaId ;  /* 0x00000000001279c3 */ /* 0x000e620000008800 */
[----:B------:R-:W-:Y:S01]  /*57f0*/  UMOV UR11, 0x400 ;  /* 0x00000400000b7882 */ /* 0x000fe20000000000 */
[----:B------:R-:W-:Y:S01]  /*5800*/  UMOV UR26, 0x0 ;  /* 0x00000000001a7882 */ /* 0x000fe20000000000 */
[----:B------:R-:W-:Y:S01]  /*5810*/  UMOV UR27, 0x14f00000 ;  /* 0x14f00000001b7882 */ /* 0x000fe20000000000 */
[----:B-1----:R-:W-:-:S03]  /*5820*/  ULEA UR11, UR18, UR11, 0x18 ;  /* 0x0000000b120b7291 */ /* 0x002fc6000f8ec03f */
[----:B------:R-:W-:Y:S01]  /*5830*/  UMOV UR18, 0x400 ;  /* 0x0000040000127882 */ /* 0x000fe20000000000 */
[----:B------:R-:W-:-:S09]  /*5840*/  UIADD3 UR11, UR11, 0xc000, URZ ;  /* 0x0000c0000b0b7890 */ /* 0x000fd2000fffe03f */
[----:B------:R1:W-:Y:S01]  /*5850*/  UBLKRED.G.S.ADD.F32.RN [UR24], [UR11], UR18, desc[UR26] ;  /* 0x00001a180b0073bb */ /* 0x0003e200080a1412 */
[----:B------:R0:W-:Y:S01]  /*5860*/  UTMACMDFLUSH ;  /* 0x00000000000079b7 */ /* 0x0001e20000000000 */
[----:B-1----:R-:W-:-:S04]  /*5870*/  DEPBAR.LE SB0, 0x1 ;  /* 0x000080400000791a */ /* 0x002fc80000000000 */
.L_x_38:
[----:B------:R-:W-:Y:S05]  /*5880*/  BSYNC B0 ;  /* 0x0000000000007941 */ /* 0x000fea0003800000 */
.L_x_37:
[----:B------:R-:W-:Y:S06]  /*5890*/  BAR.ARV 0xa, 0xa0 ;  /* 0x0282800000007b1d */ /* 0x000fec0000002000 */
[----:B------:R-:W-:Y:S04]  /*58a0*/  BSSY B0, `(.L_x_39) ;  /* 0x0000003000007945 */ /* 0x000fe80003800000 */
[----:B------:R-:W-:Y:S05]  /*58b0*/  @!P0 BRA `(.L_x_40) ;  /* 0x0000000000048947 */ /* 0x000fea0003800000 */
[----:B------:R-:W-:-:S04]  /*58c0*/  DEPBAR.LE SB0, 0x0 ;  /* 0x000080000000791a */ /* 0x000fc80000000000 */
.L_x_40:
[----:B------:R-:W-:Y:S05]  /*58d0*/  BSYNC B0 ;  /* 0x0000000000007941 */ /* 0x000fea0003800000 */
.L_x_39:
[----:B------:R-:W-:Y:S06]  /*58e0*/  BAR.ARV 0xb, 0xa0 ;  /* 0x02c2800000007b1d */ /* 0x000fec0000002000 */
[----:B------:R-:W-:Y:S02]  /*58f0*/  BSSY B0, `(.L_x_41) ;  /* 0x000000c000007945 */ /* 0x000fe40003800000 */
[----:B------:R-:W-:Y:S06]  /*5900*/  BAR.SYNC.DEFER_BLOCKING 0xd, 0xa0 ;  /* 0x0342800000007b1d */ /* 0x000fec0000010000 */
        /* <DEDUP_REMOVED lines=8> */
[----:B------:R1:W-:Y:S02]  /*5990*/  UBLKRED.G.S.ADD.F32.RN [UR22], [UR11], UR18, desc[UR24] ;  /* 0x000018160b0073bb */ /* 0x0003e400080a1412 */
[----:B-1----:R0:W-:Y:S02]  /*59a0*/  UTMACMDFLUSH ;  /* 0x00000000000079b7 */ /* 0x0021e40000000000 */
.L_x_42:
[----:B------:R-:W-:Y:S05]  /*59b0*/  BSYNC B0 ;  /* 0x0000000000007941 */ /* 0x000fea0003800000 */
.L_x_41:
        /* <DEDUP_REMOVED lines=13> */
.L_x_44:
[----:B------:R-:W-:Y:S05]  /*5a90*/  BSYNC B0 ;  /* 0x0000000000007941 */ /* 0x000fea0003800000 */
.L_x_43:
[----:B------:R-:W-:Y:S01]  /*5aa0*/  VIADD R0, R0, 0xfffffffe ;  /* 0xfffffffe00007836 */ /* 0x000fe20000000000 */
[----:B------:R-:W-:Y:S06]  /*5ab0*/  BAR.ARV 0xa, 0xa0 ;  /* 0x0282800000007b1d */ /* 0x000fec0000002000 */
[----:B------:R-:W-:Y:S01]  /*5ac0*/  BSSY B0, `(.L_x_45) ;  /* 0x0000004000007945 */ /* 0x000fe20003800000 */
[----:B------:R-:W-:-:S03]  /*5ad0*/  ISETP.NE.AND P1, PT, R0, RZ, PT ;  /* 0x000000ff0000720c */ /* 0x000fc60003f25270 */
[----:B------:R-:W-:Y:S10]  /*5ae0*/  @!P0 BRA `(.L_x_46) ;  /* 0x0000000000048947 */ /* 0x000ff40003800000 */
[----:B------:R-:W-:-:S04]  /*5af0*/  DEPBAR.LE SB0, 0x0 ;  /* 0x000080000000791a */ /* 0x000fc80000000000 */
.L_x_46:
[----:B------:R-:W-:Y:S05]  /*5b00*/  BSYNC B0 ;  /* 0x0000000000007941 */ /* 0x000fea0003800000 */
.L_x_45:
[----:B------:R-:W-:Y:S06]  /*5b10*/  BAR.ARV 0xb, 0xa0 ;  /* 0x02c2800000007b1d */ /* 0x000fec0000002000 */
[----:B------:R-:W-:Y:S02]  /*5b20*/  UIADD3 UR5, UR5, 0x2, URZ ;  /* 0x0000000205057890 */ /* 0x000fe4000fffe03f */
[----:B------:R-:W-:Y:S01]  /*5b30*/  UIADD3 UR4, UR4, 0x1, URZ ;  /* 0x0000000104047890 */ /* 0x000fe2000fffe03f */
[----:B------:R-:W-:Y:S11]  /*5b40*/  @P1 BRA `(.L_x_47) ;  /* 0xfffffff800c01947 */ /* 0x000ff6000383ffff */
[----:B------:R-:W-:-:S12]  /*5b50*/  USHF.L.U32 UR5, UR5, 0xd, URZ ;  /* 0x0000000d05057899 */ /* 0x000fd8000800063f */
.L_x_34:
[----:B------:R-:W-:-:S13]  /*5b60*/  ISETP.NE.AND P1, PT, R3, RZ, PT ;  /* 0x000000ff0300720c */ /* 0x000fda0003f25270 */
[----:B------:R-:W-:Y:S05]  /*5b70*/  @!P1 BRA `(.L_x_7) ;  /* 0x0000001800f49947 */ /* 0x000fea0003800000 */
[----:B------:R-:W-:Y:S06]  /*5b80*/  BAR.SYNC.DEFER_BLOCKING 0xd, 0xa0 ;  /* 0x0342800000007b1d */ /* 0x000fec0000010000 */
[----:B------:R-:W-:Y:S04]  /*5b90*/  BSSY B0, `(.L_x_48) ;  /* 0x0000010000007945 */ /* 0x000fe80003800000 */
[----:B------:R-:W-:Y:S05]  /*5ba0*/  @!P0 BRA `(.L_x_49) ;  /* 0x0000000000388947 */ /* 0x000fea0003800000 */
[----:B------:R-:W1:Y:S01]  /*5bb0*/  S2UR UR11, SR_CgaCtaId ;  /* 0x00000000000b79c3 */ /* 0x000e620000008800 */
[----:B------:R-:W-:Y:S01]  /*5bc0*/  UIADD3 UR12, UP0, UR5, UR6, URZ ;  /* 0x00000006050c7290 */ /* 0x000fe2000ff1e03f */
[----:B------:R-:W-:Y:S01]  /*5bd0*/  UMOV UR4, 0x400 ;  /* 0x0000040000047882 */ /* 0x000fe20000000000 */
[----:B------:R-:W-:Y:S02]  /*5be0*/  ULDC.64 UR8, c[0x0][0x2c0] ;  /* 0x0000b00000087ab9 */ /* 0x000fe40000000a00 */
[----:B------:R-:W-:Y:S02]  /*5bf0*/  ULEA.HI.X.SX32 UR13, UR5, UR10, 0x1, UP0 ;  /* 0x0000000a050d7291 */ /* 0x000fe400080f0e3f */
[----:B------:R-:W-:-:S04]  /*5c00*/  ULEA UR8, UP0, UR12, UR8, 0x2 ;  /* 0x000000080c087291 */ /* 0x000fc8000f80103f */
[----:B------:R-:W-:-:S03]  /*5c10*/  ULEA.HI.X UR9, UR12, UR9, UR13, 0x2, UP0 ;  /* 0x000000090c097291 */ /* 0x000fc600080f140d */
[----:B------:R-:W-:Y:S01]  /*5c20*/  UMOV UR12, 0x0 ;  /* 0x00000000000c7882 */ /* 0x000fe20000000000 */
[----:B------:R-:W-:Y:S01]  /*5c30*/  UMOV UR13, 0x14f00000 ;  /* 0x14f00000000d7882 */ /* 0x000fe20000000000 */
[----:B-1----:R-:W-:-:S03]  /*5c40*/  ULEA UR4, UR11, UR4, 0x18 ;  /* 0x000000040b047291 */ /* 0x002fc6000f8ec03f */
[----:B------:R-:W-:Y:S01]  /*5c50*/  UMOV UR11, 0x400 ;  /* 0x00000400000b7882 */ /* 0x000fe20000000000 */
[----:B------:R-:W-:-:S09]  /*5c60*/  UIADD3 UR4, UR4, 0x8000, URZ ;  /* 0x0000800004047890 */ /* 0x000fd2000fffe03f */
[----:B------:R1:W-:Y:S02]  /*5c70*/  UBLKRED.G.S.ADD.F32.RN [UR8], [UR4], UR11, desc[UR12] ;  /* 0x00000c08040073bb */ /* 0x0003e400080a140b */
[----:B-1----:R0:W-:Y:S02]  /*5c80*/  UTMACMDFLUSH ;  /* 0x00000000000079b7 */ /* 0x0021e40000000000 */
.L_x_49:
[----:B------:R-:W-:Y:S05]  /*5c90*/  BSYNC B0 ;  /* 0x0000000000007941 */ /* 0x000fea0003800000 */
.L_x_48:
[----:B------:R-:W-:Y:S06]  /*5ca0*/  BAR.SYNC.DEFER_BLOCKING 0xe, 0xa0 ;  /* 0x0382800000007b1d */ /* 0x000fec0000010000 */
[----:B------:R-:W-:Y:S04]  /*5cb0*/  BSSY B0, `(.L_x_50) ;  /* 0x0000012000007945 */ /* 0x000fe80003800000 */
[----:B------:R-:W-:Y:S05]  /*5cc0*/  @!P0 BRA `(.L_x_51) ;  /* 0x0000000000408947 */ /* 0x000fea0003800000 */
[----:B------:R-:W1:Y:S01]  /*5cd0*/  S2UR UR12, SR_CgaCtaId ;  /* 0x00000000000c79c3 */ /* 0x000e620000008800 */
[----:B------:R-:W-:Y:S01]  /*5ce0*/  UIADD3 UR4, UR5, 0x1000, URZ ;  /* 0x0000100005047890 */ /* 0x000fe2000fffe03f */
[----:B------:R-:W-:Y:S01]  /*5cf0*/  UMOV UR11, 0x400 ;  /* 0x00000400000b7882 */ /* 0x000fe20000000000 */
[----:B------:R-:W-:Y:S02]  /*5d00*/  ULDC.64 UR8, c[0x0][0x2c0] ;  /* 0x0000b00000087ab9 */ /* 0x000fe40000000a00 */
[----:B------:R-:W-:-:S04]  /*5d10*/  UIADD3 UR13, UP0, UR4, UR6, URZ ;  /* 0x00000006040d7290 */ /* 0x000fc8000ff1e03f */
        /* <DEDUP_REMOVED lines=11> */
.L_x_51:
[----:B------:R-:W-:Y:S05]  /*5dd0*/  BSYNC B0 ;  /* 0x0000000000007941 */ /* 0x000fea0003800000 */
.L_x_50:
[----:B------:R-:W-:Y:S06]  /*5de0*/  BAR.ARV 0xa, 0xa0 ;  /* 0x0282800000007b1d */ /* 0x000fec0000002000 */
[----:B------:R-:W-:Y:S04]  /*5df0*/  BSSY B0, `(.L_x_52) ;  /* 0x0000003000007945 */ /* 0x000fe80003800000 */
[----:B------:R-:W-:Y:S05]  /*5e00*/  @!P0 BRA `(.L_x_53) ;  /* 0x0000000000048947 */ /* 0x000fea0003800000 */
[----:B------:R-:W-:-:S04]  /*5e10*/  DEPBAR.LE SB0, 0x0 ;  /* 0x000080000000791a */ /* 0x000fc80000000000 */
.L_x_53:
[----:B------:R-:W-:Y:S05]  /*5e20*/  BSYNC B0 ;  /* 0x0000000000007941 */ /* 0x000fea0003800000 */
.L_x_52:
[----:B------:R-:W-:Y:S06]  /*5e30*/  BAR.ARV 0xb, 0xa0 ;  /* 0x02c2800000007b1d */ /* 0x000fec0000002000 */
[----:B------:R-:W-:Y:S05]  /*5e40*/  BRA `(.L_x_7) ;  /* 0x0000001800407947 */ /* 0x000fea0003800000 */
.L_x_33:
[----:B------:R-:W1:Y:S01]  /*5e50*/  S2UR UR21, SR_CTAID.Z ;  /* 0x00000000001579c3 */ /* 0x000e620000002700 */
[----:B------:R-:W-:Y:S01]  /*5e60*/  IMAD.MOV.U32 R9, RZ, RZ, 0x1 ;  /* 0x00000001ff097424 */ /* 0x000fe200078e00ff */
[----:B-1----:R-:W-:-:S13]  /*5e70*/  ISETP.LE.AND P0, PT, RZ, UR21, PT ;  /* 0x00000015ff007c0c */ /* 0x002fda000bf03270 */
[----:B------:R-:W-:Y:S05]  /*5e80*/  @!P0 BRA `(.L_x_54) ;  /* 0x0000001400a08947 */ /* 0x000fea0003800000 */
[----:B------:R-:W1:Y:S01]  /*5e90*/  S2R R15, SR_CTAID.Y ;  /* 0x00000000000f7919 */ /* 0x000e620000002600 */
[----:B------:R-:W2:Y:S01]  /*5ea0*/  LDC.64 R2, c[0x0][0x718] ;  /* 0x0001c600ff027b82 */ /* 0x000ea20000000a00 */
[----:B------:R-:W-:Y:S01]  /*5eb0*/  ULDC UR4, c[0x0][0x2e8] ;  /* 0x0000ba0000047ab9 */ /* 0x000fe20000000800 */
[----:B------:R-:W-:Y:S01]  /*5ec0*/  BSSY B0, `(.L_x_54) ;  /* 0x0000164000007945 */ /* 0x000fe20003800000 */
[----:B------:R-:W3:Y:S01]  /*5ed0*/  S2R R13, SR_CTAID.Z ;  /* 0x00000000000d7919 */ /* 0x000ee20000002700 */
[----:B------:R-:W-:-:S04]  /*5ee0*/  UISETP.NE.AND UP0, UPT, UR4, 0x1, UPT ;  /* 0x000000010400788c */ /* 0x000fc8000bf05270 */
[----:B------:R-:W4:Y:S07]  /*5ef0*/  S2UR UR20, SR_CTAID.Y ;  /* 0x00000000001479c3 */ /* 0x000f2e0000002600 */
[----:B------:R-:W-:Y:S01]  /*5f00*/  @UP0 ULDC UR6, c[0x0][0x2ec] ;  /* 0x0000bb0000060ab9 */ /* 0x000fe20000000800 */
[----:B------:R-:W5:Y:S01]  /*5f10*/  LDC.64 R10, c[0x0][0x720] ;  /* 0x0001c800ff0a7b82 */ /* 0x000f620000000a00 */
[----:B------:R-:W-:-:S07]  /*5f20*/  @UP0 ULDC UR8, c[0x0][0x2f0] ;  /* 0x0000bc0000080ab9 */ /* 0x000fce0000000800 */
[----:B------:R-:W5:Y:S01]  /*5f30*/  LDC.64 R4, c[0x0][0x700] ;  /* 0x0001c000ff047b82 */ /* 0x000f620000000a00 */
[----:B-1----:R-:W-:Y:S01]  /*5f40*/  SHF.R.S32.HI R15, RZ, 0x1f, R15 ;  /* 0x0000001fff0f7819 */ /* 0x002fe2000001140f */
[----:B----4-:R-:W-:Y:S02]  /*5f50*/  UIMAD.WIDE.U32 UR6, UR20, UR6, URZ ;  /* 0x00000006140672a5 */ /* 0x010fe4000f8e003f */
[----:B------:R-:W-:Y:S01]  /*5f60*/  UMOV UR12, UR20 ;  /* 0x00000014000c7c82 */ /* 0x000fe20008000000 */
[----:B---3--:R-:W-:Y:S01]  /*5f70*/  SHF.R.S32.HI R13, RZ, 0x1f, R13 ;  /* 0x0000001fff0d7819 */ /* 0x008fe2000001140d */
[----:B--2---:R-:W-:Y:S01]  /*5f80*/  IMAD R0, R15, R2, RZ ;  /* 0x000000020f007224 */ /* 0x004fe200078e02ff */
[----:B------:R-:W-:-:S03]  /*5f90*/  @UP0 USHF.R.U32.HI UR12, URZ, UR8, UR7 ;  /* 0x000000083f0c0299 */ /* 0x000fc60008011607 */
[----:B------:R-:W-:Y:S02]  /*5fa0*/  IMAD R7, R3, UR20, R0 ;  /* 0x0000001403077c24 */ /* 0x000fe4000f8e0200 */
[----:B------:R-:W-:-:S04]  /*5fb0*/  IMAD.WIDE.U32 R2, R2, UR20, RZ ;  /* 0x0000001402027c25 */ /* 0x000fc8000f8e00ff */
[----:B------:R-:W-:Y:S02]  /*5fc0*/  IMAD.IADD R3, R3, 0x1, R7 ;  /* 0x0000000103037824 */ /* 0x000fe400078e0207 */
[----:B------:R-:W1:Y:S01]  /*5fd0*/  LDC.64 R6, c[0x0][0x730] ;  /* 0x0001cc00ff067b82 */ /* 0x000e620000000a00 */
[----:B-----5:R-:W-:Y:S02]  /*5fe0*/  IMAD R0, R13, R10, RZ ;  /* 0x0000000a0d007224 */ /* 0x020fe400078e02ff */
[----:B------:R-:W-:-:S04]  /*5ff0*/  IMAD.WIDE.U32 R2, R10, UR21, R2 ;  /* 0x000000150a027c25 */ /* 0x000fc8000f8e0002 */
[----:B------:R-:W-:Y:S01]  /*6000*/  IMAD R11, R11, UR21, R0 ;  /* 0x000000150b0b7c24 */ /* 0x000fe2000f8e0200 */
[----:B------:R-:W-:-:S03]  /*6010*/  LEA R4, P0, R2, R4, 0x2 ;  /* 0x0000000402047211 */ /* 0x000fc600078010ff */
[----:B------:R-:W-:Y:S01]  /*6020*/  IMAD.IADD R0, R3, 0x1, R11 ;  /* 0x0000000103007824 */ /* 0x000fe200078e020b */
[----:B------:R-:W-:-:S04]  /*6030*/  R2UR UR4, R4 ;  /* 0x00000000040472ca */ /* 0x000fc800000e0000 */
[----:B------:R-:W-:Y:S02]  /*6040*/  LEA.HI.X R0, R2, R5, R0, 0x2, P0 ;  /* 0x0000000502007211 */ /* 0x000fe400000f1400 */
[----:B------:R-:W-:Y:S02]  /*6050*/  ELECT P0, URZ, PT ;  /* 0x00000000003f782f */ /* 0x000fe40003800000 */
[----:B------:R-:W-:Y:S01]  /*6060*/  R2UR UR5, R0 ;  /* 0x00000000000572ca */ /* 0x000fe200000e0000 */
[----:B-1----:R-:W-:-:S04]  /*6070*/  IMAD R2, R15, R6, RZ ;  /* 0x000000060f027224 */ /* 0x002fc800078e02ff */
[----:B------:R-:W-:Y:S02]  /*6080*/  IMAD R5, R7, UR20, R2 ;  /* 0x0000001407057c24 */ /* 0x000fe4000f8e0202 */
[----:B------:R-:W1:Y:S01]  /*6090*/  LDC.64 R2, c[0x0][0x738] ;  /* 0x0001ce00ff027b82 */ /* 0x000e620000000a00 */
[----:B------:R-:W-:-:S04]  /*60a0*/  IMAD.WIDE.U32 R6, R6, UR20, RZ ;  /* 0x0000001406067c25 */ /* 0x000fc8000f8e00ff */
[----:B------:R-:W-:Y:S02]  /*60b0*/  IMAD.IADD R7, R7, 0x1, R5 ;  /* 0x0000000107077824 */ /* 0x000fe400078e0205 */
[----:B-1----:R-:W-:Y:S02]  /*60c0*/  IMAD R0, R13, R2, RZ ;  /* 0x000000020d007224 */ /* 0x002fe400078e02ff */
[----:B------:R-:W-:-:S04]  /*60d0*/  IMAD.WIDE.U32 R6, R2, UR21, R6 ;  /* 0x0000001502067c25 */ /* 0x000fc8000f8e0006 */
[----:B------:R-:W-:Y:S02]  /*60e0*/  IMAD R3, R3, UR21, R0 ;  /* 0x0000001503037c24 */ /* 0x000fe4000f8e0200 */
[----:B------:R-:W-:Y:S01]  /*60f0*/  IMAD.MOV.U32 R0, RZ, RZ, RZ ;  /* 0x000000ffff007224 */ /* 0x000fe200078e00ff */
[----:B------:R-:W-:Y:S06]  /*6100*/  @!P0 BRA `(.L_x_55) ;  /* 0x0000001000fc8947 */ /* 0x000fec0003800000 */
[----:B------:R-:W1:Y:S01]  /*6110*/  S2R R0, SR_CgaCtaId ;  /* 0x0000000000007919 */ /* 0x000e620000008800 */
[----:B------:R-:W-:Y:S01]  /*6120*/  MOV R11, 0x400 ;  /* 0x00000400000b7802 */ /* 0x000fe20000000f00 */
[----:B------:R-:W2:Y:S01]  /*6130*/  S2R R8, SR_TID.X ;  /* 0x0000000000087919 */ /* 0x000ea20000002100 */
[----:B------:R-:W3:Y:S02]  /*6140*/  S2R R2, SR_CTAID.X ;  /* 0x0000000000027919 */ /* 0x000ee40000002500 */
[----:B-1----:R-:W-:Y:S01]  /*6150*/  LEA R11, R0, R11, 0x18 ;  /* 0x0000000b000b7211 */ /* 0x002fe200078ec0ff */
[----:B------:R-:W-:Y:S01]  /*6160*/  IMAD.MOV.U32 R0, RZ, RZ, 0x1 ;  /* 0x00000001ff007424 */ /* 0x000fe200078e00ff */
[----:B--2---:R-:W-:-:S04]  /*6170*/  LOP3.LUT R8, R8, 0x7f, RZ, 0xc0, !PT ;  /* 0x0000007f08087812 */ /* 0x004fc800078ec0ff */
[----:B------:R-:W-:Y:S02]  /*6180*/  SHF.L.U32 R0, R0, 0x1f, RZ ;  /* 0x0000001f00007819 */ /* 0x000fe400000006ff */
[----:B------:R-:W-:Y:S02]  /*6190*/  ISETP.NE.AND P0, PT, R8, RZ, PT ;  /* 0x000000ff0800720c */ /* 0x000fe40003f05270 */
[----:B------:R-:W1:Y:S02]  /*61a0*/  SYNCS.PHASECHK.TRANS64.TRYWAIT P1, [R11+URZ+0x30c20], R0 ;  /* 0x030c20000b0075a7 */ /* 0x000e64000802017f */
[----:B-1-3--:R-:W-:Y:S09]  /*61b0*/  @!P1 BRA `(.L_x_56) ;  /* 0x0000001400c49947 */ /* 0x00aff20003800000 */
.L_x_84:
[----:B------:R-:W-:Y:S02]  /*61c0*/  IMAD.IADD R10, R7, 0x1, R3 ;  /* 0x00000001070a7824 */ /* 0x000fe400078e0203 */
[----:B------:R-:W-:Y:S02]  /*61d0*/  IMAD.SHL.U32 R2, R2, 0x80, RZ ;  /* 0x0000008002027824 */ /* 0x000fe400078e00ff */
[----:B------:R-:W-:Y:S01]  /*61e0*/  IMAD.MOV.U32 R9, RZ, RZ, 0x1 ;  /* 0x00000001ff097424 */ /* 0x000fe200078e00ff */
[----:B------:R-:W-:Y:S06]  /*61f0*/  @P0 BRA `(.L_x_57) ;  /* 0x0000000000180947 */ /* 0x000fec0003800000 */
[----:B------:R-:W2:Y:S01]  /*6200*/  S2R R4, SR_TID.X ;  /* 0x0000000000047919 */ /* 0x000ea20000002100 */
[----:B-1----:R-:W-:-:S04]  /*6210*/  IMAD.MOV.U32 R0, RZ, RZ, 0x4200 ;  /* 0x00004200ff007424 */ /* 0x002fc800078e00ff */
[----:B------:R3:W-:Y:S01]  /*6220*/  SYNCS.ARRIVE.TRANS64 RZ, [R11+URZ+0x30c10], R0 ;  /* 0x030c10000bff79a7 */ /* 0x0007e2000800003f */
[----:B--2---:R-:W-:-:S13]  /*6230*/  LOP3.LUT P1, RZ, R4, 0x1f, RZ, 0xc0, !PT ;  /* 0x0000001f04ff7812 */ /* 0x004fda000782c0ff */
[----:B---3--:R-:W-:Y:S05]  /*6240*/  @!P1 BRA `(.L_x_57) ;  /* 0x0000000000049947 */ /* 0x008fea0003800000 */
[----:B------:R-:W-:Y:S01]  /*6250*/  BPT.TRAP 0x1 ;  /* 0x000000040000795c */ /* 0x000fe20000300000 */
.L_x_57:
[----:B------:R-:W2:Y:S01]  /*6260*/  LDC.64 R4, c[0x0][0x198] ;  /* 0x00006600ff047b82 */ /* 0x000ea20000000a00 */
[----:B------:R-:W-:Y:S01]  /*6270*/  R2UR UR11, R2 ;  /* 0x00000000020b72ca */ /* 0x000fe200000e0000 */
[----:B------:R-:W-:Y:S01]  /*6280*/  UMOV UR14, 0x0 ;  /* 0x00000000000e7882 */ /* 0x000fe20000000000 */
[----:B------:R-:W-:Y:S01]  /*6290*/  R2UR UR8, R11 ;  /* 0x000000000b0872ca */ /* 0x000fe200000e0000 */
[----:B------:R-:W-:Y:S01]  /*62a0*/  UMOV UR15, 0x14f00000 ;  /* 0x14f00000000f7882 */ /* 0x000fe20000000000 */
[----:B------:R-:W-:Y:S01]  /*62b0*/  UMOV UR19, URZ ;  /* 0x0000003f00137c82 */ /* 0x000fe20008000000 */
[----:B------:R-:W-:Y:S01]  /*62c0*/  UMOV UR18, URZ ;  /* 0x0000003f00127c82 */ /* 0x000fe20008000000 */
[----:B------:R-:W-:Y:S01]  /*62d0*/  UMOV UR25, 0x20 ;  /* 0x0000002000197882 */ /* 0x000fe20000000000 */
[----:B------:R-:W3:Y:S01]  /*62e0*/  LDC R12, c[0x0][0x280] ;  /* 0x0000a000ff0c7b82 */ /* 0x000ee20000000800 */
[----:B------:R-:W-:Y:S01]  /*62f0*/  UMOV UR22, 0x0 ;  /* 0x0000000000167882 */ /* 0x000fe20000000000 */
[----:B------:R-:W-:Y:S01]  /*6300*/  UMOV UR23, 0x10000000 ;  /* 0x1000000000177882 */ /* 0x000fe20000000000 */
[----:B------:R-:W-:Y:S01]  /*6310*/  UMOV UR13, UR21 ;  /* 0x00000015000d7c82 */ /* 0x000fe20008000000 */
[----:B------:R-:W-:Y:S01]  /*6320*/  UMOV UR10, UR18 ;  /* 0x00000012000a7c82 */ /* 0x000fe20008000000 */
[----:B------:R-:W-:Y:S01]  /*6330*/  UMOV UR28, UR12 ;  /* 0x0000000c001c7c82 */ /* 0x000fe20008000000 */
[----:B------:R-:W-:Y:S01]  /*6340*/  UMOV UR29, UR21 ;  /* 0x00000015001d7c82 */ /* 0x000fe20008000000 */
[----:B------:R-:W-:Y:S01]  /*6350*/  UMOV UR26, UR18 ;  /* 0x00000012001a7c82 */ /* 0x000fe20008000000 */
[----:B------:R-:W-:Y:S01]  /*6360*/  UIADD3 UR16, UR8, 0x10000, URZ ;  /* 0x0001000008107890 */ /* 0x000fe2000fffe03f */
[----:B------:R-:W-:Y:S01]  /*6370*/  IMAD.MOV.U32 R20, RZ, RZ, RZ ;  /* 0x000000ffff147224 */ /* 0x000fe200078e00ff */
[----:B------:R-:W-:-:S02]  /*6380*/  UIADD3 UR17, UR8, 0x30c10, URZ ;  /* 0x00030c1008117890 */ /* 0x000fc4000fffe03f */
[----:B------:R-:W-:Y:S02]  /*6390*/  UIADD3 UR30, UR8, 0x20000, URZ ;  /* 0x00020000081e7890 */ /* 0x000fe4000fffe03f */
[----:B------:R-:W-:Y:S01]  /*63a0*/  UIADD3 UR9, UR8, 0x30c00, URZ ;  /* 0x00030c0008097890 */ /* 0x000fe2000fffe03f */
[----:B--2---:R-:W-:Y:S01]  /*63b0*/  IMAD.MOV.U32 R8, RZ, RZ, R4 ;  /* 0x000000ffff087224 */ /* 0x004fe200078e0004 */
[----:B------:R-:W-:Y:S01]  /*63c0*/  UIADD3 UR24, UR8, 0x4000, URZ ;  /* 0x0000400008187890 */ /* 0x000fe2000fffe03f */
[----:B------:R-:W-:Y:S01]  /*63d0*/  IMAD.MOV.U32 R4, RZ, RZ, 0x8000 ;  /* 0x00008000ff047424 */ /* 0x000fe200078e00ff */
[----:B------:R-:W-:Y:S01]  /*63e0*/  UMOV UR31, UR17 ;  /* 0x00000011001f7c82 */ /* 0x000fe20008000000 */
[----:B------:R-:W-:Y:S01]  /*63f0*/  UMOV UR27, UR11 ;  /* 0x0000000b001b7c82 */ /* 0x000fe20008000000 */
[----:B-1----:R-:W-:-:S04]  /*6400*/  IADD3 R0, P1, R8, 0x2f0, RZ ;  /* 0x000002f008007810 */ /* 0x002fc80007f3e0ff */
[----:B------:R-:W-:Y:S02]  /*6410*/  R2UR UR32, R0 ;  /* 0x00000000002072ca */ /* 0x000fe400000e0000 */
[----:B------:R-:W-:-:S04]  /*6420*/  IADD3 R0, P2, R8, 0x3f0, RZ ;  /* 0x000003f008007810 */ /* 0x000fc80007f5e0ff */
[----:B------:R-:W-:Y:S01]  /*6430*/  R2UR UR34, R0 ;  /* 0x00000000002272ca */ /* 0x000fe200000e0000 */
[----:B------:R-:W-:Y:S02]  /*6440*/  IMAD.MOV.U32 R0, RZ, RZ, R5 ;  /* 0x000000ffff007224 */ /* 0x000fe400078e0005 */
[----:B------:R-:W-:Y:S02]  /*6450*/  IMAD.MOV.U32 R5, RZ, RZ, RZ ;  /* 0x000000ffff057224 */ /* 0x000fe400078e00ff */
[----:B------:R-:W-:-:S05]  /*6460*/  IMAD.X R2, RZ, RZ, R0, P1 ;  /* 0x000000ffff027224 */ /* 0x000fca00008e0600 */
[----:B------:R-:W-:Y:S01]  /*6470*/  R2UR UR33, R2 ;  /* 0x00000000022172ca */ /* 0x000fe200000e0000 */
[----:B------:R-:W-:-:S05]  /*6480*/  IMAD.X R2, RZ, RZ, R0, P2 ;  /* 0x000000ffff027224 */ /* 0x000fca00010e0600 */
[----:B------:R-:W-:Y:S02]  /*6490*/  R2UR UR35, R2 ;  /* 0x00000000022372ca */ /* 0x000fe400000e0000 */
[----:B------:R-:W-:-:S04]  /*64a0*/  IADD3 R2, P1, R8, 0xf0, RZ ;  /* 0x000000f008027810 */ /* 0x000fc80007f3e0ff */
[----:B------:R-:W-:Y:S01]  /*64b0*/  R2UR UR6, R2 ;  /* 0x00000000020672ca */ /* 0x000fe200000e0000 */
[----:B------:R-:W-:Y:S01]  /*64c0*/  IMAD.X R3, RZ, RZ, R0, P1 ;  /* 0x000000ffff037224 */ /* 0x000fe200008e0600 */
[----:B---3--:R-:W-:-:S04]  /*64d0*/  ISETP.GE.AND P1, PT, R12, 0x81, PT ;  /* 0x000000810c00780c */ /* 0x008fc80003f26270 */
[----:B------:R-:W-:-:S13]  /*64e0*/  R2UR UR7, R3 ;  /* 0x00000000030772ca */ /* 0x000fda00000e0000 */
[----:B------:R-:W-:Y:S01]  /*64f0*/  UTMALDG.4D [UR16], [UR6], desc[UR14] ;  /* 0x00000e10060075b4 */ /* 0x000fe20008019000 */
[----:B------:R1:W-:Y:S01]  /*6500*/  UBLKCP.S.G [UR30], [UR4], UR25 ;  /* 0x0000001e040073ba */ /* 0x0003e20008000219 */
[----:B------:R2:W-:Y:S01]  /*6510*/  SYNCS.ARRIVE.TRANS64 RZ, [R11+URZ+0x30c00], R4 ;  /* 0x030c00040bff79a7 */ /* 0x0005e2000800003f */
[----:B------:R2:W-:Y:S01]  /*6520*/  UTMALDG.4D [UR8], [UR32], desc[UR22] ;  /* 0x00001608200075b4 */ /* 0x0005e20008019000 */
[----:B-1----:R-:W-:Y:S02]  /*6530*/  UMOV UR25, UR9 ;  /* 0x0000000900197c82 */ /* 0x002fe40008000000 */
[----:B------:R2:W-:Y:S01]  /*6540*/  UTMALDG.4D [UR24], [UR34], desc[UR22] ;  /* 0x00001618220075b4 */ /* 0x0005e20008019000 */
[----:B------:R-:W-:Y:S05]  /*6550*/  @!P1 BRA `(.L_x_58) ;  /* 0x0000000c002c9947 */ /* 0x000fea0003800000 */
[----:B------:R-:W1:Y:S01]  /*6560*/  S2R R13, SR_TID.X ;  /* 0x00000000000d7919 */ /* 0x000e620000002100 */
[C---:B--2---:R-:W-:Y:S01]  /*6570*/  VIADD R4, R12.reuse, 0x7f ;  /* 0x0000007f0c047836 */ /* 0x044fe20000000000 */
[----:B------:R-:W-:Y:S01]  /*6580*/  ISETP.GE.AND P1, PT, R12, 0x101, PT ;  /* 0x000001010c00780c */ /* 0x000fe20003f26270 */
[----:B------:R-:W-:Y:S02]  /*6590*/  IMAD.MOV.U32 R20, RZ, RZ, RZ ;  /* 0x000000ffff147224 */ /* 0x000fe400078e00ff */
[----:B------:R-:W-:Y:S01]  /*65a0*/  IMAD.MOV.U32 R15, RZ, RZ, RZ ;  /* 0x000000ffff0f7224 */ /* 0x000fe200078e00ff */
[----:B------:R-:W-:-:S04]  /*65b0*/  SHF.R.S32.HI R9, RZ, 0x1f, R4 ;  /* 0x0000001fff097819 */ /* 0x000fc80000011404 */
[----:B------:R-:W-:Y:S01]  /*65c0*/  LEA.HI R4, R9, R4, RZ, 0x7 ;  /* 0x0000000409047211 */ /* 0x000fe200078f38ff */
[----:B------:R-:W-:-:S03]  /*65d0*/  IMAD.MOV.U32 R9, RZ, RZ, 0x1 ;  /* 0x00000001ff097424 */ /* 0x000fc600078e00ff */
[----:B------:R-:W-:-:S04]  /*65e0*/  LEA.HI.SX32 R4, R4, 0xffffffff, 0x19 ;  /* 0xffffffff04047811 */ /* 0x000fc800078fcaff */
[----:B------:R-:W-:-:S04]  /*65f0*/  VIMNMX R4, R4, 0x1, !PT ;  /* 0x0000000104047848 */ /* 0x000fc80007fe0100 */
[----:B------:R-:W-:Y:S02]  /*6600*/  LOP3.LUT R19, R4, 0x1, RZ, 0xc0, !PT ;  /* 0x0000000104137812 */ /* 0x000fe400078ec0ff */
[----:B-1----:R-:W-:Y:S01]  /*6610*/  LOP3.LUT R14, R13, 0x1f, RZ, 0xc0, !PT ;  /* 0x0000001f0d0e7812 */ /* 0x002fe200078ec0ff */
[----:B------:R-:W-:Y:S06]  /*6620*/  @!P1 BRA `(.L_x_59) ;  /* 0x0000000800009947 */ /* 0x000fec0003800000 */
[----:B------:R-:W-:Y:S02]  /*6630*/  IMAD.IADD R18, R4, 0x1, -R19 ;  /* 0x0000000104127824 */ /* 0x000fe400078e0a13 */
[----:B------:R-:W-:Y:S02]  /*6640*/  IMAD.MOV.U32 R9, RZ, RZ, 0x1 ;  /* 0x00000001ff097424 */ /* 0x000fe400078e00ff */
[----:B------:R-:W-:-:S07]  /*6650*/  IMAD.MOV.U32 R15, RZ, RZ, RZ ;  /* 0x000000ffff0f7224 */ /* 0x000fce00078e00ff */
.L_x_68:
[----:B------:R-:W-:-:S04]  /*6660*/  SHF.L.U32 R21, R9, 0x1f, RZ ;  /* 0x0000001f09157819 */ /* 0x000fc800000006ff */
[----:B-1----:R-:W1:Y:S02]  /*6670*/  SYNCS.PHASECHK.TRANS64.TRYWAIT P1, [R11+URZ+0x30c40], R21 ;  /* 0x030c40150b0075a7 */ /* 0x002e64000802017f */
[----:B-12---:R-:W-:Y:S05]  /*6680*/  @!P1 BRA `(.L_x_60) ;  /* 0x0000001000a49947 */ /* 0x006fea0003800000 */
.L_x_85:
[----:B------:R-:W-:Y:S05]  /*6690*/  @P0 BRA `(.L_x_61) ;  /* 0x0000000000140947 */ /* 0x000fea0003800000 */
[----:B------:R-:W-:Y:S01]  /*66a0*/  ISETP.NE.AND P1, PT, R14, RZ, PT ;  /* 0x000000ff0e00720c */ /* 0x000fe20003f25270 */
[----:B------:R-:W-:-:S04]  /*66b0*/  IMAD.MOV.U32 R0, RZ, RZ, 0x4200 ;  /* 0x00004200ff007424 */ /* 0x000fc800078e00ff */
[----:B------:R2:W-:Y:S08]  /*66c0*/  SYNCS.ARRIVE.TRANS64 RZ, [R11+URZ+0x30c30], R0 ;  /* 0x030c30000bff79a7 */ /* 0x0005f0000800003f */
[----:B------:R-:W-:Y:S05]  /*66d0*/  @!P1 BRA `(.L_x_61) ;  /* 0x0000000000049947 */ /* 0x000fea0003800000 */
[----:B------:R-:W-:Y:S01]  /*66e0*/  BPT.TRAP 0x1 ;  /* 0x000000040000795c */ /* 0x000fe20000300000 */
.L_x_61:
[----:B------:R-:W3:Y:S01]  /*66f0*/  LDC.64 R12, c[0x0][0x728] ;  /* 0x0001ca00ff0c7b82 */ /* 0x000ee20000000a00 */
[----:B------:R-:W-:Y:S01]  /*6700*/  IMAD.SHL.U32 R17, R15, 0x80, RZ ;  /* 0x000000800f117824 */ /* 0x000fe200078e00ff */
[----:B------:R-:W-:Y:S01]  /*6710*/  R2UR UR6, R11 ;  /* 0x000000000b0672ca */ /* 0x000fe200000e0000 */
[----:B------:R-:W-:Y:S01]  /*6720*/  UMOV UR14, 0x0 ;  /* 0x00000000000e7882 */ /* 0x000fe20000000000 */
[----:B------:R-:W-:Y:S01]  /*6730*/  UMOV UR15, 0x14f00000 ;  /* 0x14f00000000f7882 */ /* 0x000fe20000000000 */
[----:B------:R-:W-:Y:S01]  /*6740*/  UMOV UR18, URZ ;  /* 0x0000003f00127c82 */ /* 0x000fe20008000000 */
[C---:B--2---:R-:W-:Y:S01]  /*6750*/  IADD3 R0, P1, R17.reuse, R6, RZ ;  /* 0x0000000611007210 */ /* 0x044fe20007f3e0ff */
[----:B------:R-:W-:Y:S01]  /*6760*/  UMOV UR13, 0x20 ;  /* 0x00000020000d7882 */ /* 0x000fe20000000000 */
[----:B------:R-:W2:Y:S01]  /*6770*/  LDC.64 R4, c[0x0][0x198] ;  /* 0x00006600ff047b82 */ /* 0x000ea20000000a00 */
[----:B------:R-:W-:-:S06]  /*6780*/  R2UR UR19, R17 ;  /* 0x00000000111372ca */ /* 0x000fcc00000e0000 */
[----:B------:R-:W-:Y:S02]  /*6790*/  UIADD3 UR16, UR6, 0x18000, URZ ;  /* 0x0001800006107890 */ /* 0x000fe4000fffe03f */
[----:B------:R-:W-:Y:S02]  /*67a0*/  UIADD3 UR17, UR6, 0x30c30, URZ ;  /* 0x00030c3006117890 */ /* 0x000fe4000fffe03f */
[----:B------:R-:W-:Y:S01]  /*67b0*/  UIADD3 UR6, UR6, 0x20400, URZ ;  /* 0x0002040006067890 */ /* 0x000fe2000fffe03f */
[----:B---3--:R-:W-:-:S04]  /*67c0*/  LEA R2, P2, R0, R12, 0x2 ;  /* 0x0000000c00027211 */ /* 0x008fc800078410ff */
[----:B------:R-:W-:Y:S01]  /*67d0*/  UMOV UR7, UR17 ;  /* 0x0000001100077c82 */ /* 0x000fe20008000000 */
[----:B------:R-:W-:Y:S02]  /*67e0*/  R2UR UR8, R2 ;  /* 0x00000000020872ca */ /* 0x000fe400000e0000 */
[----:B------:R-:W-:Y:S01]  /*67f0*/  LEA.HI.X.SX32 R2, R17, R10, 0x1, P1 ;  /* 0x0000000a11027211 */ /* 0x000fe200008f0eff */
[----:B--2---:R-:W-:-:S03]  /*6800*/  IMAD.MOV.U32 R8, RZ, RZ, R4 ;  /* 0x000000ffff087224 */ /* 0x004fc600078e0004 */
[----:B------:R-:W-:Y:S02]  /*6810*/  LEA.HI.X R0, R0, R13, R2, 0x2, P2 ;  /* 0x0000000d00007211 */ /* 0x000fe400010f1402 */
[----:B------:R-:W-:Y:S02]  /*6820*/  IADD3 R4, P1, R8, 0x1f0, RZ ;  /* 0x000001f008047810 */ /* 0x000fe40007f3e0ff */
[----:B------:R-:W-:Y:S01]  /*6830*/  R2UR UR9, R0 ;  /* 0x00000000000972ca */ /* 0x000fe200000e0000 */
[----:B------:R-:W-:Y:S01]  /*6840*/  IMAD.MOV.U32 R0, RZ, RZ, R5 ;  /* 0x000000ffff007224 */ /* 0x000fe200078e0005 */
[----:B------:R-:W-:-:S03]  /*6850*/  R2UR UR10, R4 ;  /* 0x00000000040a72ca */ /* 0x000fc600000e0000 */
[----:B------:R-:W-:-:S05]  /*6860*/  IMAD.X R5, RZ, RZ, R0, P1 ;  /* 0x000000ffff057224 */ /* 0x000fca00008e0600 */
[----:B------:R-:W-:-:S13]  /*6870*/  R2UR UR11, R5 ;  /* 0x00000000050b72ca */ /* 0x000fda00000e0000 */
[----:B------:R2:W-:Y:S01]  /*6880*/  UTMALDG.4D [UR16], [UR10], desc[UR14] ;  /* 0x00000e100a0075b4 */ /* 0x0005e20008019000 */
[----:B------:R2:W-:Y:S01]  /*6890*/  UBLKCP.S.G [UR6], [UR8], UR13 ;  /* 0x00000006080073ba */ /* 0x0005e2000800020d */
[----:B------:R-:W3:Y:S02]  /*68a0*/  SYNCS.PHASECHK.TRANS64.TRYWAIT P1, [R11+URZ+0x30c28], R21 ;  /* 0x030c28150b0075a7 */ /* 0x000ee4000802017f */
[----:B--23--:R-:W-:Y:S05]  /*68b0*/  @!P1 BRA `(.L_x_62) ;  /* 0x00000010002c9947 */ /* 0x00cfea0003800000 */
.L_x_86:
[----:B------:R-:W-:Y:S05]  /*68c0*/  @P0 BRA `(.L_x_63) ;  /* 0x0000000000140947 */ /* 0x000fea0003800000 */
[----:B------:R-:W-:Y:S01]  /*68d0*/  ISETP.NE.AND P1, PT, R14, RZ, PT ;  /* 0x000000ff0e00720c */ /* 0x000fe20003f25270 */
[----:B------:R-:W-:-:S04]  /*68e0*/  IMAD.MOV.U32 R2, RZ, RZ, 0x4200 ;  /* 0x00004200ff027424 */ /* 0x000fc800078e00ff */
[----:B------:R3:W-:Y:S08]  /*68f0*/  SYNCS.ARRIVE.TRANS64 RZ, [R11+URZ+0x30c18], R2 ;  /* 0x030c18020bff79a7 */ /* 0x0007f0000800003f */
[----:B------:R-:W-:Y:S05]  /*6900*/  @!P1 BRA `(.L_x_63) ;  /* 0x0000000000049947 */ /* 0x000fea0003800000 */
[----:B------:R-:W-:Y:S01]  /*6910*/  BPT.TRAP 0x1 ;  /* 0x000000040000795c */ /* 0x000fe20000300000 */
.L_x_63:
[----:B------:R-:W-:Y:S01]  /*6920*/  VIADD R17, R17, 0x80 ;  /* 0x0000008011117836 */ /* 0x000fe20000000000 */
[----:B------:R-:W-:Y:S01]  /*6930*/  R2UR UR17, R11 ;  /* 0x000000000b1172ca */ /* 0x000fe200000e0000 */
[----:B------:R-:W-:Y:S01]  /*6940*/  UMOV UR14, 0x0 ;  /* 0x00000000000e7882 */ /* 0x000fe20000000000 */
[----:B---3--:R-:W-:Y:S01]  /*6950*/  IADD3 R2, P1, R8, 0xf0, RZ ;  /* 0x000000f008027810 */ /* 0x008fe20007f3e0ff */
[----:B------:R-:W-:Y:S01]  /*6960*/  UMOV UR15, 0x14f00000 ;  /* 0x14f00000000f7882 */ /* 0x000fe20000000000 */
[----:B------:R-:W-:Y:S01]  /*6970*/  R2UR UR19, R17 ;  /* 0x00000000111372ca */ /* 0x000fe200000e0000 */
[----:B------:R-:W-:Y:S01]  /*6980*/  UMOV UR18, URZ ;  /* 0x0000003f00127c82 */ /* 0x000fe20008000000 */
[----:B------:R-:W-:Y:S01]  /*6990*/  R2UR UR10, R2 ;  /* 0x00000000020a72ca */ /* 0x000fe200000e0000 */
[----:B------:R-:W-:Y:S01]  /*69a0*/  IMAD.X R3, RZ, RZ, R0, P1 ;  /* 0x000000ffff037224 */ /* 0x000fe200008e0600 */
[----:B------:R-:W-:-:S04]  /*69b0*/  UMOV UR13, 0x20 ;  /* 0x00000020000d7882 */ /* 0x000fc80000000000 */
[----:B------:R-:W-:Y:S01]  /*69c0*/  R2UR UR11, R3 ;  /* 0x00000000030b72ca */ /* 0x000fe200000e0000 */
[----:B------:R-:W-:Y:S02]  /*69d0*/  UIADD3 UR8, UR17, 0x20200, URZ ;  /* 0x0002020011087890 */ /* 0x000fe4000fffe03f */
[----:B------:R-:W-:Y:S02]  /*69e0*/  UIADD3 UR16, UR17, 0x14000, URZ ;  /* 0x0001400011107890 */ /* 0x000fe4000fffe03f */
[----:B------:R-:W-:Y:S02]  /*69f0*/  UIADD3 UR17, UR17, 0x30c18, URZ ;  /* 0x00030c1811117890 */ /* 0x000fe4000fffe03f */
[----:B------:R-:W-:-:S05]  /*6a00*/  UIMAD.WIDE UR6, UR19, 0x4, UR4 ;  /* 0x00000004130678a5 */ /* 0x000fca000f8e0204 */
[----:B------:R-:W-:Y:S02]  /*6a10*/  UMOV UR9, UR17 ;  /* 0x0000001100097c82 */ /* 0x000fe40008000000 */
[----:B------:R3:W-:Y:S02]  /*6a20*/  UTMALDG.4D [UR16], [UR10], desc[UR14] ;  /* 0x00000e100a0075b4 */ /* 0x0007e40008019000 */
[----:B------:R3:W-:Y:S01]  /*6a30*/  UBLKCP.S.G [UR8], [UR6], UR13 ;  /* 0x00000008060073ba */ /* 0x0007e2000800020d */
[----:B------:R-:W4:Y:S02]  /*6a40*/  SYNCS.PHASECHK.TRANS64.TRYWAIT P1, [R11+URZ+0x30c48], R21 ;  /* 0x030c48150b0075a7 */ /* 0x000f24000802017f */
[----:B---34-:R-:W-:Y:S05]  /*6a50*/  @!P1 BRA `(.L_x_64) ;  /* 0x0000000c00d89947 */ /* 0x018fea0003800000 */
.L_x_87:
[----:B-123--:R-:W-:Y:S01]  /*6a60*/  SHF.R.S32.HI R21, RZ, 0x1f, R17 ;  /* 0x0000001fff157819 */ /* 0x00efe20000011411 */
[----:B------:R-:W-:Y:S06]  /*6a70*/  @P0 BRA `(.L_x_65) ;  /* 0x00000000001c0947 */ /* 0x000fec0003800000 */
[----:B------:R-:W-:-:S04]  /*6a80*/  IMAD.MOV.U32 R14, RZ, RZ, 0x4200 ;  /* 0x00004200ff0e7424 */ /* 0x000fc800078e00ff */
[----:B------:R1:W-:Y:S02]  /*6a90*/  SYNCS.ARRIVE.TRANS64 RZ, [R11+URZ+0x30c38], R14 ;  /* 0x030c380e0bff79a7 */ /* 0x0003e4000800003f */
[----:B-1----:R-:W1:Y:S02]  /*6aa0*/  S2R R14, SR_TID.X ;  /* 0x00000000000e7919 */ /* 0x002e640000002100 */
[----:B-1----:R-:W-:-:S04]  /*6ab0*/  LOP3.LUT R14, R14, 0x1f, RZ, 0xc0, !PT ;  /* 0x0000001f0e0e7812 */ /* 0x002fc800078ec0ff */
[----:B------:R-:W-:-:S13]  /*6ac0*/  ISETP.NE.AND P1, PT, R14, RZ, PT ;  /* 0x000000ff0e00720c */ /* 0x000fda0003f25270 */
[----:B------:R-:W-:Y:S05]  /*6ad0*/  @!P1 BRA `(.L_x_65) ;  /* 0x0000000000049947 */ /* 0x000fea0003800000 */
[----:B------:R-:W-:Y:S01]  /*6ae0*/  BPT.TRAP 0x1 ;  /* 0x000000040000795c */ /* 0x000fe20000300000 */
.L_x_65:
[C---:B------:R-:W-:Y:S01]  /*6af0*/  R2UR UR19, R17.reuse ;  /* 0x00000000111372ca */ /* 0x040fe200000e0000 */
[----:B------:R-:W-:Y:S01]  /*6b00*/  UMOV UR8, 0x0 ;  /* 0x0000000000087882 */ /* 0x000fe20000000000 */
[----:B------:R-:W-:Y:S01]  /*6b10*/  IADD3 R17, P1, R17, R6, RZ ;  /* 0x0000000611117210 */ /* 0x000fe20007f3e0ff */
[----:B------:R-:W-:Y:S01]  /*6b20*/  UMOV UR9, 0x14f00000 ;  /* 0x14f0000000097882 */ /* 0x000fe20000000000 */
[----:B------:R-:W-:Y:S01]  /*6b30*/  R2UR UR10, R11 ;  /* 0x000000000b0a72ca */ /* 0x000fe200000e0000 */
[----:B------:R-:W-:Y:S01]  /*6b40*/  UMOV UR18, URZ ;  /* 0x0000003f00127c82 */ /* 0x000fe20008000000 */
[----:B------:R-:W-:Y:S01]  /*6b50*/  R2UR UR6, R4 ;  /* 0x00000000040672ca */ /* 0x000fe200000e0000 */
[----:B------:R-:W-:Y:S01]  /*6b60*/  IMAD.X R21, R21, 0x1, R10, P1 ;  /* 0x0000000115157824 */ /* 0x000fe200008e060a */
[----:B------:R-:W-:Y:S01]  /*6b70*/  LEA R12, P1, R17, R12, 0x2 ;  /* 0x0000000c110c7211 */ /* 0x000fe200078210ff */
[----:B------:R-:W-:Y:S01]  /*6b80*/  UMOV UR13, 0x20 ;  /* 0x00000020000d7882 */ /* 0x000fe20000000000 */
[----:B------:R-:W-:-:S02]  /*6b90*/  R2UR UR7, R5 ;  /* 0x00000000050772ca */ /* 0x000fc400000e0000 */
[----:B------:R-:W-:Y:S02]  /*6ba0*/  LEA.HI.X R21, R17, R13, R21, 0x2, P1 ;  /* 0x0000000d11157211 */ /* 0x000fe400008f1415 */
[----:B------:R-:W-:Y:S02]  /*6bb0*/  R2UR UR14, R12 ;  /* 0x000000000c0e72ca */ /* 0x000fe400000e0000 */
[----:B------:R-:W-:Y:S01]  /*6bc0*/  R2UR UR15, R21 ;  /* 0x00000000150f72ca */ /* 0x000fe200000e0000 */
[----:B------:R-:W-:Y:S01]  /*6bd0*/  UIADD3 UR16, UR10, 0x1c000, URZ ;  /* 0x0001c0000a107890 */ /* 0x000fe2000fffe03f */
[----:B------:R-:W-:Y:S01]  /*6be0*/  LOP3.LUT R9, R9, 0x1, RZ, 0x3c, !PT ;  /* 0x0000000109097812 */ /* 0x000fe200078e3cff */
[----:B------:R-:W-:Y:S02]  /*6bf0*/  UIADD3 UR17, UR10, 0x30c38, URZ ;  /* 0x00030c380a117890 */ /* 0x000fe4000fffe03f */
[----:B------:R-:W-:Y:S01]  /*6c00*/  UIADD3 UR10, UR10, 0x20600, URZ ;  /* 0x000206000a0a7890 */ /* 0x000fe2000fffe03f */
[----:B------:R-:W-:-:S04]  /*6c10*/  SHF.L.U32 R4, R9, 0x1f, RZ ;  /* 0x0000001f09047819 */ /* 0x000fc800000006ff */
[----:B------:R-:W-:Y:S02]  /*6c20*/  UMOV UR11, UR17 ;  /* 0x00000011000b7c82 */ /* 0x000fe40008000000 */
[----:B------:R1:W-:Y:S02]  /*6c30*/  UTMALDG.4D [UR16], [UR6], desc[UR8] ;  /* 0x00000810060075b4 */ /* 0x0003e40008019000 */
[----:B------:R1:W-:Y:S01]  /*6c40*/  UBLKCP.S.G [UR10], [UR14], UR13 ;  /* 0x0000000a0e0073ba */ /* 0x0003e2000800020d */
[----:B------:R-:W2:Y:S02]  /*6c50*/  SYNCS.PHASECHK.TRANS64.TRYWAIT P1, [R11+URZ+0x30c20], R4 ;  /* 0x030c20040b0075a7 */ /* 0x000ea4000802017f */
[----:B-12---:R-:W-:Y:S05]  /*6c60*/  @!P1 BRA `(.L_x_66) ;  /* 0x0000000c00689947 */ /* 0x006fea0003800000 */
.L_x_89:
[----:B------:R-:W-:Y:S05]  /*6c70*/  @P0 BRA `(.L_x_67) ;  /* 0x0000000000140947 */ /* 0x000fea0003800000 */
[----:B------:R-:W-:Y:S01]  /*6c80*/  ISETP.NE.AND P1, PT, R14, RZ, PT ;  /* 0x000000ff0e00720c */ /* 0x000fe20003f25270 */
[----:B-1----:R-:W-:-:S04]  /*6c90*/  IMAD.MOV.U32 R4, RZ, RZ, 0x4200 ;  /* 0x00004200ff047424 */ /* 0x002fc800078e00ff */
[----:B------:R2:W-:Y:S08]  /*6ca0*/  SYNCS.ARRIVE.TRANS64 RZ, [R11+URZ+0x30c10], R4 ;  /* 0x030c10040bff79a7 */ /* 0x0005f0000800003f */
[----:B------:R-:W-:Y:S05]  /*6cb0*/  @!P1 BRA `(.L_x_67) ;  /* 0x0000000000049947 */ /* 0x000fea0003800000 */
[----:B------:R-:W-:Y:S01]  /*6cc0*/  BPT.TRAP 0x1 ;  /* 0x000000040000795c */ /* 0x000fe20000300000 */
.L_x_67:
[----:B------:R-:W-:Y:S01]  /*6cd0*/  R2UR UR6, R15 ;  /* 0x000000000f0672ca */ /* 0x000fe200000e0000 */
[----:B------:R-:W-:Y:S01]  /*6ce0*/  VIADD R18, R18, 0xfffffffe ;  /* 0xfffffffe12127836 */ /* 0x000fe20000000000 */
[----:B------:R-:W-:Y:S01]  /*6cf0*/  R2UR UR17, R11 ;  /* 0x000000000b1172ca */ /* 0x000fe200000e0000 */
[----:B------:R-:W-:Y:S01]  /*6d00*/  UMOV UR22, 0x0 ;  /* 0x0000000000167882 */ /* 0x000fe20000000000 */
[----:B------:R-:W-:Y:S01]  /*6d10*/  R2UR UR14, R2 ;  /* 0x00000000020e72ca */ /* 0x000fe200000e0000 */
[----:B------:R-:W-:Y:S01]  /*6d20*/  UMOV UR23, 0x14f00000 ;  /* 0x14f0000000177882 */ /* 0x000fe20000000000 */
[----:B------:R-:W-:Y:S01]  /*6d30*/  R2UR UR15, R3 ;  /* 0x00000000030f72ca */ /* 0x000fe200000e0000 */
[----:B------:R-:W-:Y:S01]  /*6d40*/  UMOV UR18, URZ ;  /* 0x0000003f00127c82 */ /* 0x000fe20008000000 */
[----:B------:R-:W-:Y:S01]  /*6d50*/  ISETP.NE.AND P1, PT, R18, RZ, PT ;  /* 0x000000ff1200720c */ /* 0x000fe20003f25270 */
[----:B------:R-:W-:-:S04]  /*6d60*/  UMOV UR7, 0x20 ;  /* 0x0000002000077882 */ /* 0x000fc80000000000 */
[----:B------:R-:W-:Y:S02]  /*6d70*/  UIADD3 UR6, UR6, 0x2, URZ ;  /* 0x0000000206067890 */ /* 0x000fe4000fffe03f */
[----:B------:R-:W-:Y:S02]  /*6d80*/  UIADD3 UR10, UR17, 0x20000, URZ ;  /* 0x00020000110a7890 */ /* 0x000fe4000fffe03f */
[----:B------:R-:W-:Y:S02]  /*6d90*/  USHF.L.U32 UR19, UR6, 0x7, URZ ;  /* 0x0000000706137899 */ /* 0x000fe4000800063f */
[----:B------:R-:W-:Y:S01]  /*6da0*/  UIADD3 UR16, UR17, 0x10000, URZ ;  /* 0x0001000011107890 */ /* 0x000fe2000fffe03f */
[----:B------:R-:W-:Y:S01]  /*6db0*/  IMAD.U32 R15, RZ, RZ, UR6 ;  /* 0x00000006ff0f7e24 */ /* 0x000fe2000f8e00ff */
[----:B------:R-:W-:Y:S02]  /*6dc0*/  UIADD3 UR17, UR17, 0x30c10, URZ ;  /* 0x00030c1011117890 */ /* 0x000fe4000fffe03f */
[----:B------:R-:W-:-:S05]  /*6dd0*/  UIMAD.WIDE UR8, UR19, 0x4, UR4 ;  /* 0x00000004130878a5 */ /* 0x000fca000f8e0204 */
[----:B------:R-:W-:Y:S02]  /*6de0*/  UMOV UR11, UR17 ;  /* 0x00000011000b7c82 */ /* 0x000fe40008000000 */
[----:B------:R3:W-:Y:S02]  /*6df0*/  UTMALDG.4D [UR16], [UR14], desc[UR22] ;  /* 0x000016100e0075b4 */ /* 0x0007e40008019000 */
[----:B------:R3:W-:Y:S02]  /*6e00*/  UBLKCP.S.G [UR10], [UR8], UR7 ;  /* 0x0000000a080073ba */ /* 0x0007e40008000207 */
[----:B---3--:R-:W-:Y:S05]  /*6e10*/  @P1 BRA `(.L_x_68) ;  /* 0xfffffff800101947 */ /* 0x008fea000383ffff */
[----:B------:R-:W-:-:S07]  /*6e20*/  IMAD.U32 R5, RZ, RZ, UR19 ;  /* 0x00000013ff057e24 */ /* 0x000fce000f8e00ff */
.L_x_59:
[----:B------:R-:W-:-:S13]  /*6e30*/  ISETP.NE.AND P1, PT, R19, RZ, PT ;  /* 0x000000ff1300720c */ /* 0x000fda0003f25270 */
[----:B------:R-:W-:Y:S05]  /*6e40*/  @!P1 BRA `(.L_x_58) ;  /* 0x0000000000f09947 */ /* 0x000fea0003800000 */
[----:B------:R-:W-:-:S04]  /*6e50*/  SHF.L.U32 R12, R9, 0x1f, RZ ;  /* 0x0000001f090c7819 */ /* 0x000fc800000006ff */
[----:B------:R-:W3:Y:S02]  /*6e60*/  SYNCS.PHASECHK.TRANS64.TRYWAIT P1, [R11+URZ+0x30c40], R12 ;  /* 0x030c400c0b0075a7 */ /* 0x000ee4000802017f */
[----:B---3--:R-:W-:Y:S05]  /*6e70*/  @!P1 BRA `(.L_x_69) ;  /* 0x0000000800fc9947 */ /* 0x008fea0003800000 */
.L_x_90:
[----:B------:R-:W-:Y:S05]  /*6e80*/  @P0 BRA `(.L_x_70) ;  /* 0x0000000000140947 */ /* 0x000fea0003800000 */
[----:B------:R-:W-:Y:S01]  /*6e90*/  ISETP.NE.AND P1, PT, R14, RZ, PT ;  /* 0x000000ff0e00720c */ /* 0x000fe20003f25270 */
[----:B-12---:R-:W-:-:S04]  /*6ea0*/  IMAD.MOV.U32 R4, RZ, RZ, 0x4200 ;  /* 0x00004200ff047424 */ /* 0x006fc800078e00ff */
[----:B------:R4:W-:Y:S08]  /*6eb0*/  SYNCS.ARRIVE.TRANS64 RZ, [R11+URZ+0x30c30], R4 ;  /* 0x030c30040bff79a7 */ /* 0x0009f0000800003f */
[----:B------:R-:W-:Y:S05]  /*6ec0*/  @!P1 BRA `(.L_x_70) ;  /* 0x0000000000049947 */ /* 0x000fea0003800000 */
[----:B------:R-:W-:Y:S01]  /*6ed0*/  BPT.TRAP 0x1 ;  /* 0x000000040000795c */ /* 0x000fe20000300000 */
.L_x_70:
[----:B-12-4-:R-:W1:Y:S01]  /*6ee0*/  LDC.64 R4, c[0x0][0x728] ;  /* 0x0001ca00ff047b82 */ /* 0x016e620000000a00 */
[----:B------:R-:W-:Y:S01]  /*6ef0*/  IMAD.SHL.U32 R15, R15, 0x80, RZ ;  /* 0x000000800f0f7824 */ /* 0x000fe200078e00ff */
[----:B------:R-:W-:Y:S01]  /*6f00*/  R2UR UR10, R11 ;  /* 0x000000000b0a72ca */ /* 0x000fe200000e0000 */
[----:B------:R-:W-:Y:S01]  /*6f10*/  UMOV UR8, 0x0 ;  /* 0x0000000000087882 */ /* 0x000fe20000000000 */
[----:B------:R-:W-:Y:S01]  /*6f20*/  UMOV UR9, 0x14f00000 ;  /* 0x14f0000000097882 */ /* 0x000fe20000000000 */
[----:B------:R-:W-:Y:S01]  /*6f30*/  UMOV UR18, URZ ;  /* 0x0000003f00127c82 */ /* 0x000fe20008000000 */
[C---:B------:R-:W-:Y:S01]  /*6f40*/  IADD3 R13, P1, R15.reuse, R6, RZ ;  /* 0x000000060f0d7210 */ /* 0x040fe20007f3e0ff */
[----:B------:R-:W-:Y:S01]  /*6f50*/  UMOV UR13, 0x20 ;  /* 0x00000020000d7882 */ /* 0x000fe20000000000 */
[----:B------:R-:W-:-:S07]  /*6f60*/  R2UR UR19, R15 ;  /* 0x000000000f1372ca */ /* 0x000fce00000e0000 */
[----:B------:R-:W-:Y:S02]  /*6f70*/  UIADD3 UR16, UR10, 0x18000, URZ ;  /* 0x000180000a107890 */ /* 0x000fe4000fffe03f */
[----:B------:R-:W-:Y:S02]  /*6f80*/  UIADD3 UR17, UR10, 0x30c30, URZ ;  /* 0x00030c300a117890 */ /* 0x000fe4000fffe03f */
[----:B------:R-:W-:Y:S01]  /*6f90*/  UIADD3 UR10, UR10, 0x20400, URZ ;  /* 0x000204000a0a7890 */ /* 0x000fe2000fffe03f */
[----:B-1----:R-:W-:-:S04]  /*6fa0*/  LEA R4, P2, R13, R4, 0x2 ;  /* 0x000000040d047211 */ /* 0x002fc800078410ff */
[----:B------:R-:W-:Y:S01]  /*6fb0*/  UMOV UR11, UR17 ;  /* 0x00000011000b7c82 */ /* 0x000fe20008000000 */
[----:B------:R-:W-:Y:S02]  /*6fc0*/  R2UR UR14, R4 ;  /* 0x00000000040e72ca */ /* 0x000fe400000e0000 */
[----:B------:R-:W-:-:S04]  /*6fd0*/  LEA.HI.X.SX32 R4, R15, R10, 0x1, P1 ;  /* 0x0000000a0f047211 */ /* 0x000fc800008f0eff */
[----:B------:R-:W-:Y:S02]  /*6fe0*/  LEA.HI.X R5, R13, R5, R4, 0x2, P2 ;  /* 0x000000050d057211 */ /* 0x000fe400010f1404 */
[----:B------:R-:W-:Y:S02]  /*6ff0*/  IADD3 R4, P1, R8, 0x1f0, RZ ;  /* 0x000001f008047810 */ /* 0x000fe40007f3e0ff */
[----:B------:R-:W-:Y:S02]  /*7000*/  R2UR UR15, R5 ;  /* 0x00000000050f72ca */ /* 0x000fe400000e0000 */
[----:B------:R-:W-:Y:S01]  /*7010*/  R2UR UR6, R4 ;  /* 0x00000000040672ca */ /* 0x000fe200000e0000 */
[----:B------:R-:W-:-:S05]  /*7020*/  IMAD.X R4, RZ, RZ, R0, P1 ;  /* 0x000000ffff047224 */ /* 0x000fca00008e0600 */
[----:B------:R-:W-:-:S13]  /*7030*/  R2UR UR7, R4 ;  /* 0x00000000040772ca */ /* 0x000fda00000e0000 */
[----:B------:R1:W-:Y:S01]  /*7040*/  UTMALDG.4D [UR16], [UR6], desc[UR8] ;  /* 0x00000810060075b4 */ /* 0x0003e20008019000 */
[----:B------:R1:W-:Y:S01]  /*7050*/  UBLKCP.S.G [UR10], [UR14], UR13 ;  /* 0x0000000a0e0073ba */ /* 0x0003e2000800020d */
[----:B------:R-:W2:Y:S02]  /*7060*/  SYNCS.PHASECHK.TRANS64.TRYWAIT P1, [R11+URZ+0x30c28], R12 ;  /* 0x030c280c0b0075a7 */ /* 0x000ea4000802017f */
[----:B-12---:R-:W-:Y:S05]  /*7070*/  @!P1 BRA `(.L_x_71) ;  /* 0x0000000800909947 */ /* 0x006fea0003800000 */
.L_x_91:
[----:B------:R-:W-:Y:S05]  /*7080*/  @P0 BRA `(.L_x_72) ;  /* 0x0000000000140947 */ /* 0x000fea0003800000 */
[----:B------:R-:W-:Y:S01]  /*7090*/  ISETP.NE.AND P0, PT, R14, RZ, PT ;  /* 0x000000ff0e00720c */ /* 0x000fe20003f05270 */
[----:B------:R-:W-:-:S04]  /*70a0*/  IMAD.MOV.U32 R4, RZ, RZ, 0x4200 ;  /* 0x00004200ff047424 */ /* 0x000fc800078e00ff */
[----:B------:R2:W-:Y:S08]  /*70b0*/  SYNCS.ARRIVE.TRANS64 RZ, [R11+URZ+0x30c18], R4 ;  /* 0x030c18040bff79a7 */ /* 0x0005f0000800003f */
[----:B------:R-:W-:Y:S05]  /*70c0*/  @!P0 BRA `(.L_x_72) ;  /* 0x0000000000048947 */ /* 0x000fea0003800000 */
[----:B------:R-:W-:Y:S01]  /*70d0*/  BPT.TRAP 0x1 ;  /* 0x000000040000795c */ /* 0x000fe20000300000 */
.L_x_72:
[----:B------:R-:W-:Y:S01]  /*70e0*/  R2UR UR19, R15 ;  /* 0x000000000f1372ca */ /* 0x000fe200000e0000 */
[----:B------:R-:W-:Y:S01]  /*70f0*/  UMOV UR14, 0x0 ;  /* 0x00000000000e7882 */ /* 0x000fe20000000000 */
[----:B------:R-:W-:Y:S01]  /*7100*/  R2UR UR17, R11 ;  /* 0x000000000b1172ca */ /* 0x000fe200000e0000 */
[----:B------:R-:W-:Y:S01]  /*7110*/  UMOV UR15, 0x14f00000 ;  /* 0x14f00000000f7882 */ /* 0x000fe20000000000 */
[----:B------:R-:W-:Y:S01]  /*7120*/  R2UR UR10, R2 ;  /* 0x00000000020a72ca */ /* 0x000fe200000e0000 */
[----:B------:R-:W-:Y:S01]  /*7130*/  UMOV UR18, URZ ;  /* 0x0000003f00127c82 */ /* 0x000fe20008000000 */
[----:B------:R-:W-:Y:S01]  /*7140*/  R2UR UR11, R3 ;  /* 0x00000000030b72ca */ /* 0x000fe200000e0000 */
[----:B------:R-:W-:Y:S01]  /*7150*/  UMOV UR13, 0x20 ;  /* 0x00000020000d7882 */ /* 0x000fe20000000000 */
[----:B------:R-:W-:-:S05]  /*7160*/  IMAD.MOV.U32 R20, RZ, RZ, 0x1 ;  /* 0x00000001ff147424 */ /* 0x000fca00078e00ff */
[----:B------:R-:W-:Y:S02]  /*7170*/  UIADD3 UR19, UR19, 0x80, URZ ;  /* 0x0000008013137890 */ /* 0x000fe4000fffe03f */
[----:B------:R-:W-:Y:S02]  /*7180*/  UIADD3 UR8, UR17, 0x20200, URZ ;  /* 0x0002020011087890 */ /* 0x000fe4000fffe03f */
[----:B------:R-:W-:Y:S02]  /*7190*/  UIADD3 UR16, UR17, 0x14000, URZ ;  /* 0x0001400011107890 */ /* 0x000fe4000fffe03f */
[----:B------:R-:W-:Y:S01]  /*71a0*/  UIADD3 UR17, UR17, 0x30c18, URZ ;  /* 0x00030c1811117890 */ /* 0x000fe2000fffe03f */
[----:B------:R-:W-:Y:S01]  /*71b0*/  IMAD.U32 R5, RZ, RZ, UR19 ;  /* 0x00000013ff057e24 */ /* 0x000fe2000f8e00ff */
[----:B------:R-:W-:-:S05]  /*71c0*/  UIMAD.WIDE UR6, UR19, 0x4, UR4 ;  /* 0x00000004130678a5 */ /* 0x000fca000f8e0204 */
[----:B------:R-:W-:Y:S02]  /*71d0*/  UMOV UR9, UR17 ;  /* 0x0000001100097c82 */ /* 0x000fe40008000000 */
[----:B------:R4:W-:Y:S02]  /*71e0*/  UTMALDG.4D [UR16], [UR10], desc[UR14] ;  /* 0x00000e100a0075b4 */ /* 0x0009e40008019000 */
[----:B------:R4:W-:Y:S02]  /*71f0*/  UBLKCP.S.G [UR8], [UR6], UR13 ;  /* 0x00000008060073ba */ /* 0x0009e4000800020d */
[----:B----4-:R-:W-:Y:S01]  /*7200*/  NOP ;  /* 0x0000000000007918 */ /* 0x010fe20000000000 */
.L_x_58:
[----:B------:R-:W4:Y:S01]  /*7210*/  S2R R2, SR_TID.X ;  /* 0x0000000000027919 */ /* 0x000f220000002100 */
[----:B------:R-:W-:Y:S01]  /*7220*/  IMAD R13, R20, 0x8, R11 ;  /* 0x00000008140d7824 */ /* 0x000fe200078e020b */
[----:B----4-:R-:W-:Y:S02]  /*7230*/  LOP3.LUT R3, R2, 0x7f, RZ, 0xc0, !PT ;  /* 0x0000007f02037812 */ /* 0x010fe400078ec0ff */
[----:B------:R-:W-:Y:S02]  /*7240*/  SHF.L.U32 R2, R9, 0x1f, RZ ;  /* 0x0000001f09027819 */ /* 0x000fe400000006ff */
[----:B------:R-:W-:Y:S02]  /*7250*/  ISETP.NE.AND P1, PT, R3, RZ, PT ;  /* 0x000000ff0300720c */ /* 0x000fe40003f25270 */
[----:B------:R-:W4:Y:S02]  /*7260*/  SYNCS.PHASECHK.TRANS64.TRYWAIT P0, [R13+URZ+0x30c40], R2 ;  /* 0x030c40020d0075a7 */ /* 0x000f24000800017f */
[----:B----4-:R-:W-:Y:S09]  /*7270*/  @!P0 BRA `(.L_x_73) ;  /* 0x0000000800248947 */ /* 0x010ff20003800000 */
.L_x_92:
[----:B------:R-:W-:Y:S05]  /*7280*/  @P1 BRA `(.L_x_74) ;  /* 0x0000000000181947 */ /* 0x000fea0003800000 */
[----:B------:R-:W5:Y:S01]  /*7290*/  S2R R3, SR_TID.X ;  /* 0x0000000000037919 */ /* 0x000f620000002100 */
[----:B----4-:R-:W-:-:S04]  /*72a0*/  IMAD.MOV.U32 R2, RZ, RZ, 0x4200 ;  /* 0x00004200ff027424 */ /* 0x010fc800078e00ff */
[----:B------:R4:W-:Y:S01]  /*72b0*/  SYNCS.ARRIVE.TRANS64 RZ, [R13+URZ+0x30c30], R2 ;  /* 0x030c30020dff79a7 */ /* 0x0009e2000800003f */
[----:B-----5:R-:W-:-:S13]  /*72c0*/  LOP3.LUT P0, RZ, R3, 0x1f, RZ, 0xc0, !PT ;  /* 0x0000001f03ff7812 */ /* 0x020fda000780c0ff */
[----:B----4-:R-:W-:Y:S05]  /*72d0*/  @!P0 BRA `(.L_x_74) ;  /* 0x0000000000048947 */ /* 0x010fea0003800000 */
[----:B--2---:R-:W-:Y:S01]  /*72e0*/  BPT.TRAP 0x1 ;  /* 0x000000040000795c */ /* 0x004fe20000300000 */
.L_x_74:
[----:B----4-:R-:W4:Y:S01]  /*72f0*/  LDC.64 R2, c[0x0][0x728] ;  /* 0x0001ca00ff027b82 */ /* 0x010f220000000a00 */
[----:B------:R-:W-:Y:S01]  /*7300*/  IADD3 R6, P0, R5, R6, RZ ;  /* 0x0000000605067210 */ /* 0x000fe20007f1e0ff */
[C-C-:B-12---:R-:W-:Y:S01]  /*7310*/  IMAD R4, R20.reuse, 0x4000, R11.reuse ;  /* 0x0000400014047824 */ /* 0x146fe200078e020b */
[----:B------:R-:W-:Y:S01]  /*7320*/  R2UR UR17, R13 ;  /* 0x000000000d1172ca */ /* 0x000fe200000e0000 */
[----:B---3--:R-:W-:Y:S01]  /*7330*/  IMAD R11, R20, 0x200, R11 ;  /* 0x00000200140b7824 */ /* 0x008fe200078e020b */
[----:B------:R-:W-:Y:S01]  /*7340*/  LEA.HI.X.SX32 R10, R5, R10, 0x1, P0 ;  /* 0x0000000a050a7211 */ /* 0x000fe200000f0eff */
[----:B------:R-:W-:Y:S01]  /*7350*/  UMOV UR8, 0x0 ;  /* 0x0000000000087882 */ /* 0x000fe20000000000 */
[----:B------:R-:W-:Y:S01]  /*7360*/  R2UR UR16, R4 ;  /* 0x00000000041072ca */ /* 0x000fe200000e0000 */
[----:B------:R-:W-:Y:S01]  /*7370*/  UMOV UR9, 0x14f00000 ;  /* 0x14f0000000097882 */ /* 0x000fe20000000000 */
[----:B------:R-:W-:Y:S01]  /*7380*/  R2UR UR10, R11 ;  /* 0x000000000b0a72ca */ /* 0x000fe200000e0000 */
[----:B------:R-:W-:Y:S01]  /*7390*/  UMOV UR18, URZ ;  /* 0x0000003f00127c82 */ /* 0x000fe20008000000 */
[----:B------:R-:W-:Y:S01]  /*73a0*/  R2UR UR19, R5 ;  /* 0x00000000051372ca */ /* 0x000fe200000e0000 */
[----:B------:R-:W-:-:S04]  /*73b0*/  UMOV UR13, 0x20 ;  /* 0x00000020000d7882 */ /* 0x000fc80000000000 */
[----:B------:R-:W-:-:S04]  /*73c0*/  UIADD3 UR17, UR17, 0x30c30, URZ ;  /* 0x00030c3011117890 */ /* 0x000fc8000fffe03f */
[----:B------:R-:W-:Y:S02]  /*73d0*/  UIADD3 UR16, UR16, 0x18000, URZ ;  /* 0x0001800010107890 */ /* 0x000fe4000fffe03f */
[----:B------:R-:W-:Y:S01]  /*73e0*/  UIADD3 UR10, UR10, 0x20400, URZ ;  /* 0x000204000a0a7890 */ /* 0x000fe2000fffe03f */
[----:B----4-:R-:W-:Y:S01]  /*73f0*/  LEA R2, P0, R6, R2, 0x2 ;  /* 0x0000000206027211 */ /* 0x010fe200078010ff */
[----:B------:R-:W-:-:S03]  /*7400*/  UMOV UR11, UR17 ;  /* 0x00000011000b7c82 */ /* 0x000fc60008000000 */
[----:B------:R-:W-:Y:S02]  /*7410*/  LEA.HI.X R3, R6, R3, R10, 0x2, P0 ;  /* 0x0000000306037211 */ /* 0x000fe400000f140a */
[----:B------:R-:W-:Y:S02]  /*7420*/  IADD3 R8, P0, R8, 0x1f0, RZ ;  /* 0x000001f008087810 */ /* 0x000fe40007f1e0ff */
[----:B------:R-:W-:Y:S02]  /*7430*/  R2UR UR14, R2 ;  /* 0x00000000020e72ca */ /* 0x000fe400000e0000 */
[----:B------:R-:W-:Y:S01]  /*7440*/  R2UR UR6, R8 ;  /* 0x00000000080672ca */ /* 0x000fe200000e0000 */
[----:B------:R-:W-:Y:S01]  /*7450*/  IMAD.X R0, RZ, RZ, R0, P0 ;  /* 0x000000ffff007224 */ /* 0x000fe200000e0600 */
[----:B------:R-:W-:-:S04]  /*7460*/  R2UR UR15, R3 ;  /* 0x00000000030f72ca */ /* 0x000fc800000e0000 */
[----:B------:R-:W-:Y:S01]  /*7470*/  R2UR UR7, R0 ;  /* 0x00000000000772ca */ /* 0x000fe200000e0000 */
[----:B------:R-:W-:-:S05]  /*7480*/  VIADD R0, R20, 0x1 ;  /* 0x0000000114007836 */ /* 0x000fca0000000000 */
[----:B------:R-:W-:-:S04]  /*7490*/  ISETP.NE.AND P0, PT, R0, 0x2, PT ;  /* 0x000000020000780c */ /* 0x000fc80003f05270 */
[----:B------:R-:W-:Y:S02]  /*74a0*/  SEL R2, RZ, 0x1, P0 ;  /* 0x00000001ff027807 */ /* 0x000fe40000000000 */
[----:B------:R-:W-:Y:S01]  /*74b0*/  SEL R0, R0, RZ, P0 ;  /* 0x000000ff00007207 */ /* 0x000fe20000000000 */
[----:B------:R1:W-:Y:S01]  /*74c0*/  UTMALDG.4D [UR16], [UR6], desc[UR8] ;  /* 0x00000810060075b4 */ /* 0x0003e20008019000 */
[----:B------:R-:W-:Y:S01]  /*74d0*/  LOP3.LUT R9, R9, R2, RZ, 0x3c, !PT ;  /* 0x0000000209097212 */ /* 0x000fe200078e3cff */
[----:B------:R1:W-:Y:S02]  /*74e0*/  UBLKCP.S.G [UR10], [UR14], UR13 ;  /* 0x0000000a0e0073ba */ /* 0x0003e4000800020d */
[----:B-1----:R-:W-:-:S04]  /*74f0*/  NOP ;  /* 0x0000000000007918 */ /* 0x002fc80000000000 */
.L_x_55:
[----:B------:R-:W-:Y:S05]  /*7500*/  BSYNC B0 ;  /* 0x0000000000007941 */ /* 0x000fea0003800000 */
.L_x_54:
[----:B------:R-:W-:-:S03]  /*7510*/  UMOV UR6, 0xffffffff ;  /* 0xffffffff00067882 */ /* 0x000fc60000000000 */
[----:B------:R-:W-:Y:S05]  /*7520*/  BRA.DIV UR6, `(.L_x_75) ;  /* 0x00000006068c7947 */ /* 0x000fea000b800000 */
[----:B------:R-:W-:-:S13]  /*7530*/  ELECT P0, URZ, PT ;  /* 0x00000000003f782f */ /* 0x000fda0003800000 */
.L_x_95:
[----:B------:R-:W-:Y:S05]  /*7540*/  @!P0 BRA `(.L_x_7) ;  /* 0x0000000000808947 */ /* 0x000fea0003800000 */
[----:B------:R-:W-:-:S04]  /*7550*/  LOP3.LUT R16, R16, 0x2, RZ, 0xfc, !PT ;  /* 0x0000000210107812 */ /* 0x000fc800078efcff */
[----:B------:R-:W-:-:S13]  /*7560*/  ISETP.NE.AND P0, PT, R16, 0x3, PT ;  /* 0x000000031000780c */ /* 0x000fda0003f05270 */
[----:B------:R-:W-:Y:S05]  /*7570*/  @!P0 BRA `(.L_x_76) ;  /* 0x0000000000048947 */ /* 0x000fea0003800000 */
[----:B------:R-:W-:Y:S01]  /*7580*/  BPT.TRAP 0x1 ;  /* 0x000000040000795c */ /* 0x000fe20000300000 */
.L_x_76:
[----:B------:R-:W1:Y:S01]  /*7590*/  S2R R3, SR_CgaCtaId ;  /* 0x0000000000037919 */ /* 0x000e620000008800 */
[----:B------:R-:W-:Y:S02]  /*75a0*/  MOV R2, 0x400 ;  /* 0x0000040000027802 */ /* 0x000fe40000000f00 */
[----:B------:R-:W-:Y:S02]  /*75b0*/  SHF.L.U32 R5, R9, 0x1f, RZ ;  /* 0x0000001f09057819 */ /* 0x000fe400000006ff */
[----:B-1----:R-:W-:Y:S01]  /*75c0*/  LEA R7, R3, R2, 0x18 ;  /* 0x0000000203077211 */ /* 0x002fe200078ec0ff */
[----:B------:R-:W-:-:S04]  /*75d0*/  VIADD R2, R0, 0x1 ;  /* 0x0000000100027836 */ /* 0x000fc80000000000 */
[----:B------:R-:W-:Y:S01]  /*75e0*/  VIADD R3, R7, 0x30c20 ;  /* 0x00030c2007037836 */ /* 0x000fe20000000000 */
[----:B------:R-:W-:-:S03]  /*75f0*/  ISETP.NE.AND P2, PT, R2, 0x2, PT ;  /* 0x000000020200780c */ /* 0x000fc60003f45270 */
[----:B------:R-:W-:Y:S01]  /*7600*/  IMAD R6, R0, 0x8, R3 ;  /* 0x0000000800067824 */ /* 0x000fe200078e0203 */
[----:B------:R-:W-:-:S03]  /*7610*/  SEL R4, RZ, 0x1, P2 ;  /* 0x00000001ff047807 */ /* 0x000fc60001000000 */
[----:B------:R-:W1:Y:S01]  /*7620*/  SYNCS.PHASECHK.TRANS64.TRYWAIT P1, [R6+URZ], R5 ;  /* 0x00000005060075a7 */ /* 0x000e62000802017f */
[----:B------:R-:W-:Y:S02]  /*7630*/  LOP3.LUT R9, R9, R4, RZ, 0x3c, !PT ;  /* 0x0000000409097212 */ /* 0x000fe400078e3cff */
[----:B------:R-:W-:Y:S02]  /*7640*/  SEL R4, R2, RZ, P2 ;  /* 0x000000ff02047207 */ /* 0x000fe40001000000 */
[----:B------:R-:W-:-:S03]  /*7650*/  SHF.L.U32 R2, R9, 0x1f, RZ ;  /* 0x0000001f09027819 */ /* 0x000fc600000006ff */
[----:B------:R-:W-:Y:S01]  /*7660*/  IMAD R3, R4, 0x8, R3 ;  /* 0x0000000804037824 */ /* 0x000fe200078e0203 */
[----:B-1----:R-:W-:Y:S06]  /*7670*/  @!P1 BRA `(.L_x_77) ;  /* 0x00000004005c9947 */ /* 0x002fec0003800000 */
.L_x_96:
[----:B------:R-:W2:Y:S02]  /*7680*/  SYNCS.PHASECHK.TRANS64.TRYWAIT P1, [R3+URZ], R2 ;  /* 0x00000002030075a7 */ /* 0x000ea4000802017f */
[----:B--2---:R-:W-:Y:S05]  /*7690*/  @!P1 BRA `(.L_x_78) ;  /* 0x0000000400689947 */ /* 0x004fea0003800000 */
.L_x_97:
[----:B------:R-:W-:Y:S05]  /*76a0*/  @!P0 BRA `(.L_x_79) ;  /* 0x0000000000048947 */ /* 0x000fea0003800000 */
[----:B------:R-:W-:Y:S01]  /*76b0*/  BPT.TRAP 0x1 ;  /* 0x000000040000795c */ /* 0x000fe20000300000 */
.L_x_79:
[----:B--2---:R-:W-:-:S04]  /*76c0*/  VIADD R3, R7, 0x30c40 ;  /* 0x00030c4007037836 */ /* 0x004fc80000000000 */
[----:B------:R-:W-:-:S04]  /*76d0*/  IMAD R0, R0, 0x8, R3 ;  /* 0x0000000800007824 */ /* 0x000fc800078e0203 */
[----:B------:R-:W2:Y:S02]  /*76e0*/  SYNCS.PHASECHK.TRANS64.TRYWAIT P0, [R0+URZ], R5 ;  /* 0x00000005000075a7 */ /* 0x000ea4000800017f */
[----:B--2---:R-:W-:Y:S05]  /*76f0*/  @!P0 BRA `(.L_x_80) ;  /* 0x0000000400648947 */ /* 0x004fea0003800000 */
.L_x_98:
[----:B------:R-:W-:-:S07]  /*7700*/  IMAD R3, R4, 0x8, R3 ;  /* 0x0000000804037824 */ /* 0x000fce00078e0203 */
.L_x_81:
[----:B---3--:R3:W4:Y:S02]  /*7710*/  SYNCS.PHASECHK.TRANS64.TRYWAIT P0, [R3+URZ], R2 ;  /* 0x00000002030075a7 */ /* 0x008724000800017f */
[----:B----4-:R-:W-:Y:S05]  /*7720*/  @!P0 NANOSLEEP.SYNCS 0x989680 ;  /* 0x009896800000895d */ /* 0x010fea0003900000 */
[----:B------:R-:W4:Y:S02]  /*7730*/  @!P0 SYNCS.PHASECHK.TRANS64 P0, [R3+URZ], R2 ;  /* 0x00000002030085a7 */ /* 0x000f24000800007f */
[----:B----4-:R-:W-:Y:S05]  /*7740*/  @!P0 BRA `(.L_x_81) ;  /* 0xfffffffc00f08947 */ /* 0x010fea000383ffff */
.L_x_7:
[----:B------:R-:W-:Y:S05]  /*7750*/  BSYNC B6 ;  /* 0x0000000000067941 */ /* 0x000fea0003800000 */
.L_x_4:
[----:B------:R-:W-:Y:S05]  /*7760*/  EXIT ;  /* 0x000000000000794d */ /* 0x000fea0003800000 */
.L_x_12:
[----:B------:R-:W-:Y:S02]  /*7770*/  IMAD.MOV.U32 R12, RZ, RZ, RZ ;  /* 0x000000ffff0c7224 */ /* 0x000fe400078e00ff */
[----:B------:R-:W-:Y:S02]  /*7780*/  IMAD.MOV.U32 R11, RZ, RZ, 0x1f ;  /* 0x0000001fff0b7424 */ /* 0x000fe400078e00ff */
[----:B------:R-:W-:-:S07]  /*7790*/  IMAD.MOV.U32 R15, RZ, RZ, -0x1 ;  /* 0xffffffffff0f7424 */ /* 0x000fce00078e00ff */
[----:B------:R-:W-:Y:S05]  /*77a0*/  WARPSYNC.COLLECTIVE R15, `(.L_x_82) ;  /* 0x000000000f087348 */ /* 0x000fea0003c00000 */
[----:B------:R1:W2:Y:S02]  /*77b0*/  SHFL.IDX P6, R14, R13, R12, R11 ;  /* 0x0000000c0d0e7389 */ /* 0x0002a400000c000b */
[----:B-12---:R-:W-:Y:S01]  /*77c0*/  ENDCOLLECTIVE ;  /* 0x000000000000791b */ /* 0x006fe20003800000 */
.L_x_82:
[----:B------:R-:W-:Y:S05]  /*77d0*/  BRA `(.L_x_83) ;  /* 0xffffff9000f07947 */ /* 0x000fea000383ffff */
.L_x_14:
[----:B--2---:R2:W3:Y:S02]  /*77e0*/  SYNCS.PHASECHK.TRANS64.TRYWAIT P0, [R225+URZ+0x30c00], R6 ;  /* 0x030c0006e10075a7 */ /* 0x0044e4000800017f */
[----:B---3--:R-:W-:Y:S05]  /*77f0*/  @!P0 NANOSLEEP.SYNCS 0x989680 ;  /* 0x009896800000895d */ /* 0x008fea0003900000 */
[----:B------:R-:W3:Y:S02]  /*7800*/  @!P0 SYNCS.PHASECHK.TRANS64 P0, [R225+URZ+0x30c00], R6 ;  /* 0x030c0006e10085a7 */ /* 0x000ee4000800007f */
[----:B---3--:R-:W-:Y:S05]  /*7810*/  @!P0 BRA `(.L_x_14) ;  /* 0xfffffffc00f08947 */ /* 0x008fea000383ffff */
[----:B------:R-:W-:Y:S05]  /*7820*/  BRA `(.L_x_13) ;  /* 0xffffff9400147947 */ /* 0x000fea000383ffff */
.L_x_19:
[----:B--2---:R2:W3:Y:S02]  /*7830*/  SYNCS.PHASECHK.TRANS64.TRYWAIT P1, [R9+URZ+0x30c10], R22 ;  /* 0x030c1016090075a7 */ /* 0x0044e4000802017f */
[----:B---3--:R-:W-:Y:S05]  /*7840*/  @!P1 NANOSLEEP.SYNCS 0x989680 ;  /* 0x009896800000995d */ /* 0x008fea0003900000 */
[----:B------:R-:W3:Y:S02]  /*7850*/  @!P1 SYNCS.PHASECHK.TRANS64 P1, [R9+URZ+0x30c10], R22 ;  /* 0x030c1016090095a7 */ /* 0x000ee4000802007f */
[----:B---3--:R-:W-:Y:S05]  /*7860*/  @!P1 BRA `(.L_x_19) ;  /* 0xfffffffc00f09947 */ /* 0x008fea000383ffff */
[----:B------:R-:W-:Y:S05]  /*7870*/  BRA `(.L_x_18) ;  /* 0xffffff9c00487947 */ /* 0x000fea000383ffff */
.L_x_23:
[----:B------:R1:W1:Y:S02]  /*7880*/  SYNCS.PHASECHK.TRANS64.TRYWAIT P1, [R9+URZ+0x30c30], R22 ;  /* 0x030c3016090075a7 */ /* 0x000264000802017f */
[----:B-1----:R-:W-:Y:S05]  /*7890*/  @!P1 NANOSLEEP.SYNCS 0x989680 ;  /* 0x009896800000995d */ /* 0x002fea0003900000 */
[----:B------:R-:W1:Y:S02]  /*78a0*/  @!P1 SYNCS.PHASECHK.TRANS64 P1, [R9+URZ+0x30c30], R22 ;  /* 0x030c3016090095a7 */ /* 0x000e64000802007f */
[----:B-1----:R-:W-:Y:S05]  /*78b0*/  @!P1 BRA `(.L_x_23) ;  /* 0xfffffffc00f09947 */ /* 0x002fea000383ffff */
[----:B------:R-:W-:Y:S05]  /*78c0*/  BRA `(.L_x_22) ;  /* 0xffffffa000587947 */ /* 0x000fea000383ffff */
.L_x_56:
[----:B-1----:R1:W2:Y:S02]  /*78d0*/  SYNCS.PHASECHK.TRANS64.TRYWAIT P1, [R11+URZ+0x30c20], R0 ;  /* 0x030c20000b0075a7 */ /* 0x0022a4000802017f */
[----:B--2---:R-:W-:Y:S05]  /*78e0*/  @!P1 NANOSLEEP.SYNCS 0x989680 ;  /* 0x009896800000995d */ /* 0x004fea0003900000 */
[----:B------:R-:W2:Y:S02]  /*78f0*/  @!P1 SYNCS.PHASECHK.TRANS64 P1, [R11+URZ+0x30c20], R0 ;  /* 0x030c20000b0095a7 */ /* 0x000ea4000802007f */
[----:B--2---:R-:W-:Y:S05]  /*7900*/  @!P1 BRA `(.L_x_56) ;  /* 0xfffffffc00f09947 */ /* 0x004fea000383ffff */
[----:B------:R-:W-:Y:S05]  /*7910*/  BRA `(.L_x_84) ;  /* 0xffffffe800287947 */ /* 0x000fea000383ffff */
.L_x_60:
[----:B-1----:R1:W2:Y:S02]  /*7920*/  SYNCS.PHASECHK.TRANS64.TRYWAIT P1, [R11+URZ+0x30c40], R21 ;  /* 0x030c40150b0075a7 */ /* 0x0022a4000802017f */
[----:B--2---:R-:W-:Y:S05]  /*7930*/  @!P1 NANOSLEEP.SYNCS 0x989680 ;  /* 0x009896800000995d */ /* 0x004fea0003900000 */
[----:B------:R-:W2:Y:S02]  /*7940*/  @!P1 SYNCS.PHASECHK.TRANS64 P1, [R11+URZ+0x30c40], R21 ;  /* 0x030c40150b0095a7 */ /* 0x000ea4000802007f */
[----:B--2---:R-:W-:Y:S05]  /*7950*/  @!P1 BRA `(.L_x_60) ;  /* 0xfffffffc00f09947 */ /* 0x004fea000383ffff */
[----:B------:R-:W-:Y:S05]  /*7960*/  BRA `(.L_x_85) ;  /* 0xffffffec00487947 */ /* 0x000fea000383ffff */
.L_x_62:
[----:B--2---:R2:W3:Y:S02]  /*7970*/  SYNCS.PHASECHK.TRANS64.TRYWAIT P1, [R11+URZ+0x30c28], R21 ;  /* 0x030c28150b0075a7 */ /* 0x0044e4000802017f */
[----:B---3--:R-:W-:Y:S05]  /*7980*/  @!P1 NANOSLEEP.SYNCS 0x989680 ;  /* 0x009896800000995d */ /* 0x008fea0003900000 */
[----:B------:R-:W3:Y:S02]  /*7990*/  @!P1 SYNCS.PHASECHK.TRANS64 P1, [R11+URZ+0x30c28], R21 ;  /* 0x030c28150b0095a7 */ /* 0x000ee4000802007f */
[----:B---3--:R-:W-:Y:S05]  /*79a0*/  @!P1 BRA `(.L_x_62) ;  /* 0xfffffffc00f09947 */ /* 0x008fea000383ffff */
[----:B------:R-:W-:Y:S05]  /*79b0*/  BRA `(.L_x_86) ;  /* 0xffffffec00c07947 */ /* 0x000fea000383ffff */
.L_x_64:
[----:B---3--:R3:W4:Y:S02]  /*79c0*/  SYNCS.PHASECHK.TRANS64.TRYWAIT P1, [R11+URZ+0x30c48], R21 ;  /* 0x030c48150b0075a7 */ /* 0x008724000802017f */
[----:B----4-:R-:W-:Y:S05]  /*79d0*/  @!P1 NANOSLEEP.SYNCS 0x989680 ;  /* 0x009896800000995d */ /* 0x010fea0003900000 */
[----:B------:R-:W4:Y:S02]  /*79e0*/  @!P1 SYNCS.PHASECHK.TRANS64 P1, [R11+URZ+0x30c48], R21 ;  /* 0x030c48150b0095a7 */ /* 0x000f24000802007f */
[----:B----4-:R-:W-:Y:S05]  /*79f0*/  @!P1 BRA `(.L_x_64) ;  /* 0xfffffffc00f09947 */ /* 0x010fea000383ffff */
[----:B------:R-:W-:Y:S05]  /*7a00*/  BRA `(.L_x_87) ;  /* 0xfffffff000147947 */ /* 0x000fea000383ffff */
.L_x_66:
[----:B------:R-:W-:-:S07]  /*7a10*/  SHF.L.U32 R4, R9, 0x1f, RZ ;  /* 0x0000001f09047819 */ /* 0x000fce00000006ff */
.L_x_88:
[----:B-1----:R1:W2:Y:S02]  /*7a20*/  SYNCS.PHASECHK.TRANS64.TRYWAIT P1, [R11+URZ+0x30c20], R4 ;  /* 0x030c20040b0075a7 */ /* 0x0022a4000802017f */
[----:B--2---:R-:W-:Y:S05]  /*7a30*/  @!P1 NANOSLEEP.SYNCS 0x989680 ;  /* 0x009896800000995d */ /* 0x004fea0003900000 */
[----:B------:R-:W2:Y:S02]  /*7a40*/  @!P1 SYNCS.PHASECHK.TRANS64 P1, [R11+URZ+0x30c20], R4 ;  /* 0x030c20040b0095a7 */ /* 0x000ea4000802007f */
[----:B--2---:R-:W-:Y:S05]  /*7a50*/  @!P1 BRA `(.L_x_88) ;  /* 0xfffffffc00f09947 */ /* 0x004fea000383ffff */
[----:B------:R-:W-:Y:S05]  /*7a60*/  BRA `(.L_x_89) ;  /* 0xfffffff000807947 */ /* 0x000fea000383ffff */
.L_x_69:
[----:B---3--:R3:W4:Y:S02]  /*7a70*/  SYNCS.PHASECHK.TRANS64.TRYWAIT P1, [R11+URZ+0x30c40], R12 ;  /* 0x030c400c0b0075a7 */ /* 0x008724000802017f */
[----:B----4-:R-:W-:Y:S05]  /*7a80*/  @!P1 NANOSLEEP.SYNCS 0x989680 ;  /* 0x009896800000995d */ /* 0x010fea0003900000 */
[----:B------:R-:W4:Y:S02]  /*7a90*/  @!P1 SYNCS.PHASECHK.TRANS64 P1, [R11+URZ+0x30c40], R12 ;  /* 0x030c400c0b0095a7 */ /* 0x000f24000802007f */
[----:B----4-:R-:W-:Y:S05]  /*7aa0*/  @!P1 BRA `(.L_x_69) ;  /* 0xfffffffc00f09947 */ /* 0x010fea000383ffff */
[----:B------:R-:W-:Y:S05]  /*7ab0*/  BRA `(.L_x_90) ;  /* 0xfffffff000f07947 */ /* 0x000fea000383ffff */
.L_x_71:
[----:B-1----:R1:W2:Y:S02]  /*7ac0*/  SYNCS.PHASECHK.TRANS64.TRYWAIT P1, [R11+URZ+0x30c28], R12 ;  /* 0x030c280c0b0075a7 */ /* 0x0022a4000802017f */
[----:B--2---:R-:W-:Y:S05]  /*7ad0*/  @!P1 NANOSLEEP.SYNCS 0x989680 ;  /* 0x009896800000995d */ /* 0x004fea0003900000 */
[----:B------:R-:W2:Y:S02]  /*7ae0*/  @!P1 SYNCS.PHASECHK.TRANS64 P1, [R11+URZ+0x30c28], R12 ;  /* 0x030c280c0b0095a7 */ /* 0x000ea4000802007f */
[----:B--2---:R-:W-:Y:S05]  /*7af0*/  @!P1 BRA `(.L_x_71) ;  /* 0xfffffffc00f09947 */ /* 0x004fea000383ffff */
[----:B------:R-:W-:Y:S05]  /*7b00*/  BRA `(.L_x_91) ;  /* 0xfffffff4005c7947 */ /* 0x000fea000383ffff */
.L_x_73:
[----:B----4-:R4:W1:Y:S02]  /*7b10*/  SYNCS.PHASECHK.TRANS64.TRYWAIT P0, [R13+URZ+0x30c40], R2 ;  /* 0x030c40020d0075a7 */ /* 0x010864000800017f */
[----:B-1----:R-:W-:Y:S05]  /*7b20*/  @!P0 NANOSLEEP.SYNCS 0x989680 ;  /* 0x009896800000895d */ /* 0x002fea0003900000 */
[----:B------:R-:W1:Y:S02]  /*7b30*/  @!P0 SYNCS.PHASECHK.TRANS64 P0, [R13+URZ+0x30c40], R2 ;  /* 0x030c40020d0085a7 */ /* 0x000e64000800007f */
[----:B-1----:R-:W-:Y:S05]  /*7b40*/  @!P0 BRA `(.L_x_73) ;  /* 0xfffffffc00f08947 */ /* 0x002fea000383ffff */
[----:B------:R-:W-:Y:S05]  /*7b50*/  BRA `(.L_x_92) ;  /* 0xfffffff400c87947 */ /* 0x000fea000383ffff */
.L_x_75:
[----:B------:R-:W-:Y:S01]  /*7b60*/  BSSY B0, `(.L_x_93) ;  /* 0x0000006000007945 */ /* 0x000fe20003800000 */
[----:B------:R-:W-:-:S07]  /*7b70*/  IMAD.MOV.U32 R15, RZ, RZ, -0x1 ;  /* 0xffffffffff0f7424 */ /* 0x000fce00078e00ff */
[----:B------:R-:W-:Y:S05]  /*7b80*/  WARPSYNC.COLLECTIVE R15, `(.L_x_94) ;  /* 0x000000000f0c7348 */ /* 0x000fea0003c00000 */
[----:B------:R-:W-:Y:S02]  /*7b90*/  ELECT P6, UR62, PT ;  /* 0x00000000003e782f */ /* 0x000fe400038c0000 */
[----:B------:R-:W-:Y:S01]  /*7ba0*/  MOV R14, UR62 ;  /* 0x0000003e000e7c02 */ /* 0x000fe20008000f00 */
[----:B------:R-:W-:Y:S10]  /*7bb0*/  ENDCOLLECTIVE ;  /* 0x000000000000791b */ /* 0x000ff40003800000 */
.L_x_94:
[----:B------:R-:W-:Y:S05]  /*7bc0*/  BSYNC B0 ;  /* 0x0000000000007941 */ /* 0x000fea0003800000 */
.L_x_93:
[----:B------:R-:W-:Y:S01]  /*7bd0*/  PLOP3.LUT P0, PT, P6, PT, PT, 0x80, 0x0 ;  /* 0x000000000000781c */ /* 0x000fe2000370f070 */
[----:B------:R-:W-:-:S12]  /*7be0*/  BRA `(.L_x_95) ;  /* 0xfffffff800547947 */ /* 0x000fd8000383ffff */
.L_x_77:
[----:B-1----:R1:W2:Y:S02]  /*7bf0*/  SYNCS.PHASECHK.TRANS64.TRYWAIT P1, [R6+URZ], R5 ;  /* 0x00000005060075a7 */ /* 0x0022a4000802017f */
[----:B--2---:R-:W-:Y:S05]  /*7c00*/  @!P1 NANOSLEEP.SYNCS 0x989680 ;  /* 0x009896800000995d */ /* 0x004fea0003900000 */
[----:B------:R-:W2:Y:S02]  /*7c10*/  @!P1 SYNCS.PHASECHK.TRANS64 P1, [R6+URZ], R5 ;  /* 0x00000005060095a7 */ /* 0x000ea4000802007f */
[----:B--2---:R-:W-:Y:S05]  /*7c20*/  @!P1 BRA `(.L_x_77) ;  /* 0xfffffffc00f09947 */ /* 0x004fea000383ffff */
[----:B------:R-:W-:Y:S05]  /*7c30*/  BRA `(.L_x_96) ;  /* 0xfffffff800907947 */ /* 0x000fea000383ffff */
.L_x_78:
[----:B--2---:R2:W3:Y:S02]  /*7c40*/  SYNCS.PHASECHK.TRANS64.TRYWAIT P1, [R3+URZ], R2 ;  /* 0x00000002030075a7 */ /* 0x0044e4000802017f */
[----:B---3--:R-:W-:Y:S05]  /*7c50*/  @!P1 NANOSLEEP.SYNCS 0x989680 ;  /* 0x009896800000995d */ /* 0x008fea0003900000 */
[----:B------:R-:W3:Y:S02]  /*7c60*/  @!P1 SYNCS.PHASECHK.TRANS64 P1, [R3+URZ], R2 ;  /* 0x00000002030095a7 */ /* 0x000ee4000802007f */
[----:B---3--:R-:W-:Y:S05]  /*7c70*/  @!P1 BRA `(.L_x_78) ;  /* 0xfffffffc00f09947 */ /* 0x008fea000383ffff */
[----:B------:R-:W-:Y:S05]  /*7c80*/  BRA `(.L_x_97) ;  /* 0xfffffff800847947 */ /* 0x000fea000383ffff */
.L_x_80:
[----:B--2---:R2:W3:Y:S02]  /*7c90*/  SYNCS.PHASECHK.TRANS64.TRYWAIT P0, [R0+URZ], R5 ;  /* 0x00000005000075a7 */ /* 0x0044e4000800017f */
[----:B---3--:R-:W-:Y:S05]  /*7ca0*/  @!P0 NANOSLEEP.SYNCS 0x989680 ;  /* 0x009896800000895d */ /* 0x008fea0003900000 */
[----:B------:R-:W3:Y:S02]  /*7cb0*/  @!P0 SYNCS.PHASECHK.TRANS64 P0, [R0+URZ], R5 ;  /* 0x00000005000085a7 */ /* 0x000ee4000800007f */
[----:B---3--:R-:W-:Y:S05]  /*7cc0*/  @!P0 BRA `(.L_x_80) ;  /* 0xfffffffc00f08947 */ /* 0x008fea000383ffff */
[----:B------:R-:W-:Y:S05]  /*7cd0*/  BRA `(.L_x_98) ;  /* 0xfffffff800887947 */ /* 0x000fea000383ffff */
.L_x_99:
[----:B------:R-:W-:-:S00]  /*7ce0*/  BRA `(.L_x_99) ;  /* 0xfffffffc00fc7947 */ /* 0x000fc0000383ffff */
[----:B------:R-:W-:-:S00]  /*7cf0*/  NOP ;  /* 0x0000000000007918 */ /* 0x000fc00000000000 */
        /* <DEDUP_REMOVED lines=8> */
.L_x_3693:


//--------------------- .text._ZN7cutlass13device_kernelIN5flash11enable_sm90INS1_16FlashAttnBwdSm90INS1_25CollectiveMainloopBwdSm90ILi2ELi2ELi2EN4cute5tupleIJNS5_1CILi1EEES8_S8_EEENS6_IJNS7_ILi128EEESA_NS7_ILi64EEEEEENS_10bfloat16_tEfNS_4arch4Sm90ELb0ELb0ELb0ELb0ELb1ELb1ELb0ELb0ELi2ELi1ELi2ELi2ELb0EEENS1_21CollectiveEpilogueBwdISC_SD_SF_Li256ELb0ELb0ELi1EEENS1_19SingleTileSchedulerILb0ELb0ELb0ELi128EEEEEEEEEvNT_6ParamsE --------------------------
	.section	.text._ZN7cutlass13device_kernelIN5flash11enable_sm90INS1_16FlashAttnBwdSm90INS1_25CollectiveMainloopBwdSm90ILi2ELi2ELi2EN4cute5tupleIJNS5_1CILi1EEES8_S8_EEENS6_IJNS7_ILi128EEESA_NS7_ILi64EEEEEENS_10bfloat16_tEfNS_4arch4Sm90ELb0ELb0ELb0ELb0ELb1ELb1ELb0ELb0ELi2ELi1ELi2ELi2ELb0EEENS1_21CollectiveEpilogueBwdISC_SD_SF_Li256ELb0ELb0ELi1EEENS1_19SingleTileSchedulerILb0ELb0ELb0ELi128EEEEEEEEEvNT_6ParamsE,"ax",@progbits
	.align	128
.text._ZN7cutlass13device_kernelIN5flash11enable_sm90INS1_16FlashAttnBwdSm90INS1_25CollectiveMainloopBwdSm90ILi2ELi2ELi2EN4cute5tupleIJNS5_1CILi1EEES8_S8_EEENS6_IJNS7_ILi128EEESA_NS7_ILi64EEEEEENS_10bfloat16_tEfNS_4arch4Sm90ELb0ELb0ELb0ELb0ELb1ELb1ELb0ELb0ELi2ELi1ELi2ELi2ELb0EEENS1_21CollectiveEpilogueBwdISC_SD_SF_Li256ELb0ELb0ELi1EEENS1_19SingleTileSchedulerILb0ELb0ELb0ELi128EEEEEEEEEvNT_6ParamsE:
        .type           _ZN7cutlass13device_kernelIN5flash11enable_sm90INS1_16FlashAttnBwdSm90INS1_25CollectiveMainloopBwdSm90ILi2ELi2ELi2EN4cute5tupleIJNS5_1CILi1EEES8_S8_EEENS6_IJNS7_ILi128EEESA_NS7_ILi64EEEEEENS_10bfloat16_tEfNS_4arch4Sm90ELb0ELb0ELb0ELb0ELb1ELb1ELb0ELb0ELi2ELi1ELi2ELi2ELb0EEENS1_21CollectiveEpilogueBwdISC_SD_SF_Li256ELb0ELb0ELi1EEENS1_19SingleTileSchedulerILb0ELb0ELb0ELi128EEEEEEEEEvNT_6ParamsE,@function
        .size           _ZN7cutlass13device_kernelIN5flash11enable_sm90INS1_16FlashAttnBwdSm90INS1_25CollectiveMainloopBwdSm90ILi2ELi2ELi2EN4cute5tupleIJNS5_1CILi1EEES8_S8_EEENS6_IJNS7_ILi128EEESA_NS7_ILi64EEEEEENS_10bfloat16_tEfNS_4arch4Sm90ELb0ELb0ELb0ELb0ELb1ELb1ELb0ELb0ELi2ELi1ELi2ELi2ELb0EEENS1_21CollectiveEpilogueBwdISC_SD_SF_Li256ELb0ELb0ELi1EEENS1_19SingleTileSchedulerILb0ELb0ELb0ELi128EEEEEEEEEvNT_6ParamsE,(.L_x_3694 - _ZN7cutlass13device_kernelIN5flash11enable_sm90INS1_16FlashAttnBwdSm90INS1_25CollectiveMainloopBwdSm90ILi2ELi2ELi2EN4cute5tupleIJNS5_1CILi1EEES8_S8_EEENS6_IJNS7_ILi128EEESA_NS7_ILi64EEEEEENS_10bfloat16_tEfNS_4arch4Sm90ELb0ELb0ELb0ELb0ELb1ELb1ELb0ELb0ELi2ELi1ELi2ELi2ELb0EEENS1_21CollectiveEpilogueBwdISC_SD_SF_Li256ELb0ELb0ELi1EEENS1_19SingleTileSchedulerILb0ELb0ELb0ELi128EEEEEEEEEvNT_6ParamsE)
        .other          _ZN7cutlass13device_kernelIN5flash11enable_sm90INS1_16FlashAttnBwdSm90INS1_25CollectiveMainloopBwdSm90ILi2ELi2ELi2EN4cute5tupleIJNS5_1CILi1EEES8_S8_EEENS6_IJNS7_ILi128EEESA_NS7_ILi64EEEEEENS_10bfloat16_tEfNS_4arch4Sm90ELb0ELb0ELb0ELb0ELb1ELb1ELb0ELb0ELi2ELi1ELi2ELi2ELb0EEENS1_21CollectiveEpilogueBwdISC_SD_SF_Li256ELb0ELb0ELi1EEENS1_19SingleTileSchedulerILb0ELb0ELb0ELi128EEEEEEEEEvNT_6ParamsE,@"STO_CUDA_ENTRY STV_DEFAULT"
_ZN7cutlass13device_kernelIN5flash11enable_sm90INS1_16FlashAttnBwdSm90INS1_25CollectiveMainloopBwdSm90ILi2ELi2ELi2EN4cute5tupleIJNS5_1CILi1EEES8_S8_EEENS6_IJNS7_ILi128EEESA_NS7_ILi64EEEEEENS_10bfloat16_tEfNS_4arch4Sm90ELb0ELb0ELb0ELb0ELb1ELb1ELb0ELb0ELi2ELi1ELi2ELi2ELb0EEENS1_21CollectiveEpilogueBwdISC_SD_SF_Li256ELb0ELb0ELi1EEENS1_19SingleTileSchedulerILb0ELb0ELb0ELi128EEEEEEEEEvNT_6ParamsE:
        /* <DEDUP_REMOVED lines=29> */
.L_x_101:
[----:B------:R-:W-:Y:S05]  /*01d0*/  BSYNC B0 ;  /* 0x0000000000007941 */ /* 0x000fea0003800000 */
.L_x_100:
        /* <DEDUP_REMOVED lines=34> */
.L_x_102:
        /* <DEDUP_REMOVED lines=22> */
.L_x_103:
[----:B---3--:R-:W-:Y:S01]  /*0560*/  ISETP.NE.AND P0, PT, R2, RZ, PT ;  /* 0x000000ff0200720c */ /* 0x008fe20003f05270 */
[----:B------:R-:W-:Y:S01]  /*0570*/  IMAD.MOV.U32 R16, RZ, RZ, 0x1 ;  /* 0x00000001ff107424 */ /* 0x000fe200078e00ff */
[----:B------:R-:W-:Y:S01]  /*0580*/  NOP ;  /* 0x0000000000007918 */ /* 0x000fe20000000000 */
[----:B------:R-:W-:Y:S03]  /*0590*/  BSSY B6, `(.L_x_104) ;  /* 0x000079e000067945 */ /* 0x000fe60003800000 */
[----:B------:R-:W-:Y:S01]  /*05a0*/  SEL R16, R16, 0x2, !P0 ;  /* 0x0000000210107807 */ /* 0x000fe20004000000 */
[----:B-12-4-:R-:W-:Y:S06]  /*05b0*/  BAR.SYNC.DEFER_BLOCKING 0x0 ;  /* 0x0000000000007b1d */ /* 0x016fec0000010000 */
[----:B------:R-:W-:Y:S05]  /*05c0*/  @!P0 BRA `(.L_x_105) ;  /* 0x0000004c00548947 */ /* 0x000fea0003800000 */
.L_x_106:
        /* <DEDUP_REMOVED lines=35> */
.L_x_109:
        /* <DEDUP_REMOVED lines=15> */
.L_x_108:
        /* <DEDUP_REMOVED lines=22> */
.L_x_111:
        /* <DEDUP_REMOVED lines=15> */
.L_x_110:
[----:B------:R-:W-:Y:S01]  /*0b40*/  SHF.R.S32.HI R2, RZ, 0x1f, R17 ;  /* 0x0000001fff027819 */ /* 0x000fe20000011411 */
[----:B------:R-:W-:-:S03]  /*0b50*/  UMOV UR4, 0xffffffff ;  /* 0xffffffff00047882 */ /* 0x000fc60000000000 */
[----:B------:R-:W-:-:S04]  /*0b60*/  LEA.HI R3, R2, R17, RZ, 0x7 ;  /* 0x0000001102037211 */ /* 0x000fc800078f38ff */
[----:B------:R-:W-:Y:S01]  /*0b70*/  SHF.R.S32.HI R13, RZ, 0x7, R3 ;  /* 0x00000007ff0d7819 */ /* 0x000fe20000011403 */
[----:B------:R-:W-:Y:S06]  /*0b80*/  BRA.DIV UR4, `(.L_x_112) ;  /* 0x0000007604007947 */ /* 0x000fec000b800000 */
[----:B------:R1:W2:Y:S02]  /*0b90*/  SHFL.IDX PT, R14, R13, RZ, 0x1f ;  /* 0x00001fff0d0e7589 */ /* 0x0002a400000e0000 */
.L_x_199:
        /* <DEDUP_REMOVED lines=14> */
.L_x_113:
        /* <DEDUP_REMOVED lines=131> */
.L_x_126:
[----:B------:R-:W-:Y:S01]  /*14b0*/  ISETP.NE.AND P0, PT, R4, 0x3, PT ;  /* 0x000000030400780c */ /* 0x000fe20003f05270 */
[----:B------:R-:W-:-:S12]  /*14c0*/  YIELD ;  /* 0x0000000000007946 */ /* 0x000fd80003800000 */
[----:B-1----:R-:W-:Y:S05]  /*14d0*/  @!P0 BRA `(.L_x_116) ;  /* 0x0000000000048947 */ /* 0x002fea0003800000 */
[----:B------:R-:W-:Y:S01]  /*14e0*/  BPT.TRAP 0x1 ;  /* 0x000000040000795c */ /* 0x000fe20000300000 */
.L_x_116:
[----:B------:R-:W-:Y:S01]  /*14f0*/  IMAD R9, R7, 0x8, R225 ;  /* 0x0000000807097824 */ /* 0x000fe200078e02e1 */
[----:B------:R-:W-:-:S04]  /*1500*/  SHF.L.U32 R22, R6, 0x1f, RZ ;  /* 0x0000001f06167819 */ /* 0x000fc800000006ff */
[----:B------:R1:W2:Y:S01]  /*1510*/  SYNCS.PHASECHK.TRANS64.TRYWAIT P1, [R9+URZ+0x30c10], R22 ;  /* 0x030c1016090075a7 */ /* 0x0002a2000802017f */
[----:B------:R-:W-:Y:S05]  /*1520*/  @!P0 BRA `(.L_x_117) ;  /* 0x0000000000048947 */ /* 0x000fea0003800000 */
[----:B------:R-:W-:Y:S01]  /*1530*/  BPT.TRAP 0x1 ;  /* 0x000000040000795c */ /* 0x000fe20000300000 */
.L_x_117:
[----:B------:R-:W-:-:S05]  /*1540*/  VIADD R10, R225, 0x10000 ;  /* 0x00010000e10a7836 */ /* 0x000fca0000000000 */
[----:B------:R-:W-:-:S04]  /*1550*/  SHF.R.U32.HI R10, RZ, 0x4, R10 ;  /* 0x00000004ff0a7819 */ /* 0x000fc8000001160a */
[----:B------:R-:W-:Y:S01]  /*1560*/  LOP3.LUT R10, R10, 0x3fff, RZ, 0xc0, !PT ;  /* 0x00003fff0a0a7812 */ /* 0x000fe200078ec0ff */
[----:B--2---:R-:W-:Y:S06]  /*1570*/  @P1 BRA `(.L_x_118) ;  /* 0x0000000000081947 */ /* 0x004fec0003800000 */
[----:B------:R-:W2:Y:S02]  /*1580*/  SYNCS.PHASECHK.TRANS64.TRYWAIT P1, [R9+URZ+0x30c10], R22 ;  /* 0x030c1016090075a7 */ /* 0x000ea4000802017f */
[----:B--2---:R-:W-:Y:S05]  /*1590*/  @!P1 BRA `(.L_x_119) ;  /* 0x0000006800ac9947 */ /* 0x004fea0003800000 */
.L_x_118:
        /* <DEDUP_REMOVED lines=63> */
.L_x_120:
[----:B------:R1:W1:Y:S01]  /*1990*/  SYNCS.PHASECHK.TRANS64.TRYWAIT P1, [R9+URZ+0x30c30], R22 ;  /* 0x030c3016090075a7 */ /* 0x000262000802017f */
[----:B------:R-:W-:Y:S05]  /*19a0*/  @!P0 BRA `(.L_x_121) ;  /* 0x0000000000048947 */ /* 0x000fea0003800000 */
[----:B------:R-:W-:Y:S01]  /*19b0*/  BPT.TRAP 0x1 ;  /* 0x000000040000795c */ /* 0x000fe20000300000 */
.L_x_121:
[----:B------:R-:W-:-:S05]  /*19c0*/  VIADD R11, R225, 0x18000 ;  /* 0x00018000e10b7836 */ /* 0x000fca0000000000 */
[----:B------:R-:W-:-:S04]  /*19d0*/  SHF.R.U32.HI R11, RZ, 0x4, R11 ;  /* 0x00000004ff0b7819 */ /* 0x000fc8000001160b */
[----:B------:R-:W-:-:S04]  /*19e0*/  LOP3.LUT R218, R11, 0x3fff, RZ, 0xc0, !PT ;  /* 0x00003fff0bda7812 */ /* 0x000fc800078ec0ff */
[----:B------:R-:W-:Y:S01]  /*19f0*/  LOP3.LUT R12, R218, 0x10000, RZ, 0xfc, !PT ;  /* 0x00010000da0c7812 */ /* 0x000fe200078efcff */
[----:B-1----:R-:W-:Y:S06]  /*1a00*/  @P1 BRA `(.L_x_122) ;  /* 0x0000000000081947 */ /* 0x002fec0003800000 */
[----:B------:R-:W1:Y:S02]  /*1a10*/  SYNCS.PHASECHK.TRANS64.TRYWAIT P1, [R9+URZ+0x30c30], R22 ;  /* 0x030c3016090075a7 */ /* 0x000e64000802017f */
[----:B-1----:R-:W-:Y:S05]  /*1a20*/  @!P1 BRA `(.L_x_123) ;  /* 0x00000064009c9947 */ /* 0x002fea0003800000 */
.L_x_122:
        /* <DEDUP_REMOVED lines=620> */
.L_x_124:
        /* <DEDUP_REMOVED lines=68> */
.L_x_125:
        /* <DEDUP_REMOVED lines=11> */
.L_x_115:
        /* <DEDUP_REMOVED lines=51> */
.L_x_127:
        /* <DEDUP_REMOVED lines=19> */
.L_x_128:
        /* <DEDUP_REMOVED lines=18> */
.L_x_129:
        /* <DEDUP_REMOVED lines=18> */
.L_x_130:
        /* <DEDUP_REMOVED lines=103> */
.L_x_132:
[----:B------:R-:W-:Y:S05]  /*52f0*/  BSYNC B0 ;  /* 0x0000000000007941 */ /* 0x000fea0003800000 */
.L_x_131:
[----:B------:R-:W-:-:S04]  /*5300*/  DEPBAR.LE SB0, 0x0 ;  /* 0x000080000000791a */ /* 0x000fc80000000000 */
[----:B------:R-:W-:Y:S05]  /*5310*/  BRA `(.L_x_107) ;  /* 0x0000002c00147947 */ /* 0x000fea0003800000 */
.L_x_105:
        /* <DEDUP_REMOVED lines=14> */
[----:B------:R-:W-:Y:S01]  /*5400*/  ULDC UR13, c[0x0][0x288] ;  /* 0x0000a200000d7ab9 */ /* 0x000fe20000000800 */
[----:B------:R-:W-:Y:S01]  /*5410*/  ULDC.64 UR14, c[0x0][0x2e0] ;  /* 0x0000b800000e7ab9 */ /* 0x000fe20000000a00 */
[----:B------:R-:W-:-:S04]  /*5420*/  ELECT P0, URZ, PT ;  /* 0x00000000003f782f */ /* 0x000fc80003800000 */
[----:B------:R-:W2:Y:S01]  /*5430*/  LDC R4, c[0x0][0x280] ;  /* 0x0000a000ff047b82 */ /* 0x000ea20000000800 */
[----:B-1----:R-:W-:Y:S02]  /*5440*/  USHF.R.S32.HI UR8, URZ, 0x1f, UR16 ;  /* 0x0000001f3f087899 */ /* 0x002fe40008011410 */
[----:B------:R-:W-:Y:S02]  /*5450*/  UIMAD.WIDE.U32 UR4, UR16, UR10, URZ ;  /* 0x0000000a100472a5 */ /* 0x000fe4000f8e003f */
[----:B------:R-:W-:Y:S01]  /*5460*/  UIMAD UR6, UR8, UR10, URZ ;  /* 0x0000000a080672a4 */ /* 0x000fe2000f8e023f */
[----:B--2---:R-:W-:-:S03]  /*5470*/  ISETP.GE.AND P1, PT, R4, 0x1, PT ;  /* 0x000000010400780c */ /* 0x004fc60003f26270 */
[----:B------:R-:W-:Y:S02]  /*5480*/  UIMAD UR7, UR16, UR11, UR6 ;  /* 0x0000000b100772a4 */ /* 0x000fe4000f8e0206 */
[----:B------:R-:W-:Y:S02]  /*5490*/  USHF.R.S32.HI UR6, URZ, 0x1f, UR9 ;  /* 0x0000001f3f067899 */ /* 0x000fe40008011409 */
[----:B------:R-:W-:Y:S02]  /*54a0*/  UIMAD UR11, UR9, UR13, URZ ;  /* 0x0000000d090b72a4 */ /* 0x000fe4000f8e023f */
[----:B------:R-:W-:Y:S02]  /*54b0*/  UIMAD UR6, UR6, UR14, URZ ;  /* 0x0000000e060672a4 */ /* 0x000fe4000f8e023f */
[----:B------:R-:W-:Y:S02]  /*54c0*/  UIADD3 UR5, UR5, UR7, URZ ;  /* 0x0000000705057290 */ /* 0x000fe4000fffe03f */
[----:B------:R-:W-:-:S02]  /*54d0*/  UIADD3 UR10, UP0, UR11, UR16, URZ ;  /* 0x000000100b0a7290 */ /* 0x000fc4000ff1e03f */
[----:B------:R-:W-:Y:S02]  /*54e0*/  UIMAD UR12, UR9, UR15, UR6 ;  /* 0x0000000f090c72a4 */ /* 0x000fe4000f8e0206 */
[----:B------:R-:W-:Y:S02]  /*54f0*/  UIMAD.WIDE.U32 UR6, UR9, UR14, UR4 ;  /* 0x0000000e090672a5 */ /* 0x000fe4000f8e0004 */
[----:B------:R-:W-:Y:S01]  /*5500*/  ULEA.HI.X.SX32 UR11, UR11, UR8, 0x1, UP0 ;  /* 0x000000080b0b7291 */ /* 0x000fe200080f0e3f */
[----:B------:R-:W-:Y:S11]  /*5510*/  @!P1 BRA `(.L_x_107) ;  /* 0x0000002800949947 */ /* 0x000ff60003800000 */
[----:B------:R-:W1:Y:S01]  /*5520*/  S2R R5, SR_TID.X ;  /* 0x0000000000057919 */ /* 0x000e620000002100 */
[C---:B------:R-:W-:Y:S01]  /*5530*/  VIADD R0, R4.reuse, 0x7f ;  /* 0x0000007f04007836 */ /* 0x040fe20000000000 */
[----:B------:R-:W-:Y:S01]  /*5540*/  ISETP.GE.AND P1, PT, R4, 0x81, PT ;  /* 0x000000810400780c */ /* 0x000fe20003f26270 */
[----:B------:R-:W-:Y:S01]  /*5550*/  ULDC UR4, c[0x0][0x760] ;  /* 0x0001d80000047ab9 */ /* 0x000fe20000000800 */
[----:B------:R-:W2:Y:S01]  /*5560*/  S2UR UR28, SR_CTAID.X ;  /* 0x00000000001c79c3 */ /* 0x000ea20000002500 */
[----:B------:R-:W-:Y:S01]  /*5570*/  UIMAD UR13, UR13, UR4, URZ ;  /* 0x000000040d0d72a4 */ /* 0x000fe2000f8e023f */
[----:B------:R-:W-:Y:S01]  /*5580*/  SHF.R.S32.HI R3, RZ, 0x1f, R0 ;  /* 0x0000001fff037819 */ /* 0x000fe20000011400 */
[----:B------:R-:W-:Y:S01]  /*5590*/  UIADD3 UR12, UR7, UR12, URZ ;  /* 0x0000000c070c7290 */ /* 0x000fe2000fffe03f */
[----:B------:R-:W-:Y:S02]  /*55a0*/  UMOV UR4, URZ ;  /* 0x0000003f00047c82 */ /* 0x000fe40008000000 */
[----:B------:R-:W-:Y:S01]  /*55b0*/  LEA.HI R3, R3, R0, RZ, 0x7 ;  /* 0x0000000003037211 */ /* 0x000fe200078f38ff */
[----:B------:R-:W-:-:S03]  /*55c0*/  ULDC.64 UR26, c[0x0][0x208] ;  /* 0x00008200001a7ab9 */ /* 0x000fc60000000a00 */
[----:B------:R-:W-:-:S04]  /*55d0*/  SHF.R.S32.HI R2, RZ, 0x7, R3 ;  /* 0x00000007ff027819 */ /* 0x000fc80000011403 */
[----:B------:R-:W-:Y:S02]  /*55e0*/  VIMNMX R2, R2, 0x1, !PT ;  /* 0x0000000102027848 */ /* 0x000fe40007fe0100 */
[----:B-1----:R-:W-:Y:S02]  /*55f0*/  LOP3.LUT R0, R5, 0x1f, RZ, 0xc0, !PT ;  /* 0x0000001f05007812 */ /* 0x002fe400078ec0ff */
[----:B------:R-:W-:Y:S01]  /*5600*/  LOP3.LUT R5, R2, 0x1, RZ, 0xc0, !PT ;  /* 0x0000000102057812 */ /* 0x000fe200078ec0ff */
[----:B--2---:R-:W-:Y:S06]  /*5610*/  @!P1 BRA `(.L_x_134) ;  /* 0x0000000800ac9947 */ /* 0x004fec0003800000 */
        /* <DEDUP_REMOVED lines=11> */
[----:B------:R-:W-:-:S12]  /*56d0*/  UIADD3.X UR21, URZ, UR21, URZ, UP2, !UPT ;  /* 0x000000153f157290 */ /* 0x000fd800097fe43f */
.L_x_159:
[----:B------:R-:W-:Y:S01]  /*56e0*/  UIMAD UR22, UR13, UR4, URZ ;  /* 0x000000040d1672a4 */ /* 0x000fe2000f8e023f */
[----:B------:R-:W-:Y:S01]  /*56f0*/  ISETP.NE.AND P1, PT, R0, RZ, PT ;  /* 0x000000ff0000720c */ /* 0x000fe20003f25270 */
[----:B------:R-:W-:Y:S01]  /*5700*/  ULDC.64 UR8, c[0x0][0x768] ;  /* 0x0001da0000087ab9 */ /* 0x000fe20000000a00 */
[----:B------:R-:W-:Y:S01]  /*5710*/  USHF.L.U32 UR14, UR5, 0xe, URZ ;  /* 0x0000000e050e7899 */ /* 0x000fe2000800063f */
[----:B------:R-:W-:Y:S01]  /*5720*/  VIADD R4, R4, 0xfffffffe ;  /* 0xfffffffe04047836 */ /* 0x000fe20000000000 */
[----:B------:R-:W-:Y:S01]  /*5730*/  UIADD3 UR15, UP0, UR22, UR10, URZ ;  /* 0x0000000a160f7290 */ /* 0x000fe2000ff1e03f */
[----:B------:R-:W-:Y:S01]  /*5740*/  BSSY B0, `(.L_x_135) ;  /* 0x0000010000007945 */ /* 0x000fe20003800000 */
[----:B------:R-:W-:Y:S02]  /*5750*/  UIMAD.WIDE UR32, UR14, 0x4, UR16 ;  /* 0x000000040e2078a5 */ /* 0x000fe4000f8e0210 */
[----:B------:R-:W-:Y:S01]  /*5760*/  ULEA.HI.X.SX32 UR23, UR22, UR11, 0x1, UP0 ;  /* 0x0000000b16177291 */ /* 0x000fe200080f0e3f */
[----:B------:R-:W-:Y:S01]  /*5770*/  ISETP.NE.AND P2, PT, R4, RZ, PT ;  /* 0x000000ff0400720c */ /* 0x000fe20003f45270 */
[----:B------:R-:W-:-:S02]  /*5780*/  ULEA UR24, UP0, UR15, UR8, 0x2 ;  /* 0x000000080f187291 */ /* 0x000fc4000f80103f */
[----:B------:R-:W-:Y:S02]  /*5790*/  UIMAD.WIDE UR30, UR14, 0x4, UR18 ;  /* 0x000000040e1e78a5 */ /* 0x000fe4000f8e0212 */
[----:B------:R-:W-:Y:S02]  /*57a0*/  ULEA.HI.X UR23, UR15, UR9, UR23, 0x2, UP0 ;  /* 0x000000090f177291 */ /* 0x000fe400080f1417 */
[----:B-1----:R-:W-:Y:S01]  /*57b0*/  IMAD.U32 R2, RZ, RZ, UR24 ;  /* 0x00000018ff027e24 */ /* 0x002fe2000f8e00ff */
[----:B------:R-:W-:-:S03]  /*57c0*/  UIMAD.WIDE UR14, UR14, 0x4, UR20 ;  /* 0x000000040e0e78a5 */ /* 0x000fc6000f8e0214 */
[----:B------:R-:W-:Y:S01]  /*57d0*/  IMAD.U32 R3, RZ, RZ, UR23 ;  /* 0x00000017ff037e24 */ /* 0x000fe2000f8e00ff */
[----:B------:R-:W-:Y:S08]  /*57e0*/  @P1 BRA `(.L_x_136) ;  /* 0x0000000000141947 */ /* 0x000ff00003800000 */
.L_x_137:
[----:B------:R-:W2:Y:S04]  /*57f0*/  LDG.E.STRONG.GPU R6, desc[UR26][R2.64] ;  /* 0x0000001a02067981 */ /* 0x000ea8000c1ef900 */
[----:B--2---:R-:W-:Y:S01]  /*5800*/  CCTL.IVALL ;  /* 0x00000000ff00798f */ /* 0x004fe20002000000 */
[----:B------:R-:W-:Y:S05]  /*5810*/  YIELD ;  /* 0x0000000000007946 */ /* 0x000fea0003800000 */
[----:B------:R-:W-:-:S13]  /*5820*/  ISETP.NE.AND P3, PT, R6, UR28, PT ;  /* 0x0000001c06007c0c */ /* 0x000fda000bf65270 */
[----:B------:R-:W-:Y:S05]  /*5830*/  @P3 BRA `(.L_x_137) ;  /* 0xfffffffc00ec3947 */ /* 0x000fea000383ffff */
.L_x_136:
[----:B------:R-:W-:Y:S05]  /*5840*/  BSYNC B0 ;  /* 0x0000000000007941 */ /* 0x000fea0003800000 */
.L_x_135:
[----:B------:R-:W-:-:S03]  /*5850*/  UMOV UR23, 0xffffffff ;  /* 0xffffffff00177882 */ /* 0x000fc60000000000 */
[----:B------:R-:W-:Y:S05]  /*5860*/  BRA.DIV UR23, `(.L_x_138) ;  /* 0x0000002a17207947 */ /* 0x000fea000b800000 */
[----:B------:R-:W-:Y:S01]  /*5870*/  NOP ;  /* 0x0000000000007918 */ /* 0x000fe20000000000 */
.L_x_202:
[----:B------:R-:W-:Y:S05]  /*5880*/  WARPSYNC.ALL ;  /* 0x0000000000007948 */ /* 0x000fea0003800000 */
[----:B------:R-:W-:Y:S06]  /*5890*/  BAR.SYNC.DEFER_BLOCKING 0xd, 0xa0 ;  /* 0x0342800000007b1d */ /* 0x000fec0000010000 */
[----:B------:R-:W-:Y:S04]  /*58a0*/  BSSY B0, `(.L_x_139) ;  /* 0x0000011000007945 */ /* 0x000fe80003800000 */
[----:B------:R-:W-:Y:S05]  /*58b0*/  @!P0 BRA `(.L_x_140) ;  /* 0x00000000003c8947 */ /* 0x000fea0003800000 */
[----:B------:R-:W1:Y:S01]  /*58c0*/  S2UR UR34, SR_CgaCtaId ;  /* 0x00000000002279c3 */ /* 0x000e620000008800 */
[----:B------:R-:W-:Y:S01]  /*58d0*/  USHF.L.U32 UR23, UR4, 0xd, URZ ;  /* 0x0000000d04177899 */ /* 0x000fe2000800063f */
        /* <DEDUP_REMOVED lines=13> */
.L_x_140:
[----:B------:R-:W-:Y:S05]  /*59b0*/  BSYNC B0 ;  /* 0x0000000000007941 */ /* 0x000fea0003800000 */
.L_x_139:
        /* <DEDUP_REMOVED lines=13> */
.L_x_142:
[----:B------:R-:W-:Y:S05]  /*5a90*/  BSYNC B0 ;  /* 0x0000000000007941 */ /* 0x000fea0003800000 */
.L_x_141:
[----:B------:R-:W-:Y:S06]  /*5aa0*/  BAR.ARV 0xa, 0xa0 ;  /* 0x0282800000007b1d */ /* 0x000fec0000002000 */
[----:B------:R-:W-:Y:S04]  /*5ab0*/  BSSY B0, `(.L_x_143) ;  /* 0x0000003000007945 */ /* 0x000fe80003800000 */
[----:B------:R-:W-:Y:S05]  /*5ac0*/  @!P0 BRA `(.L_x_144) ;  /* 0x0000000000048947 */ /* 0x000fea0003800000 */
[----:B------:R-:W-:-:S04]  /*5ad0*/  DEPBAR.LE SB0, 0x0 ;  /* 0x000080000000791a */ /* 0x000fc80000000000 */
.L_x_144:
[----:B------:R-:W-:Y:S05]  /*5ae0*/  BSYNC B0 ;  /* 0x0000000000007941 */ /* 0x000fea0003800000 */
.L_x_143:
[----:B------:R-:W-:Y:S06]  /*5af0*/  BAR.ARV 0xb, 0xa0 ;  /* 0x02c2800000007b1d */ /* 0x000fec0000002000 */
[----:B------:R-:W-:Y:S01]  /*5b00*/  NOP ;  /* 0x0000000000007918 */ /* 0x000fe20000000000 */
[----:B------:R-:W-:Y:S04]  /*5b10*/  BSSY B0, `(.L_x_145) ;  /* 0x0000011000007945 */ /* 0x000fe80003800000 */
[----:B------:R-:W-:Y:S05]  /*5b20*/  @P1 BRA `(.L_x_146) ;  /* 0x00000000003c1947 */ /* 0x000fea0003800000 */
[----:B------:R-:W-:Y:S01]  /*5b30*/  @!PT LDS RZ, [RZ] ;  /* 0x00000000fffff984 */ /* 0x000fe20000000800 */
[----:B------:R-:W-:Y:S01]  /*5b40*/  @!PT LDS RZ, [RZ] ;  /* 0x00000000fffff984 */ /* 0x000fe20000000800 */
[----:B------:R-:W-:Y:S01]  /*5b50*/  @!PT LDS RZ, [RZ] ;  /* 0x00000000fffff984 */ /* 0x000fe20000000800 */
[----:B------:R-:W-:Y:S01]  /*5b60*/  @!PT LDS RZ, [RZ] ;  /* 0x00000000fffff984 */ /* 0x000fe20000000800 */
[----:B------:R1:W-:Y:S06]  /*5b70*/  MEMBAR.ALL.CTA ;  /* 0x0000000000007992 */ /* 0x0003ec0000008000 */
[----:B-1----:R-:W-:Y:S06]  /*5b80*/  MEMBAR.ALL.GPU ;  /* 0x0000000000007992 */ /* 0x002fec000000a000 */
[----:B------:R-:W-:-:S00]  /*5b90*/  ERRBAR ;  /* 0x00000000000079ab */ /* 0x000fc00000000000 */
[----:B------:R-:W-:Y:S06]  /*5ba0*/  CGAERRBAR ;  /* 0x00000000000075ab */ /* 0x000fec0000000000 */
[----:B012345:R-:W-:Y:S01]  /*5bb0*/  CCTL.IVALL ;  /* 0x00000000ff00798f */ /* 0x03ffe20002000000 */
[----:B------:R-:W1:Y:S01]  /*5bc0*/  S2R R6, SR_LANEID ;  /* 0x0000000000067919 */ /* 0x000e620000000000 */
[----:B------:R-:W-:Y:S02]  /*5bd0*/  VOTEU.ANY UR23, UPT, PT ;  /* 0x0000000000177886 */ /* 0x000fe400038e0100 */
[----:B------:R-:W-:-:S02]  /*5be0*/  UFLO.U32 UR24, UR23 ;  /* 0x00000017001872bd */ /* 0x000fc400080e0000 */
[----:B------:R-:W2:Y:S04]  /*5bf0*/  POPC R7, UR23 ;  /* 0x0000001700077d09 */ /* 0x000ea80008000000 */
[----:B-1----:R-:W-:-:S13]  /*5c00*/  ISETP.EQ.U32.AND P3, PT, R6, UR24, PT ;  /* 0x0000001806007c0c */ /* 0x002fda000bf62070 */
[----:B--2---:R1:W-:Y:S02]  /*5c10*/  @P3 REDG.E.ADD.S32.STRONG.GPU desc[UR26][R2.64], R7 ;  /* 0x000000070200398e */ /* 0x0043e4000c10e39a */
.L_x_146:
[----:B------:R-:W-:Y:S05]  /*5c20*/  BSYNC B0 ;  /* 0x0000000000007941 */ /* 0x000fea0003800000 */
.L_x_145:
[----:B------:R-:W-:Y:S01]  /*5c30*/  UIADD3 UR22, UR13, UR22, URZ ;  /* 0x000000160d167290 */ /* 0x000fe2000fffe03f */
[----:B------:R-:W-:Y:S03]  /*5c40*/  BSSY B0, `(.L_x_147) ;  /* 0x000000d000007945 */ /* 0x000fe60003800000 */
[----:B------:R-:W-:-:S04]  /*5c50*/  UIADD3 UR23, UP0, UR22, UR10, URZ ;  /* 0x0000000a16177290 */ /* 0x000fc8000ff1e03f */
[----:B------:R-:W-:Y:S02]  /*5c60*/  ULEA.HI.X.SX32 UR22, UR22, UR11, 0x1, UP0 ;  /* 0x0000000b16167291 */ /* 0x000fe400080f0e3f */
[----:B------:R-:W-:-:S04]  /*5c70*/  ULEA UR8, UP0, UR23, UR8, 0x2 ;  /* 0x0000000817087291 */ /* 0x000fc8000f80103f */
[----:B------:R-:W-:Y:S02]  /*5c80*/  ULEA.HI.X UR22, UR23, UR9, UR22, 0x2, UP0 ;  /* 0x0000000917167291 */ /* 0x000fe400080f1416 */
[----:B-1----:R-:W-:-:S04]  /*5c90*/  IMAD.U32 R2, RZ, RZ, UR8 ;  /* 0x00000008ff027e24 */ /* 0x002fc8000f8e00ff */
[----:B------:R-:W-:Y:S01]  /*5ca0*/  IMAD.U32 R3, RZ, RZ, UR22 ;  /* 0x00000016ff037e24 */ /* 0x000fe2000f8e00ff */
[----:B------:R-:W-:Y:S06]  /*5cb0*/  @P1 BRA `(.L_x_148) ;  /* 0x0000000000141947 */ /* 0x000fec0003800000 */
.L_x_149:
[----:B------:R-:W2:Y:S04]  /*5cc0*/  LDG.E.STRONG.GPU R6, desc[UR26][R2.64] ;  /* 0x0000001a02067981 */ /* 0x000ea8000c1ef900 */
[----:B--2---:R-:W-:Y:S01]  /*5cd0*/  CCTL.IVALL ;  /* 0x00000000ff00798f */ /* 0x004fe20002000000 */
[----:B------:R-:W-:Y:S05]  /*5ce0*/  YIELD ;  /* 0x0000000000007946 */ /* 0x000fea0003800000 */
[----:B------:R-:W-:-:S13]  /*5cf0*/  ISETP.NE.AND P3, PT, R6, UR28, PT ;  /* 0x0000001c06007c0c */ /* 0x000fda000bf65270 */
[----:B------:R-:W-:Y:S05]  /*5d00*/  @P3 BRA `(.L_x_149) ;  /* 0xfffffffc00ec3947 */ /* 0x000fea000383ffff */
.L_x_148:
[----:B------:R-:W-:Y:S05]  /*5d10*/  BSYNC B0 ;  /* 0x0000000000007941 */ /* 0x000fea0003800000 */
.L_x_147:
[----:B------:R-:W-:-:S03]  /*5d20*/  UMOV UR8, 0xffffffff ;  /* 0xffffffff00087882 */ /* 0x000fc60000000000 */
[----:B------:R-:W-:Y:S05]  /*5d30*/  BRA.DIV UR8, `(.L_x_150) ;  /* 0x0000002608087947 */ /* 0x000fea000b800000 */
[----:B------:R-:W-:Y:S01]  /*5d40*/  NOP ;  /* 0x0000000000007918 */ /* 0x000fe20000000000 */
.L_x_205:
[----:B------:R-:W-:Y:S05]  /*5d50*/  WARPSYNC.ALL ;  /* 0x0000000000007948 */ /* 0x000fea0003800000 */
        /* <DEDUP_REMOVED lines=12> */
.L_x_152:
[----:B------:R-:W-:Y:S05]  /*5e20*/  BSYNC B0 ;  /* 0x0000000000007941 */ /* 0x000fea0003800000 */
.L_x_151:
        /* <DEDUP_REMOVED lines=13> */
.L_x_154:
[----:B------:R-:W-:Y:S05]  /*5f00*/  BSYNC B0 ;  /* 0x0000000000007941 */ /* 0x000fea0003800000 */
.L_x_153:
[----:B------:R-:W-:Y:S06]  /*5f10*/  BAR.ARV 0xa, 0xa0 ;  /* 0x0282800000007b1d */ /* 0x000fec0000002000 */
[----:B------:R-:W-:Y:S04]  /*5f20*/  BSSY B0, `(.L_x_155) ;  /* 0x0000003000007945 */ /* 0x000fe80003800000 */
[----:B------:R-:W-:Y:S05]  /*5f30*/  @!P0 BRA `(.L_x_156) ;  /* 0x0000000000048947 */ /* 0x000fea0003800000 */
[----:B------:R-:W-:-:S04]  /*5f40*/  DEPBAR.LE SB0, 0x0 ;  /* 0x000080000000791a */ /* 0x000fc80000000000 */
.L_x_156:
[----:B------:R-:W-:Y:S05]  /*5f50*/  BSYNC B0 ;  /* 0x0000000000007941 */ /* 0x000fea0003800000 */
.L_x_155:
[----:B------:R-:W-:Y:S06]  /*5f60*/  BAR.ARV 0xb, 0xa0 ;  /* 0x02c2800000007b1d */ /* 0x000fec0000002000 */
[----:B------:R-:W-:Y:S01]  /*5f70*/  NOP ;  /* 0x0000000000007918 */ /* 0x000fe20000000000 */
[----:B------:R-:W-:Y:S04]  /*5f80*/  BSSY B0, `(.L_x_157) ;  /* 0x0000011000007945 */ /* 0x000fe80003800000 */
[----:B------:R-:W-:Y:S05]  /*5f90*/  @P1 BRA `(.L_x_158) ;  /* 0x00000000003c1947 */ /* 0x000fea0003800000 */
[----:B------:R-:W1:Y:S01]  /*5fa0*/  S2R R6, SR_LANEID ;  /* 0x0000000000067919 */ /* 0x000e620000000000 */
[----:B------:R-:W-:Y:S01]  /*5fb0*/  @!PT LDS RZ, [RZ] ;  /* 0x00000000fffff984 */ /* 0x000fe20000000800 */
[----:B------:R-:W-:Y:S01]  /*5fc0*/  @!PT LDS RZ, [RZ] ;  /* 0x00000000fffff984 */ /* 0x000fe20000000800 */
[----:B------:R-:W-:Y:S01]  /*5fd0*/  @!PT LDS RZ, [RZ] ;  /* 0x00000000fffff984 */ /* 0x000fe20000000800 */
[----:B------:R-:W-:Y:S01]  /*5fe0*/  @!PT LDS RZ, [RZ] ;  /* 0x00000000fffff984 */ /* 0x000fe20000000800 */
[----:B------:R2:W-:Y:S06]  /*5ff0*/  MEMBAR.ALL.CTA ;  /* 0x0000000000007992 */ /* 0x0005ec0000008000 */
[----:B--2---:R-:W-:Y:S06]  /*6000*/  MEMBAR.ALL.GPU ;  /* 0x0000000000007992 */ /* 0x004fec000000a000 */
[----:B------:R-:W-:-:S00]  /*6010*/  ERRBAR ;  /* 0x00000000000079ab */ /* 0x000fc00000000000 */
[----:B------:R-:W-:Y:S06]  /*6020*/  CGAERRBAR ;  /* 0x00000000000075ab */ /* 0x000fec0000000000 */
[----:B012345:R-:W-:Y:S01]  /*6030*/  CCTL.IVALL ;  /* 0x00000000ff00798f */ /* 0x03ffe20002000000 */
[----:B------:R-:W-:Y:S02]  /*6040*/  VOTEU.ANY UR8, UPT, PT ;  /* 0x0000000000087886 */ /* 0x000fe400038e0100 */
[----:B------:R-:W-:Y:S02]  /*6050*/  UFLO.U32 UR9, UR8 ;  /* 0x00000008000972bd */ /* 0x000fe400080e0000 */
[----:B------:R-:W2:Y:S04]  /*6060*/  POPC R7, UR8 ;  /* 0x0000000800077d09 */ /* 0x000ea80008000000 */
[----:B-1----:R-:W-:-:S13]  /*6070*/  ISETP.EQ.U32.AND P1, PT, R6, UR9, PT ;  /* 0x0000000906007c0c */ /* 0x002fda000bf22070 */
[----:B--2---:R1:W-:Y:S02]  /*6080*/  @P1 REDG.E.ADD.S32.STRONG.GPU desc[UR26][R2.64], R7 ;  /* 0x000000070200198e */ /* 0x0043e4000c10e39a */
.L_x_158:
[----:B------:R-:W-:Y:S05]  /*6090*/  BSYNC B0 ;  /* 0x0000000000007941 */ /* 0x000fea0003800000 */
.L_x_157:
[----:B------:R-:W-:Y:S02]  /*60a0*/  UIADD3 UR4, UR4, 0x2, URZ ;  /* 0x0000000204047890 */ /* 0x000fe4000fffe03f */
[----:B------:R-:W-:Y:S01]  /*60b0*/  UIADD3 UR5, UR5, 0x1, URZ ;  /* 0x0000000105057890 */ /* 0x000fe2000fffe03f */
[----:B------:R-:W-:Y:S11]  /*60c0*/  @P2 BRA `(.L_x_159) ;  /* 0xfffffff400842947 */ /* 0x000ff6000383ffff */
.L_x_134:
[----:B------:R-:W-:-:S13]  /*60d0*/  ISETP.NE.AND P1, PT, R5, RZ, PT ;  /* 0x000000ff0500720c */ /* 0x000fda0003f25270 */
[----:B------:R-:W-:Y:S05]  /*60e0*/  @!P1 BRA `(.L_x_107) ;  /* 0x0000001c00a09947 */ /* 0x000fea0003800000 */
[----:B------:R-:W-:Y:S01]  /*60f0*/  UIMAD UR5, UR13, UR4, URZ ;  /* 0x000000040d0572a4 */ /* 0x000fe2000f8e023f */
[----:B------:R-:W-:Y:S01]  /*6100*/  ISETP.NE.AND P1, PT, R0, RZ, PT ;  /* 0x000000ff0000720c */ /* 0x000fe20003f25270 */
[----:B------:R-:W-:Y:S01]  /*6110*/  ULDC.64 UR14, c[0x0][0x768] ;  /* 0x0001da00000e7ab9 */ /* 0x000fe20000000a00 */
[----:B------:R-:W-:Y:S01]  /*6120*/  BSSY B0, `(.L_x_160) ;  /* 0x000000d000007945 */ /* 0x000fe20003800000 */
[----:B------:R-:W-:-:S04]  /*6130*/  UIADD3 UR8, UP0, UR5, UR10, URZ ;  /* 0x0000000a05087290 */ /* 0x000fc8000ff1e03f */
[----:B------:R-:W-:Y:S02]  /*6140*/  ULEA.HI.X.SX32 UR5, UR5, UR11, 0x1, UP0 ;  /* 0x0000000b05057291 */ /* 0x000fe400080f0e3f */
[----:B------:R-:W-:-:S04]  /*6150*/  ULEA UR9, UP0, UR8, UR14, 0x2 ;  /* 0x0000000e08097291 */ /* 0x000fc8000f80103f */
[----:B------:R-:W-:Y:S02]  /*6160*/  ULEA.HI.X UR5, UR8, UR15, UR5, 0x2, UP0 ;  /* 0x0000000f08057291 */ /* 0x000fe400080f1405 */
[----:B-1----:R-:W-:-:S04]  /*6170*/  IMAD.U32 R2, RZ, RZ, UR9 ;  /* 0x00000009ff027e24 */ /* 0x002fc8000f8e00ff */
[----:B------:R-:W-:Y:S01]  /*6180*/  IMAD.U32 R3, RZ, RZ, UR5 ;  /* 0x00000005ff037e24 */ /* 0x000fe2000f8e00ff */
[----:B------:R-:W-:Y:S06]  /*6190*/  @P1 BRA `(.L_x_161) ;  /* 0x0000000000141947 */ /* 0x000fec0003800000 */
.L_x_162:
[----:B------:R-:W2:Y:S04]  /*61a0*/  LDG.E.STRONG.GPU R0, desc[UR26][R2.64] ;  /* 0x0000001a02007981 */ /* 0x000ea8000c1ef900 */
[----:B--2---:R-:W-:Y:S01]  /*61b0*/  CCTL.IVALL ;  /* 0x00000000ff00798f */ /* 0x004fe20002000000 */
[----:B------:R-:W-:Y:S05]  /*61c0*/  YIELD ;  /* 0x0000000000007946 */ /* 0x000fea0003800000 */
[----:B------:R-:W-:-:S13]  /*61d0*/  ISETP.NE.AND P2, PT, R0, UR28, PT ;  /* 0x0000001c00007c0c */ /* 0x000fda000bf45270 */
[----:B------:R-:W-:Y:S05]  /*61e0*/  @P2 BRA `(.L_x_162) ;  /* 0xfffffffc00ec2947 */ /* 0x000fea000383ffff */
.L_x_161:
[----:B------:R-:W-:Y:S05]  /*61f0*/  BSYNC B0 ;  /* 0x0000000000007941 */ /* 0x000fea0003800000 */
.L_x_160:
[----:B------:R-:W-:-:S03]  /*6200*/  UMOV UR5, 0xffffffff ;  /* 0xffffffff00057882 */ /* 0x000fc60000000000 */
[----:B------:R-:W-:Y:S05]  /*6210*/  BRA.DIV UR5, `(.L_x_163) ;  /* 0x0000001e05ec7947 */ /* 0x000fea000b800000 */
[----:B------:R-:W-:Y:S01]  /*6220*/  NOP ;  /* 0x0000000000007918 */ /* 0x000fe20000000000 */
.L_x_208:
[----:B------:R-:W-:Y:S01]  /*6230*/  IMAD.U32 R6, RZ, RZ, UR4 ;  /* 0x00000004ff067e24 */ /* 0x000fe2000f8e00ff */
[----:B------:R-:W-:Y:S05]  /*6240*/  WARPSYNC.ALL ;  /* 0x0000000000007948 */ /* 0x000fea0003800000 */
[----:B------:R-:W-:Y:S01]  /*6250*/  BAR.SYNC.DEFER_BLOCKING 0xd, 0xa0 ;  /* 0x0342800000007b1d */ /* 0x000fe20000010000 */
[----:B------:R-:W-:-:S05]  /*6260*/  IMAD.SHL.U32 R6, R6, 0x2000, RZ ;  /* 0x0000200006067824 */ /* 0x000fca00078e00ff */
[----:B------:R-:W-:Y:S04]  /*6270*/  BSSY B0, `(.L_x_164) ;  /* 0x0000012000007945 */ /* 0x000fe80003800000 */
[----:B------:R-:W-:Y:S05]  /*6280*/  @!P0 BRA `(.L_x_165) ;  /* 0x0000000000408947 */ /* 0x000fea0003800000 */
[----:B------:R-:W1:Y:S01]  /*6290*/  LDC.64 R8, c[0x0][0x2c0] ;  /* 0x0000b000ff087b82 */ /* 0x000e620000000a00 */
[C---:B------:R-:W-:Y:S01]  /*62a0*/  IADD3 R4, P2, R6.reuse, UR6, RZ ;  /* 0x0000000606047c10 */ /* 0x040fe2000ff5e0ff */
[----:B------:R-:W-:Y:S01]  /*62b0*/  UMOV UR5, 0x400 ;  /* 0x0000040000057882 */ /* 0x000fe20000000000 */
[----:B------:R-:W-:Y:S01]  /*62c0*/  UMOV UR16, 0x0 ;  /* 0x0000000000107882 */ /* 0x000fe20000000000 */
[----:B------:R-:W-:Y:S01]  /*62d0*/  UMOV UR17, 0x14f00000 ;  /* 0x14f0000000117882 */ /* 0x000fe20000000000 */
[----:B------:R-:W-:-:S03]  /*62e0*/  LEA.HI.X.SX32 R5, R6, UR12, 0x1, P2 ;  /* 0x0000000c06057c11 */ /* 0x000fc600090f0eff */
[----:B------:R-:W2:Y:S01]  /*62f0*/  S2UR UR8, SR_CgaCtaId ;  /* 0x00000000000879c3 */ /* 0x000ea20000008800 */
[----:B-1----:R-:W-:-:S04]  /*6300*/  LEA R0, P3, R4, R8, 0x2 ;  /* 0x0000000804007211 */ /* 0x002fc800078610ff */
[----:B------:R-:W-:Y:S02]  /*6310*/  LEA.HI.X R4, R4, R9, R5, 0x2, P3 ;  /* 0x0000000904047211 */ /* 0x000fe400018f1405 */
[----:B------:R-:W-:Y:S02]  /*6320*/  R2UR UR14, R0 ;  /* 0x00000000000e72ca */ /* 0x000fe400000e0000 */
[----:B------:R-:W-:Y:S01]  /*6330*/  R2UR UR15, R4 ;  /* 0x00000000040f72ca */ /* 0x000fe200000e0000 */
[----:B--2---:R-:W-:-:S03]  /*6340*/  ULEA UR5, UR8, UR5, 0x18 ;  /* 0x0000000508057291 */ /* 0x004fc6000f8ec03f */
[----:B------:R-:W-:Y:S01]  /*6350*/  UMOV UR8, 0x400 ;  /* 0x0000040000087882 */ /* 0x000fe20000000000 */
[----:B------:R-:W-:-:S09]  /*6360*/  UIADD3 UR5, UR5, 0x8000, URZ ;  /* 0x0000800005057890 */ /* 0x000fd2000fffe03f */
[----:B------:R1:W-:Y:S02]  /*6370*/  UBLKRED.G.S.ADD.F32.RN [UR14], [UR5], UR8, desc[UR16] ;  /* 0x0000100e050073bb */ /* 0x0003e400080a1408 */
[----:B-1----:R0:W-:Y:S02]  /*6380*/  UTMACMDFLUSH ;  /* 0x00000000000079b7 */ /* 0x0021e40000000000 */
.L_x_165:
[----:B------:R-:W-:Y:S05]  /*6390*/  BSYNC B0 ;  /* 0x0000000000007941 */ /* 0x000fea0003800000 */
.L_x_164:
[----:B------:R-:W-:Y:S06]  /*63a0*/  BAR.SYNC.DEFER_BLOCKING 0xe, 0xa0 ;  /* 0x0382800000007b1d */ /* 0x000fec0000010000 */
[----:B------:R-:W-:Y:S04]  /*63b0*/  BSSY B0, `(.L_x_166) ;  /* 0x0000013000007945 */ /* 0x000fe80003800000 */
[----:B------:R-:W-:Y:S05]  /*63c0*/  @!P0 BRA `(.L_x_167) ;  /* 0x0000000000448947 */ /* 0x000fea0003800000 */
[----:B------:R-:W1:Y:S01]  /*63d0*/  S2UR UR15, SR_CgaCtaId ;  /* 0x00000000000f79c3 */ /* 0x000e620000008800 */
[----:B------:R-:W-:Y:S01]  /*63e0*/  R2UR UR5, R6 ;  /* 0x00000000060572ca */ /* 0x000fe200000e0000 */
[----:B------:R-:W-:Y:S01]  /*63f0*/  UMOV UR14, 0x400 ;  /* 0x00000400000e7882 */ /* 0x000fe20000000000 */
[----:B------:R-:W-:Y:S01]  /*6400*/  ULDC.64 UR8, c[0x0][0x2c0] ;  /* 0x0000b00000087ab9 */ /* 0x000fe20000000a00 */
[----:B------:R-:W-:-:S10]  /*6410*/  UMOV UR17, 0x14f00000 ;  /* 0x14f0000000117882 */ /* 0x000fd40000000000 */
[----:B------:R-:W-:-:S04]  /*6420*/  UIADD3 UR5, UR5, 0x1000, URZ ;  /* 0x0000100005057890 */ /* 0x000fc8000fffe03f */
[----:B------:R-:W-:-:S04]  /*6430*/  UIADD3 UR16, UP0, UR5, UR6, URZ ;  /* 0x0000000605107290 */ /* 0x000fc8000ff1e03f */
[----:B------:R-:W-:Y:S02]  /*6440*/  ULEA.HI.X.SX32 UR5, UR5, UR12, 0x1, UP0 ;  /* 0x0000000c05057291 */ /* 0x000fe400080f0e3f */
[----:B-1----:R-:W-:Y:S02]  /*6450*/  ULEA UR14, UR15, UR14, 0x18 ;  /* 0x0000000e0f0e7291 */ /* 0x002fe4000f8ec03f */
[----:B------:R-:W-:Y:S02]  /*6460*/  ULEA UR8, UP0, UR16, UR8, 0x2 ;  /* 0x0000000810087291 */ /* 0x000fe4000f80103f */
[----:B------:R-:W-:Y:S02]  /*6470*/  UIADD3 UR14, UR14, 0xc000, URZ ;  /* 0x0000c0000e0e7890 */ /* 0x000fe4000fffe03f */
[----:B------:R-:W-:-:S03]  /*6480*/  ULEA.HI.X UR9, UR16, UR9, UR5, 0x2, UP0 ;  /* 0x0000000910097291 */ /* 0x000fc600080f1405 */
[----:B------:R-:W-:Y:S01]  /*6490*/  UMOV UR5, 0x400 ;  /* 0x0000040000057882 */ /* 0x000fe20000000000 */
[----:B------:R-:W-:-:S05]  /*64a0*/  UMOV UR16, 0x0 ;  /* 0x0000000000107882 */ /* 0x000fca0000000000 */
[----:B------:R1:W-:Y:S01]  /*64b0*/  UBLKRED.G.S.ADD.F32.RN [UR8], [UR14], UR5, desc[UR16] ;  /* 0x000010080e0073bb */ /* 0x0003e200080a1405 */
[----:B------:R0:W-:Y:S01]  /*64c0*/  UTMACMDFLUSH ;  /* 0x00000000000079b7 */ /* 0x0001e20000000000 */
[----:B-1----:R-:W-:-:S04]  /*64d0*/  DEPBAR.LE SB0, 0x1 ;  /* 0x000080400000791a */ /* 0x002fc80000000000 */
.L_x_167:
[----:B------:R-:W-:Y:S05]  /*64e0*/  BSYNC B0 ;  /* 0x0000000000007941 */ /* 0x000fea0003800000 */
.L_x_166:
[----:B------:R-:W-:Y:S06]  /*64f0*/  BAR.ARV 0xa, 0xa0 ;  /* 0x0282800000007b1d */ /* 0x000fec0000002000 */
[----:B------:R-:W-:Y:S04]  /*6500*/  BSSY B0, `(.L_x_168) ;  /* 0x0000003000007945 */ /* 0x000fe80003800000 */
[----:B------:R-:W-:Y:S05]  /*6510*/  @!P0 BRA `(.L_x_169) ;  /* 0x0000000000048947 */ /* 0x000fea0003800000 */
[----:B------:R-:W-:-:S04]  /*6520*/  DEPBAR.LE SB0, 0x0 ;  /* 0x000080000000791a */ /* 0x000fc80000000000 */
.L_x_169:
[----:B------:R-:W-:Y:S05]  /*6530*/  BSYNC B0 ;  /* 0x0000000000007941 */ /* 0x000fea0003800000 */
.L_x_168:
[----:B------:R-:W-:Y:S06]  /*6540*/  BAR.ARV 0xb, 0xa0 ;  /* 0x02c2800000007b1d */ /* 0x000fec0000002000 */
[----:B------:R-:W-:Y:S01]  /*6550*/  NOP ;  /* 0x0000000000007918 */ /* 0x000fe20000000000 */
        /* <DEDUP_REMOVED lines=15> */
[----:B--2---:R4:W-:Y:S01]  /*6650*/  @P0 REDG.E.ADD.S32.STRONG.GPU desc[UR26][R2.64], R5 ;  /* 0x000000050200098e */ /* 0x0049e2000c10e39a */
[----:B------:R-:W-:Y:S05]  /*6660*/  BRA `(.L_x_107) ;  /* 0x0000001800407947 */ /* 0x000fea0003800000 */
.L_x_133:
        /* <DEDUP_REMOVED lines=55> */
.L_x_209:
        /* <DEDUP_REMOVED lines=10> */
.L_x_173:
        /* <DEDUP_REMOVED lines=64> */
.L_x_184:
[----:B------:R-:W-:-:S04]  /*6e80*/  SHF.L.U32 R21, R9, 0x1f, RZ ;  /* 0x0000001f09157819 */ /* 0x000fc800000006ff */
[----:B-1----:R-:W1:Y:S02]  /*6e90*/  SYNCS.PHASECHK.TRANS64.TRYWAIT P1, [R11+URZ+0x30c40], R21 ;  /* 0x030c40150b0075a7 */ /* 0x002e64000802017f */
[----:B-12---:R-:W-:Y:S05]  /*6ea0*/  @!P1 BRA `(.L_x_176) ;  /* 0x0000001000f89947 */ /* 0x006fea0003800000 */
.L_x_210:
[----:B------:R-:W-:Y:S05]  /*6eb0*/  @P0 BRA `(.L_x_177) ;  /* 0x0000000000140947 */ /* 0x000fea0003800000 */
[----:B------:R-:W-:Y:S01]  /*6ec0*/  ISETP.NE.AND P1, PT, R14, RZ, PT ;  /* 0x000000ff0e00720c */ /* 0x000fe20003f25270 */
[----:B------:R-:W-:-:S04]  /*6ed0*/  IMAD.MOV.U32 R0, RZ, RZ, 0x4200 ;  /* 0x00004200ff007424 */ /* 0x000fc800078e00ff */
[----:B------:R2:W-:Y:S08]  /*6ee0*/  SYNCS.ARRIVE.TRANS64 RZ, [R11+URZ+0x30c30], R0 ;  /* 0x030c30000bff79a7 */ /* 0x0005f0000800003f */
[----:B------:R-:W-:Y:S05]  /*6ef0*/  @!P1 BRA `(.L_x_177) ;  /* 0x0000000000049947 */ /* 0x000fea0003800000 */
[----:B------:R-:W-:Y:S01]  /*6f00*/  BPT.TRAP 0x1 ;  /* 0x000000040000795c */ /* 0x000fe20000300000 */
.L_x_177:
        /* <DEDUP_REMOVED lines=29> */
.L_x_211:
[----:B------:R-:W-:Y:S05]  /*70e0*/  @P0 BRA `(.L_x_179) ;  /* 0x0000000000140947 */ /* 0x000fea0003800000 */
[----:B------:R-:W-:Y:S01]  /*70f0*/  ISETP.NE.AND P1, PT, R14, RZ, PT ;  /* 0x000000ff0e00720c */ /* 0x000fe20003f25270 */
[----:B------:R-:W-:-:S04]  /*7100*/  IMAD.MOV.U32 R2, RZ, RZ, 0x4200 ;  /* 0x00004200ff027424 */ /* 0x000fc800078e00ff */
[----:B------:R3:W-:Y:S08]  /*7110*/  SYNCS.ARRIVE.TRANS64 RZ, [R11+URZ+0x30c18], R2 ;  /* 0x030c18020bff79a7 */ /* 0x0007f0000800003f */
[----:B------:R-:W-:Y:S05]  /*7120*/  @!P1 BRA `(.L_x_179) ;  /* 0x0000000000049947 */ /* 0x000fea0003800000 */
[----:B------:R-:W-:Y:S01]  /*7130*/  BPT.TRAP 0x1 ;  /* 0x000000040000795c */ /* 0x000fe20000300000 */
.L_x_179:
        /* <DEDUP_REMOVED lines=20> */
.L_x_212:
        /* <DEDUP_REMOVED lines=9> */
.L_x_181:
        /* <DEDUP_REMOVED lines=24> */
.L_x_214:
[----:B------:R-:W-:Y:S05]  /*7490*/  @P0 BRA `(.L_x_183) ;  /* 0x0000000000140947 */ /* 0x000fea0003800000 */
[----:B------:R-:W-:Y:S01]  /*74a0*/  ISETP.NE.AND P1, PT, R14, RZ, PT ;  /* 0x000000ff0e00720c */ /* 0x000fe20003f25270 */
[----:B-1----:R-:W-:-:S04]  /*74b0*/  IMAD.MOV.U32 R4, RZ, RZ, 0x4200 ;  /* 0x00004200ff047424 */ /* 0x002fc800078e00ff */
[----:B------:R2:W-:Y:S08]  /*74c0*/  SYNCS.ARRIVE.TRANS64 RZ, [R11+URZ+0x30c10], R4 ;  /* 0x030c10040bff79a7 */ /* 0x0005f0000800003f */
[----:B------:R-:W-:Y:S05]  /*74d0*/  @!P1 BRA `(.L_x_183) ;  /* 0x0000000000049947 */ /* 0x000fea0003800000 */
[----:B------:R-:W-:Y:S01]  /*74e0*/  BPT.TRAP 0x1 ;  /* 0x000000040000795c */ /* 0x000fe20000300000 */
.L_x_183:
        /* <DEDUP_REMOVED lines=22> */
.L_x_175:
[----:B------:R-:W-:-:S13]  /*7650*/  ISETP.NE.AND P1, PT, R19, RZ, PT ;  /* 0x000000ff1300720c */ /* 0x000fda0003f25270 */
[----:B------:R-:W-:Y:S05]  /*7660*/  @!P1 BRA `(.L_x_174) ;  /* 0x0000000000f09947 */ /* 0x000fea0003800000 */
[----:B------:R-:W-:-:S04]  /*7670*/  SHF.L.U32 R12, R9, 0x1f, RZ ;  /* 0x0000001f090c7819 */ /* 0x000fc800000006ff */
[----:B------:R-:W3:Y:S02]  /*7680*/  SYNCS.PHASECHK.TRANS64.TRYWAIT P1, [R11+URZ+0x30c40], R12 ;  /* 0x030c400c0b0075a7 */ /* 0x000ee4000802017f */
[----:B---3--:R-:W-:Y:S05]  /*7690*/  @!P1 BRA `(.L_x_185) ;  /* 0x0000000c00509947 */ /* 0x008fea0003800000 */
.L_x_215:
[----:B------:R-:W-:Y:S05]  /*76a0*/  @P0 BRA `(.L_x_186) ;  /* 0x0000000000140947 */ /* 0x000fea0003800000 */
[----:B------:R-:W-:Y:S01]  /*76b0*/  ISETP.NE.AND P1, PT, R14, RZ, PT ;  /* 0x000000ff0e00720c */ /* 0x000fe20003f25270 */
[----:B-12---:R-:W-:-:S04]  /*76c0*/  IMAD.MOV.U32 R4, RZ, RZ, 0x4200 ;  /* 0x00004200ff047424 */ /* 0x006fc800078e00ff */
[----:B------:R4:W-:Y:S08]  /*76d0*/  SYNCS.ARRIVE.TRANS64 RZ, [R11+URZ+0x30c30], R4 ;  /* 0x030c30040bff79a7 */ /* 0x0009f0000800003f */
[----:B------:R-:W-:Y:S05]  /*76e0*/  @!P1 BRA `(.L_x_186) ;  /* 0x0000000000049947 */ /* 0x000fea0003800000 */
[----:B------:R-:W-:Y:S01]  /*76f0*/  BPT.TRAP 0x1 ;  /* 0x000000040000795c */ /* 0x000fe20000300000 */
.L_x_186:
        /* <DEDUP_REMOVED lines=26> */
.L_x_216:
[----:B------:R-:W-:Y:S05]  /*78a0*/  @P0 BRA `(.L_x_188) ;  /* 0x0000000000140947 */ /* 0x000fea0003800000 */
[----:B------:R-:W-:Y:S01]  /*78b0*/  ISETP.NE.AND P0, PT, R14, RZ, PT ;  /* 0x000000ff0e00720c */ /* 0x000fe20003f05270 */
[----:B------:R-:W-:-:S04]  /*78c0*/  IMAD.MOV.U32 R4, RZ, RZ, 0x4200 ;  /* 0x00004200ff047424 */ /* 0x000fc800078e00ff */
[----:B------:R2:W-:Y:S08]  /*78d0*/  SYNCS.ARRIVE.TRANS64 RZ, [R11+URZ+0x30c18], R4 ;  /* 0x030c18040bff79a7 */ /* 0x0005f0000800003f */
[----:B------:R-:W-:Y:S05]  /*78e0*/  @!P0 BRA `(.L_x_188) ;  /* 0x0000000000048947 */ /* 0x000fea0003800000 */
[----:B------:R-:W-:Y:S01]  /*78f0*/  BPT.TRAP 0x1 ;  /* 0x000000040000795c */ /* 0x000fe20000300000 */
.L_x_188:
        /* <DEDUP_REMOVED lines=19> */
.L_x_174:
[----:B------:R-:W4:Y:S01]  /*7a30*/  S2R R2, SR_TID.X ;  /* 0x0000000000027919 */ /* 0x000f220000002100 */
[----:B------:R-:W-:Y:S01]  /*7a40*/  IMAD R13, R20, 0x8, R11 ;  /* 0x00000008140d7824 */ /* 0x000fe200078e020b */
[----:B----4-:R-:W-:Y:S02]  /*7a50*/  LOP3.LUT R3, R2, 0x7f, RZ, 0xc0, !PT ;  /* 0x0000007f02037812 */ /* 0x010fe400078ec0ff */
[----:B------:R-:W-:Y:S02]  /*7a60*/  SHF.L.U32 R2, R9, 0x1f, RZ ;  /* 0x0000001f09027819 */ /* 0x000fe400000006ff */
[----:B------:R-:W-:Y:S02]  /*7a70*/  ISETP.NE.AND P1, PT, R3, RZ, PT ;  /* 0x000000ff0300720c */ /* 0x000fe40003f25270 */
[----:B------:R-:W4:Y:S02]  /*7a80*/  SYNCS.PHASECHK.TRANS64.TRYWAIT P0, [R13+URZ+0x30c40], R2 ;  /* 0x030c40020d0075a7 */ /* 0x000f24000800017f */
[----:B----4-:R-:W-:Y:S09]  /*7a90*/  @!P0 BRA `(.L_x_189) ;  /* 0x0000000800788947 */ /* 0x010ff20003800000 */
.L_x_217:
[----:B------:R-:W-:Y:S05]  /*7aa0*/  @P1 BRA `(.L_x_190) ;  /* 0x0000000000181947 */ /* 0x000fea0003800000 */
[----:B------:R-:W5:Y:S01]  /*7ab0*/  S2R R3, SR_TID.X ;  /* 0x0000000000037919 */ /* 0x000f620000002100 */
[----:B----4-:R-:W-:-:S04]  /*7ac0*/  IMAD.MOV.U32 R2, RZ, RZ, 0x4200 ;  /* 0x00004200ff027424 */ /* 0x010fc800078e00ff */
[----:B------:R4:W-:Y:S01]  /*7ad0*/  SYNCS.ARRIVE.TRANS64 RZ, [R13+URZ+0x30c30], R2 ;  /* 0x030c30020dff79a7 */ /* 0x0009e2000800003f */
[----:B-----5:R-:W-:-:S13]  /*7ae0*/  LOP3.LUT P0, RZ, R3, 0x1f, RZ, 0xc0, !PT ;  /* 0x0000001f03ff7812 */ /* 0x020fda000780c0ff */
[----:B----4-:R-:W-:Y:S05]  /*7af0*/  @!P0 BRA `(.L_x_190) ;  /* 0x0000000000048947 */ /* 0x010fea0003800000 */
[----:B--2---:R-:W-:Y:S01]  /*7b00*/  BPT.TRAP 0x1 ;  /* 0x000000040000795c */ /* 0x004fe20000300000 */
.L_x_190:
        /* <DEDUP_REMOVED lines=33> */
.L_x_171:
[----:B------:R-:W-:Y:S05]  /*7d20*/  BSYNC B0 ;  /* 0x0000000000007941 */ /* 0x000fea0003800000 */
.L_x_170:
[----:B------:R-:W-:-:S03]  /*7d30*/  UMOV UR6, 0xffffffff ;  /* 0xffffffff00067882 */ /* 0x000fc60000000000 */
[----:B------:R-:W-:Y:S05]  /*7d40*/  BRA.DIV UR6, `(.L_x_191) ;  /* 0x0000000606e07947 */ /* 0x000fea000b800000 */
[----:B------:R-:W-:-:S13]  /*7d50*/  ELECT P0, URZ, PT ;  /* 0x00000000003f782f */ /* 0x000fda0003800000 */
.L_x_220:
[----:B------:R-:W-:Y:S05]  /*7d60*/  @!P0 BRA `(.L_x_107) ;  /* 0x0000000000808947 */ /* 0x000fea0003800000 */
[----:B------:R-:W-:-:S04]  /*7d70*/  LOP3.LUT R16, R16, 0x2, RZ, 0xfc, !PT ;  /* 0x0000000210107812 */ /* 0x000fc800078efcff */
[----:B------:R-:W-:-:S13]  /*7d80*/  ISETP.NE.AND P0, PT, R16, 0x3, PT ;  /* 0x000000031000780c */ /* 0x000fda0003f05270 */
[----:B------:R-:W-:Y:S05]  /*7d90*/  @!P0 BRA `(.L_x_192) ;  /* 0x0000000000048947 */ /* 0x000fea0003800000 */
[----:B------:R-:W-:Y:S01]  /*7da0*/  BPT.TRAP 0x1 ;  /* 0x000000040000795c */ /* 0x000fe20000300000 */
.L_x_192:
        /* <DEDUP_REMOVED lines=15> */
.L_x_221:
[----:B------:R-:W2:Y:S02]  /*7ea0*/  SYNCS.PHASECHK.TRANS64.TRYWAIT P1, [R3+URZ], R2 ;  /* 0x00000002030075a7 */ /* 0x000ea4000802017f */
[----:B--2---:R-:W-:Y:S05]  /*7eb0*/  @!P1 BRA `(.L_x_194) ;  /* 0x0000000400bc9947 */ /* 0x004fea0003800000 */
.L_x_222:
[----:B------:R-:W-:Y:S05]  /*7ec0*/  @!P0 BRA `(.L_x_195) ;  /* 0x0000000000048947 */ /* 0x000fea0003800000 */
[----:B------:R-:W-:Y:S01]  /*7ed0*/  BPT.TRAP 0x1 ;  /* 0x000000040000795c */ /* 0x000fe20000300000 */
.L_x_195:
[----:B--2---:R-:W-:-:S04]  /*7ee0*/  VIADD R3, R7, 0x30c40 ;  /* 0x00030c4007037836 */ /* 0x004fc80000000000 */
[----:B------:R-:W-:-:S04]  /*7ef0*/  IMAD R0, R0, 0x8, R3 ;  /* 0x0000000800007824 */ /* 0x000fc800078e0203 */
[----:B------:R-:W2:Y:S02]  /*7f00*/  SYNCS.PHASECHK.TRANS64.TRYWAIT P0, [R0+URZ], R5 ;  /* 0x00000005000075a7 */ /* 0x000ea4000800017f */
[----:B--2---:R-:W-:Y:S05]  /*7f10*/  @!P0 BRA `(.L_x_196) ;  /* 0x0000000400b88947 */ /* 0x004fea0003800000 */
.L_x_223:
[----:B------:R-:W-:-:S07]  /*7f20*/  IMAD R3, R4, 0x8, R3 ;  /* 0x0000000804037824 */ /* 0x000fce00078e0203 */
.L_x_197:
[----:B---3--:R3:W4:Y:S02]  /*7f30*/  SYNCS.PHASECHK.TRANS64.TRYWAIT P0, [R3+URZ], R2 ;  /* 0x00000002030075a7 */ /* 0x008724000800017f */
[----:B----4-:R-:W-:Y:S05]  /*7f40*/  @!P0 NANOSLEEP.SYNCS 0x989680 ;  /* 0x009896800000895d */ /* 0x010fea0003900000 */
[----:B------:R-:W4:Y:S02]  /*7f50*/  @!P0 SYNCS.PHASECHK.TRANS64 P0, [R3+URZ], R2 ;  /* 0x00000002030085a7 */ /* 0x000f24000800007f */
[----:B----4-:R-:W-:Y:S05]  /*7f60*/  @!P0 BRA `(.L_x_197) ;  /* 0xfffffffc00f08947 */ /* 0x010fea000383ffff */
.L_x_107:
[----:B------:R-:W-:Y:S05]  /*7f70*/  BSYNC B6 ;  /* 0x0000000000067941 */ /* 0x000fea0003800000 */
.L_x_104:
[----:B------:R-:W-:Y:S05]  /*7f80*/  EXIT ;  /* 0x000000000000794d */ /* 0x000fea0003800000 */
.L_x_112:
[----:B------:R-:W-:Y:S02]  /*7f90*/  IMAD.MOV.U32 R12, RZ, RZ, RZ ;  /* 0x000000ffff0c7224 */ /* 0x000fe400078e00ff */
[----:B------:R-:W-:Y:S02]  /*7fa0*/  IMAD.MOV.U32 R11, RZ, RZ, 0x1f ;  /* 0x0000001fff0b7424 */ /* 0x000fe400078e00ff */
[----:B------:R-:W-:-:S07]  /*7fb0*/  IMAD.MOV.U32 R15, RZ, RZ, -0x1 ;  /* 0xffffffffff0f7424 */ /* 0x000fce00078e00ff */
[----:B------:R-:W-:Y:S05]  /*7fc0*/  WARPSYNC.COLLECTIVE R15, `(.L_x_198) ;  /* 0x000000000f087348 */ /* 0x000fea0003c00000 */
[----:B------:R1:W2:Y:S02]  /*7fd0*/  SHFL.IDX P6, R14, R13, R12, R11 ;  /* 0x0000000c0d0e7389 */ /* 0x0002a400000c000b */
[----:B-12---:R-:W-:Y:S01]  /*7fe0*/  ENDCOLLECTIVE ;  /* 0x000000000000791b */ /* 0x006fe20003800000 */
.L_x_198:
[----:B------:R-:W-:Y:S05]  /*7ff0*/  BRA `(.L_x_199) ;  /* 0xffffff8800e87947 */ /* 0x000fea000383ffff */
.L_x_114:
[----:B--2---:R2:W3:Y:S02]  /*8000*/  SYNCS.PHASECHK.TRANS64.TRYWAIT P0, [R225+URZ+0x30c00], R6 ;  /* 0x030c0006e10075a7 */ /* 0x0044e4000800017f */
[----:B---3--:R-:W-:Y:S05]  /*8010*/  @!P0 NANOSLEEP.SYNCS 0x989680 ;  /* 0x009896800000895d */ /* 0x008fea0003900000 */
[----:B------:R-:W3:Y:S02]  /*8020*/  @!P0 SYNCS.PHASECHK.TRANS64 P0, [R225+URZ+0x30c00], R6 ;  /* 0x030c0006e10085a7 */ /* 0x000ee4000800007f */
[----:B---3--:R-:W-:Y:S05]  /*8030*/  @!P0 BRA `(.L_x_114) ;  /* 0xfffffffc00f08947 */ /* 0x008fea000383ffff */
[----:B------:R-:W-:Y:S05]  /*8040*/  BRA `(.L_x_113) ;  /* 0xffffff8c000c7947 */ /* 0x000fea000383ffff */
.L_x_119:
[----:B--2---:R2:W3:Y:S02]  /*8050*/  SYNCS.PHASECHK.TRANS64.TRYWAIT P1, [R9+URZ+0x30c10], R22 ;  /* 0x030c1016090075a7 */ /* 0x0044e4000802017f */
[----:B---3--:R-:W-:Y:S05]  /*8060*/  @!P1 NANOSLEEP.SYNCS 0x989680 ;  /* 0x009896800000995d */ /* 0x008fea0003900000 */
[----:B------:R-:W3:Y:S02]  /*8070*/  @!P1 SYNCS.PHASECHK.TRANS64 P1, [R9+URZ+0x30c10], R22 ;  /* 0x030c1016090095a7 */ /* 0x000ee4000802007f */
[----:B---3--:R-:W-:Y:S05]  /*8080*/  @!P1 BRA `(.L_x_119) ;  /* 0xfffffffc00f09947 */ /* 0x008fea000383ffff */
[----:B------:R-:W-:Y:S05]  /*8090*/  BRA `(.L_x_118) ;  /* 0xffffff9400407947 */ /* 0x000fea000383ffff */
.L_x_123:
[----:B------:R1:W1:Y:S02]  /*80a0*/  SYNCS.PHASECHK.TRANS64.TRYWAIT P1, [R9+URZ+0x30c30], R22 ;  /* 0x030c3016090075a7 */ /* 0x000264000802017f */
[----:B-1----:R-:W-:Y:S05]  /*80b0*/  @!P1 NANOSLEEP.SYNCS 0x989680 ;  /* 0x009896800000995d */ /* 0x002fea0003900000 */
[----:B------:R-:W1:Y:S02]  /*80c0*/  @!P1 SYNCS.PHASECHK.TRANS64 P1, [R9+URZ+0x30c30], R22 ;  /* 0x030c3016090095a7 */ /* 0x000e64000802007f */
[----:B-1----:R-:W-:Y:S05]  /*80d0*/  @!P1 BRA `(.L_x_123) ;  /* 0xfffffffc00f09947 */ /* 0x002fea000383ffff */
[----:B------:R-:W-:Y:S05]  /*80e0*/  BRA `(.L_x_122) ;  /* 0xffffff9800507947 */ /* 0x000fea000383ffff */
.L_x_138:
[----:B------:R-:W-:Y:S01]  /*80f0*/  BSSY B0, `(.L_x_200) ;  /* 0x0000005000007945 */ /* 0x000fe20003800000 */
[----:B------:R-:W-:-:S07]  /*8100*/  IMAD.MOV.U32 R15, RZ, RZ, -0x1 ;  /* 0xffffffffff0f7424 */ /* 0x000fce00078e00ff */
[----:B------:R-:W-:Y:S05]  /*8110*/  WARPSYNC.COLLECTIVE R15, `(.L_x_201) ;  /* 0x000000000f087348 */ /* 0x000fea0003c00000 */
[----:B------:R-:W-:Y:S01]  /*8120*/  NOP ;  /* 0x0000000000007918 */ /* 0x000fe20000000000 */
[----:B------:R-:W-:Y:S01]  /*8130*/  ENDCOLLECTIVE ;  /* 0x000000000000791b */ /* 0x000fe20003800000 */
.L_x_201:
[----:B------:R-:W-:Y:S05]  /*8140*/  BSYNC B0 ;  /* 0x0000000000007941 */ /* 0x000fea0003800000 */
.L_x_200:
[----:B------:R-:W-:Y:S05]  /*8150*/  BRA `(.L_x_202) ;  /* 0xffffffd400c87947 */ /* 0x000fea000383ffff */
.L_x_150:
[----:B------:R-:W-:Y:S01]  /*8160*/  BSSY B0, `(.L_x_203) ;  /* 0x0000005000007945 */ /* 0x000fe20003800000 */
[----:B------:R-:W-:-:S07]  /*8170*/  IMAD.MOV.U32 R15, RZ, RZ, -0x1 ;  /* 0xffffffffff0f7424 */ /* 0x000fce00078e00ff */
[----:B------:R-:W-:Y:S05]  /*8180*/  WARPSYNC.COLLECTIVE R15, `(.L_x_204) ;  /* 0x000000000f087348 */ /* 0x000fea0003c00000 */
[----:B------:R-:W-:Y:S01]  /*8190*/  NOP ;  /* 0x0000000000007918 */ /* 0x000fe20000000000 */
[----:B------:R-:W-:Y:S01]  /*81a0*/  ENDCOLLECTIVE ;  /* 0x000000000000791b */ /* 0x000fe20003800000 */
.L_x_204:
[----:B------:R-:W-:Y:S05]  /*81b0*/  BSYNC B0 ;  /* 0x0000000000007941 */ /* 0x000fea0003800000 */
.L_x_203:
[----:B------:R-:W-:Y:S05]  /*81c0*/  BRA `(.L_x_205) ;  /* 0xffffffd800e07947 */ /* 0x000fea000383ffff */
.L_x_163:
[----:B------:R-:W-:Y:S01]  /*81d0*/  BSSY B0, `(.L_x_206) ;  /* 0x0000005000007945 */ /* 0x000fe20003800000 */
[----:B------:R-:W-:-:S07]  /*81e0*/  IMAD.MOV.U32 R15, RZ, RZ, -0x1 ;  /* 0xffffffffff0f7424 */ /* 0x000fce00078e00ff */
[----:B------:R-:W-:Y:S05]  /*81f0*/  WARPSYNC.COLLECTIVE R15, `(.L_x_207) ;  /* 0x000000000f087348 */ /* 0x000fea0003c00000 */
[----:B------:R-:W-:Y:S01]  /*8200*/  NOP ;  /* 0x0000000000007918 */ /* 0x000fe20000000000 */
[----:B------:R-:W-:Y:S01]  /*8210*/  ENDCOLLECTIVE ;  /* 0x000000000000791b */ /* 0x000fe20003800000 */
.L_x_207:
[----:B------:R-:W-:Y:S05]  /*8220*/  BSYNC B0 ;  /* 0x0000000000007941 */ /* 0x000fea0003800000 */
.L_x_206:
[----:B------:R-:W-:Y:S05]  /*8230*/  BRA `(.L_x_208) ;  /* 0xffffffdc00fc7947 */ /* 0x000fea000383ffff */
.L_x_172:
[----:B-1----:R1:W2:Y:S02]  /*8240*/  SYNCS.PHASECHK.TRANS64.TRYWAIT P1, [R11+URZ+0x30c20], R0 ;  /* 0x030c20000b0075a7 */ /* 0x0022a4000802017f */
[----:B--2---:R-:W-:Y:S05]  /*8250*/  @!P1 NANOSLEEP.SYNCS 0x989680 ;  /* 0x009896800000995d */ /* 0x004fea0003900000 */
[----:B------:R-:W2:Y:S02]  /*8260*/  @!P1 SYNCS.PHASECHK.TRANS64 P1, [R11+URZ+0x30c20], R0 ;  /* 0x030c20000b0095a7 */ /* 0x000ea4000802007f */
[----:B--2---:R-:W-:Y:S05]  /*8270*/  @!P1 BRA `(.L_x_172) ;  /* 0xfffffffc00f09947 */ /* 0x004fea000383ffff */
[----:B------:R-:W-:Y:S05]  /*8280*/  BRA `(.L_x_209) ;  /* 0xffffffe400d47947 */ /* 0x000fea000383ffff */
.L_x_176:
[----:B-1----:R1:W2:Y:S02]  /*8290*/  SYNCS.PHASECHK.TRANS64.TRYWAIT P1, [R11+URZ+0x30c40], R21 ;  /* 0x030c40150b0075a7 */ /* 0x0022a4000802017f */
[----:B--2---:R-:W-:Y:S05]  /*82a0*/  @!P1 NANOSLEEP.SYNCS 0x989680 ;  /* 0x009896800000995d */ /* 0x004fea0003900000 */
[----:B------:R-:W2:Y:S02]  /*82b0*/  @!P1 SYNCS.PHASECHK.TRANS64 P1, [R11+URZ+0x30c40], R21 ;  /* 0x030c40150b0095a7 */ /* 0x000ea4000802007f */
[----:B--2---:R-:W-:Y:S05]  /*82c0*/  @!P1 BRA `(.L_x_176) ;  /* 0xfffffffc00f09947 */ /* 0x004fea000383ffff */
[----:B------:R-:W-:Y:S05]  /*82d0*/  BRA `(.L_x_210) ;  /* 0xffffffe800f47947 */ /* 0x000fea000383ffff */
.L_x_178:
[----:B--2---:R2:W3:Y:S02]  /*82e0*/  SYNCS.PHASECHK.TRANS64.TRYWAIT P1, [R11+URZ+0x30c28], R21 ;  /* 0x030c28150b0075a7 */ /* 0x0044e4000802017f */
[----:B---3--:R-:W-:Y:S05]  /*82f0*/  @!P1 NANOSLEEP.SYNCS 0x989680 ;  /* 0x009896800000995d */ /* 0x008fea0003900000 */
[----:B------:R-:W3:Y:S02]  /*8300*/  @!P1 SYNCS.PHASECHK.TRANS64 P1, [R11+URZ+0x30c28], R21 ;  /* 0x030c28150b0095a7 */ /* 0x000ee4000802007f */
[----:B---3--:R-:W-:Y:S05]  /*8310*/  @!P1 BRA `(.L_x_178) ;  /* 0xfffffffc00f09947 */ /* 0x008fea000383ffff */
[----:B------:R-:W-:Y:S05]  /*8320*/  BRA `(.L_x_211) ;  /* 0xffffffec006c7947 */ /* 0x000fea000383ffff */
.L_x_180:
[----:B---3--:R3:W4:Y:S02]  /*8330*/  SYNCS.PHASECHK.TRANS64.TRYWAIT P1, [R11+URZ+0x30c48], R21 ;  /* 0x030c48150b0075a7 */ /* 0x008724000802017f */
[----:B----4-:R-:W-:Y:S05]  /*8340*/  @!P1 NANOSLEEP.SYNCS 0x989680 ;  /* 0x009896800000995d */ /* 0x010fea0003900000 */
[----:B------:R-:W4:Y:S02]  /*8350*/  @!P1 SYNCS.PHASECHK.TRANS64 P1, [R11+URZ+0x30c48], R21 ;  /* 0x030c48150b0095a7 */ /* 0x000f24000802007f */
[----:B----4-:R-:W-:Y:S05]  /*8360*/  @!P1 BRA `(.L_x_180) ;  /* 0xfffffffc00f09947 */ /* 0x010fea000383ffff */
[----:B------:R-:W-:Y:S05]  /*8370*/  BRA `(.L_x_212) ;  /* 0xffffffec00c07947 */ /* 0x000fea000383ffff */
.L_x_182:
[----:B------:R-:W-:-:S07]  /*8380*/  SHF.L.U32 R4, R9, 0x1f, RZ ;  /* 0x0000001f09047819 */ /* 0x000fce00000006ff */
.L_x_213:
[----:B-1----:R1:W2:Y:S02]  /*8390*/  SYNCS.PHASECHK.TRANS64.TRYWAIT P1, [R11+URZ+0x30c20], R4 ;  /* 0x030c20040b0075a7 */ /* 0x0022a4000802017f */
[----:B--2---:R-:W-:Y:S05]  /*83a0*/  @!P1 NANOSLEEP.SYNCS 0x989680 ;  /* 0x009896800000995d */ /* 0x004fea0003900000 */
[----:B------:R-:W2:Y:S02]  /*83b0*/  @!P1 SYNCS.PHASECHK.TRANS64 P1, [R11+URZ+0x30c20], R4 ;  /* 0x030c20040b0095a7 */ /* 0x000ea4000802007f */
[----:B--2---:R-:W-:Y:S05]  /*83c0*/  @!P1 BRA `(.L_x_213) ;  /* 0xfffffffc00f09947 */ /* 0x004fea000383ffff */
[----:B------:R-:W-:Y:S05]  /*83d0*/  BRA `(.L_x_214) ;  /* 0xfffffff0002c7947 */ /* 0x000fea000383ffff */
.L_x_185:
[----:B---3--:R3:W4:Y:S02]  /*83e0*/  SYNCS.PHASECHK.TRANS64.TRYWAIT P1, [R11+URZ+0x30c40], R12 ;  /* 0x030c400c0b0075a7 */ /* 0x008724000802017f */
[----:B----4-:R-:W-:Y:S05]  /*83f0*/  @!P1 NANOSLEEP.SYNCS 0x989680 ;  /* 0x009896800000995d */ /* 0x010fea0003900000 */
[----:B------:R-:W4:Y:S02]  /*8400*/  @!P1 SYNCS.PHASECHK.TRANS64 P1, [R11+URZ+0x30c40], R12 ;  /* 0x030c400c0b0095a7 */ /* 0x000f24000802007f */
[----:B----4-:R-:W-:Y:S05]  /*8410*/  @!P1 BRA `(.L_x_185) ;  /* 0xfffffffc00f09947 */ /* 0x010fea000383ffff */
[----:B------:R-:W-:Y:S05]  /*8420*/  BRA `(.L_x_215) ;  /* 0xfffffff0009c7947 */ /* 0x000fea000383ffff */
.L_x_187:
[----:B-1----:R1:W2:Y:S02]  /*8430*/  SYNCS.PHASECHK.TRANS64.TRYWAIT P1, [R11+URZ+0x30c28], R12 ;  /* 0x030c280c0b0075a7 */ /* 0x0022a4000802017f */
[----:B--2---:R-:W-:Y:S05]  /*8440*/  @!P1 NANOSLEEP.SYNCS 0x989680 ;  /* 0x009896800000995d */ /* 0x004fea0003900000 */
[----:B------:R-:W2:Y:S02]  /*8450*/  @!P1 SYNCS.PHASECHK.TRANS64 P1, [R11+URZ+0x30c28], R12 ;  /* 0x030c280c0b0095a7 */ /* 0x000ea4000802007f */
[----:B--2---:R-:W-:Y:S05]  /*8460*/  @!P1 BRA `(.L_x_187) ;  /* 0xfffffffc00f09947 */ /* 0x004fea000383ffff */
[----:B------:R-:W-:Y:S05]  /*8470*/  BRA `(.L_x_216) ;  /* 0xfffffff400087947 */ /* 0x000fea000383ffff */
.L_x_189:
[----:B----4-:R4:W1:Y:S02]  /*8480*/  SYNCS.PHASECHK.TRANS64.TRYWAIT P0, [R13+URZ+0x30c40], R2 ;  /* 0x030c40020d0075a7 */ /* 0x010864000800017f */
[----:B-1----:R-:W-:Y:S05]  /*8490*/  @!P0 NANOSLEEP.SYNCS 0x989680 ;  /* 0x009896800000895d */ /* 0x002fea0003900000 */
[----:B------:R-:W1:Y:S02]  /*84a0*/  @!P0 SYNCS.PHASECHK.TRANS64 P0, [R13+URZ+0x30c40], R2 ;  /* 0x030c40020d0085a7 */ /* 0x000e64000800007f */
[----:B-1----:R-:W-:Y:S05]  /*84b0*/  @!P0 BRA `(.L_x_189) ;  /* 0xfffffffc00f08947 */ /* 0x002fea000383ffff */
[----:B------:R-:W-:Y:S05]  /*84c0*/  BRA `(.L_x_217) ;  /* 0xfffffff400747947 */ /* 0x000fea000383ffff */
.L_x_191:
[----:B------:R-:W-:Y:S01]  /*84d0*/  BSSY B0, `(.L_x_218) ;  /* 0x0000006000007945 */ /* 0x000fe20003800000 */
[----:B------:R-:W-:-:S07]  /*84e0*/  IMAD.MOV.U32 R15, RZ, RZ, -0x1 ;  /* 0xffffffffff0f7424 */ /* 0x000fce00078e00ff */
[----:B------:R-:W-:Y:S05]  /*84f0*/  WARPSYNC.COLLECTIVE R15, `(.L_x_219) ;  /* 0x000000000f0c7348 */ /* 0x000fea0003c00000 */
[----:B------:R-:W-:Y:S02]  /*8500*/  ELECT P6, UR62, PT ;  /* 0x00000000003e782f */ /* 0x000fe400038c0000 */
[----:B------:R-:W-:Y:S01]  /*8510*/  MOV R14, UR62 ;  /* 0x0000003e000e7c02 */ /* 0x000fe20008000f00 */
[----:B------:R-:W-:Y:S10]  /*8520*/  ENDCOLLECTIVE ;  /* 0x000000000000791b */ /* 0x000ff40003800000 */
.L_x_219:
[----:B------:R-:W-:Y:S05]  /*8530*/  BSYNC B0 ;  /* 0x0000000000007941 */ /* 0x000fea0003800000 */
.L_x_218:
[----:B------:R-:W-:Y:S01]  /*8540*/  PLOP3.LUT P0, PT, P6, PT, PT, 0x80, 0x0 ;  /* 0x000000000000781c */ /* 0x000fe2000370f070 */
[----:B------:R-:W-:-:S12]  /*8550*/  BRA `(.L_x_220) ;  /* 0xfffffff800007947 */ /* 0x000fd8000383ffff */
.L_x_193:
[----:B-1----:R1:W2:Y:S02]  /*8560*/  SYNCS.PHASECHK.TRANS64.TRYWAIT P1, [R6+URZ], R5 ;  /* 0x00000005060075a7 */ /* 0x0022a4000802017f */
[----:B--2---:R-:W-:Y:S05]  /*8570*/  @!P1 NANOSLEEP.SYNCS 0x989680 ;  /* 0x009896800000995d */ /* 0x004fea0003900000 */
[----:B------:R-:W2:Y:S02]  /*8580*/  @!P1 SYNCS.PHASECHK.TRANS64 P1, [R6+URZ], R5 ;  /* 0x00000005060095a7 */ /* 0x000ea4000802007f */
[----:B--2---:R-:W-:Y:S05]  /*8590*/  @!P1 BRA `(.L_x_193) ;  /* 0xfffffffc00f09947 */ /* 0x004fea000383ffff */
[----:B------:R-:W-:Y:S05]  /*85a0*/  BRA `(.L_x_221) ;  /* 0xfffffff8003c7947 */ /* 0x000fea000383ffff */
.L_x_194:
[----:B--2---:R2:W3:Y:S02]  /*85b0*/  SYNCS.PHASECHK.TRANS64.TRYWAIT P1, [R3+URZ], R2 ;  /* 0x00000002030075a7 */ /* 0x0044e4000802017f */
[----:B---3--:R-:W-:Y:S05]  /*85c0*/  @!P1 NANOSLEEP.SYNCS 0x989680 ;  /* 0x009896800000995d */ /* 0x008fea0003900000 */
[----:B------:R-:W3:Y:S02]  /*85d0*/  @!P1 SYNCS.PHASECHK.TRANS64 P1, [R3+URZ], R2 ;  /* 0x00000002030095a7 */ /* 0x000ee4000802007f */
[----:B---3--:R-:W-:Y:S05]  /*85e0*/  @!P1 BRA `(.L_x_194) ;  /* 0xfffffffc00f09947 */ /* 0x008fea000383ffff */
[----:B------:R-:W-:Y:S05]  /*85f0*/  BRA `(.L_x_222) ;  /* 0xfffffff800307947 */ /* 0x000fea000383ffff */
.L_x_196:
[----:B--2---:R2:W3:Y:S02]  /*8600*/  SYNCS.PHASECHK.TRANS64.TRYWAIT P0, [R0+URZ], R5 ;  /* 0x00000005000075a7 */ /* 0x0044e4000800017f */
[----:B---3--:R-:W-:Y:S05]  /*8610*/  @!P0 NANOSLEEP.SYNCS 0x989680 ;  /* 0x009896800000895d */ /* 0x008fea0003900000 */
[----:B------:R-:W3:Y:S02]  /*8620*/  @!P0 SYNCS.PHASECHK.TRANS64 P0, [R0+URZ], R5 ;  /* 0x00000005000085a7 */ /* 0x000ee4000800007f */
[----:B---3--:R-:W-:Y:S05]  /*8630*/  @!P0 BRA `(.L_x_196) ;  /* 0xfffffffc00f08947 */ /* 0x008fea000383ffff */
[----:B------:R-:W-:Y:S05]  /*8640*/  BRA `(.L_x_223) ;  /* 0xfffffff800347947 */ /* 0x000fea000383ffff */
.L_x_224:
        /* <DEDUP_REMOVED lines=11> */
.L_x_3694:


//--------------------- .text._ZN7cutlass13device_kernelIN5flash11enable_sm90INS1_16FlashAttnBwdSm90INS1_25CollectiveMainloopBwdSm90ILi2ELi2ELi2EN4cute5tupleIJNS5_1CILi1EEES8_S8_EEENS6_IJNS7_ILi128EEESA_NS7_ILi64EEEEEENS_10bfloat16_tEfNS_4arch4Sm90ELb0ELb0ELb0ELb0ELb0ELb1ELb0ELb0ELi2ELi1ELi2ELi2ELb0EEENS1_24CollectiveEpilogueBwdGQAISC_fSF_Li256ELb0ELb0EEENS1_19SingleTileSchedulerILb0ELb0ELb0ELi128EEEEEEEEEvNT_6ParamsE --------------------------
	.section	.text._ZN7cutlass13device_kernelIN5flash11enable_sm90INS1_16FlashAttnBwdSm90INS1_25CollectiveMainloopBwdSm90ILi2ELi2ELi2EN4cute5tupleIJNS5_1CILi1EEES8_S8_EEENS6_IJNS7_ILi128EEESA_NS7_ILi64EEEEEENS_10bfloat16_tEfNS_4arch4Sm90ELb0ELb0ELb0ELb0ELb0ELb1ELb0ELb0ELi2ELi1ELi2ELi2ELb0EEENS1_24CollectiveEpilogueBwdGQAISC_fSF_Li256ELb0ELb0EEENS1_19SingleTileSchedulerILb0ELb0ELb0ELi128EEEEEEEEEvNT_6ParamsE,"ax",@progbits
	.align	128
.text._ZN7cutlass13device_kernelIN5flash11enable_sm90INS1_16FlashAttnBwdSm90INS1_25CollectiveMainloopBwdSm90ILi2ELi2ELi2EN4cute5tupleIJNS5_1CILi1EEES8_S8_EEENS6_IJNS7_ILi128EEESA_NS7_ILi64EEEEEENS_10bfloat16_tEfNS_4arch4Sm90ELb0ELb0ELb0ELb0ELb0ELb1ELb0ELb0ELi2ELi1ELi2ELi2ELb0EEENS1_24CollectiveEpilogueBwdGQAISC_fSF_Li256ELb0ELb0EEENS1_19SingleTileSchedulerILb0ELb0ELb0ELi128EEEEEEEEEvNT_6ParamsE:
        .type           _ZN7cutlass13device_kernelIN5flash11enable_sm90INS1_16FlashAttnBwdSm90INS1_25CollectiveMainloopBwdSm90ILi2ELi2ELi2EN4cute5tupleIJNS5_1CILi1EEES8_S8_EEENS6_IJNS7_ILi128EEESA_NS7_ILi64EEEEEENS_10bfloat16_tEfNS_4arch4Sm90ELb0ELb0ELb0ELb0ELb0ELb1ELb0ELb0ELi2ELi1ELi2ELi2ELb0EEENS1_24CollectiveEpilogueBwdGQAISC_fSF_Li256ELb0ELb0EEENS1_19SingleTileSchedulerILb0ELb0ELb0ELi128EEEEEEEEEvNT_6ParamsE,@function
        .size           _ZN7cutlass13device_kernelIN5flash11enable_sm90INS1_16FlashAttnBwdSm90INS1_25CollectiveMainloopBwdSm90ILi2ELi2ELi2EN4cute5tupleIJNS5_1CILi1EEES8_S8_EEENS6_IJNS7_ILi128EEESA_NS7_ILi64EEEEEENS_10bfloat16_tEfNS_4arch4Sm90ELb0ELb0ELb0ELb0ELb0ELb1ELb0ELb0ELi2ELi1ELi2ELi2ELb0EEENS1_24CollectiveEpilogueBwdGQAISC_fSF_Li256ELb0ELb0EEENS1_19SingleTileSchedulerILb0ELb0ELb0ELi128EEEEEEEEEvNT_6ParamsE,(.L_x_3695 - _ZN7cutlass13device_kernelIN5flash11enable_sm90INS1_16FlashAttnBwdSm90INS1_25CollectiveMainloopBwdSm90ILi2ELi2ELi2EN4cute5tupleIJNS5_1CILi1EEES8_S8_EEENS6_IJNS7_ILi128EEESA_NS7_ILi64EEEEEENS_10bfloat16_tEfNS_4arch4Sm90ELb0ELb0ELb0ELb0ELb0ELb1ELb0ELb0ELi2ELi1ELi2ELi2ELb0EEENS1_24CollectiveEpilogueBwdGQAISC_fSF_Li256ELb0ELb0EEENS1_19SingleTileSchedulerILb0ELb0ELb0ELi128EEEEEEEEEvNT_6ParamsE)
        .other          _ZN7cutlass13device_kernelIN5flash11enable_sm90INS1_16FlashAttnBwdSm90INS1_25CollectiveMainloopBwdSm90ILi2ELi2ELi2EN4cute5tupleIJNS5_1CILi1EEES8_S8_EEENS6_IJNS7_ILi128EEESA_NS7_ILi64EEEEEENS_10bfloat16_tEfNS_4arch4Sm90ELb0ELb0ELb0ELb0ELb0ELb1ELb0ELb0ELi2ELi1ELi2ELi2ELb0EEENS1_24CollectiveEpilogueBwdGQAISC_fSF_Li256ELb0ELb0EEENS1_19SingleTileSchedulerILb0ELb0ELb0ELi128EEEEEEEEEvNT_6ParamsE,@"STO_CUDA_ENTRY STV_DEFAULT"
_ZN7cutlass13device_kernelIN5flash11enable_sm90INS1_16FlashAttnBwdSm90INS1_25CollectiveMainloopBwdSm90ILi2ELi2ELi2EN4cute5tupleIJNS5_1CILi1EEES8_S8_EEENS6_IJNS7_ILi128EEESA_NS7_ILi64EEEEEENS_10bfloat16_tEfNS_4arch4Sm90ELb0ELb0ELb0ELb0ELb0ELb1ELb0ELb0ELi2ELi1ELi2ELi2ELb0EEENS1_24CollectiveEpilogueBwdGQAISC_fSF_Li256ELb0ELb0EEENS1_19SingleTileSchedulerILb0ELb0ELb0ELi128EEEEEEEEEvNT_6ParamsE:
        /* <DEDUP_REMOVED lines=14> */
[----:B------:R-:W-:-:S02]  /*00e0*/  UIADD3.X UR7, URZ, UR5, URZ, UP0, !UPT ;  /* 0x000000053f077290 */ /* 0x000fc400087fe43f */
[----:B------:R-:W-:Y:S02]  /*00f0*/  UIADD3.X UR9, URZ, UR5, URZ, UP1, !UPT ;  /* 0x000000053f097290 */ /* 0x000fe40008ffe43f */
[----:B------:R-:W-:Y:S02]  /*0100*/  UIADD3.X UR11, URZ, UR5, URZ, UP2, !UPT ;  /* 0x000000053f0b7290 */ /* 0x000fe400097fe43f */
[----:B------:R-:W-:-:S03]  /*0110*/  UIADD3.X UR5, URZ, UR5, URZ, UP3, !UPT ;  /* 0x000000053f057290 */ /* 0x000fc60009ffe43f */
[----:B------:R1:W-:Y:S02]  /*0120*/  UTMACCTL.PF [UR6] ;  /* 0x00000000060079b9 */ /* 0x0003e40008040000 */
[----:B------:R1:W-:Y:S02]  /*0130*/  UTMACCTL.PF [UR8] ;  /* 0x00000000080079b9 */ /* 0x0003e40008040000 */
[----:B------:R1:W-:Y:S02]  /*0140*/  UTMACCTL.PF [UR10] ;  /* 0x000000000a0079b9 */ /* 0x0003e40008040000 */
[----:B------:R1:W-:Y:S02]  /*0150*/  UTMACCTL.PF [UR4] ;  /* 0x00000000040079b9 */ /* 0x0003e40008040000 */
[----:B-1----:R-:W-:Y:S01]  /*0160*/  NOP ;  /* 0x0000000000007918 */ /* 0x002fe20000000000 */
.L_x_226:
[----:B------:R-:W-:Y:S05]  /*0170*/  BSYNC B0 ;  /* 0x0000000000007941 */ /* 0x000fea0003800000 */
.L_x_225:
        /* <DEDUP_REMOVED lines=34> */
.L_x_227:
        /* <DEDUP_REMOVED lines=22> */
.L_x_228:
[----:B---3--:R-:W-:Y:S01]  /*0500*/  ISETP.NE.AND P0, PT, R2, RZ, PT ;  /* 0x000000ff0200720c */ /* 0x008fe20003f05270 */
[----:B------:R-:W-:Y:S01]  /*0510*/  IMAD.MOV.U32 R16, RZ, RZ, 0x1 ;  /* 0x00000001ff107424 */ /* 0x000fe200078e00ff */
[----:B------:R-:W-:Y:S01]  /*0520*/  NOP ;  /* 0x0000000000007918 */ /* 0x000fe20000000000 */
[----:B------:R-:W-:Y:S03]  /*0530*/  BSSY B6, `(.L_x_229) ;  /* 0x00006f6000067945 */ /* 0x000fe60003800000 */
[----:B------:R-:W-:Y:S01]  /*0540*/  SEL R16, R16, 0x2, !P0 ;  /* 0x0000000210107807 */ /* 0x000fe20004000000 */
[----:B-12-4-:R-:W-:Y:S06]  /*0550*/  BAR.SYNC.DEFER_BLOCKING 0x0 ;  /* 0x0000000000007b1d */ /* 0x016fec0000010000 */
[----:B------:R-:W-:Y:S05]  /*0560*/  @!P0 BRA `(.L_x_230) ;  /* 0x0000004800bc8947 */ /* 0x000fea0003800000 */
.L_x_231:
        /* <DEDUP_REMOVED lines=13> */
[----:B----4-:R-:W-:Y:S05]  /*0640*/  @!P0 BRA `(.L_x_232) ;  /* 0x0000006c00908947 */ /* 0x010fea0003800000 */
        /* <DEDUP_REMOVED lines=21> */
.L_x_234:
        /* <DEDUP_REMOVED lines=15> */
.L_x_233:
        /* <DEDUP_REMOVED lines=22> */
.L_x_236:
[----:B------:R1:W2:Y:S01]  /*09f0*/  LDC.64 R14, c[0x4][R17] ;  /* 0x01000000110e7b82 */ /* 0x0002a20000000a00 */
        /* <DEDUP_REMOVED lines=14> */
.L_x_235:
[----:B------:R-:W-:Y:S01]  /*0ae0*/  SHF.R.S32.HI R3, RZ, 0x1f, R18 ;  /* 0x0000001fff037819 */ /* 0x000fe20000011412 */
[----:B------:R-:W-:-:S03]  /*0af0*/  UMOV UR4, 0xffffffff ;  /* 0xffffffff00047882 */ /* 0x000fc60000000000 */
[----:B------:R-:W-:-:S04]  /*0b00*/  LEA.HI R0, R3, R18, RZ, 0x7 ;  /* 0x0000001203007211 */ /* 0x000fc800078f38ff */
[----:B------:R-:W-:Y:S01]  /*0b10*/  SHF.R.S32.HI R13, RZ, 0x7, R0 ;  /* 0x00000007ff0d7819 */ /* 0x000fe20000011400 */
[----:B------:R-:W-:Y:S06]  /*0b20*/  BRA.DIV UR4, `(.L_x_237) ;  /* 0x0000006a04607947 */ /* 0x000fec000b800000 */
[----:B------:R1:W2:Y:S02]  /*0b30*/  SHFL.IDX PT, R14, R13, RZ, 0x1f ;  /* 0x00001fff0d0e7589 */ /* 0x0002a400000e0000 */
.L_x_306:
[----:B------:R-:W-:Y:S02]  /*0b40*/  SHF.L.U32 R7, RZ, 0x1f, RZ ;  /* 0x0000001fff077819 */ /* 0x000fe400000006ff */
[----:B--2---:R-:W-:Y:S02]  /*0b50*/  LEA.HI R4, R14, R14, RZ, 0x1 ;  /* 0x0000000e0e047211 */ /* 0x004fe400078f08ff */
[----:B------:R-:W2:Y:S01]  /*0b60*/  SYNCS.PHASECHK.TRANS64.TRYWAIT P0, [R2+URZ+0x30c00], R7 ;  /* 0x030c0007020075a7 */ /* 0x000ea2000800017f */
[----:B------:R-:W-:Y:S02]  /*0b70*/  LOP3.LUT R5, R0, 0xffffff80, RZ, 0xc0, !PT ;  /* 0xffffff8000057812 */ /* 0x000fe400078ec0ff */
[----:B------:R-:W-:-:S05]  /*0b80*/  LOP3.LUT R225, R4, 0xffffe, RZ, 0xc0, !PT ;  /* 0x000ffffe04e17812 */ /* 0x000fca00078ec0ff */
[----:B------:R-:W-:Y:S01]  /*0b90*/  IMAD.IADD R225, R14, 0x1, -R225 ;  /* 0x000000010ee17824 */ /* 0x000fe200078e0ae1 */
[----:B--2---:R-:W-:Y:S06]  /*0ba0*/  @P0 BRA `(.L_x_238) ;  /* 0x0000000000080947 */ /* 0x004fec0003800000 */
[----:B------:R-:W2:Y:S02]  /*0bb0*/  SYNCS.PHASECHK.TRANS64.TRYWAIT P0, [R2+URZ+0x30c00], R7 ;  /* 0x030c0007020075a7 */ /* 0x000ea4000800017f */
[----:B--2---:R-:W-:Y:S05]  /*0bc0*/  @!P0 BRA `(.L_x_239) ;  /* 0x0000006800548947 */ /* 0x004fea0003800000 */
.L_x_238:
[----:B------:R-:W3:Y:S01]  /*0bd0*/  LDC R11, c[0x0][0x280] ;  /* 0x0000a000ff0b7b82 */ /* 0x000ee20000000800 */
[----:B------:R-:W-:Y:S01]  /*0be0*/  IMAD.IADD R4, R18, 0x1, -R5 ;  /* 0x0000000112047824 */ /* 0x000fe200078e0a05 */
[----:B------:R-:W-:Y:S02]  /*0bf0*/  CS2R R152, SRZ ;  /* 0x0000000000987805 */ /* 0x000fe4000001ff00 */
[----:B------:R-:W-:Y:S02]  /*0c00*/  CS2R R184, SRZ ;  /* 0x0000000000b87805 */ /* 0x000fe4000001ff00 */
[----:B------:R-:W-:Y:S01]  /*0c10*/  CS2R R186, SRZ ;  /* 0x0000000000ba7805 */ /* 0x000fe2000001ff00 */
[----:B------:R-:W-:Y:S01]  /*0c20*/  IMAD R5, R13, 0x400, R4 ;  /* 0x000004000d057824 */ /* 0x000fe200078e0204 */
[----:B------:R-:W-:Y:S02]  /*0c30*/  CS2R R188, SRZ ;  /* 0x0000000000bc7805 */ /* 0x000fe4000001ff00 */
[----:B------:R-:W-:-:S02]  /*0c40*/  CS2R R190, SRZ ;  /* 0x0000000000be7805 */ /* 0x000fc4000001ff00 */
[----:B------:R-:W-:Y:S01]  /*0c50*/  CS2R R192, SRZ ;  /* 0x0000000000c07805 */ /* 0x000fe2000001ff00 */
[----:B------:R-:W-:Y:S01]  /*0c60*/  IMAD.SHL.U32 R5, R5, 0x4, RZ ;  /* 0x0000000405057824 */ /* 0x000fe200078e00ff */
        /* <DEDUP_REMOVED lines=14> */
[----:B---3--:R-:W-:Y:S02]  /*0d50*/  ISETP.GE.AND P0, PT, R11, 0x1, PT ;  /* 0x000000010b00780c */ /* 0x008fe40003f06270 */
        /* <DEDUP_REMOVED lines=11> */
[----:B------:R-:W-:Y:S01]  /*0e10*/  CS2R R182, SRZ ;  /* 0x0000000000b67805 */ /* 0x000fe2000001ff00 */
[----:B------:R-:W-:Y:S01]  /*0e20*/  IMAD R0, R5, 0x4, R2 ;  /* 0x0000000405007824 */ /* 0x000fe200078e0202 */
[----:B------:R-:W-:Y:S06]  /*0e30*/  @!P0 BRA `(.L_x_240) ;  /* 0x0000003800408947 */ /* 0x000fec0003800000 */
[-C--:B------:R-:W-:Y:S01]  /*0e40*/  LEA.HI R8, R3, R18.reuse, RZ, 0x4 ;  /* 0x0000001203087211 */ /* 0x080fe200078f20ff */
[----:B------:R-:W-:Y:S01]  /*0e50*/  VIADD R11, R11, 0x7f ;  /* 0x0000007f0b0b7836 */ /* 0x000fe20000000000 */
[CC--:B--2---:R-:W-:Y:S01]  /*0e60*/  LEA.HI R7, R3.reuse, R18.reuse, RZ, 0x2 ;  /* 0x0000001203077211 */ /* 0x0c4fe200078f10ff */
[----:B------:R-:W-:Y:S01]  /*0e70*/  IMAD.SHL.U32 R5, R18, 0x40, RZ ;  /* 0x0000004012057824 */ /* 0x000fe200078e00ff */
[CC--:B------:R-:W-:Y:S01]  /*0e80*/  LEA.HI R6, R3.reuse, R18.reuse, RZ, 0x5 ;  /* 0x0000001203067211 */ /* 0x0c0fe200078f28ff */
[----:B------:R-:W2:Y:S01]  /*0e90*/  S2R R19, SR_CTAID.X ;  /* 0x0000000000137919 */ /* 0x000ea20000002500 */
[----:B------:R-:W-:Y:S01]  /*0ea0*/  LEA.HI R10, R3, R18, RZ, 0x3 ;  /* 0x00000012030a7211 */ /* 0x000fe200078f18ff */
[----:B------:R-:W2:Y:S01]  /*0eb0*/  LDC R20, c[0x0][0x290] ;  /* 0x0000a400ff147b82 */ /* 0x000ea20000000800 */
[----:B------:R-:W-:Y:S02]  /*0ec0*/  LOP3.LUT R3, R7, 0xfffffffc, RZ, 0xc0, !PT ;  /* 0xfffffffc07037812 */ /* 0x000fe400078ec0ff */
[----:B------:R-:W-:-:S02]  /*0ed0*/  CS2R R214, SRZ ;  /* 0x0000000000d67805 */ /* 0x000fc4000001ff00 */
[----:B------:R-:W-:Y:S02]  /*0ee0*/  SHF.R.S32.HI R9, RZ, 0x4, R8 ;  /* 0x00000004ff097819 */ /* 0x000fe40000011408 */
[----:B------:R-:W-:Y:S02]  /*0ef0*/  CS2R R212, SRZ ;  /* 0x0000000000d47805 */ /* 0x000fe4000001ff00 */
[----:B------:R-:W-:Y:S01]  /*0f00*/  LOP3.LUT R7, R6, 0xffffffe0, RZ, 0xc0, !PT ;  /* 0xffffffe006077812 */ /* 0x000fe200078ec0ff */
[----:B------:R-:W-:Y:S01]  /*0f10*/  IMAD.IADD R3, R18, 0x1, -R3 ;  /* 0x0000000112037824 */ /* 0x000fe200078e0a03 */
[----:B------:R-:W-:Y:S02]  /*0f20*/  SHF.R.S32.HI R6, RZ, 0x5, R6 ;  /* 0x00000005ff067819 */ /* 0x000fe40000011406 */
[----:B------:R-:W-:Y:S02]  /*0f30*/  CS2R R210, SRZ ;  /* 0x0000000000d27805 */ /* 0x000fe4000001ff00 */
[----:B------:R-:W-:Y:S01]  /*0f40*/  LEA.HI R8, R8, R9, RZ, 0x1 ;  /* 0x0000000908087211 */ /* 0x000fe200078f08ff */
[----:B------:R-:W-:Y:S01]  /*0f50*/  IMAD.IADD R7, R18, 0x1, -R7 ;  /* 0x0000000112077824 */ /* 0x000fe200078e0a07 */
[----:B------:R-:W-:Y:S01]  /*0f60*/  SHF.R.S32.HI R14, RZ, 0x1f, R11 ;  /* 0x0000001fff0e7819 */ /* 0x000fe2000001140b */
[----:B------:R-:W-:Y:S01]  /*0f70*/  IMAD.SHL.U32 R12, R6, 0x10, RZ ;  /* 0x00000010060c7824 */ /* 0x000fe200078e00ff */
[----:B------:R-:W-:-:S02]  /*0f80*/  LOP3.LUT R6, R8, 0x7ffffe, RZ, 0xc0, !PT ;  /* 0x007ffffe08067812 */ /* 0x000fc400078ec0ff */
[----:B------:R-:W-:Y:S02]  /*0f90*/  CS2R R208, SRZ ;  /* 0x0000000000d07805 */ /* 0x000fe4000001ff00 */
[----:B------:R-:W-:Y:S02]  /*0fa0*/  LOP3.LUT R5, R5, 0x1c0, RZ, 0xc0, !PT ;  /* 0x000001c005057812 */ /* 0x000fe400078ec0ff */
[----:B------:R-:W-:Y:S02]  /*0fb0*/  CS2R R206, SRZ ;  /* 0x0000000000ce7805 */ /* 0x000fe4000001ff00 */
[----:B------:R-:W-:Y:S01]  /*0fc0*/  LEA.HI R235, R14, R11, RZ, 0x7 ;  /* 0x0000000b0eeb7211 */ /* 0x000fe200078f38ff */
[----:B------:R-:W-:Y:S01]  /*0fd0*/  IMAD.IADD R14, R9, 0x1, -R6 ;  /* 0x00000001090e7824 */ /* 0x000fe200078e0a06 */
[----:B------:R-:W-:Y:S02]  /*0fe0*/  LEA.HI R8, R13, R13, RZ, 0x1 ;  /* 0x0000000d0d087211 */ /* 0x000fe400078f08ff */
[----:B------:R-:W-:-:S02]  /*0ff0*/  CS2R R204, SRZ ;  /* 0x0000000000cc7805 */ /* 0x000fc4000001ff00 */
[----:B------:R-:W-:Y:S02]  /*1000*/  SHF.R.S32.HI R6, RZ, 0x1f, R7 ;  /* 0x0000001fff067819 */ /* 0x000fe40000011407 */
[----:B------:R-:W-:Y:S02]  /*1010*/  CS2R R202, SRZ ;  /* 0x0000000000ca7805 */ /* 0x000fe4000001ff00 */
[----:B------:R-:W-:Y:S02]  /*1020*/  LOP3.LUT R11, R5, 0x30, R12, 0xf8, !PT ;  /* 0x00000030050b7812 */ /* 0x000fe400078ef80c */
[----:B------:R-:W-:Y:S02]  /*1030*/  CS2R R200, SRZ ;  /* 0x0000000000c87805 */ /* 0x000fe4000001ff00 */
[----:B------:R-:W-:Y:S02]  /*1040*/  LOP3.LUT R12, R8, 0xfffffffe, RZ, 0xc0, !PT ;  /* 0xfffffffe080c7812 */ /* 0x000fe400078ec0ff */
[----:B------:R-:W-:-:S02]  /*1050*/  CS2R R198, SRZ ;  /* 0x0000000000c67805 */ /* 0x000fc4000001ff00 */
[CC--:B------:R-:W-:Y:S02]  /*1060*/  LEA.HI R8, R6.reuse, R7.reuse, RZ, 0x3 ;  /* 0x0000000706087211 */ /* 0x0c0fe400078f18ff */
[----:B------:R-:W-:Y:S02]  /*1070*/  CS2R R196, SRZ ;  /* 0x0000000000c47805 */ /* 0x000fe4000001ff00 */
[----:B------:R-:W-:Y:S01]  /*1080*/  LOP3.LUT R11, R11, 0x8, R10, 0xf8, !PT ;  /* 0x000000080b0b7812 */ /* 0x000fe200078ef80a */
[C---:B------:R-:W-:Y:S01]  /*1090*/  IMAD.IADD R226, R13.reuse, 0x1, -R12 ;  /* 0x000000010de27824 */ /* 0x040fe200078e0a0c */
[----:B------:R-:W-:Y:S01]  /*10a0*/  LEA.HI R10, R6, R7, RZ, 0x2 ;  /* 0x00000007060a7211 */ /* 0x000fe200078f10ff */
[----:B-1----:R-:W-:Y:S01]  /*10b0*/  IMAD R13, R13, 0x10, R14 ;  /* 0x000000100d0d7824 */ /* 0x002fe200078e020e */
[----:B------:R-:W-:Y:S01]  /*10c0*/  SHF.R.S32.HI R6, RZ, 0x3, R8 ;  /* 0x00000003ff067819 */ /* 0x000fe20000011408 */
[----:B--2---:R-:W-:Y:S01]  /*10d0*/  IMAD R19, R19, -0x80, R20 ;  /* 0xffffff8013137824 */ /* 0x004fe200078e0214 */
[----:B------:R-:W-:-:S02]  /*10e0*/  SHF.R.S32.HI R9, RZ, 0x1f, R8 ;  /* 0x0000001fff097819 */ /* 0x000fc40000011408 */
[----:B------:R-:W-:Y:S02]  /*10f0*/  CS2R R194, SRZ ;  /* 0x0000000000c27805 */ /* 0x000fe4000001ff00 */
[----:B------:R-:W-:Y:S02]  /*1100*/  SHF.R.S32.HI R7, RZ, 0x1f, R4 ;  /* 0x0000001fff077819 */ /* 0x000fe40000011404 */
[----:B------:R-:W-:Y:S02]  /*1110*/  CS2R R192, SRZ ;  /* 0x0000000000c07805 */ /* 0x000fe4000001ff00 */
[----:B------:R-:W-:Y:S02]  /*1120*/  SHF.R.U32.HI R12, RZ, 0x3, R5 ;  /* 0x00000003ff0c7819 */ /* 0x000fe40000011605 */
[----:B------:R-:W-:Y:S02]  /*1130*/  CS2R R190, SRZ ;  /* 0x0000000000be7805 */ /* 0x000fe4000001ff00 */
[----:B------:R-:W-:-:S02]  /*1140*/  LEA.HI R8, R9, R6, RZ, 0x4 ;  /* 0x0000000609087211 */ /* 0x000fc400078f20ff */
[----:B------:R-:W-:Y:S02]  /*1150*/  CS2R R188, SRZ ;  /* 0x0000000000bc7805 */ /* 0x000fe4000001ff00 */
[CC--:B------:R-:W-:Y:S02]  /*1160*/  LEA.HI R5, R7.reuse, R4.reuse, RZ, 0x2 ;  /* 0x0000000407057211 */ /* 0x0c0fe400078f10ff */
[----:B------:R-:W-:Y:S02]  /*1170*/  CS2R R186, SRZ ;  /* 0x0000000000ba7805 */ /* 0x000fe4000001ff00 */
[----:B------:R-:W-:Y:S02]  /*1180*/  LEA.HI R17, R7, R4, RZ, 0x5 ;  /* 0x0000000407117211 */ /* 0x000fe400078f28ff */
[----:B------:R-:W-:Y:S02]  /*1190*/  CS2R R184, SRZ ;  /* 0x0000000000b87805 */ /* 0x000fe4000001ff00 */
[----:B------:R-:W-:-:S02]  /*11a0*/  LOP3.LUT R12, R11, R12, RZ, 0x3c, !PT ;  /* 0x0000000c0b0c7212 */ /* 0x000fc400078e3cff */
[----:B------:R-:W-:Y:S02]  /*11b0*/  CS2R R182, SRZ ;  /* 0x0000000000b67805 */ /* 0x000fe4000001ff00 */
[----:B------:R-:W-:Y:S02]  /*11c0*/  LOP3.LUT R7, R8, 0x1ffffff0, RZ, 0xc0, !PT ;  /* 0x1ffffff008077812 */ /* 0x000fe400078ec0ff */
[----:B------:R-:W-:Y:S02]  /*11d0*/  CS2R R180, SRZ ;  /* 0x0000000000b47805 */ /* 0x000fe4000001ff00 */
[----:B------:R-:W-:Y:S01]  /*11e0*/  SHF.R.S32.HI R11, RZ, 0x2, R10 ;  /* 0x00000002ff0b7819 */ /* 0x000fe2000001140a */
[----:B------:R-:W-:Y:S01]  /*11f0*/  IMAD.U32 R236, R13, 0x200, R12 ;  /* 0x000002000dec7824 */ /* 0x000fe200078e000c */
[----:B------:R-:W-:Y:S01]  /*1200*/  LOP3.LUT R9, R5, 0x7ffffffc, RZ, 0xc0, !PT ;  /* 0x7ffffffc05097812 */ /* 0x000fe200078ec0ff */
[----:B------:R-:W-:Y:S01]  /*1210*/  IMAD.IADD R7, R6, 0x1, -R7 ;  /* 0x0000000106077824 */ /* 0x000fe200078e0a07 */
[----:B------:R-:W-:Y:S01]  /*1220*/  LEA.HI R10, R10, R11, RZ, 0x1 ;  /* 0x0000000b0a0a7211 */ /* 0x000fe200078f08ff */
[C---:B------:R-:W-:Y:S01]  /*1230*/  VIADD R6, R11.reuse, 0x8 ;  /* 0x000000080b067836 */ /* 0x040fe20000000000 */
[----:B------:R-:W-:Y:S01]  /*1240*/  SHF.R.S32.HI R18, RZ, 0x5, R17 ;  /* 0x00000005ff127819 */ /* 0x000fe20000011411 */
[C---:B------:R-:W-:Y:S01]  /*1250*/  VIADD R12, R11.reuse, 0x10 ;  /* 0x000000100b0c7836 */ /* 0x040fe20000000000 */
[----:B------:R-:W-:Y:S01]  /*1260*/  LOP3.LUT R10, R10, 0xfffffffe, RZ, 0xc0, !PT ;  /* 0xfffffffe0a0a7812 */ /* 0x000fe200078ec0ff */
[C---:B------:R-:W-:Y:S01]  /*1270*/  VIADD R14, R11.reuse, 0x18 ;  /* 0x000000180b0e7836 */ /* 0x040fe20000000000 */
[----:B------:R-:W-:Y:S01]  /*1280*/  LEA.HI R8, R6, R6, RZ, 0x1 ;  /* 0x0000000606087211 */ /* 0x000fe200078f08ff */
[----:B------:R-:W-:Y:S01]  /*1290*/  IMAD.IADD R4, R4, 0x1, -R9 ;  /* 0x0000000104047824 */ /* 0x000fe200078e0a09 */
[----:B------:R-:W-:Y:S01]  /*12a0*/  LEA.HI R13, R12, R12, RZ, 0x1 ;  /* 0x0000000c0c0d7211 */ /* 0x000fe200078f08ff */
[----:B------:R-:W-:Y:S01]  /*12b0*/  IMAD.IADD R10, R11, 0x1, -R10 ;  /* 0x000000010b0a7824 */ /* 0x000fe200078e0a0a */
[----:B------:R-:W-:Y:S01]  /*12c0*/  LOP3.LUT R9, R8, 0xfffffffe, RZ, 0xc0, !PT ;  /* 0xfffffffe08097812 */ /* 0x000fe200078ec0ff */
[----:B------:R-:W-:Y:S01]  /*12d0*/  IMAD R19, R18, -0x10, R19 ;  /* 0xfffffff012137824 */ /* 0x000fe200078e0213 */
[----:B------:R-:W-:-:S02]  /*12e0*/  LOP3.LUT R11, R13, 0xfffffffe, RZ, 0xc0, !PT ;  /* 0xfffffffe0d0b7812 */ /* 0x000fc400078ec0ff */
[----:B------:R-:W-:Y:S02]  /*12f0*/  CS2R R178, SRZ ;  /* 0x0000000000b27805 */ /* 0x000fe4000001ff00 */
[----:B------:R-:W-:Y:S01]  /*1300*/  LEA.HI R15, R14, R14, RZ, 0x1 ;  /* 0x0000000e0e0f7211 */ /* 0x000fe200078f08ff */
[----:B------:R-:W-:Y:S01]  /*1310*/  IMAD.IADD R9, R6, 0x1, -R9 ;  /* 0x0000000106097824 */ /* 0x000fe200078e0a09 */
[--C-:B------:R-:W-:Y:S01]  /*1320*/  SHF.R.S32.HI R6, RZ, 0x1, R8.reuse ;  /* 0x00000001ff067819 */ /* 0x100fe20000011408 */
[----:B------:R-:W-:Y:S01]  /*1330*/  IMAD.IADD R12, R12, 0x1, -R11 ;  /* 0x000000010c0c7824 */ /* 0x000fe200078e0a0b */
[----:B------:R-:W-:Y:S02]  /*1340*/  SHF.R.S32.HI R11, RZ, 0x1f, R8 ;  /* 0x0000001fff0b7819 */ /* 0x000fe40000011408 */
[----:B------:R-:W-:Y:S02]  /*1350*/  CS2R R176, SRZ ;  /* 0x0000000000b07805 */ /* 0x000fe4000001ff00 */
[----:B------:R-:W-:-:S02]  /*1360*/  LOP3.LUT R17, R15, 0xfffffffe, RZ, 0xc0, !PT ;  /* 0xfffffffe0f117812 */ /* 0x000fc400078ec0ff */
[----:B------:R-:W-:Y:S02]  /*1370*/  CS2R R174, SRZ ;  /* 0x0000000000ae7805 */ /* 0x000fe4000001ff00 */
[--C-:B------:R-:W-:Y:S02]  /*1380*/  SHF.R.S32.HI R8, RZ, 0x1, R13.reuse ;  /* 0x00000001ff087819 */ /* 0x100fe4000001140d */
[----:B------:R-:W-:Y:S02]  /*1390*/  CS2R R172, SRZ ;  /* 0x0000000000ac7805 */ /* 0x000fe4000001ff00 */
[----:B------:R-:W-:Y:S01]  /*13a0*/  SHF.R.S32.HI R13, RZ, 0x1f, R13 ;  /* 0x0000001fff0d7819 */ /* 0x000fe2000001140d */
[----:B------:R-:W-:Y:S01]  /*13b0*/  IMAD.IADD R17, R14, 0x1, -R17 ;  /* 0x000000010e117824 */ /* 0x000fe200078e0a11 */
[----:B------:R-:W-:Y:S02]  /*13c0*/  LEA.HI R11, R11, R6, RZ, 0x4 ;  /* 0x000000060b0b7211 */ /* 0x000fe400078f20ff */
[----:B------:R-:W-:-:S02]  /*13d0*/  CS2R R170, SRZ ;  /* 0x0000000000aa7805 */ /* 0x000fc4000001ff00 */
[----:B------:R-:W-:Y:S02]  /*13e0*/  SHF.R.S32.HI R18, RZ, 0x2, R5 ;  /* 0x00000002ff127819 */ /* 0x000fe40000011405 */
[----:B------:R-:W-:Y:S02]  /*13f0*/  CS2R R168, SRZ ;  /* 0x0000000000a87805 */ /* 0x000fe4000001ff00 */
[----:B------:R-:W-:Y:S02]  /*1400*/  LEA.HI R13, R13, R8, RZ, 0x4 ;  /* 0x000000080d0d7211 */ /* 0x000fe400078f20ff */
[----:B------:R-:W-:Y:S02]  /*1410*/  CS2R R166, SRZ ;  /* 0x0000000000a67805 */ /* 0x000fe4000001ff00 */
[----:B------:R-:W-:Y:S02]  /*1420*/  SHF.R.S32.HI R14, RZ, 0x1, R15 ;  /* 0x00000001ff0e7819 */ /* 0x000fe4000001140f */
[----:B------:R-:W-:-:S02]  /*1430*/  CS2R R164, SRZ ;  /* 0x0000000000a47805 */ /* 0x000fc4000001ff00 */
[----:B------:R-:W-:Y:S02]  /*1440*/  SHF.R.S32.HI R5, RZ, 0x1f, R5 ;  /* 0x0000001fff057819 */ /* 0x000fe40000011405 */
[----:B------:R-:W-:Y:S02]  /*1450*/  CS2R R162, SRZ ;  /* 0x0000000000a27805 */ /* 0x000fe4000001ff00 */
[----:B------:R-:W-:Y:S02]  /*1460*/  SHF.R.S32.HI R15, RZ, 0x1f, R15 ;  /* 0x0000001fff0f7819 */ /* 0x000fe4000001140f */
[----:B------:R-:W-:Y:S02]  /*1470*/  CS2R R160, SRZ ;  /* 0x0000000000a07805 */ /* 0x000fe4000001ff00 */
[----:B------:R-:W-:Y:S02]  /*1480*/  LOP3.LUT R11, R11, 0x1ffffff0, RZ, 0xc0, !PT ;  /* 0x1ffffff00b0b7812 */ /* 0x000fe400078ec0ff */
[----:B------:R-:W-:-:S02]  /*1490*/  CS2R R158, SRZ ;  /* 0x00000000009e7805 */ /* 0x000fc4000001ff00 */
[----:B------:R-:W-:Y:S02]  /*14a0*/  LOP3.LUT R13, R13, 0x1ffffff0, RZ, 0xc0, !PT ;  /* 0x1ffffff00d0d7812 */ /* 0x000fe400078ec0ff */
[----:B------:R-:W-:Y:S02]  /*14b0*/  CS2R R156, SRZ ;  /* 0x00000000009c7805 */ /* 0x000fe4000001ff00 */
[----:B------:R-:W-:Y:S01]  /*14c0*/  LEA.HI R5, R5, R18, RZ, 0x3 ;  /* 0x0000001205057211 */ /* 0x000fe200078f18ff */
[----:B------:R-:W-:Y:S01]  /*14d0*/  IMAD.IADD R6, R6, 0x1, -R11 ;  /* 0x0000000106067824 */ /* 0x000fe200078e0a0b */
[----:B------:R-:W-:Y:S01]  /*14e0*/  LEA.HI R15, R15, R14, RZ, 0x4 ;  /* 0x0000000e0f0f7211 */ /* 0x000fe200078f20ff */
[----:B------:R-:W-:Y:S01]  /*14f0*/  IMAD.IADD R13, R8, 0x1, -R13 ;  /* 0x00000001080d7824 */ /* 0x000fe200078e0a0d */
[----:B------:R-:W-:Y:S01]  /*1500*/  LOP3.LUT R5, R5, 0xfffffff8, RZ, 0xc0, !PT ;  /* 0xfffffff805057812 */ /* 0x000fe200078ec0ff */
[----:B------:R-:W-:Y:S01]  /*1510*/  IMAD R8, R7, 0x8, R10 ;  /* 0x0000000807087824 */ /* 0x000fe200078e020a */
[----:B------:R-:W-:Y:S01]  /*1520*/  LOP3.LUT R15, R15, 0x1ffffff0, RZ, 0xc0, !PT ;  /* 0x1ffffff00f0f7812 */ /* 0x000fe200078ec0ff */
[----:B------:R-:W-:Y:S01]  /*1530*/  IMAD R7, R6, 0x8, R9 ;  /* 0x0000000806077824 */ /* 0x000fe200078e0209 */
[----:B------:R-:W-:Y:S01]  /*1540*/  IADD3 R5, R19, R5, -R18 ;  /* 0x0000000513057210 */ /* 0x000fe20007ffe812 */
[----:B------:R-:W-:Y:S01]  /*1550*/  IMAD R6, R13, 0x8, R12 ;  /* 0x000000080d067824 */ /* 0x000fe200078e020c */
[----:B------:R1:W-:Y:S01]  /*1560*/  STL [R1+0x8], R8 ;  /* 0x0000080801007387 */ /* 0x0003e20000100800 */
[----:B------:R-:W-:Y:S01]  /*1570*/  IMAD.IADD R14, R14, 0x1, -R15 ;  /* 0x000000010e0e7824 */ /* 0x000fe200078e0a0f */
[----:B------:R-:W-:Y:S01]  /*1580*/  CS2R R154, SRZ ;  /* 0x00000000009a7805 */ /* 0x000fe2000001ff00 */
[----:B------:R-:W-:Y:S01]  /*1590*/  IMAD R226, R226, -0x40, R5 ;  /* 0xffffffc0e2e27824 */ /* 0x000fe200078e0205 */
[----:B------:R-:W-:Y:S01]  /*15a0*/  STL [R1+0x4], R7 ;  /* 0x0000040701007387 */ /* 0x000fe20000100800 */
[----:B------:R-:W-:Y:S01]  /*15b0*/  IMAD R237, R14, 0x8, R17 ;  /* 0x000000080eed7824 */ /* 0x000fe200078e0211 */
[----:B------:R-:W-:-:S02]  /*15c0*/  LOP3.LUT R5, R16, 0x1, RZ, 0xfc, !PT ;  /* 0x0000000110057812 */ /* 0x000fc400078efcff */
[----:B------:R-:W-:Y:S01]  /*15d0*/  CS2R R152, SRZ ;  /* 0x0000000000987805 */ /* 0x000fe2000001ff00 */
[----:B------:R2:W-:Y:S01]  /*15e0*/  STL [R1], R6 ;  /* 0x0000000601007387 */ /* 0x0005e20000100800 */
[----:B------:R-:W-:Y:S01]  /*15f0*/  SHF.R.S32.HI R235, RZ, 0x7, R235 ;  /* 0x00000007ffeb7819 */ /* 0x000fe200000114eb */
[----:B-1----:R-:W-:Y:S01]  /*1600*/  IMAD.MOV.U32 R8, RZ, RZ, RZ ;  /* 0x000000ffff087224 */ /* 0x002fe200078e00ff */
[----:B--2---:R-:W-:-:S07]  /*1610*/  CS2R R6, SRZ ;  /* 0x0000000000067805 */ /* 0x004fce000001ff00 */
.L_x_251:
[----:B------:R-:W-:-:S13]  /*1620*/  ISETP.NE.AND P0, PT, R5, 0x3, PT ;  /* 0x000000030500780c */ /* 0x000fda0003f05270 */
[----:B---3--:R-:W-:Y:S05]  /*1630*/  @!P0 BRA `(.L_x_241) ;  /* 0x0000000000048947 */ /* 0x008fea0003800000 */
[----:B------:R-:W-:Y:S01]  /*1640*/  BPT.TRAP 0x1 ;  /* 0x000000040000795c */ /* 0x000fe20000300000 */
.L_x_241:
[----:B------:R-:W-:Y:S01]  /*1650*/  IMAD R9, R8, 0x8, R2 ;  /* 0x0000000808097824 */ /* 0x000fe200078e0202 */
[----:B------:R-:W-:-:S04]  /*1660*/  SHF.L.U32 R12, R7, 0x1f, RZ ;  /* 0x0000001f070c7819 */ /* 0x000fc800000006ff */
[----:B------:R1:W2:Y:S01]  /*1670*/  SYNCS.PHASECHK.TRANS64.TRYWAIT P1, [R9+URZ+0x30c10], R12 ;  /* 0x030c100c090075a7 */ /* 0x0002a2000802017f */
[----:B------:R-:W-:Y:S05]  /*1680*/  @!P0 BRA `(.L_x_242) ;  /* 0x0000000000048947 */ /* 0x000fea0003800000 */
[----:B------:R-:W-:Y:S01]  /*1690*/  BPT.TRAP 0x1 ;  /* 0x000000040000795c */ /* 0x000fe20000300000 */
.L_x_242:
[----:B------:R-:W-:-:S05]  /*16a0*/  VIADD R10, R2, 0x10000 ;  /* 0x00010000020a7836 */ /* 0x000fca0000000000 */
[----:B------:R-:W-:-:S04]  /*16b0*/  SHF.R.U32.HI R10, RZ, 0x4, R10 ;  /* 0x00000004ff0a7819 */ /* 0x000fc8000001160a */
[----:B------:R-:W-:Y:S01]  /*16c0*/  LOP3.LUT R10, R10, 0x3fff, RZ, 0xc0, !PT ;  /* 0x00003fff0a0a7812 */ /* 0x000fe200078ec0ff */
[----:B--2---:R-:W-:Y:S06]  /*16d0*/  @P1 BRA `(.L_x_243) ;  /* 0x0000000000081947 */ /* 0x004fec0003800000 */
[----:B------:R-:W2:Y:S02]  /*16e0*/  SYNCS.PHASECHK.TRANS64.TRYWAIT P1, [R9+URZ+0x30c10], R12 ;  /* 0x030c100c090075a7 */ /* 0x000ea4000802017f */
[----:B--2---:R-:W-:Y:S05]  /*16f0*/  @!P1 BRA `(.L_x_244) ;  /* 0x0000005c009c9947 */ /* 0x004fea0003800000 */
.L_x_243:
[----:B------:R-:W-:Y:S05]  /*1700*/  WARPSYNC.ALL ;  /* 0x0000000000007948 */ /* 0x000fea0003800000 */
[----:B------:R-:W-:Y:S01]  /*1710*/  LOP3.LUT R11, R10, 0x10000, RZ, 0xfc, !PT ;  /* 0x000100000a0b7812 */ /* 0x000fe200078efcff */
[----:B------:R-:W-:Y:S01]  /*1720*/  IMAD R13, R225, 0x2000, R2 ;  /* 0x00002000e10d7824 */ /* 0x000fe200078e0202 */
[----:B------:R-:W3:Y:S04]  /*1730*/  LDL R15, [R1+0x4] ;  /* 0x00000400010f7983 */ /* 0x000ee80000100800 */
[----:B------:R-:W-:Y:S01]  /*1740*/  R2UR UR9, R13 ;  /* 0x000000000d0972ca */ /* 0x000fe200000e0000 */
[----:B------:R-:W-:Y:S01]  /*1750*/  IMAD R11, R8, 0x400, R11 ;  /* 0x00000400080b7824 */ /* 0x000fe200078e020b */
[----:B------:R-:W4:Y:S04]  /*1760*/  LDL R16, [R1+0x8] ;  /* 0x0000080001107983 */ /* 0x000f280000100800 */
[----:B------:R-:W-:Y:S01]  /*1770*/  R2UR UR8, R11 ;  /* 0x000000000b0872ca */ /* 0x000fe200000e0000 */
[----:B------:R-:W5:Y:S06]  /*1780*/  LDL R14, [R1] ;  /* 0x00000000010e7983 */ /* 0x000f6c0000100800 */
[----:B------:R-:W-:-:S04]  /*1790*/  USHF.R.U32.HI UR4, URZ, 0x4, UR9 ;  /* 0x000000043f047899 */ /* 0x000fc80008011609 */
[----:B------:R-:W-:Y:S01]  /*17a0*/  ULOP3.LUT UR4, UR4, 0x3fff, URZ, 0xc0, !UPT ;  /* 0x00003fff04047892 */ /* 0x000fe2000f8ec03f */
[----:B------:R-:W-:-:S03]  /*17b0*/  WARPGROUP.ARRIVE ;  /* 0x00000000000079c5 */ /* 0x000fc60000000000 */
[----:B------:R-:W-:Y:S01]  /*17c0*/  ULOP3.LUT UR10, UR4, 0x10000, URZ, 0xfc, !UPT ;  /* 0x00010000040a7892 */ /* 0x000fe2000f8efc3f */
[----:B------:R-:W-:Y:S01]  /*17d0*/  UMOV UR6, UR8 ;  /* 0x0000000800067c82 */ /* 0x000fe20008000000 */
[----:B------:R-:W-:Y:S01]  /*17e0*/  UMOV UR7, 0x40000040 ;  /* 0x4000004000077882 */ /* 0x000fe20000000000 */
[----:B------:R-:W-:-:S04]  /*17f0*/  UMOV UR5, 0x40000040 ;  /* 0x4000004000057882 */ /* 0x000fc80000000000 */
        /* <DEDUP_REMOVED lines=20> */
[C---:B---3--:R-:W-:Y:S02]  /*1940*/  IMAD R13, R8.reuse, 0x80, R15 ;  /* 0x00000080080d7824 */ /* 0x048fe400078e020f */
[C---:B----4-:R-:W-:Y:S02]  /*1950*/  IMAD R11, R8.reuse, 0x80, R16 ;  /* 0x00000080080b7824 */ /* 0x050fe400078e0210 */
[----:B-----5:R-:W-:-:S02]  /*1960*/  IMAD R15, R8, 0x80, R14 ;  /* 0x00000080080f7824 */ /* 0x020fc400078e020e */
[----:B------:R-:W-:Y:S02]  /*1970*/  IMAD R17, R8, 0x80, R237 ;  /* 0x0000008008117824 */ /* 0x000fe400078e02ed */
[C---:B------:R-:W-:Y:S02]  /*1980*/  IMAD R11, R4.reuse, 0x2, R11 ;  /* 0x00000002040b7824 */ /* 0x040fe400078e020b */
[C---:B------:R-:W-:Y:S02]  /*1990*/  IMAD R13, R4.reuse, 0x2, R13 ;  /* 0x00000002040d7824 */ /* 0x040fe400078e020d */
[C---:B------:R-:W-:Y:S02]  /*19a0*/  IMAD R15, R4.reuse, 0x2, R15 ;  /* 0x00000002040f7824 */ /* 0x040fe400078e020f */
[----:B------:R-:W-:Y:S02]  /*19b0*/  IMAD R17, R4, 0x2, R17 ;  /* 0x0000000204117824 */ /* 0x000fe400078e0211 */
[----:B------:R-:W-:Y:S01]  /*19c0*/  IMAD R20, R11, 0x4, R2 ;  /* 0x000000040b147824 */ /* 0x000fe200078e0202 */
[----:B------:R-:W-:-:S02]  /*19d0*/  WARPGROUP.DEPBAR.LE gsb0, 0x0 ;  /* 0x00008000000079c5 */ /* 0x000fc40000010000 */
[----:B------:R-:W-:-:S06]  /*19e0*/  WARPGROUP.ARRIVE ;  /* 0x00000000000079c5 */ /* 0x000fcc0000000000 */
[----:B------:R-:W-:Y:S01]  /*19f0*/  HGMMA.64x128x16.F32.BF16 R88, gdesc[UR4], R88, gsb0 ;  /* 0x01e00000045879f0 */ /* 0x000fe20008001858 */
[--C-:B------:R-:W-:Y:S02]  /*1a00*/  IMAD R234, R13, 0x4, R2.reuse ;  /* 0x000000040dea7824 */ /* 0x100fe400078e0202 */
[--C-:B------:R-:W-:Y:S02]  /*1a10*/  IMAD R222, R15, 0x4, R2.reuse ;  /* 0x000000040fde7824 */ /* 0x100fe400078e0202 */
[----:B------:R-:W-:Y:S02]  /*1a20*/  IMAD R216, R17, 0x4, R2 ;  /* 0x0000000411d87824 */ /* 0x000fe400078e0202 */
[----:B------:R-:W-:-:S04]  /*1a30*/  VIADD R220, R2, 0x20000 ;  /* 0x0002000002dc7836 */ /* 0x000fc80000000000 */
[--C-:B------:R-:W-:Y:S02]  /*1a40*/  IMAD R217, R11, 0x4, R220.reuse ;  /* 0x000000040bd97824 */ /* 0x100fe400078e02dc */
[--C-:B------:R-:W-:Y:S02]  /*1a50*/  IMAD R221, R13, 0x4, R220.reuse ;  /* 0x000000040ddd7824 */ /* 0x100fe400078e02dc */
[--C-:B------:R-:W-:Y:S02]  /*1a60*/  IMAD R219, R15, 0x4, R220.reuse ;  /* 0x000000040fdb7824 */ /* 0x100fe400078e02dc */
[----:B------:R-:W-:Y:S01]  /*1a70*/  IMAD R220, R17, 0x4, R220 ;  /* 0x0000000411dc7824 */ /* 0x000fe200078e02dc */
[----:B------:R-:W-:Y:S02]  /*1a80*/  WARPGROUP.DEPBAR.LE gsb0, 0x0 ;  /* 0x00008000000079c5 */ /* 0x000fe40000010000 */
[----:B------:R-:W3:Y:S04]  /*1a90*/  LDS R20, [R20+0x20000] ;  /* 0x0200000014147984 */ /* 0x000ee80000000800 */
[----:B------:R-:W4:Y:S04]  /*1aa0*/  LDS R234, [R234+0x20000] ;  /* 0x02000000eaea7984 */ /* 0x000f280000000800 */
[----:B------:R-:W1:Y:S04]  /*1ab0*/  LDS R222, [R222+0x20000] ;  /* 0x02000000dede7984 */ /* 0x000e680000000800 */
[----:B------:R-:W1:Y:S01]  /*1ac0*/  LDS R216, [R216+0x20000] ;  /* 0x02000000d8d87984 */ /* 0x000e620000000800 */
[----:B------:R-:W-:Y:S05]  /*1ad0*/  @!P0 BRA `(.L_x_245) ;  /* 0x0000000000048947 */ /* 0x000fea0003800000 */
[----:B------:R-:W-:Y:S01]  /*1ae0*/  BPT.TRAP 0x1 ;  /* 0x000000040000795c */ /* 0x000fe20000300000 */
.L_x_245:
[----:B------:R1:W1:Y:S01]  /*1af0*/  SYNCS.PHASECHK.TRANS64.TRYWAIT P1, [R9+URZ+0x30c30], R12 ;  /* 0x030c300c090075a7 */ /* 0x000262000802017f */
[----:B------:R-:W-:Y:S05]  /*1b00*/  @!P0 BRA `(.L_x_246) ;  /* 0x0000000000048947 */ /* 0x000fea0003800000 */
[----:B------:R-:W-:Y:S01]  /*1b10*/  BPT.TRAP 0x1 ;  /* 0x000000040000795c */ /* 0x000fe20000300000 */
.L_x_246:
[----:B------:R-:W-:-:S05]  /*1b20*/  VIADD R11, R2, 0x18000 ;  /* 0x00018000020b7836 */ /* 0x000fca0000000000 */
[----:B------:R-:W-:-:S04]  /*1b30*/  SHF.R.U32.HI R11, RZ, 0x4, R11 ;  /* 0x00000004ff0b7819 */ /* 0x000fc8000001160b */
[----:B------:R-:W-:-:S04]  /*1b40*/  LOP3.LUT R218, R11, 0x3fff, RZ, 0xc0, !PT ;  /* 0x00003fff0bda7812 */ /* 0x000fc800078ec0ff */
[----:B------:R-:W-:Y:S01]  /*1b50*/  LOP3.LUT R11, R218, 0x10000, RZ, 0xfc, !PT ;  /* 0x00010000da0b7812 */ /* 0x000fe200078efcff */
[----:B-1----:R-:W-:Y:S06]  /*1b60*/  @P1 BRA `(.L_x_247) ;  /* 0x0000000000081947 */ /* 0x002fec0003800000 */
[----:B------:R-:W1:Y:S02]  /*1b70*/  SYNCS.PHASECHK.TRANS64.TRYWAIT P1, [R9+URZ+0x30c30], R12 ;  /* 0x030c300c090075a7 */ /* 0x000e64000802017f */
[----:B-1----:R-:W-:Y:S05]  /*1b80*/  @!P1 BRA `(.L_x_248) ;  /* 0x00000058008c9947 */ /* 0x002fea0003800000 */
.L_x_247:
        /* <DEDUP_REMOVED lines=16> */
[----:B------:R-:W-:Y:S01]  /*1c90*/  VIADD R232, R3, 0x8 ;  /* 0x0000000803e87836 */ /* 0x000fe20000000000 */
[----:B------:R-:W-:Y:S01]  /*1ca0*/  ULDC UR10, c[0x0][0x744] ;  /* 0x0001d100000a7ab9 */ /* 0x000fe20000000800 */
[----:B------:R-:W5:Y:S01]  /*1cb0*/  SHFL.IDX PT, R11, R20, R3, 0x1f ;  /* 0x00001f03140b7589 */ /* 0x000f6200000e0000 */
[----:B------:R-:W-:Y:S01]  /*1cc0*/  UMOV UR6, UR8 ;  /* 0x0000000800067c82 */ /* 0x000fe20008000000 */
[----:B------:R-:W-:Y:S01]  /*1cd0*/  UMOV UR4, UR9 ;  /* 0x0000000900047c82 */ /* 0x000fe20008000000 */
[----:B------:R-:W-:Y:S01]  /*1ce0*/  FSEL R22, R95, -INF , P1 ;  /* 0xff8000005f167808 */ /* 0x000fe20000800000 */
[----:B------:R-:W-:Y:S01]  /*1cf0*/  HGMMA.64x128x16.F32.BF16 R24, gdesc[UR4], RZ, !UPT, gsb0 ;  /* 0x01e00000041879f0 */ /* 0x000fe2000c0018ff */
[----:B------:R-:W-:Y:S01]  /*1d00*/  UIADD3 UR6, UR8, 0x2, URZ ;  /* 0x0000000208067890 */ /* 0x000fe2000fffe03f */
[----:B------:R-:W4:Y:S01]  /*1d10*/  SHFL.IDX PT, R13, R20, R232, 0x1f ;  /* 0x00001fe8140d7589 */ /* 0x000f2200000e0000 */
[----:B------:R-:W-:Y:S01]  /*1d20*/  UIADD3 UR4, UR9, 0x2, URZ ;  /* 0x0000000209047890 */ /* 0x000fe2000fffe03f */
[C---:B------:R-:W-:Y:S01]  /*1d30*/  VIADD R227, R3.reuse, 0x1c ;  /* 0x0000001c03e37836 */ /* 0x040fe20000000000 */
[----:B------:R-:W-:Y:S01]  /*1d40*/  UMOV UR7, 0x40000040 ;  /* 0x4000004000077882 */ /* 0x000fe20000000000 */
[----:B------:R-:W-:Y:S01]  /*1d50*/  UMOV UR5, 0x40000040 ;  /* 0x4000004000057882 */ /* 0x000fe20000000000 */
[----:B------:R-:W-:Y:S01]  /*1d60*/  FSEL R19, R96, -INF , P2 ;  /* 0xff80000060137808 */ /* 0x000fe20001000000 */
[C---:B------:R-:W-:Y:S01]  /*1d70*/  VIADD R228, R3.reuse, 0x18 ;  /* 0x0000001803e47836 */ /* 0x040fe20000000000 */
[----:B------:R-:W-:Y:S01]  /*1d80*/  FSEL R21, R98, -INF , P1 ;  /* 0xff80000062157808 */ /* 0x000fe20000800000 */
[C---:B------:R-:W-:Y:S01]  /*1d90*/  VIADD R233, R3.reuse, 0x4 ;  /* 0x0000000403e97836 */ /* 0x040fe20000000000 */
[----:B------:R-:W-:Y:S01]  /*1da0*/  FSEL R88, R88, -INF , P2 ;  /* 0xff80000058587808 */ /* 0x000fe20001000000 */
[--C-:B-1----:R-:W-:Y:S01]  /*1db0*/  FFMA.FTZ R23, R18, UR10, -R15.reuse ;  /* 0x0000000a12177c23 */ /* 0x102fe2000801080f */
[----:B------:R-:W-:Y:S01]  /*1dc0*/  FFMA.FTZ R17, R22, UR10, -R15 ;  /* 0x0000000a16117c23 */ /* 0x000fe2000801080f */
[----:B------:R-:W-:Y:S01]  /*1dd0*/  VIADD R229, R3, 0x14 ;  /* 0x0000001403e57836 */ /* 0x000fe20000000000 */
[----:B--2---:R-:W1:Y:S01]  /*1de0*/  SHFL.IDX PT, R12, R20, R233, 0x1f ;  /* 0x00001fe9140c7589 */ /* 0x004e6200000e0000 */
        /* <DEDUP_REMOVED lines=10> */
[----:B----4-:R-:W-:Y:S01]  /*1e90*/  FFMA.FTZ R14, R94, UR10, -R13 ;  /* 0x0000000a5e0e7c23 */ /* 0x010fe2000801080d */
[----:B------:R-:W-:Y:S01]  /*1ea0*/  FSEL R94, R103, -INF , P1 ;  /* 0xff800000675e7808 */ /* 0x000fe20000800000 */
[----:B--2---:R-:W2:Y:S01]  /*1eb0*/  SHFL.IDX PT, R23, R20, R227, 0x1f ;  /* 0x00001fe314177589 */ /* 0x004ea200000e0000 */
[----:B------:R-:W-:-:S02]  /*1ec0*/  FSEL R102, R102, -INF , P1 ;  /* 0xff80000066667808 */ /* 0x000fc40000800000 */
[----:B------:R-:W-:Y:S01]  /*1ed0*/  FSEL R90, R90, -INF , P1 ;  /* 0xff8000005a5a7808 */ /* 0x000fe20000800000 */
[----:B------:R-:W-:Y:S01]  /*1ee0*/  SHFL.IDX PT, R98, R234, R230, 0x1f ;  /* 0x00001fe6ea627589 */ /* 0x000fe200000e0000 */
[----:B------:R-:W-:Y:S01]  /*1ef0*/  FSEL R89, R89, -INF , P2 ;  /* 0xff80000059597808 */ /* 0x000fe20001000000 */
[----:B------:R4:W-:Y:S01]  /*1f00*/  MUFU.EX2 R16, R22 ;  /* 0x0000001600107308 */ /* 0x0009e20000000800 */
[----:B-1----:R-:W-:Y:S01]  /*1f10*/  FSEL R88, R101, -INF , P2 ;  /* 0xff80000065587808 */ /* 0x002fe20001000000 */
[----:B------:R-:W-:Y:S01]  /*1f20*/  FFMA.FTZ R11, R90, UR10, -R11 ;  /* 0x0000000a5a0b7c23 */ /* 0x000fe2000801080b */
[----:B------:R-:W-:Y:S01]  /*1f30*/  FSEL R92, R92, -INF , P2 ;  /* 0xff8000005c5c7808 */ /* 0x000fe20001000000 */
[----:B------:R-:W1:Y:S01]  /*1f40*/  SHFL.IDX PT, R90, R234, R3, 0x1f ;  /* 0x00001f03ea5a7589 */ /* 0x000e6200000e0000 */
[----:B------:R-:W-:Y:S01]  /*1f50*/  FFMA.FTZ R89, R89, UR10, -R12 ;  /* 0x0000000a59597c23 */ /* 0x000fe2000801080c */
[----:B------:R-:W-:Y:S02]  /*1f60*/  FSEL R97, R97, -INF , P2 ;  /* 0xff80000061617808 */ /* 0x000fe40001000000 */
[----:B------:R-:W-:Y:S01]  /*1f70*/  FFMA.FTZ R92, R92, UR10, -R13 ;  /* 0x0000000a5c5c7c23 */ /* 0x000fe2000801080d */
[----:B------:R2:W-:Y:S01]  /*1f80*/  MUFU.EX2 R224, R89 ;  /* 0x0000005900e07308 */ /* 0x0005e20000000800 */
[--C-:B---3--:R-:W-:Y:S01]  /*1f90*/  FFMA.FTZ R100, R100, UR10, -R21.reuse ;  /* 0x0000000a64647c23 */ /* 0x108fe20008010815 */
[----:B----4-:R-:W-:Y:S01]  /*1fa0*/  FFMA.FTZ R22, R102, UR10, -R21 ;  /* 0x0000000a66167c23 */ /* 0x010fe20008010815 */
[----:B------:R-:W-:Y:S01]  /*1fb0*/  FSEL R99, R99, -INF , P1 ;  /* 0xff80000063637808 */ /* 0x000fe20000800000 */
[----:B------:R-:W-:Y:S01]  /*1fc0*/  SHFL.IDX PT, R96, R234, R231, 0x1f ;  /* 0x00001fe7ea607589 */ /* 0x000fe200000e0000 */
[----:B-----5:R-:W-:Y:S01]  /*1fd0*/  FFMA.FTZ R97, R97, UR10, -R18 ;  /* 0x0000000a61617c23 */ /* 0x020fe20008010812 */
[----:B------:R-:W-:-:S02]  /*1fe0*/  FSEL R91, R91, -INF , P1 ;  /* 0xff8000005b5b7808 */ /* 0x000fc40000800000 */
[----:B------:R3:W-:Y:S01]  /*1ff0*/  MUFU.EX2 R21, R100 ;  /* 0x0000006400157308 */ /* 0x0007e20000000800 */
[--C-:B--2---:R-:W-:Y:S01]  /*2000*/  FFMA.FTZ R95, R88, UR10, -R23.reuse ;  /* 0x0000000a585f7c23 */ /* 0x104fe20008010817 */
[----:B------:R-:W-:Y:S01]  /*2010*/  FFMA.FTZ R88, R94, UR10, -R23 ;  /* 0x0000000a5e587c23 */ /* 0x000fe20008010817 */
[----:B------:R-:W-:Y:S01]  /*2020*/  FSEL R89, R104, -INF , P2 ;  /* 0xff80000068597808 */ /* 0x000fe20001000000 */
[----:B------:R-:W2:Y:S01]  /*2030*/  SHFL.IDX PT, R94, R234, R232, 0x1f ;  /* 0x00001fe8ea5e7589 */ /* 0x000ea200000e0000 */
[----:B------:R-:W-:Y:S01]  /*2040*/  FFMA.FTZ R99, R99, UR10, -R18 ;  /* 0x0000000a63637c23 */ /* 0x000fe20008010812 */
[----:B------:R-:W-:Y:S01]  /*2050*/  FSEL R93, R108, -INF , P2 ;  /* 0xff8000006c5d7808 */ /* 0x000fe20001000000 */
[----:B------:R-:W-:Y:S01]  /*2060*/  FFMA.FTZ R12, R91, UR10, -R12 ;  /* 0x0000000a5b0c7c23 */ /* 0x000fe2000801080c */
[----:B------:R4:W-:Y:S01]  /*2070*/  MUFU.EX2 R13, R92 ;  /* 0x0000005c000d7308 */ /* 0x0009e20000000800 */
[----:B---3--:R-:W3:Y:S01]  /*2080*/  SHFL.IDX PT, R100, R234, R229, 0x1f ;  /* 0x00001fe5ea647589 */ /* 0x008ee200000e0000 */
[----:B------:R-:W-:Y:S01]  /*2090*/  FSEL R91, R106, -INF , P1 ;  /* 0xff8000006a5b7808 */ /* 0x000fe20000800000 */
[--C-:B-1----:R-:W-:Y:S01]  /*20a0*/  FFMA.FTZ R89, R89, UR10, -R90.reuse ;  /* 0x0000000a59597c23 */ /* 0x102fe2000801085a */
[----:B------:R-:W-:Y:S01]  /*20b0*/  FSEL R103, R114, -INF , P1 ;  /* 0xff80000072677808 */ /* 0x000fe20000800000 */
[----:B------:R-:W-:Y:S01]  /*20c0*/  SHFL.IDX PT, R104, R234, R227, 0x1f ;  /* 0x00001fe3ea687589 */ /* 0x000fe200000e0000 */
[----:B------:R-:W-:Y:S01]  /*20d0*/  FSEL R115, R115, -INF , P1 ;  /* 0xff80000073737808 */ /* 0x000fe20000800000 */
[----:B------:R-:W-:Y:S01]  /*20e0*/  FFMA.FTZ R90, R91, UR10, -R90 ;  /* 0x0000000a5b5a7c23 */ /* 0x000fe2000801085a */
[----:B------:R1:W-:Y:S01]  /*20f0*/  MUFU.EX2 R18, R97 ;  /* 0x0000006100127308 */ /* 0x0003e20000000800 */
[----:B----4-:R-:W4:Y:S01]  /*2100*/  SHFL.IDX PT, R92, R234, R233, 0x1f ;  /* 0x00001fe9ea5c7589 */ /* 0x010f2200000e0000 */
[----:B------:R-:W-:-:S02]  /*2110*/  FSEL R91, R105, -INF , P2 ;  /* 0xff800000695b7808 */ /* 0x000fc40001000000 */
[----:B------:R-:W-:Y:S01]  /*2120*/  FSEL R107, R107, -INF , P1 ;  /* 0xff8000006b6b7808 */ /* 0x000fe20000800000 */
[----:B------:R-:W5:Y:S01]  /*2130*/  SHFL.IDX PT, R101, R234, R228, 0x1f ;  /* 0x00001fe4ea657589 */ /* 0x000f6200000e0000 */
[----:B------:R-:W-:Y:S02]  /*2140*/  FSEL R119, R119, -INF , P1 ;  /* 0xff80000077777808 */ /* 0x000fe40000800000 */
[----:B------:R3:W-:Y:S01]  /*2150*/  MUFU.EX2 R20, R99 ;  /* 0x0000006300147308 */ /* 0x0007e20000000800 */
[----:B-1----:R-:W-:Y:S01]  /*2160*/  FSEL R97, R110, -INF , P1 ;  /* 0xff8000006e617808 */ /* 0x002fe20000800000 */
[----:B------:R-:W1:Y:S01]  /*2170*/  SHFL.IDX PT, R108, R222, R233, 0x1f ;  /* 0x00001fe9de6c7589 */ /* 0x000e6200000e0000 */
[----:B------:R-:W-:Y:S01]  /*2180*/  FSEL R111, R111, -INF , P1 ;  /* 0xff8000006f6f7808 */ /* 0x000fe20000800000 */
[--C-:B--2---:R-:W-:Y:S01]  /*2190*/  FFMA.FTZ R93, R93, UR10, -R94.reuse ;  /* 0x0000000a5d5d7c23 */ /* 0x104fe2000801085e */
[----:B------:R-:W-:Y:S01]  /*21a0*/  FSEL R102, R116, -INF , P2 ;  /* 0xff80000074667808 */ /* 0x000fe20001000000 */
[----:B------:R-:W-:Y:S01]  /*21b0*/  FFMA.FTZ R94, R97, UR10, -R94 ;  /* 0x0000000a615e7c23 */ /* 0x000fe2000801085e */
[----:B------:R-:W2:Y:S01]  /*21c0*/  SHFL.IDX PT, R106, R222, R3, 0x1f ;  /* 0x00001f03de6a7589 */ /* 0x000ea200000e0000 */
[----:B------:R-:W-:Y:S01]  /*21d0*/  FSEL R97, R112, -INF , P2 ;  /* 0xff80000070617808 */ /* 0x000fe20001000000 */
[----:B------:R4:W-:Y:S01]  /*21e0*/  MUFU.EX2 R23, R95 ;  /* 0x0000005f00177308 */ /* 0x0009e20000000800 */
[----:B---3--:R-:W-:Y:S01]  /*21f0*/  FSEL R99, R113, -INF , P2 ;  /* 0xff80000071637808 */ /* 0x008fe20001000000 */
[----:B------:R-:W3:Y:S01]  /*2200*/  SHFL.IDX PT, R112, R222, R231, 0x1f ;  /* 0x00001fe7de707589 */ /* 0x000ee200000e0000 */
[----:B------:R-:W-:Y:S01]  /*2210*/  FSEL R118, R118, -INF , P1 ;  /* 0xff80000076767808 */ /* 0x000fe20000800000 */
[--C-:B------:R-:W-:Y:S01]  /*2220*/  FFMA.FTZ R97, R97, UR10, -R98.reuse ;  /* 0x0000000a61617c23 */ /* 0x100fe20008010862 */
[----:B------:R-:W-:Y:S01]  /*2230*/  FFMA.FTZ R98, R103, UR10, -R98 ;  /* 0x0000000a67627c23 */ /* 0x000fe20008010862 */
[--C-:B------:R-:W-:Y:S01]  /*2240*/  FFMA.FTZ R99, R99, UR10, -R100.reuse ;  /* 0x0000000a63637c23 */ /* 0x100fe20008010864 */
[----:B------:R-:W-:Y:S01]  /*2250*/  FFMA.FTZ R100, R115, UR10, -R100 ;  /* 0x0000000a73647c23 */ /* 0x000fe20008010864 */
[----:B------:R-:W-:Y:S01]  /*2260*/  FSEL R103, R117, -INF , P2 ;  /* 0xff80000075677808 */ /* 0x000fe20001000000 */
[----:B------:R-:W3:Y:S01]  /*2270*/  SHFL.IDX PT, R114, R222, R230, 0x1f ;  /* 0x00001fe6de727589 */ /* 0x000ee200000e0000 */
[--C-:B----4-:R-:W-:Y:S01]  /*2280*/  FFMA.FTZ R91, R91, UR10, -R92.reuse ;  /* 0x0000000a5b5b7c23 */ /* 0x110fe2000801085c */
[----:B------:R-:W-:Y:S01]  /*2290*/  FSEL R95, R109, -INF , P2 ;  /* 0xff8000006d5f7808 */ /* 0x000fe20001000000 */
[----:B------:R-:W-:Y:S01]  /*22a0*/  FFMA.FTZ R92, R107, UR10, -R92 ;  /* 0x0000000a6b5c7c23 */ /* 0x000fe2000801085c */
[----:B------:R-:W4:Y:S01]  /*22b0*/  SHFL.IDX PT, R115, R222, R229, 0x1f ;  /* 0x00001fe5de737589 */ /* 0x000f2200000e0000 */
[--C-:B------:R-:W-:Y:S01]  /*22c0*/  FFMA.FTZ R103, R103, UR10, -R104.reuse ;  /* 0x0000000a67677c23 */ /* 0x100fe20008010868 */
[----:B------:R-:W-:Y:S01]  /*22d0*/  FFMA.FTZ R104, R119, UR10, -R104 ;  /* 0x0000000a77687c23 */ /* 0x000fe20008010868 */
[----:B------:R-:W-:Y:S01]  /*22e0*/  FSEL R107, R121, -INF , P2 ;  /* 0xff800000796b7808 */ /* 0x000fe20001000000 */
[----:B------:R-:W4:Y:S01]  /*22f0*/  SHFL.IDX PT, R109, R222, R232, 0x1f ;  /* 0x00001fe8de6d7589 */ /* 0x000f2200000e0000 */
[----:B------:R-:W-:Y:S01]  /*2300*/  FSEL R123, R123, -INF , P1 ;  /* 0xff8000007b7b7808 */ /* 0x000fe20000800000 */
[--C-:B------:R-:W-:Y:S01]  /*2310*/  FFMA.FTZ R95, R95, UR10, -R96.reuse ;  /* 0x0000000a5f5f7c23 */ /* 0x100fe20008010860 */
[----:B------:R-:W-:Y:S01]  /*2320*/  FFMA.FTZ R96, R111, UR10, -R96 ;  /* 0x0000000a6f607c23 */ /* 0x000fe20008010860 */
[----:B------:R-:W4:Y:S01]  /*2330*/  SHFL.IDX PT, R119, R222, R228, 0x1f ;  /* 0x00001fe4de777589 */ /* 0x000f2200000e0000 */
[----:B------:R-:W-:Y:S01]  /*2340*/  FSEL R105, R120, -INF , P2 ;  /* 0xff80000078697808 */ /* 0x000fe20001000000 */
[--C-:B-----5:R-:W-:Y:S01]  /*2350*/  FFMA.FTZ R102, R102, UR10, -R101.reuse ;  /* 0x0000000a66667c23 */ /* 0x120fe20008010865 */
[----:B------:R-:W-:Y:S01]  /*2360*/  FSEL R111, R122, -INF , P1 ;  /* 0xff8000007a6f7808 */ /* 0x000fe20000800000 */
[--C-:B-1----:R-:W-:Y:S01]  /*2370*/  FFMA.FTZ R107, R107, UR10, -R108.reuse ;  /* 0x0000000a6b6b7c23 */ /* 0x102fe2000801086c */
[----:B------:R-:W-:Y:S01]  /*2380*/  FSEL R110, R124, -INF , P2 ;  /* 0xff8000007c6e7808 */ /* 0x000fe20001000000 */
[----:B------:R-:W-:Y:S01]  /*2390*/  FFMA.FTZ R101, R118, UR10, -R101 ;  /* 0x0000000a76657c23 */ /* 0x000fe20008010865 */
[----:B------:R-:W-:Y:S01]  /*23a0*/  FFMA.FTZ R108, R123, UR10, -R108 ;  /* 0x0000000a7b6c7c23 */ /* 0x000fe2000801086c */
[----:B------:R-:W1:Y:S01]  /*23b0*/  SHFL.IDX PT, R124, R216, R232, 0x1f ;  /* 0x00001fe8d87c7589 */ /* 0x000e6200000e0000 */
[----:B------:R-:W-:Y:S01]  /*23c0*/  FSEL R118, R131, -INF , P1 ;  /* 0xff80000083767808 */ /* 0x000fe20000800000 */
[--C-:B--2---:R-:W-:Y:S01]  /*23d0*/  FFMA.FTZ R105, R105, UR10, -R106.reuse ;  /* 0x0000000a69697c23 */ /* 0x104fe2000801086a */
[----:B------:R-:W-:Y:S01]  /*23e0*/  FFMA.FTZ R106, R111, UR10, -R106 ;  /* 0x0000000a6f6a7c23 */ /* 0x000fe2000801086a */
[----:B------:R-:W2:Y:S01]  /*23f0*/  SHFL.IDX PT, R123, R216, R3, 0x1f ;  /* 0x00001f03d87b7589 */ /* 0x000ea200000e0000 */
[----:B------:R-:W-:Y:S01]  /*2400*/  FSEL R111, R125, -INF , P2 ;  /* 0xff8000007d6f7808 */ /* 0x000fe20001000000 */
[----:B------:R-:W5:Y:S01]  /*2410*/  MUFU.EX2 R11, R11 ;  /* 0x0000000b000b7308 */ /* 0x000f620000000800 */
[----:B------:R-:W-:Y:S01]  /*2420*/  FSEL R127, R127, -INF , P1 ;  /* 0xff8000007f7f7808 */ /* 0x000fe20000800000 */
[----:B------:R-:W5:Y:S01]  /*2430*/  SHFL.IDX PT, R131, R216, R233, 0x1f ;  /* 0x00001fe9d8837589 */ /* 0x000f6200000e0000 */
[----:B------:R-:W-:Y:S01]  /*2440*/  FSEL R113, R128, -INF , P2 ;  /* 0xff80000080717808 */ /* 0x000fe20001000000 */
[--C-:B---3--:R-:W-:Y:S01]  /*2450*/  FFMA.FTZ R111, R111, UR10, -R112.reuse ;  /* 0x0000000a6f6f7c23 */ /* 0x108fe20008010870 */
[----:B------:R-:W-:Y:S01]  /*2460*/  FSEL R116, R129, -INF , P2 ;  /* 0xff80000081747808 */ /* 0x000fe20001000000 */
[----:B------:R-:W-:Y:S01]  /*2470*/  FFMA.FTZ R112, R127, UR10, -R112 ;  /* 0x0000000a7f707c23 */ /* 0x000fe20008010870 */
[----:B------:R-:W-:Y:S01]  /*2480*/  FSEL R117, R130, -INF , P1 ;  /* 0xff80000082757808 */ /* 0x000fe20000800000 */
[--C-:B------:R-:W-:Y:S01]  /*2490*/  FFMA.FTZ R113, R113, UR10, -R114.reuse ;  /* 0x0000000a71717c23 */ /* 0x100fe20008010872 */
[----:B------:R-:W3:Y:S01]  /*24a0*/  SHFL.IDX PT, R127, R216, R231, 0x1f ;  /* 0x00001fe7d87f7589 */ /* 0x000ee200000e0000 */
[--C-:B----4-:R-:W-:Y:S01]  /*24b0*/  FFMA.FTZ R116, R116, UR10, -R115.reuse ;  /* 0x0000000a74747c23 */ /* 0x110fe20008010873 */
[----:B------:R-:W-:Y:S01]  /*24c0*/  FFMA.FTZ R115, R118, UR10, -R115 ;  /* 0x0000000a76737c23 */ /* 0x000fe20008010873 */
[----:B------:R-:W-:Y:S01]  /*24d0*/  FFMA.FTZ R114, R117, UR10, -R114 ;  /* 0x0000000a75727c23 */ /* 0x000fe20008010872 */
[----:B------:R-:W-:Y:S01]  /*24e0*/  FSEL R117, R132, -INF , P2 ;  /* 0xff80000084757808 */ /* 0x000fe20001000000 */
[----:B------:R-:W-:Y:S01]  /*24f0*/  FFMA.FTZ R110, R110, UR10, -R109 ;  /* 0x0000000a6e6e7c23 */ /* 0x000fe2000801086d */
[----:B------:R-:W-:-:S02]  /*2500*/  WARPGROUP.DEPBAR.LE gsb0, 0x0 ;  /* 0x00008000000079c5 */ /* 0x000fc40000010000 */
[----:B------:R-:W-:Y:S01]  /*2510*/  WARPGROUP.ARRIVE ;  /* 0x00000000000079c5 */ /* 0x000fe20000000000 */
[----:B------:R-:W-:Y:S01]  /*2520*/  FSEL R118, R134, -INF , P1 ;  /* 0xff80000086767808 */ /* 0x000fe20000800000 */
[----:B------:R-:W4:Y:S01]  /*2530*/  SHFL.IDX PT, R122, R222, R227, 0x1f ;  /* 0x00001fe3de7a7589 */ /* 0x000f2200000e0000 */
[----:B------:R-:W-:Y:S01]  /*2540*/  FSEL R126, R126, -INF , P1 ;  /* 0xff8000007e7e7808 */ /* 0x000fe20000800000 */
[--C-:B------:R-:W-:Y:S01]  /*2550*/  FFMA.FTZ R117, R117, UR10, -R119.reuse ;  /* 0x0000000a75757c23 */ /* 0x100fe20008010877 */
[----:B------:R-:W-:Y:S01]  /*2560*/  FSEL R138, R138, -INF , P1 ;  /* 0xff8000008a8a7808 */ /* 0x000fe20000800000 */
[----:B------:R-:W-:Y:S01]  /*2570*/  HGMMA.64x128x16.F32.BF16 R24, gdesc[UR4], R24, gsb0 ;  /* 0x01e00000041879f0 */ /* 0x000fe20008001818 */
[----:B------:R-:W-:Y:S01]  /*2580*/  UIADD3 UR6, UR8, 0x4, URZ ;  /* 0x0000000408067890 */ /* 0x000fe2000fffe03f */
[----:B------:R-:W-:Y:S01]  /*2590*/  FFMA.FTZ R118, R118, UR10, -R119 ;  /* 0x0000000a76767c23 */ /* 0x000fe20008010877 */
[----:B------:R-:W-:Y:S01]  /*25a0*/  UIADD3 UR4, UR9, 0x4, URZ ;  /* 0x0000000409047890 */ /* 0x000fe2000fffe03f */
[----:B------:R-:W-:Y:S01]  /*25b0*/  FFMA.FTZ R109, R126, UR10, -R109 ;  /* 0x0000000a7e6d7c23 */ /* 0x000fe2000801086d */
[----:B------:R-:W-:Y:S01]  /*25c0*/  UMOV UR7, 0x40000040 ;  /* 0x4000004000077882 */ /* 0x000fe20000000000 */
[----:B------:R-:W-:Y:S01]  /*25d0*/  UMOV UR5, 0x40000040 ;  /* 0x4000004000057882 */ /* 0x000fe20000000000 */
[----:B------:R-:W-:Y:S01]  /*25e0*/  FSEL R119, R140, -INF , P2 ;  /* 0xff8000008c777808 */ /* 0x000fe20001000000 */
[----:B------:R-:W4:Y:S01]  /*25f0*/  SHFL.IDX PT, R129, R216, R229, 0x1f ;  /* 0x00001fe5d8817589 */ /* 0x000f2200000e0000 */
[----:B------:R-:W-:Y:S01]  /*2600*/  FSEL R126, R136, -INF , P2 ;  /* 0xff800000887e7808 */ /* 0x000fe20001000000 */
[----:B------:R-:W-:Y:S01]  /*2610*/  MUFU.EX2 R12, R12 ;  /* 0x0000000c000c7308 */ /* 0x000fe20000000800 */
[----:B------:R-:W-:Y:S01]  /*2620*/  FSEL R132, R137, -INF , P2 ;  /* 0xff80000089847808 */ /* 0x000fe20001000000 */
[----:B-1----:R-:W-:Y:S01]  /*2630*/  FFMA.FTZ R128, R119, UR10, -R124 ;  /* 0x0000000a77807c23 */ /* 0x002fe2000801087c */
[----:B------:R-:W-:Y:S01]  /*2640*/  FSEL R120, R139, -INF , P1 ;  /* 0xff8000008b787808 */ /* 0x000fe20000800000 */
[--C-:B--2---:R-:W-:Y:S01]  /*2650*/  FFMA.FTZ R126, R126, UR10, -R123.reuse ;  /* 0x0000000a7e7e7c23 */ /* 0x104fe2000801087b */
[----:B------:R-:W1:Y:S01]  /*2660*/  SHFL.IDX PT, R119, R216, R227, 0x1f ;  /* 0x00001fe3d8777589 */ /* 0x000e6200000e0000 */
[----:B------:R-:W-:Y:S01]  /*2670*/  FFMA.FTZ R123, R138, UR10, -R123 ;  /* 0x0000000a8a7b7c23 */ /* 0x000fe2000801087b */
[--C-:B-----5:R-:W-:Y:S01]  /*2680*/  FFMA.FTZ R132, R132, UR10, -R131.reuse ;  /* 0x0000000a84847c23 */ /* 0x120fe20008010883 */
[----:B------:R-:W-:Y:S01]  /*2690*/  FFMA.FTZ R131, R120, UR10, -R131 ;  /* 0x0000000a78837c23 */ /* 0x000fe20008010883 */
[----:B------:R-:W-:Y:S01]  /*26a0*/  FSEL R130, R141, -INF , P2 ;  /* 0xff8000008d827808 */ /* 0x000fe20001000000 */
[----:B------:R-:W2:Y:S01]  /*26b0*/  SHFL.IDX PT, R134, R216, R230, 0x1f ;  /* 0x00001fe6d8867589 */ /* 0x000ea200000e0000 */
[----:B------:R-:W-:Y:S01]  /*26c0*/  FSEL R120, R143, -INF , P1 ;  /* 0xff8000008f787808 */ /* 0x000fe20000800000 */
[----:B------:R-:W-:Y:S01]  /*26d0*/  MUFU.EX2 R22, R22 ;  /* 0x0000001600167308 */ /* 0x000fe20000000800 */
[----:B------:R-:W-:Y:S01]  /*26e0*/  FSEL R133, R133, -INF , P2 ;  /* 0xff80000085857808 */ /* 0x000fe20001000000 */
[--C-:B---3--:R-:W-:Y:S01]  /*26f0*/  FFMA.FTZ R130, R130, UR10, -R127.reuse ;  /* 0x0000000a82827c23 */ /* 0x108fe2000801087f */
[----:B------:R-:W-:Y:S01]  /*2700*/  FSEL R136, R147, -INF , P1 ;  /* 0xff80000093887808 */ /* 0x000fe20000800000 */
[----:B------:R-:W-:Y:S01]  /*2710*/  FFMA.FTZ R127, R120, UR10, -R127 ;  /* 0x0000000a787f7c23 */ /* 0x000fe2000801087f */
[----:B------:R-:W-:Y:S01]  /*2720*/  FSEL R120, R145, -INF , P2 ;  /* 0xff80000091787808 */ /* 0x000fe20001000000 */
[--C-:B----4-:R-:W-:Y:S01]  /*2730*/  FFMA.FTZ R222, R133, UR10, -R122.reuse ;  /* 0x0000000a85de7c23 */ /* 0x110fe2000801087a */
[----:B------:R-:W-:Y:S01]  /*2740*/  FSEL R135, R135, -INF , P1 ;  /* 0xff80000087877808 */ /* 0x000fe20000800000 */
[----:B------:R-:W-:Y:S01]  /*2750*/  MUFU.EX2 R88, R88 ;  /* 0x0000005800587308 */ /* 0x000fe20000000800 */
[----:B------:R-:W-:Y:S01]  /*2760*/  FSEL R121, R142, -INF , P1 ;  /* 0xff8000008e797808 */ /* 0x000fe20000800000 */
[--C-:B------:R-:W-:Y:S01]  /*2770*/  FFMA.FTZ R133, R120, UR10, -R129.reuse ;  /* 0x0000000a78857c23 */ /* 0x100fe20008010881 */
[----:B------:R-:W-:Y:S01]  /*2780*/  FFMA.FTZ R129, R136, UR10, -R129 ;  /* 0x0000000a88817c23 */ /* 0x000fe20008010881 */
[----:B------:R-:W-:Y:S01]  /*2790*/  FSEL R120, R149, -INF , P2 ;  /* 0xff80000095787808 */ /* 0x000fe20001000000 */
[----:B------:R-:W-:Y:S01]  /*27a0*/  FFMA.FTZ R122, R135, UR10, -R122 ;  /* 0x0000000a877a7c23 */ /* 0x000fe2000801087a */
[----:B------:R-:W-:Y:S01]  /*27b0*/  FSEL R136, R151, -INF , P1 ;  /* 0xff80000097887808 */ /* 0x000fe20000800000 */
[----:B------:R-:W-:Y:S01]  /*27c0*/  FFMA.FTZ R124, R121, UR10, -R124 ;  /* 0x0000000a797c7c23 */ /* 0x000fe2000801087c */
[----:B------:R-:W-:Y:S01]  /*27d0*/  FSEL R125, R146, -INF , P1 ;  /* 0xff800000927d7808 */ /* 0x000fe20000800000 */
[--C-:B-1----:R-:W-:Y:S01]  /*27e0*/  FFMA.FTZ R120, R120, UR10, -R119.reuse ;  /* 0x0000000a78787c23 */ /* 0x102fe20008010877 */
[----:B------:R-:W1:Y:S01]  /*27f0*/  SHFL.IDX PT, R121, R216, R228, 0x1f ;  /* 0x00001fe4d8797589 */ /* 0x000e6200000e0000 */
[----:B------:R-:W-:Y:S01]  /*2800*/  FFMA.FTZ R119, R136, UR10, -R119 ;  /* 0x0000000a88777c23 */ /* 0x000fe20008010877 */
[----:B------:R-:W-:Y:S01]  /*2810*/  FSEL R135, R144, -INF , P2 ;  /* 0xff80000090877808 */ /* 0x000fe20001000000 */
[----:B------:R-:W3:Y:S01]  /*2820*/  MUFU.EX2 R14, R14 ;  /* 0x0000000e000e7308 */ /* 0x000ee20000000800 */
[----:B------:R-:W-:Y:S01]  /*2830*/  FSEL R148, R148, -INF , P2 ;  /* 0xff80000094947808 */ /* 0x000fe20001000000 */
[----:B------:R-:W-:Y:S01]  /*2840*/  VIADD R234, R2, 0x20c00 ;  /* 0x00020c0002ea7836 */ /* 0x000fe20000000000 */
[----:B------:R-:W-:Y:S01]  /*2850*/  FSEL R150, R150, -INF , P1 ;  /* 0xff80000096967808 */ /* 0x000fe20000800000 */
[--C-:B--2---:R-:W-:Y:S01]  /*2860*/  FFMA.FTZ R135, R135, UR10, -R134.reuse ;  /* 0x0000000a87877c23 */ /* 0x104fe20008010886 */
[----:B------:R-:W-:-:S03]  /*2870*/  FFMA.FTZ R134, R125, UR10, -R134 ;  /* 0x0000000a7d867c23 */ /* 0x000fc60008010886 */
[----:B------:R-:W-:Y:S08]  /*2880*/  MUFU.EX2 R17, R17 ;  /* 0x0000001100117308 */ /* 0x000ff00000000800 */
[----:B------:R-:W-:Y:S01]  /*2890*/  MUFU.EX2 R116, R116 ;  /* 0x0000007400747308 */ /* 0x000fe20000000800 */
[--C-:B-1----:R-:W-:Y:S01]  /*28a0*/  FFMA.FTZ R125, R148, UR10, -R121.reuse ;  /* 0x0000000a947d7c23 */ /* 0x102fe20008010879 */
[----:B------:R-:W-:-:S06]  /*28b0*/  FFMA.FTZ R121, R150, UR10, -R121 ;  /* 0x0000000a96797c23 */ /* 0x000fcc0008010879 */
[----:B------:R-:W-:Y:S08]  /*28c0*/  MUFU.EX2 R114, R114 ;  /* 0x0000007200727308 */ /* 0x000ff00000000800 */
[----:B------:R-:W1:Y:S08]  /*28d0*/  MUFU.EX2 R89, R89 ;  /* 0x0000005900597308 */ /* 0x000e700000000800 */
[----:B------:R-:W2:Y:S08]  /*28e0*/  MUFU.EX2 R91, R91 ;  /* 0x0000005b005b7308 */ /* 0x000eb00000000800 */
[----:B------:R-:W4:Y:S08]  /*28f0*/  MUFU.EX2 R110, R110 ;  /* 0x0000006e006e7308 */ /* 0x000f300000000800 */
[----:B------:R-:W5:Y:S08]  /*2900*/  MUFU.EX2 R109, R109 ;  /* 0x0000006d006d7308 */ /* 0x000f700000000800 */
[----:B------:R-:W-:Y:S08]  /*2910*/  MUFU.EX2 R111, R111 ;  /* 0x0000006f006f7308 */ /* 0x000ff00000000800 */
[----:B------:R-:W-:Y:S08]  /*2920*/  MUFU.EX2 R112, R112 ;  /* 0x0000007000707308 */ /* 0x000ff00000000800 */
[----:B------:R-:W5:Y:S08]  /*2930*/  MUFU.EX2 R113, R113 ;  /* 0x0000007100717308 */ /* 0x000f700000000800 */
[----:B------:R-:W-:Y:S01]  /*2940*/  MUFU.EX2 R117, R117 ;  /* 0x0000007500757308 */ /* 0x000fe20000000800 */
[----:B------:R-:W-:-:S02]  /*2950*/  WARPGROUP.DEPBAR.LE gsb0, 0x0 ;  /* 0x00008000000079c5 */ /* 0x000fc40000010000 */
[----:B------:R-:W-:-:S05]  /*2960*/  WARPGROUP.ARRIVE ;  /* 0x00000000000079c5 */ /* 0x000fca0000000000 */
[----:B------:R-:W5:Y:S01]  /*2970*/  MUFU.EX2 R19, R19 ;  /* 0x0000001300137308 */ /* 0x000f620000000800 */
[----:B------:R-:W-:Y:S01]  /*2980*/  HGMMA.64x128x16.F32.BF16 R24, gdesc[UR4], R24, gsb0 ;  /* 0x01e00000041879f0 */ /* 0x000fe20008001818 */
[----:B------:R-:W-:Y:S02]  /*2990*/  UIADD3 UR6, UR8, 0x6, URZ ;  /* 0x0000000608067890 */ /* 0x000fe4000fffe03f */
[----:B------:R-:W-:Y:S01]  /*29a0*/  UIADD3 UR4, UR9, 0x6, URZ ;  /* 0x0000000609047890 */ /* 0x000fe2000fffe03f */
[----:B------:R-:W-:Y:S01]  /*29b0*/  UMOV UR7, 0x40000040 ;  /* 0x4000004000077882 */ /* 0x000fe20000000000 */
[----:B------:R-:W-:Y:S02]  /*29c0*/  UMOV UR5, 0x40000040 ;  /* 0x4000004000057882 */ /* 0x000fe40000000000 */
[----:B------:R-:W-:Y:S08]  /*29d0*/  MUFU.EX2 R105, R105 ;  /* 0x0000006900697308 */ /* 0x000ff00000000800 */
[----:B------:R-:W-:Y:S08]  /*29e0*/  MUFU.EX2 R106, R106 ;  /* 0x0000006a006a7308 */ /* 0x000ff00000000800 */
[----:B------:R-:W-:Y:S08]  /*29f0*/  MUFU.EX2 R107, R107 ;  /* 0x0000006b006b7308 */ /* 0x000ff00000000800 */
[----:B------:R-:W-:Y:S08]  /*2a00*/  MUFU.EX2 R108, R108 ;  /* 0x0000006c006c7308 */ /* 0x000ff00000000800 */
[----:B------:R-:W-:Y:S08]  /*2a10*/  MUFU.EX2 R118, R118 ;  /* 0x0000007600767308 */ /* 0x000ff00000000800 */
        /* <DEDUP_REMOVED lines=34> */
[----:B------:R-:W3:Y:S04]  /*2c40*/  LDS R217, [R217+0x400] ;  /* 0x00040000d9d97984 */ /* 0x000ee80000000800 */
[----:B------:R-:W-:Y:S04]  /*2c50*/  LDS R221, [R221+0x400] ;  /* 0x00040000dddd7984 */ /* 0x000fe80000000800 */
[----:B------:R-:W-:Y:S04]  /*2c60*/  LDS R220, [R220+0x400] ;  /* 0x00040000dcdc7984 */ /* 0x000fe80000000800 */
[----:B------:R-:W-:Y:S04]  /*2c70*/  LDS R219, [R219+0x400] ;  /* 0x00040000dbdb7984 */ /* 0x000fe80000000800 */
[----:B---3--:R-:W3:Y:S04]  /*2c80*/  SHFL.IDX PT, R137, R217, R3, 0x1f ;  /* 0x00001f03d9897589 */ /* 0x008ee800000e0000 */
[----:B------:R-:W1:Y:S04]  /*2c90*/  SHFL.IDX PT, R138, R217, R233, 0x1f ;  /* 0x00001fe9d98a7589 */ /* 0x000e6800000e0000 */
[----:B------:R-:W2:Y:S04]  /*2ca0*/  SHFL.IDX PT, R141, R217, R232, 0x1f ;  /* 0x00001fe8d98d7589 */ /* 0x000ea800000e0000 */
[----:B------:R-:W4:Y:S04]  /*2cb0*/  SHFL.IDX PT, R143, R217, R229, 0x1f ;  /* 0x00001fe5d98f7589 */ /* 0x000f2800000e0000 */
[----:B------:R-:W5:Y:S04]  /*2cc0*/  SHFL.IDX PT, R139, R217, R231, 0x1f ;  /* 0x00001fe7d98b7589 */ /* 0x000f6800000e0000 */
[----:B------:R-:W5:Y:S01]  /*2cd0*/  SHFL.IDX PT, R140, R217, R230, 0x1f ;  /* 0x00001fe6d98c7589 */ /* 0x000f6200000e0000 */
[--C-:B---3--:R-:W-:Y:S01]  /*2ce0*/  FADD.FTZ R24, R24, -R137.reuse ;  /* 0x8000008918187221 */ /* 0x108fe20000010000 */
[----:B------:R-:W-:-:S02]  /*2cf0*/  FADD.FTZ R26, R26, -R137 ;  /* 0x800000891a1a7221 */ /* 0x000fc40000010000 */
[----:B------:R-:W3:Y:S01]  /*2d00*/  SHFL.IDX PT, R145, R217, R228, 0x1f ;  /* 0x00001fe4d9917589 */ /* 0x000ee200000e0000 */
[--C-:B-1----:R-:W-:Y:S01]  /*2d10*/  FADD.FTZ R136, R25, -R138.reuse ;  /* 0x8000008a19887221 */ /* 0x102fe20000010000 */
[----:B------:R-:W-:Y:S02]  /*2d20*/  FADD.FTZ R137, R27, -R138 ;  /* 0x8000008a1b897221 */ /* 0x000fe40000010000 */
[----:B------:R-:W1:Y:S01]  /*2d30*/  SHFL.IDX PT, R217, R217, R227, 0x1f ;  /* 0x00001fe3d9d97589 */ /* 0x000e6200000e0000 */
[----:B------:R-:W-:Y:S01]  /*2d40*/  FMUL.FTZ R26, R11, R26 ;  /* 0x0000001a0b1a7220 */ /* 0x000fe20000410000 */
[--C-:B--2---:R-:W-:Y:S01]  /*2d50*/  FADD.FTZ R138, R28, -R141.reuse ;  /* 0x8000008d1c8a7221 */ /* 0x104fe20000010000 */
[----:B------:R-:W-:Y:S01]  /*2d60*/  FADD.FTZ R25, R30, -R141 ;  /* 0x8000008d1e197221 */ /* 0x000fe20000010000 */
[----:B------:R-:W2:Y:S01]  /*2d70*/  SHFL.IDX PT, R146, R221, R3, 0x1f ;  /* 0x00001f03dd927589 */ /* 0x000ea200000e0000 */
[----:B------:R-:W-:Y:S01]  /*2d80*/  MUFU.EX2 R30, R126 ;  /* 0x0000007e001e7308 */ /* 0x000fe20000000800 */
[--C-:B----4-:R-:W-:Y:S01]  /*2d90*/  FADD.FTZ R141, R33, -R143.reuse ;  /* 0x8000008f218d7221 */ /* 0x110fe20000010000 */
[----:B------:R-:W-:Y:S01]  /*2da0*/  FADD.FTZ R143, R35, -R143 ;  /* 0x8000008f238f7221 */ /* 0x000fe20000010000 */
[----:B------:R-:W4:Y:S01]  /*2db0*/  SHFL.IDX PT, R33, R221, R230, 0x1f ;  /* 0x00001fe6dd217589 */ /* 0x000f2200000e0000 */
[----:B------:R-:W-:Y:S01]  /*2dc0*/  FMUL.FTZ R25, R14, R25 ;  /* 0x000000190e197220 */ /* 0x000fe20000410000 */
[--C-:B-----5:R-:W-:Y:S01]  /*2dd0*/  FADD.FTZ R142, R29, -R139.reuse ;  /* 0x8000008b1d8e7221 */ /* 0x120fe20000010000 */
[----:B------:R-:W-:Y:S01]  /*2de0*/  FADD.FTZ R27, R31, -R139 ;  /* 0x8000008b1f1b7221 */ /* 0x000fe20000010000 */
[----:B------:R-:W5:Y:S01]  /*2df0*/  SHFL.IDX PT, R35, R221, R229, 0x1f ;  /* 0x00001fe5dd237589 */ /* 0x000f6200000e0000 */
[----:B------:R1:W-:Y:S01]  /*2e00*/  MUFU.EX2 R29, R122 ;  /* 0x0000007a001d7308 */ /* 0x0003e20000000800 */
[--C-:B------:R-:W-:Y:S01]  /*2e10*/  FADD.FTZ R139, R32, -R140.reuse ;  /* 0x8000008c208b7221 */ /* 0x100fe20000010000 */
[----:B------:R-:W-:Y:S01]  /*2e20*/  FADD.FTZ R140, R34, -R140 ;  /* 0x8000008c228c7221 */ /* 0x000fe20000010000 */
[----:B------:R-:W5:Y:S01]  /*2e30*/  SHFL.IDX PT, R32, R221, R233, 0x1f ;  /* 0x00001fe9dd207589 */ /* 0x000f6200000e0000 */
[----:B------:R-:W-:-:S03]  /*2e40*/  FMUL.FTZ R141, R18, R141 ;  /* 0x0000008d128d7220 */ /* 0x000fc60000410000 */
[----:B------:R-:W5:Y:S01]  /*2e50*/  SHFL.IDX PT, R34, R221, R228, 0x1f ;  /* 0x00001fe4dd227589 */ /* 0x000f6200000e0000 */
[--C-:B---3--:R-:W-:Y:S01]  /*2e60*/  FADD.FTZ R144, R36, -R145.reuse ;  /* 0x8000009124907221 */ /* 0x108fe20000010000 */
[----:B------:R-:W-:Y:S01]  /*2e70*/  FADD.FTZ R38, R38, -R145 ;  /* 0x8000009126267221 */ /* 0x000fe20000010000 */
[----:B------:R-:W-:Y:S01]  /*2e80*/  MUFU.EX2 R31, R123 ;  /* 0x0000007b001f7308 */ /* 0x000fe20000000800 */
[----:B-1----:R-:W1:Y:S01]  /*2e90*/  SHFL.IDX PT, R122, R221, R232, 0x1f ;  /* 0x00001fe8dd7a7589 */ /* 0x002e6200000e0000 */
[--C-:B------:R-:W-:Y:S01]  /*2ea0*/  FADD.FTZ R37, R37, -R217.reuse ;  /* 0x800000d925257221 */ /* 0x100fe20000010000 */
[----:B------:R-:W-:Y:S01]  /*2eb0*/  FADD.FTZ R39, R39, -R217 ;  /* 0x800000d927277221 */ /* 0x000fe20000010000 */
[----:B------:R-:W-:Y:S01]  /*2ec0*/  FMUL.FTZ R38, R22, R38 ;  /* 0x0000002616267220 */ /* 0x000fe20000410000 */
[----:B------:R-:W3:Y:S01]  /*2ed0*/  SHFL.IDX PT, R216, R219, R232, 0x1f ;  /* 0x00001fe8dbd87589 */ /* 0x000ee200000e0000 */
[--C-:B--2---:R-:W-:Y:S01]  /*2ee0*/  FADD.FTZ R40, R40, -R146.reuse ;  /* 0x8000009228287221 */ /* 0x104fe20000010000 */
[----:B------:R-:W-:Y:S01]  /*2ef0*/  FADD.FTZ R42, R42, -R146 ;  /* 0x800000922a2a7221 */ /* 0x000fe20000010000 */
[----:B------:R-:W2:Y:S01]  /*2f00*/  MUFU.EX2 R28, R222 ;  /* 0x000000de001c7308 */ /* 0x000ea20000000800 */
        /* <DEDUP_REMOVED lines=11> */
[----:B------:R-:W-:Y:S01]  /*2fc0*/  FMUL.FTZ R40, R89, R40 ;  /* 0x0000002859287220 */ /* 0x000fe20000410000 */
[--C-:B------:R-:W-:Y:S01]  /*2fd0*/  FADD.FTZ R52, R52, -R34.reuse ;  /* 0x8000002234347221 */ /* 0x100fe20000010000 */
[----:B------:R-:W-:Y:S01]  /*2fe0*/  FADD.FTZ R54, R54, -R34 ;  /* 0x8000002236367221 */ /* 0x000fe20000010000 */
[----:B------:R-:W5:Y:S01]  /*2ff0*/  SHFL.IDX PT, R126, R219, R228, 0x1f ;  /* 0x00001fe4db7e7589 */ /* 0x000f6200000e0000 */
[----:B------:R-:W5:Y:S01]  /*3000*/  MUFU.EX2 R32, R132 ;  /* 0x0000008400207308 */ /* 0x000f620000000800 */
[--C-:B-1----:R-:W-:Y:S01]  /*3010*/  FADD.FTZ R44, R44, -R122.reuse ;  /* 0x8000007a2c2c7221 */ /* 0x102fe20000010000 */
[----:B------:R-:W-:Y:S01]  /*3020*/  FADD.FTZ R46, R46, -R122 ;  /* 0x8000007a2e2e7221 */ /* 0x000fe20000010000 */
[----:B--2---:R-:W-:Y:S01]  /*3030*/  SHFL.IDX PT, R131, R220, R227, 0x1f ;  /* 0x00001fe3dc837589 */ /* 0x004fe200000e0000 */
[----:B------:R-:W-:Y:S01]  /*3040*/  FMUL.FTZ R41, R91, R41 ;  /* 0x000000295b297220 */ /* 0x000fe20000410000 */
[--C-:B---3--:R-:W-:Y:S01]  /*3050*/  FADD.FTZ R60, R60, -R216.reuse ;  /* 0x800000d83c3c7221 */ /* 0x108fe20000010000 */
[----:B------:R-:W-:Y:S01]  /*3060*/  FADD.FTZ R62, R62, -R216 ;  /* 0x800000d83e3e7221 */ /* 0x000fe20000010000 */
[----:B------:R-:W1:Y:S01]  /*3070*/  SHFL.IDX PT, R122, R219, R229, 0x1f ;  /* 0x00001fe5db7a7589 */ /* 0x000e6200000e0000 */
[----:B------:R-:W-:Y:S01]  /*3080*/  MUFU.EX2 R34, R128 ;  /* 0x0000008000227308 */ /* 0x000fe20000000800 */
[----:B------:R-:W-:Y:S01]  /*3090*/  FMUL.FTZ R60, R110, R60 ;  /* 0x0000003c6e3c7220 */ /* 0x000fe20000410000 */
[----:B------:R-:W-:Y:S01]  /*30a0*/  FMUL.FTZ R62, R109, R62 ;  /* 0x0000003e6d3e7220 */ /* 0x000fe20000410000 */
[----:B------:R-:W2:Y:S01]  /*30b0*/  SHFL.IDX PT, R218, R219, R233, 0x1f ;  /* 0x00001fe9dbda7589 */ /* 0x000ea200000e0000 */
[--C-:B----4-:R-:W-:Y:S01]  /*30c0*/  FADD.FTZ R216, R81, -R145.reuse ;  /* 0x8000009151d87221 */ /* 0x110fe20000010000 */
[----:B------:R-:W-:Y:S01]  /*30d0*/  FADD.FTZ R145, R83, -R145 ;  /* 0x8000009153917221 */ /* 0x000fe20000010000 */
[----:B------:R-:W-:Y:S01]  /*30e0*/  F2FP.BF16.F32.PACK_AB R83, R39, R38 ;  /* 0x000000262753723e */ /* 0x000fe200000010ff */
[----:B------:R-:W3:Y:S01]  /*30f0*/  SHFL.IDX PT, R151, R219, R231, 0x1f ;  /* 0x00001fe7db977589 */ /* 0x000ee200000e0000 */
[----:B------:R4:W3:Y:S01]  /*3100*/  MUFU.EX2 R35, R124 ;  /* 0x0000007c00237308 */ /* 0x0008e20000000800 */
[--C-:B-----5:R-:W-:Y:S01]  /*3110*/  FADD.FTZ R45, R45, -R36.reuse ;  /* 0x800000242d2d7221 */ /* 0x120fe20000010000 */
[----:B------:R-:W-:Y:S01]  /*3120*/  FADD.FTZ R47, R47, -R36 ;  /* 0x800000242f2f7221 */ /* 0x000fe20000010000 */
[----:B------:R-:W5:Y:S01]  /*3130*/  SHFL.IDX PT, R123, R219, R227, 0x1f ;  /* 0x00001fe3db7b7589 */ /* 0x000f6200000e0000 */
[--C-:B------:R-:W-:Y:S01]  /*3140*/  FADD.FTZ R66, R66, -R148.reuse ;  /* 0x8000009442427221 */ /* 0x100fe20000010000 */
[----:B------:R-:W-:Y:S01]  /*3150*/  FADD.FTZ R64, R64, -R148 ;  /* 0x8000009440407221 */ /* 0x000fe20000010000 */
[----:B------:R-:W-:Y:S01]  /*3160*/  FMUL.FTZ R37, R23, R37 ;  /* 0x0000002517257220 */ /* 0x000fe20000410000 */
[----:B------:R-:W5:Y:S01]  /*3170*/  SHFL.IDX PT, R149, R220, R228, 0x1f ;  /* 0x00001fe4dc957589 */ /* 0x000f6200000e0000 */
[----:B------:R5:W5:Y:S01]  /*3180*/  MUFU.EX2 R36, R130 ;  /* 0x0000008200247308 */ /* 0x000b620000000800 */
[----:B----4-:R-:W-:Y:S01]  /*3190*/  FADD.FTZ R124, R68, -R126 ;  /* 0x8000007e447c7221 */ /* 0x010fe20000010000 */
[----:B------:R-:W-:Y:S01]  /*31a0*/  FMUL.FTZ R64, R113, R64 ;  /* 0x0000004071407220 */ /* 0x000fe20000410000 */
[----:B------:R4:W5:Y:S01]  /*31b0*/  SHFL.IDX PT, R217, R219, R3, 0x1f ;  /* 0x00001f03dbd97589 */ /* 0x00096200000e0000 */
[----:B------:R-:W-:Y:S01]  /*31c0*/  FMUL.FTZ R81, R19, R140 ;  /* 0x0000008c13517220 */ /* 0x000fe20000410000 */
[----:B------:R-:W-:Y:S01]  /*31d0*/  FMUL.FTZ R68, R20, R143 ;  /* 0x0000008f14447220 */ /* 0x000fe20000410000 */
[----:B------:R-:W-:Y:S01]  /*31e0*/  FMUL.FTZ R42, R90, R42 ;  /* 0x0000002a5a2a7220 */ /* 0x000fe20000410000 */
[----:B------:R-:W5:Y:S01]  /*31f0*/  SHFL.IDX PT, R150, R220, R232, 0x1f ;  /* 0x00001fe8dc967589 */ /* 0x000f6200000e0000 */
[--C-:B-1----:R-:W-:Y:S01]  /*3200*/  FADD.FTZ R65, R65, -R122.reuse ;  /* 0x8000007a41417221 */ /* 0x102fe20000010000 */
[----:B------:R-:W-:Y:S01]  /*3210*/  FADD.FTZ R122, R67, -R122 ;  /* 0x8000007a437a7221 */ /* 0x000fe20000010000 */
[----:B------:R-:W-:Y:S01]  /*3220*/  FADD.FTZ R67, R70, -R126 ;  /* 0x8000007e46437221 */ /* 0x000fe20000010000 */
[----:B------:R-:W1:Y:S01]  /*3230*/  SHFL.IDX PT, R147, R220, R231, 0x1f ;  /* 0x00001fe7dc937589 */ /* 0x000e6200000e0000 */
[----:B------:R-:W1:Y:S01]  /*3240*/  MUFU.EX2 R38, R119 ;  /* 0x0000007700267308 */ /* 0x000e620000000800 */
[----:B----4-:R-:W-:Y:S01]  /*3250*/  FADD.FTZ R219, R85, -R131 ;  /* 0x8000008355db7221 */ /* 0x010fe20000010000 */
[----:B------:R-:W-:Y:S01]  /*3260*/  FMUL.FTZ R85, R12, R137 ;  /* 0x000000890c557220 */ /* 0x000fe20000410000 */
[----:B------:R-:W4:Y:S01]  /*3270*/  SHFL.IDX PT, R146, R220, R233, 0x1f ;  /* 0x00001fe9dc927589 */ /* 0x000f2200000e0000 */
[--C-:B--2---:R-:W-:Y:S01]  /*3280*/  FADD.FTZ R57, R57, -R218.reuse ;  /* 0x800000da39397221 */ /* 0x104fe20000010000 */
[----:B------:R-:W-:Y:S01]  /*3290*/  FADD.FTZ R59, R59, -R218 ;  /* 0x800000da3b3b7221 */ /* 0x000fe20000010000 */
[--C-:B---3--:R-:W-:Y:S01]  /*32a0*/  FADD.FTZ R61, R61, -R151.reuse ;  /* 0x800000973d3d7221 */ /* 0x108fe20000010000 */
[----:B------:R-:W2:Y:S01]  /*32b0*/  SHFL.IDX PT, R132, R220, R230, 0x1f ;  /* 0x00001fe6dc847589 */ /* 0x000ea200000e0000 */
[----:B------:R-:W-:Y:S01]  /*32c0*/  F2FP.BF16.F32.PACK_AB R85, R85, R26 ;  /* 0x0000001a5555723e */ /* 0x000fe200000010ff */
[----:B------:R-:W-:Y:S01]  /*32d0*/  FMUL.FTZ R26, R17, R27 ;  /* 0x0000001b111a7220 */ /* 0x000fe20000410000 */
[----:B------:R-:W-:Y:S01]  /*32e0*/  FADD.FTZ R63, R63, -R151 ;  /* 0x800000973f3f7221 */ /* 0x000fe20000010000 */
[----:B------:R-:W3:Y:S01]  /*32f0*/  SHFL.IDX PT, R128, R220, R3, 0x1f ;  /* 0x00001f03dc807589 */ /* 0x000ee200000e0000 */
[----:B-----5:R-:W-:Y:S01]  /*3300*/  FADD.FTZ R70, R69, -R123 ;  /* 0x8000007b45467221 */ /* 0x020fe20000010000 */
[----:B------:R-:W-:Y:S01]  /*3310*/  FADD.FTZ R131, R87, -R131 ;  /* 0x8000008357837221 */ /* 0x000fe20000010000 */
[----:B------:R-:W-:Y:S01]  /*3320*/  FADD.FTZ R218, R84, -R149 ;  /* 0x8000009554da7221 */ /* 0x000fe20000010000 */
[----:B------:R-:W5:Y:S01]  /*3330*/  SHFL.IDX PT, R221, R221, R227, 0x1f ;  /* 0x00001fe3dddd7589 */ /* 0x000f6200000e0000 */
[----:B------:R-:W-:Y:S01]  /*3340*/  F2FP.BF16.F32.PACK_AB R87, R26, R25 ;  /* 0x000000191a57723e */ /* 0x000fe200000010ff */
[----:B------:R-:W-:Y:S01]  /*3350*/  FADD.FTZ R123, R71, -R123 ;  /* 0x8000007b477b7221 */ /* 0x000fe20000010000 */
[----:B------:R-:W-:Y:S01]  /*3360*/  FADD.FTZ R149, R86, -R149 ;  /* 0x8000009556957221 */ /* 0x000fe20000010000 */
[----:B------:R-:W-:Y:S01]  /*3370*/  FMUL.FTZ R25, R116, R65 ;  /* 0x0000004174197220 */ /* 0x000fe20000410000 */
[----:B------:R-:W-:Y:S01]  /*3380*/  FMUL.FTZ R86, R13, R138 ;  /* 0x0000008a0d567220 */ /* 0x000fe20000410000 */
[----:B------:R-:W-:Y:S01]  /*3390*/  FMUL.FTZ R71, R15, R142 ;  /* 0x0000008e0f477220 */ /* 0x000fe20000410000 */
[----:B------:R-:W-:Y:S01]  /*33a0*/  FMUL.FTZ R65, R114, R66 ;  /* 0x0000004272417220 */ /* 0x000fe20000410000 */
[--C-:B------:R-:W-:Y:S01]  /*33b0*/  FADD.FTZ R56, R56, -R217.reuse ;  /* 0x800000d938387221 */ /* 0x100fe20000010000 */
[----:B------:R-:W-:Y:S01]  /*33c0*/  FADD.FTZ R58, R58, -R217 ;  /* 0x800000d93a3a7221 */ /* 0x000fe20000010000 */
[----:B------:R-:W-:Y:S01]  /*33d0*/  FMUL.FTZ R61, R111, R61 ;  /* 0x0000003d6f3d7220 */ /* 0x000fe20000410000 */
[----:B------:R-:W-:Y:S01]  /*33e0*/  FMUL.FTZ R63, R112, R63 ;  /* 0x0000003f703f7220 */ /* 0x000fe20000410000 */
[----:B------:R-:W-:Y:S01]  /*33f0*/  FMUL.FTZ R66, R117, R124 ;  /* 0x0000007c75427220 */ /* 0x000fe20000410000 */
[----:B------:R-:W-:Y:S01]  /*3400*/  FMUL.FTZ R27, R28, R70 ;  /* 0x000000461c1b7220 */ /* 0x000fe20000410000 */
[----:B------:R-:W-:Y:S01]  /*3410*/  FADD.FTZ R148, R76, -R150 ;  /* 0x800000964c947221 */ /* 0x000fe20000010000 */
[--C-:B-1----:R-:W-:Y:S01]  /*3420*/  FADD.FTZ R151, R77, -R147.reuse ;  /* 0x800000934d977221 */ /* 0x102fe20000010000 */
[----:B------:R-:W-:Y:S01]  /*3430*/  FADD.FTZ R217, R79, -R147 ;  /* 0x800000934fd97221 */ /* 0x000fe20000010000 */
[----:B----4-:R-:W-:Y:S01]  /*3440*/  FADD.FTZ R130, R73, -R146 ;  /* 0x8000009249827221 */ /* 0x010fe20000010000 */
[----:B------:R-:W-:Y:S01]  /*3450*/  FADD.FTZ R150, R78, -R150 ;  /* 0x800000964e967221 */ /* 0x000fe20000010000 */
[----:B--2---:R-:W-:Y:S01]  /*3460*/  FADD.FTZ R147, R80, -R132 ;  /* 0x8000008450937221 */ /* 0x004fe20000010000 */
[----:B---3--:R-:W-:Y:S01]  /*3470*/  FADD.FTZ R126, R72, -R128 ;  /* 0x80000080487e7221 */ /* 0x008fe20000010000 */
[----:B------:R-:W-:Y:S01]  /*3480*/  FADD.FTZ R132, R82, -R132 ;  /* 0x8000008452847221 */ /* 0x000fe20000010000 */
[----:B------:R-:W-:Y:S01]  /*3490*/  F2FP.BF16.F32.PACK_AB R86, R71, R86 ;  /* 0x000000564756723e */ /* 0x000fe200000010ff */
[----:B------:R-:W-:Y:S01]  /*34a0*/  FMUL.FTZ R82, R21, R144 ;  /* 0x0000009015527220 */ /* 0x000fe20000410000 */
[--C-:B-----5:R-:W-:Y:S01]  /*34b0*/  FADD.FTZ R53, R53, -R221.reuse ;  /* 0x800000dd35357221 */ /* 0x120fe20000010000 */
[----:B------:R-:W-:Y:S01]  /*34c0*/  FADD.FTZ R55, R55, -R221 ;  /* 0x800000dd37377221 */ /* 0x000fe20000010000 */
[----:B------:R-:W-:Y:S01]  /*34d0*/  FMUL.FTZ R84, R223, R24 ;  /* 0x00000018df547220 */ /* 0x000fe20000410000 */
        /* <DEDUP_REMOVED lines=215> */
.L_x_249:
        /* <DEDUP_REMOVED lines=68> */
.L_x_250:
[----:B------:R-:W-:Y:S02]  /*4690*/  VIADD R6, R6, 0x1 ;  /* 0x0000000106067836 */ /* 0x000fe40000000000 */
[----:B------:R-:W-:Y:S02]  /*46a0*/  VIADD R8, R8, 0x1 ;  /* 0x0000000108087836 */ /* 0x000fe40000000000 */
[----:B------:R-:W-:Y:S01]  /*46b0*/  VIADD R9, R9, 0x30c20 ;  /* 0x00030c2009097836 */ /* 0x000fe20000000000 */
[----:B------:R-:W-:Y:S02]  /*46c0*/  ISETP.GE.AND P1, PT, R6, R235, PT ;  /* 0x000000eb0600720c */ /* 0x000fe40003f26270 */
[----:B------:R-:W-:Y:S02]  /*46d0*/  ISETP.NE.AND P0, PT, R8, 0x2, PT ;  /* 0x000000020800780c */ /* 0x000fe40003f05270 */
[----:B------:R-:W-:Y:S02]  /*46e0*/  PRMT R9, RZ, 0x654, R9 ;  /* 0x00000654ff097816 */ /* 0x000fe40000000009 */
[----:B-1----:R-:W-:-:S02]  /*46f0*/  SEL R10, RZ, 0x1, P0 ;  /* 0x00000001ff0a7807 */ /* 0x002fc40000000000 */
[----:B------:R3:W-:Y:S01]  /*4700*/  SYNCS.ARRIVE.TRANS64.RED.A1T0 RZ, [R9+URZ], RZ ;  /* 0x000000ff09ff79a7 */ /* 0x0007e2000810043f */
[----:B------:R-:W-:Y:S02]  /*4710*/  SEL R8, R8, RZ, P0 ;  /* 0x000000ff08087207 */ /* 0x000fe40000000000 */
[----:B------:R-:W-:Y:S02]  /*4720*/  LOP3.LUT R7, R7, R10, RZ, 0x3c, !PT ;  /* 0x0000000a07077212 */ /* 0x000fe400078e3cff */
[----:B------:R-:W-:Y:S05]  /*4730*/  @!P1 BRA `(.L_x_251) ;  /* 0xffffffcc00b89947 */ /* 0x000fea000383ffff */
.L_x_240:
[----:B------:R-:W4:Y:S01]  /*4740*/  S2UR UR8, SR_CTAID.Y ;  /* 0x00000000000879c3 */ /* 0x000f220000002600 */
[----:B------:R-:W-:Y:S01]  /*4750*/  ULDC UR5, c[0x0][0x850] ;  /* 0x0002140000057ab9 */ /* 0x000fe20000000800 */
[----:B------:R-:W-:Y:S01]  /*4760*/  ULDC.64 UR10, c[0x0][0x818] ;  /* 0x00020600000a7ab9 */ /* 0x000fe20000000a00 */
[----:B------:R-:W-:Y:S01]  /*4770*/  UISETP.NE.AND UP0, UPT, UR5, 0x1, UPT ;  /* 0x000000010500788c */ /* 0x000fe2000bf05270 */
[----:B------:R-:W-:-:S04]  /*4780*/  ULDC.64 UR12, c[0x0][0x840] ;  /* 0x00021000000c7ab9 */ /* 0x000fc80000000a00 */
[----:B------:R-:W5:Y:S06]  /*4790*/  S2UR UR4, SR_CTAID.X ;  /* 0x00000000000479c3 */ /* 0x000f6c0000002500 */
[----:B------:R-:W-:Y:S01]  /*47a0*/  @UP0 ULDC UR6, c[0x0][0x854] ;  /* 0x0002150000060ab9 */ /* 0x000fe20000000800 */
[----:B------:R-:W-:Y:S01]  /*47b0*/  @UP0 ULDC UR9, c[0x0][0x858] ;  /* 0x0002160000090ab9 */ /* 0x000fe20000000800 */
[----:B------:R-:W3:Y:S01]  /*47c0*/  S2UR UR16, SR_CTAID.Z ;  /* 0x00000000001079c3 */ /* 0x000ee20000002700 */
[----:B----4-:R-:W-:-:S07]  /*47d0*/  UIMAD.WIDE.U32 UR6, UR8, UR6, URZ ;  /* 0x00000006080672a5 */ /* 0x010fce000f8e003f */
[----:B------:R-:W4:Y:S01]  /*47e0*/  LDC.64 R14, c[0x0][0x848] ;  /* 0x00021200ff0e7b82 */ /* 0x000f220000000a00 */
[----:B------:R-:W-:Y:S02]  /*47f0*/  @UP0 USHF.R.U32.HI UR8, URZ, UR9, UR7 ;  /* 0x000000093f080299 */ /* 0x000fe40008011607 */
[----:B-----5:R-:W-:-:S05]  /*4800*/  USHF.L.U32 UR4, UR4, 0xd, URZ ;  /* 0x0000000d04047899 */ /* 0x020fca000800063f */
[----:B-1----:R-:W1:Y:S01]  /*4810*/  LDC.64 R12, c[0x0][0x820] ;  /* 0x00020800ff0c7b82 */ /* 0x002e620000000a00 */
[----:B------:R-:W-:Y:S02]  /*4820*/  USHF.R.S32.HI UR6, URZ, 0x1f, UR8 ;  /* 0x0000001f3f067899 */ /* 0x000fe40008011408 */
[----:B------:R-:W-:Y:S02]  /*4830*/  USHF.R.S32.HI UR5, URZ, 0x1f, UR4 ;  /* 0x0000001f3f057899 */ /* 0x000fe40008011404 */
[----:B------:R-:W-:Y:S02]  /*4840*/  UIMAD UR7, UR6, UR10, URZ ;  /* 0x0000000a060772a4 */ /* 0x000fe4000f8e023f */
[----:B------:R-:W-:Y:S02]  /*4850*/  UIMAD UR6, UR6, UR12, URZ ;  /* 0x0000000c060672a4 */ /* 0x000fe4000f8e023f */
[----:B------:R-:W-:Y:S02]  /*4860*/  UIMAD.WIDE.U32 UR14, UR8, UR10, UR4 ;  /* 0x0000000a080e72a5 */ /* 0x000fe4000f8e0004 */
[----:B------:R-:W-:-:S02]  /*4870*/  UIMAD.WIDE.U32 UR4, UR8, UR12, UR4 ;  /* 0x0000000c080472a5 */ /* 0x000fc4000f8e0004 */
[----:B------:R-:W-:Y:S02]  /*4880*/  UIMAD UR6, UR8, UR13, UR6 ;  /* 0x0000000d080672a4 */ /* 0x000fe4000f8e0206 */
[----:B------:R-:W-:Y:S01]  /*4890*/  UIMAD UR7, UR8, UR11, UR7 ;  /* 0x0000000b080772a4 */ /* 0x000fe2000f8e0207 */
[----:B------:R-:W-:Y:S01]  /*48a0*/  IMAD.U32 R5, RZ, RZ, UR15 ;  /* 0x0000000fff057e24 */ /* 0x000fe2000f8e00ff */
[----:B------:R-:W-:Y:S02]  /*48b0*/  UIADD3 UR6, UR5, UR6, URZ ;  /* 0x0000000605067290 */ /* 0x000fe4000fffe03f */
[----:B--2---:R-:W-:Y:S01]  /*48c0*/  IMAD.U32 R7, RZ, RZ, UR5 ;  /* 0x00000005ff077e24 */ /* 0x004fe2000f8e00ff */
[----:B---3--:R-:W-:Y:S01]  /*48d0*/  USHF.R.S32.HI UR8, URZ, 0x1f, UR16 ;  /* 0x0000001f3f087899 */ /* 0x008fe20008011410 */
[----:B------:R-:W-:Y:S01]  /*48e0*/  IMAD.U32 R6, RZ, RZ, UR4 ;  /* 0x00000004ff067e24 */ /* 0x000fe2000f8e00ff */
[----:B------:R-:W-:Y:S01]  /*48f0*/  UIADD3 UR7, UR15, UR7, URZ ;  /* 0x000000070f077290 */ /* 0x000fe2000fffe03f */
[----:B------:R-:W-:Y:S01]  /*4900*/  IMAD.U32 R4, RZ, RZ, UR14 ;  /* 0x0000000eff047e24 */ /* 0x000fe2000f8e00ff */
[----:B------:R-:W-:Y:S01]  /*4910*/  ULDC UR4, c[0x0][0x740] ;  /* 0x0001d00000047ab9 */ /* 0x000fe20000000800 */
[----:B------:R-:W-:-:S02]  /*4920*/  IMAD.U32 R7, RZ, RZ, UR6 ;  /* 0x00000006ff077e24 */ /* 0x000fc4000f8e00ff */
[----:B------:R-:W-:Y:S01]  /*4930*/  FMUL.FTZ R184, R184, UR4 ;  /* 0x00000004b8b87c20 */ /* 0x000fe20008410000 */
[C---:B----4-:R-:W-:Y:S02]  /*4940*/  IMAD R10, R14.reuse, UR8, RZ ;  /* 0x000000080e0a7c24 */ /* 0x050fe4000f8e02ff */
[----:B------:R-:W-:Y:S01]  /*4950*/  FMUL.FTZ R185, R185, UR4 ;  /* 0x00000004b9b97c20 */ /* 0x000fe20008410000 */
[----:B------:R-:W-:-:S04]  /*4960*/  IMAD.WIDE.U32 R6, R14, UR16, R6 ;  /* 0x000000100e067c25 */ /* 0x000fc8000f8e0006 */
[----:B------:R-:W-:Y:S01]  /*4970*/  FMUL.FTZ R186, R186, UR4 ;  /* 0x00000004baba7c20 */ /* 0x000fe20008410000 */
[----:B------:R-:W2:Y:S01]  /*4980*/  S2R R14, SR_TID.X ;  /* 0x00000000000e7919 */ /* 0x000ea20000002100 */
[----:B------:R-:W-:Y:S01]  /*4990*/  FMUL.FTZ R187, R187, UR4 ;  /* 0x00000004bbbb7c20 */ /* 0x000fe20008410000 */
[----:B------:R-:W-:Y:S02]  /*49a0*/  IMAD.U32 R5, RZ, RZ, UR7 ;  /* 0x00000007ff057e24 */ /* 0x000fe4000f8e00ff */
[----:B------:R-:W-:Y:S01]  /*49b0*/  FMUL.FTZ R188, R188, UR4 ;  /* 0x00000004bcbc7c20 */ /* 0x000fe20008410000 */
[C---:B-1----:R-:W-:Y:S02]  /*49c0*/  IMAD R8, R12.reuse, UR8, RZ ;  /* 0x000000080c087c24 */ /* 0x042fe4000f8e02ff */
[----:B------:R-:W-:Y:S01]  /*49d0*/  FMUL.FTZ R189, R189, UR4 ;  /* 0x00000004bdbd7c20 */ /* 0x000fe20008410000 */
[----:B------:R-:W-:-:S04]  /*49e0*/  IMAD.WIDE.U32 R4, R12, UR16, R4 ;  /* 0x000000100c047c25 */ /* 0x000fc8000f8e0004 */
[----:B------:R-:W-:Y:S01]  /*49f0*/  FMUL.FTZ R190, R190, UR4 ;  /* 0x00000004bebe7c20 */ /* 0x000fe20008410000 */
[----:B------:R-:W-:Y:S01]  /*4a00*/  FMUL.FTZ R191, R191, UR4 ;  /* 0x00000004bfbf7c20 */ /* 0x000fe20008410000 */
[----:B------:R-:W-:Y:S01]  /*4a10*/  FMUL.FTZ R192, R192, UR4 ;  /* 0x00000004c0c07c20 */ /* 0x000fe20008410000 */
[----:B------:R-:W-:Y:S02]  /*4a20*/  IMAD R3, R13, UR16, R8 ;  /* 0x000000100d037c24 */ /* 0x000fe4000f8e0208 */
[----:B------:R-:W-:Y:S01]  /*4a30*/  FMUL.FTZ R193, R193, UR4 ;  /* 0x00000004c1c17c20 */ /* 0x000fe20008410000 */
[----:B------:R-:W-:Y:S02]  /*4a40*/  IMAD R9, R15, UR16, R10 ;  /* 0x000000100f097c24 */ /* 0x000fe4000f8e020a */
        /* <DEDUP_REMOVED lines=22> */
[----:B------:R-:W-:Y:S05]  /*4bb0*/  WARPSYNC.ALL ;  /* 0x0000000000007948 */ /* 0x000fea0003800000 */
[----:B------:R-:W-:-:S02]  /*4bc0*/  IMAD.IADD R8, R5, 0x1, R3 ;  /* 0x0000000105087824 */ /* 0x000fc400078e0203 */
[----:B------:R-:W-:Y:S01]  /*4bd0*/  IMAD.IADD R3, R7, 0x1, R9 ;  /* 0x0000000107037824 */ /* 0x000fe200078e0209 */
[----:B------:R-:W-:Y:S01]  /*4be0*/  BAR.SYNC.DEFER_BLOCKING 0x1, 0x100 ;  /* 0x0044000000007b1d */ /* 0x000fe20000010000 */
[----:B--2---:R-:W-:-:S07]  /*4bf0*/  ISETP.NE.AND P1, PT, R14, 0x80, PT ;  /* 0x000000800e00780c */ /* 0x004fce0003f25270 */
[----:B------:R-:W1:Y:S01]  /*4c00*/  LDC.64 R10, c[0x0][0x800] ;  /* 0x00020000ff0a7b82 */ /* 0x000e620000000a00 */
[----:B------:R-:W-:Y:S07]  /*4c10*/  BSSY B0, `(.L_x_252) ;  /* 0x0000024000007945 */ /* 0x000fee0003800000 */
[----:B------:R-:W2:Y:S01]  /*4c20*/  LDC.64 R12, c[0x0][0x828] ;  /* 0x00020a00ff0c7b82 */ /* 0x000ea20000000a00 */
[----:B------:R3:W-:Y:S04]  /*4c30*/  STS.128 [R0], R152 ;  /* 0x0000009800007388 */ /* 0x0007e80000000c00 */
[----:B------:R3:W-:Y:S01]  /*4c40*/  STS.128 [R0+0x800], R156 ;  /* 0x0008009c00007388 */ /* 0x0007e20000000c00 */
[----:B-1----:R-:W-:-:S03]  /*4c50*/  LEA R10, P0, R4, R10, 0x2 ;  /* 0x0000000a040a7211 */ /* 0x002fc600078010ff */
[----:B------:R3:W-:Y:S01]  /*4c60*/  STS.128 [R0+0x1000], R160 ;  /* 0x001000a000007388 */ /* 0x0007e20000000c00 */
[----:B------:R-:W-:-:S03]  /*4c70*/  LEA.HI.X R8, R4, R11, R8, 0x2, P0 ;  /* 0x0000000b04087211 */ /* 0x000fc600000f1408 */
[----:B------:R3:W-:Y:S01]  /*4c80*/  STS.128 [R0+0x1800], R164 ;  /* 0x001800a400007388 */ /* 0x0007e20000000c00 */
[----:B--2---:R-:W-:-:S03]  /*4c90*/  LEA R12, P2, R6, R12, 0x2 ;  /* 0x0000000c060c7211 */ /* 0x004fc600078410ff */
[----:B------:R3:W-:Y:S01]  /*4ca0*/  STS.128 [R0+0x2000], R168 ;  /* 0x002000a800007388 */ /* 0x0007e20000000c00 */
[----:B------:R-:W-:-:S03]  /*4cb0*/  LEA.HI.X R3, R6, R13, R3, 0x2, P2 ;  /* 0x0000000d06037211 */ /* 0x000fc600010f1403 */
        /* <DEDUP_REMOVED lines=8> */
[----:B-1----:R-:W1:Y:S02]  /*4d40*/  FENCE.VIEW.ASYNC.S ;  /* 0x00000000000073c6 */ /* 0x002e640000000000 */
[----:B-1----:R-:W-:Y:S06]  /*4d50*/  BAR.SYNC.DEFER_BLOCKING 0x1, 0x100 ;  /* 0x0044000000007b1d */ /* 0x002fec0000010000 */
[----:B------:R-:W-:Y:S05]  /*4d60*/  @P1 BRA `(.L_x_253) ;  /* 0x0000000000381947 */ /* 0x000fea0003800000 */
[----:B------:R-:W-:Y:S01]  /*4d70*/  R2UR UR4, R12 ;  /* 0x000000000c0472ca */ /* 0x000fe200000e0000 */
[----:B------:R-:W-:Y:S01]  /*4d80*/  UMOV UR7, 0x800 ;  /* 0x0000080000077882 */ /* 0x000fe20000000000 */
[----:B------:R-:W-:Y:S01]  /*4d90*/  R2UR UR5, R3 ;  /* 0x00000000030572ca */ /* 0x000fe200000e0000 */
[----:B------:R-:W-:Y:S01]  /*4da0*/  UMOV UR8, 0x0 ;  /* 0x0000000000087882 */ /* 0x000fe20000000000 */
[----:B------:R-:W-:Y:S01]  /*4db0*/  R2UR UR6, R2 ;  /* 0x00000000020672ca */ /* 0x000fe200000e0000 */
[----:B------:R-:W-:Y:S01]  /*4dc0*/  UMOV UR9, 0x14f00000 ;  /* 0x14f0000000097882 */ /* 0x000fe20000000000 */
[----:B------:R-:W-:-:S13]  /*4dd0*/  PLOP3.LUT P0, PT, PT, PT, PT, 0x80, 0x0 ;  /* 0x000000000000781c */ /* 0x000fda0003f0f070 */
.L_x_254:
[----:B------:R-:W-:Y:S01]  /*4de0*/  @P0 ELECT P2, URZ, PT ;  /* 0x00000000003f082f */ /* 0x000fe20003840000 */
[----:B------:R1:W-:-:S12]  /*4df0*/  UBLKRED.G.S.ADD.F32.RN [UR4], [UR6], UR7, desc[UR8] ;  /* 0x00000804060073bb */ /* 0x0003d800080a1407 */
[----:B------:R-:W-:Y:S02]  /*4e00*/  @P2 PLOP3.LUT P0, PT, P2, PT, PT, 0x8, 0x0 ;  /* 0x000000000000281c */ /* 0x000fe4000170e170 */
[----:B------:R-:W-:-:S11]  /*4e10*/  PLOP3.LUT P2, PT, PT, PT, PT, 0x8, 0x0 ;  /* 0x000000000000781c */ /* 0x000fd60003f4e170 */
[----:B-1----:R-:W-:Y:S05]  /*4e20*/  @P0 BRA.U.ANY `(.L_x_254) ;  /* 0xfffffffd00ec0947 */ /* 0x002fea000393ffff */
[----:B------:R0:W-:Y:S01]  /*4e30*/  UTMACMDFLUSH ;  /* 0x00000000000079b7 */ /* 0x0001e20000000000 */
[----:B------:R-:W-:-:S04]  /*4e40*/  DEPBAR.LE SB0, 0x0 ;  /* 0x000080000000791a */ /* 0x000fc80000000000 */
.L_x_253:
[----:B------:R-:W-:Y:S05]  /*4e50*/  BSYNC B0 ;  /* 0x0000000000007941 */ /* 0x000fea0003800000 */
.L_x_252:
[----:B------:R-:W-:Y:S06]  /*4e60*/  BAR.SYNC.DEFER_BLOCKING 0x1, 0x100 ;  /* 0x0044000000007b1d */ /* 0x000fec0000010000 */
[----:B------:R4:W-:Y:S04]  /*4e70*/  STS.128 [R0], R184 ;  /* 0x000000b800007388 */ /* 0x0009e80000000c00 */
        /* <DEDUP_REMOVED lines=22> */
.L_x_255:
[----:B------:R-:W-:Y:S01]  /*4fe0*/  @P0 ELECT P1, URZ, PT ;  /* 0x00000000003f082f */ /* 0x000fe20003820000 */
[----:B------:R1:W-:-:S12]  /*4ff0*/  UBLKRED.G.S.ADD.F32.RN [UR4], [UR6], UR7, desc[UR8] ;  /* 0x00000804060073bb */ /* 0x0003d800080a1407 */
[----:B------:R-:W-:Y:S02]  /*5000*/  @P1 PLOP3.LUT P0, PT, P1, PT, PT, 0x8, 0x0 ;  /* 0x000000000000181c */ /* 0x000fe40000f0e170 */
[----:B------:R-:W-:-:S11]  /*5010*/  PLOP3.LUT P1, PT, PT, PT, PT, 0x8, 0x0 ;  /* 0x000000000000781c */ /* 0x000fd60003f2e170 */
[----:B-1----:R-:W-:Y:S05]  /*5020*/  @P0 BRA.U.ANY `(.L_x_255) ;  /* 0xfffffffd00ec0947 */ /* 0x002fea000393ffff */
[----:B------:R0:W-:Y:S01]  /*5030*/  UTMACMDFLUSH ;  /* 0x00000000000079b7 */ /* 0x0001e20000000000 */
[----:B------:R-:W-:-:S04]  /*5040*/  DEPBAR.LE SB0, 0x0 ;  /* 0x000080000000791a */ /* 0x000fc80000000000 */
[----:B------:R-:W-:Y:S05]  /*5050*/  BRA `(.L_x_232) ;  /* 0x00000024000c7947 */ /* 0x000fea0003800000 */
.L_x_230:
        /* <DEDUP_REMOVED lines=51> */
.L_x_270:
        /* <DEDUP_REMOVED lines=21> */
.L_x_259:
[----:B------:R-:W-:Y:S05]  /*54e0*/  BSYNC B0 ;  /* 0x0000000000007941 */ /* 0x000fea0003800000 */
.L_x_258:
        /* <DEDUP_REMOVED lines=13> */
.L_x_261:
[----:B------:R-:W-:Y:S05]  /*55c0*/  BSYNC B0 ;  /* 0x0000000000007941 */ /* 0x000fea0003800000 */
.L_x_260:
[----:B------:R-:W-:Y:S06]  /*55d0*/  BAR.ARV 0xa, 0xa0 ;  /* 0x0282800000007b1d */ /* 0x000fec0000002000 */
[----:B------:R-:W-:Y:S04]  /*55e0*/  BSSY B0, `(.L_x_262) ;  /* 0x0000003000007945 */ /* 0x000fe80003800000 */
[----:B------:R-:W-:Y:S05]  /*55f0*/  @!P0 BRA `(.L_x_263) ;  /* 0x0000000000048947 */ /* 0x000fea0003800000 */
[----:B------:R-:W-:-:S04]  /*5600*/  DEPBAR.LE SB0, 0x0 ;  /* 0x000080000000791a */ /* 0x000fc80000000000 */
.L_x_263:
[----:B------:R-:W-:Y:S05]  /*5610*/  BSYNC B0 ;  /* 0x0000000000007941 */ /* 0x000fea0003800000 */
.L_x_262:
        /* <DEDUP_REMOVED lines=13> */
.L_x_265:
[----:B------:R-:W-:Y:S05]  /*56f0*/  BSYNC B0 ;  /* 0x0000000000007941 */ /* 0x000fea0003800000 */
.L_x_264:
        /* <DEDUP_REMOVED lines=13> */
.L_x_267:
[----:B------:R-:W-:Y:S05]  /*57d0*/  BSYNC B0 ;  /* 0x0000000000007941 */ /* 0x000fea0003800000 */
.L_x_266:
[----:B------:R-:W-:Y:S01]  /*57e0*/  VIADD R0, R0, 0xfffffffe ;  /* 0xfffffffe00007836 */ /* 0x000fe20000000000 */
[----:B------:R-:W-:Y:S06]  /*57f0*/  BAR.ARV 0xa, 0xa0 ;  /* 0x0282800000007b1d */ /* 0x000fec0000002000 */
[----:B------:R-:W-:Y:S01]  /*5800*/  BSSY B0, `(.L_x_268) ;  /* 0x0000004000007945 */ /* 0x000fe20003800000 */
[----:B------:R-:W-:-:S03]  /*5810*/  ISETP.NE.AND P1, PT, R0, RZ, PT ;  /* 0x000000ff0000720c */ /* 0x000fc60003f25270 */
[----:B------:R-:W-:Y:S10]  /*5820*/  @!P0 BRA `(.L_x_269) ;  /* 0x0000000000048947 */ /* 0x000ff40003800000 */
[----:B------:R-:W-:-:S04]  /*5830*/  DEPBAR.LE SB0, 0x0 ;  /* 0x000080000000791a */ /* 0x000fc80000000000 */
.L_x_269:
[----:B------:R-:W-:Y:S05]  /*5840*/  BSYNC B0 ;  /* 0x0000000000007941 */ /* 0x000fea0003800000 */
.L_x_268:
[----:B------:R-:W-:Y:S06]  /*5850*/  BAR.ARV 0xb, 0xa0 ;  /* 0x02c2800000007b1d */ /* 0x000fec0000002000 */
[----:B------:R-:W-:Y:S02]  /*5860*/  UIADD3 UR5, UR5, 0x2, URZ ;  /* 0x0000000205057890 */ /* 0x000fe4000fffe03f */
[----:B------:R-:W-:Y:S01]  /*5870*/  UIADD3 UR4, UR4, 0x1, URZ ;  /* 0x0000000104047890 */ /* 0x000fe2000fffe03f */
[----:B------:R-:W-:Y:S11]  /*5880*/  @P1 BRA `(.L_x_270) ;  /* 0xfffffff800c01947 */ /* 0x000ff6000383ffff */
[----:B------:R-:W-:-:S12]  /*5890*/  USHF.L.U32 UR5, UR5, 0xd, URZ ;  /* 0x0000000d05057899 */ /* 0x000fd8000800063f */
.L_x_257:
        /* <DEDUP_REMOVED lines=19> */
.L_x_272:
[----:B------:R-:W-:Y:S05]  /*59d0*/  BSYNC B0 ;  /* 0x0000000000007941 */ /* 0x000fea0003800000 */
.L_x_271:
        /* <DEDUP_REMOVED lines=19> */
.L_x_274:
[----:B------:R-:W-:Y:S05]  /*5b10*/  BSYNC B0 ;  /* 0x0000000000007941 */ /* 0x000fea0003800000 */
.L_x_273:
[----:B------:R-:W-:Y:S06]  /*5b20*/  BAR.ARV 0xa, 0xa0 ;  /* 0x0282800000007b1d */ /* 0x000fec0000002000 */
[----:B------:R-:W-:Y:S04]  /*5b30*/  BSSY B0, `(.L_x_275) ;  /* 0x0000003000007945 */ /* 0x000fe80003800000 */
[----:B------:R-:W-:Y:S05]  /*5b40*/  @!P0 BRA `(.L_x_276) ;  /* 0x0000000000048947 */ /* 0x000fea0003800000 */
[----:B------:R-:W-:-:S04]  /*5b50*/  DEPBAR.LE SB0, 0x0 ;  /* 0x000080000000791a */ /* 0x000fc80000000000 */
.L_x_276:
[----:B------:R-:W-:Y:S05]  /*5b60*/  BSYNC B0 ;  /* 0x0000000000007941 */ /* 0x000fea0003800000 */
.L_x_275:
[----:B------:R-:W-:Y:S06]  /*5b70*/  BAR.ARV 0xb, 0xa0 ;  /* 0x02c2800000007b1d */ /* 0x000fec0000002000 */
[----:B------:R-:W-:Y:S05]  /*5b80*/  BRA `(.L_x_232) ;  /* 0x0000001800407947 */ /* 0x000fea0003800000 */
.L_x_256:
        /* <DEDUP_REMOVED lines=55> */
.L_x_307:
[----:B------:R-:W-:Y:S02]  /*5f00*/  IMAD.IADD R10, R7, 0x1, R3 ;  /* 0x00000001070a7824 */ /* 0x000fe400078e0203 */
[----:B-1----:R-:W-:Y:S02]  /*5f10*/  IMAD.SHL.U32 R0, R2, 0x80, RZ ;  /* 0x0000008002007824 */ /* 0x002fe400078e00ff */
[----:B------:R-:W-:Y:S01]  /*5f20*/  IMAD.MOV.U32 R9, RZ, RZ, 0x1 ;  /* 0x00000001ff097424 */ /* 0x000fe200078e00ff */
[----:B------:R-:W-:Y:S06]  /*5f30*/  @P0 BRA `(.L_x_280) ;  /* 0x0000000000180947 */ /* 0x000fec0003800000 */
[----:B------:R-:W1:Y:S01]  /*5f40*/  S2R R4, SR_TID.X ;  /* 0x0000000000047919 */ /* 0x000e620000002100 */
[----:B------:R-:W-:-:S04]  /*5f50*/  IMAD.MOV.U32 R2, RZ, RZ, 0x4200 ;  /* 0x00004200ff027424 */ /* 0x000fc800078e00ff */
[----:B------:R2:W-:Y:S01]  /*5f60*/  SYNCS.ARRIVE.TRANS64 RZ, [R11+URZ+0x30c10], R2 ;  /* 0x030c10020bff79a7 */ /* 0x0005e2000800003f */
[----:B-1----:R-:W-:-:S13]  /*5f70*/  LOP3.LUT P1, RZ, R4, 0x1f, RZ, 0xc0, !PT ;  /* 0x0000001f04ff7812 */ /* 0x002fda000782c0ff */
[----:B--2---:R-:W-:Y:S05]  /*5f80*/  @!P1 BRA `(.L_x_280) ;  /* 0x0000000000049947 */ /* 0x004fea0003800000 */
[----:B------:R-:W-:Y:S01]  /*5f90*/  BPT.TRAP 0x1 ;  /* 0x000000040000795c */ /* 0x000fe20000300000 */
.L_x_280:
[----:B------:R-:W1:Y:S01]  /*5fa0*/  LDC.64 R2, c[0x0][0x198] ;  /* 0x00006600ff027b82 */ /* 0x000e620000000a00 */
[----:B------:R-:W-:Y:S01]  /*5fb0*/  R2UR UR11, R0 ;  /* 0x00000000000b72ca */ /* 0x000fe200000e0000 */
[----:B------:R-:W-:Y:S01]  /*5fc0*/  UMOV UR14, 0x0 ;  /* 0x00000000000e7882 */ /* 0x000fe20000000000 */
[----:B------:R-:W-:Y:S01]  /*5fd0*/  R2UR UR8, R11 ;  /* 0x000000000b0872ca */ /* 0x000fe200000e0000 */
[----:B------:R-:W-:Y:S01]  /*5fe0*/  UMOV UR15, 0x14f00000 ;  /* 0x14f00000000f7882 */ /* 0x000fe20000000000 */
[----:B------:R-:W-:Y:S01]  /*5ff0*/  UMOV UR19, URZ ;  /* 0x0000003f00137c82 */ /* 0x000fe20008000000 */
[----:B------:R-:W-:Y:S01]  /*6000*/  UMOV UR18, URZ ;  /* 0x0000003f00127c82 */ /* 0x000fe20008000000 */
[----:B------:R-:W-:Y:S01]  /*6010*/  IMAD.MOV.U32 R4, RZ, RZ, 0x8000 ;  /* 0x00008000ff047424 */ /* 0x000fe200078e00ff */
[----:B------:R-:W2:Y:S01]  /*6020*/  LDC R12, c[0x0][0x280] ;  /* 0x0000a000ff0c7b82 */ /* 0x000ea20000000800 */
[----:B------:R-:W-:Y:S01]  /*6030*/  UMOV UR25, 0x20 ;  /* 0x0000002000197882 */ /* 0x000fe20000000000 */
[----:B------:R-:W-:Y:S01]  /*6040*/  UMOV UR22, 0x0 ;  /* 0x0000000000167882 */ /* 0x000fe20000000000 */
[----:B------:R-:W-:Y:S01]  /*6050*/  UMOV UR23, 0x10000000 ;  /* 0x1000000000177882 */ /* 0x000fe20000000000 */
[----:B------:R-:W-:Y:S01]  /*6060*/  UMOV UR13, UR21 ;  /* 0x00000015000d7c82 */ /* 0x000fe20008000000 */
[----:B------:R-:W-:Y:S01]  /*6070*/  UMOV UR10, UR18 ;  /* 0x00000012000a7c82 */ /* 0x000fe20008000000 */
[----:B------:R-:W-:Y:S01]  /*6080*/  UMOV UR28, UR12 ;  /* 0x0000000c001c7c82 */ /* 0x000fe20008000000 */
[----:B------:R-:W-:Y:S01]  /*6090*/  UMOV UR29, UR21 ;  /* 0x00000015001d7c82 */ /* 0x000fe20008000000 */
[----:B------:R-:W-:Y:S01]  /*60a0*/  UIADD3 UR16, UR8, 0x10000, URZ ;  /* 0x0001000008107890 */ /* 0x000fe2000fffe03f */
[----:B------:R-:W-:Y:S01]  /*60b0*/  IMAD.MOV.U32 R20, RZ, RZ, RZ ;  /* 0x000000ffff147224 */ /* 0x000fe200078e00ff */
[----:B------:R-:W-:Y:S01]  /*60c0*/  UIADD3 UR17, UR8, 0x30c10, URZ ;  /* 0x00030c1008117890 */ /* 0x000fe2000fffe03f */
[----:B------:R-:W-:Y:S01]  /*60d0*/  IMAD.MOV.U32 R5, RZ, RZ, RZ ;  /* 0x000000ffff057224 */ /* 0x000fe200078e00ff */
[----:B------:R-:W-:-:S02]  /*60e0*/  UIADD3 UR30, UR8, 0x20000, URZ ;  /* 0x00020000081e7890 */ /* 0x000fc4000fffe03f */
[----:B------:R-:W-:Y:S01]  /*60f0*/  UIADD3 UR9, UR8, 0x30c00, URZ ;  /* 0x00030c0008097890 */ /* 0x000fe2000fffe03f */
[----:B-1----:R-:W-:Y:S01]  /*6100*/  IMAD.MOV.U32 R8, RZ, RZ, R2 ;  /* 0x000000ffff087224 */ /* 0x002fe200078e0002 */
[----:B------:R-:W-:Y:S01]  /*6110*/  UIADD3 UR24, UR8, 0x4000, URZ ;  /* 0x0000400008187890 */ /* 0x000fe2000fffe03f */
[----:B------:R-:W-:Y:S01]  /*6120*/  UMOV UR31, UR17 ;  /* 0x00000011001f7c82 */ /* 0x000fe20008000000 */
[----:B------:R-:W-:Y:S02]  /*6130*/  UMOV UR26, UR18 ;  /* 0x00000012001a7c82 */ /* 0x000fe40008000000 */
[----:B------:R-:W-:Y:S01]  /*6140*/  IADD3 R0, P1, R8, 0x2f0, RZ ;  /* 0x000002f008007810 */ /* 0x000fe20007f3e0ff */
[----:B------:R-:W-:-:S03]  /*6150*/  UMOV UR27, UR11 ;  /* 0x0000000b001b7c82 */ /* 0x000fc60008000000 */
[----:B------:R-:W-:Y:S02]  /*6160*/  R2UR UR32, R0 ;  /* 0x00000000002072ca */ /* 0x000fe400000e0000 */
[----:B------:R-:W-:-:S04]  /*6170*/  IADD3 R0, P2, R8, 0x3f0, RZ ;  /* 0x000003f008007810 */ /* 0x000fc80007f5e0ff */
[----:B------:R-:W-:Y:S01]  /*6180*/  R2UR UR34, R0 ;  /* 0x00000000002272ca */ /* 0x000fe200000e0000 */
[----:B------:R-:W-:-:S04]  /*6190*/  IMAD.MOV.U32 R0, RZ, RZ, R3 ;  /* 0x000000ffff007224 */ /* 0x000fc800078e0003 */
[----:B------:R-:W-:-:S05]  /*61a0*/  IMAD.X R2, RZ, RZ, R0, P1 ;  /* 0x000000ffff027224 */ /* 0x000fca00008e0600 */
[----:B------:R-:W-:Y:S01]  /*61b0*/  R2UR UR33, R2 ;  /* 0x00000000022172ca */ /* 0x000fe200000e0000 */
[----:B------:R-:W-:-:S05]  /*61c0*/  IMAD.X R2, RZ, RZ, R0, P2 ;  /* 0x000000ffff027224 */ /* 0x000fca00010e0600 */
[----:B------:R-:W-:Y:S02]  /*61d0*/  R2UR UR35, R2 ;  /* 0x00000000022372ca */ /* 0x000fe400000e0000 */
[----:B------:R-:W-:-:S04]  /*61e0*/  IADD3 R2, P1, R8, 0xf0, RZ ;  /* 0x000000f008027810 */ /* 0x000fc80007f3e0ff */
[----:B------:R-:W-:Y:S01]  /*61f0*/  R2UR UR6, R2 ;  /* 0x00000000020672ca */ /* 0x000fe200000e0000 */
[----:B------:R-:W-:Y:S01]  /*6200*/  IMAD.X R3, RZ, RZ, R0, P1 ;  /* 0x000000ffff037224 */ /* 0x000fe200008e0600 */
[----:B--2---:R-:W-:-:S04]  /*6210*/  ISETP.GE.AND P1, PT, R12, 0x81, PT ;  /* 0x000000810c00780c */ /* 0x004fc80003f26270 */
        /* <DEDUP_REMOVED lines=24> */
.L_x_291:
[----:B------:R-:W-:-:S04]  /*63a0*/  SHF.L.U32 R21, R9, 0x1f, RZ ;  /* 0x0000001f09157819 */ /* 0x000fc800000006ff */
[----:B-1----:R-:W1:Y:S02]  /*63b0*/  SYNCS.PHASECHK.TRANS64.TRYWAIT P1, [R11+URZ+0x30c40], R21 ;  /* 0x030c40150b0075a7 */ /* 0x002e64000802017f */
[----:B-12---:R-:W-:Y:S05]  /*63c0*/  @!P1 BRA `(.L_x_283) ;  /* 0x0000001000a49947 */ /* 0x006fea0003800000 */
.L_x_308:
[----:B------:R-:W-:Y:S05]  /*63d0*/  @P0 BRA `(.L_x_284) ;  /* 0x0000000000140947 */ /* 0x000fea0003800000 */
[----:B------:R-:W-:Y:S01]  /*63e0*/  ISETP.NE.AND P1, PT, R14, RZ, PT ;  /* 0x000000ff0e00720c */ /* 0x000fe20003f25270 */
[----:B------:R-:W-:-:S04]  /*63f0*/  IMAD.MOV.U32 R0, RZ, RZ, 0x4200 ;  /* 0x00004200ff007424 */ /* 0x000fc800078e00ff */
[----:B------:R2:W-:Y:S08]  /*6400*/  SYNCS.ARRIVE.TRANS64 RZ, [R11+URZ+0x30c30], R0 ;  /* 0x030c30000bff79a7 */ /* 0x0005f0000800003f */
[----:B------:R-:W-:Y:S05]  /*6410*/  @!P1 BRA `(.L_x_284) ;  /* 0x0000000000049947 */ /* 0x000fea0003800000 */
[----:B------:R-:W-:Y:S01]  /*6420*/  BPT.TRAP 0x1 ;  /* 0x000000040000795c */ /* 0x000fe20000300000 */
.L_x_284:
        /* <DEDUP_REMOVED lines=29> */
.L_x_309:
[----:B------:R-:W-:Y:S05]  /*6600*/  @P0 BRA `(.L_x_286) ;  /* 0x0000000000140947 */ /* 0x000fea0003800000 */
[----:B------:R-:W-:Y:S01]  /*6610*/  ISETP.NE.AND P1, PT, R14, RZ, PT ;  /* 0x000000ff0e00720c */ /* 0x000fe20003f25270 */
[----:B------:R-:W-:-:S04]  /*6620*/  IMAD.MOV.U32 R2, RZ, RZ, 0x4200 ;  /* 0x00004200ff027424 */ /* 0x000fc800078e00ff */
[----:B------:R3:W-:Y:S08]  /*6630*/  SYNCS.ARRIVE.TRANS64 RZ, [R11+URZ+0x30c18], R2 ;  /* 0x030c18020bff79a7 */ /* 0x0007f0000800003f */
[----:B------:R-:W-:Y:S05]  /*6640*/  @!P1 BRA `(.L_x_286) ;  /* 0x0000000000049947 */ /* 0x000fea0003800000 */
[----:B------:R-:W-:Y:S01]  /*6650*/  BPT.TRAP 0x1 ;  /* 0x000000040000795c */ /* 0x000fe20000300000 */
.L_x_286:
        /* <DEDUP_REMOVED lines=20> */
.L_x_310:
        /* <DEDUP_REMOVED lines=9> */
.L_x_288:
        /* <DEDUP_REMOVED lines=24> */
.L_x_312:
[----:B------:R-:W-:Y:S05]  /*69b0*/  @P0 BRA `(.L_x_290) ;  /* 0x0000000000140947 */ /* 0x000fea0003800000 */
[----:B------:R-:W-:Y:S01]  /*69c0*/  ISETP.NE.AND P1, PT, R14, RZ, PT ;  /* 0x000000ff0e00720c */ /* 0x000fe20003f25270 */
[----:B-1----:R-:W-:-:S04]  /*69d0*/  IMAD.MOV.U32 R4, RZ, RZ, 0x4200 ;  /* 0x00004200ff047424 */ /* 0x002fc800078e00ff */
[----:B------:R2:W-:Y:S08]  /*69e0*/  SYNCS.ARRIVE.TRANS64 RZ, [R11+URZ+0x30c10], R4 ;  /* 0x030c10040bff79a7 */ /* 0x0005f0000800003f */
[----:B------:R-:W-:Y:S05]  /*69f0*/  @!P1 BRA `(.L_x_290) ;  /* 0x0000000000049947 */ /* 0x000fea0003800000 */
[----:B------:R-:W-:Y:S01]  /*6a00*/  BPT.TRAP 0x1 ;  /* 0x000000040000795c */ /* 0x000fe20000300000 */
.L_x_290:
        /* <DEDUP_REMOVED lines=22> */
.L_x_282:
[----:B------:R-:W-:-:S13]  /*6b70*/  ISETP.NE.AND P1, PT, R19, RZ, PT ;  /* 0x000000ff1300720c */ /* 0x000fda0003f25270 */
[----:B------:R-:W-:Y:S05]  /*6b80*/  @!P1 BRA `(.L_x_281) ;  /* 0x0000000000f09947 */ /* 0x000fea0003800000 */
[----:B------:R-:W-:-:S04]  /*6b90*/  SHF.L.U32 R12, R9, 0x1f, RZ ;  /* 0x0000001f090c7819 */ /* 0x000fc800000006ff */
[----:B------:R-:W3:Y:S02]  /*6ba0*/  SYNCS.PHASECHK.TRANS64.TRYWAIT P1, [R11+URZ+0x30c40], R12 ;  /* 0x030c400c0b0075a7 */ /* 0x000ee4000802017f */
[----:B---3--:R-:W-:Y:S05]  /*6bb0*/  @!P1 BRA `(.L_x_292) ;  /* 0x0000000800fc9947 */ /* 0x008fea0003800000 */
.L_x_313:
[----:B------:R-:W-:Y:S05]  /*6bc0*/  @P0 BRA `(.L_x_293) ;  /* 0x0000000000140947 */ /* 0x000fea0003800000 */
[----:B------:R-:W-:Y:S01]  /*6bd0*/  ISETP.NE.AND P1, PT, R14, RZ, PT ;  /* 0x000000ff0e00720c */ /* 0x000fe20003f25270 */
[----:B-12---:R-:W-:-:S04]  /*6be0*/  IMAD.MOV.U32 R4, RZ, RZ, 0x4200 ;  /* 0x00004200ff047424 */ /* 0x006fc800078e00ff */
[----:B------:R4:W-:Y:S08]  /*6bf0*/  SYNCS.ARRIVE.TRANS64 RZ, [R11+URZ+0x30c30], R4 ;  /* 0x030c30040bff79a7 */ /* 0x0009f0000800003f */
[----:B------:R-:W-:Y:S05]  /*6c00*/  @!P1 BRA `(.L_x_293) ;  /* 0x0000000000049947 */ /* 0x000fea0003800000 */
[----:B------:R-:W-:Y:S01]  /*6c10*/  BPT.TRAP 0x1 ;  /* 0x000000040000795c */ /* 0x000fe20000300000 */
.L_x_293:
        /* <DEDUP_REMOVED lines=26> */
.L_x_314:
[----:B------:R-:W-:Y:S05]  /*6dc0*/  @P0 BRA `(.L_x_295) ;  /* 0x0000000000140947 */ /* 0x000fea0003800000 */
[----:B------:R-:W-:Y:S01]  /*6dd0*/  ISETP.NE.AND P0, PT, R14, RZ, PT ;  /* 0x000000ff0e00720c */ /* 0x000fe20003f05270 */
[----:B------:R-:W-:-:S04]  /*6de0*/  IMAD.MOV.U32 R4, RZ, RZ, 0x4200 ;  /* 0x00004200ff047424 */ /* 0x000fc800078e00ff */
[----:B------:R2:W-:Y:S08]  /*6df0*/  SYNCS.ARRIVE.TRANS64 RZ, [R11+URZ+0x30c18], R4 ;  /* 0x030c18040bff79a7 */ /* 0x0005f0000800003f */
[----:B------:R-:W-:Y:S05]  /*6e00*/  @!P0 BRA `(.L_x_295) ;  /* 0x0000000000048947 */ /* 0x000fea0003800000 */
[----:B------:R-:W-:Y:S01]  /*6e10*/  BPT.TRAP 0x1 ;  /* 0x000000040000795c */ /* 0x000fe20000300000 */
.L_x_295:
        /* <DEDUP_REMOVED lines=19> */
.L_x_281:
[----:B------:R-:W4:Y:S01]  /*6f50*/  S2R R2, SR_TID.X ;  /* 0x0000000000027919 */ /* 0x000f220000002100 */
[----:B------:R-:W-:Y:S01]  /*6f60*/  IMAD R13, R20, 0x8, R11 ;  /* 0x00000008140d7824 */ /* 0x000fe200078e020b */
[----:B----4-:R-:W-:Y:S02]  /*6f70*/  LOP3.LUT R3, R2, 0x7f, RZ, 0xc0, !PT ;  /* 0x0000007f02037812 */ /* 0x010fe400078ec0ff */
[----:B------:R-:W-:Y:S02]  /*6f80*/  SHF.L.U32 R2, R9, 0x1f, RZ ;  /* 0x0000001f09027819 */ /* 0x000fe400000006ff */
[----:B------:R-:W-:Y:S02]  /*6f90*/  ISETP.NE.AND P1, PT, R3, RZ, PT ;  /* 0x000000ff0300720c */ /* 0x000fe40003f25270 */
[----:B------:R-:W4:Y:S02]  /*6fa0*/  SYNCS.PHASECHK.TRANS64.TRYWAIT P0, [R13+URZ+0x30c40], R2 ;  /* 0x030c40020d0075a7 */ /* 0x000f24000800017f */
[----:B----4-:R-:W-:Y:S09]  /*6fb0*/  @!P0 BRA `(.L_x_296) ;  /* 0x0000000800248947 */ /* 0x010ff20003800000 */
.L_x_315:
[----:B------:R-:W-:Y:S05]  /*6fc0*/  @P1 BRA `(.L_x_297) ;  /* 0x0000000000181947 */ /* 0x000fea0003800000 */
[----:B------:R-:W5:Y:S01]  /*6fd0*/  S2R R3, SR_TID.X ;  /* 0x0000000000037919 */ /* 0x000f620000002100 */
[----:B----4-:R-:W-:-:S04]  /*6fe0*/  IMAD.MOV.U32 R2, RZ, RZ, 0x4200 ;  /* 0x00004200ff027424 */ /* 0x010fc800078e00ff */
[----:B------:R4:W-:Y:S01]  /*6ff0*/  SYNCS.ARRIVE.TRANS64 RZ, [R13+URZ+0x30c30], R2 ;  /* 0x030c30020dff79a7 */ /* 0x0009e2000800003f */
[----:B-----5:R-:W-:-:S13]  /*7000*/  LOP3.LUT P0, RZ, R3, 0x1f, RZ, 0xc0, !PT ;  /* 0x0000001f03ff7812 */ /* 0x020fda000780c0ff */
[----:B----4-:R-:W-:Y:S05]  /*7010*/  @!P0 BRA `(.L_x_297) ;  /* 0x0000000000048947 */ /* 0x010fea0003800000 */
[----:B--2---:R-:W-:Y:S01]  /*7020*/  BPT.TRAP 0x1 ;  /* 0x000000040000795c */ /* 0x004fe20000300000 */
.L_x_297:
        /* <DEDUP_REMOVED lines=33> */
.L_x_278:
[----:B------:R-:W-:Y:S05]  /*7240*/  BSYNC B0 ;  /* 0x0000000000007941 */ /* 0x000fea0003800000 */
.L_x_277:
[----:B------:R-:W-:-:S03]  /*7250*/  UMOV UR6, 0xffffffff ;  /* 0xffffffff00067882 */ /* 0x000fc60000000000 */
[----:B------:R-:W-:Y:S05]  /*7260*/  BRA.DIV UR6, `(.L_x_298) ;  /* 0x00000006068c7947 */ /* 0x000fea000b800000 */
[----:B------:R-:W-:-:S13]  /*7270*/  ELECT P0, URZ, PT ;  /* 0x00000000003f782f */ /* 0x000fda0003800000 */
.L_x_318:
[----:B------:R-:W-:Y:S05]  /*7280*/  @!P0 BRA `(.L_x_232) ;  /* 0x0000000000808947 */ /* 0x000fea0003800000 */
[----:B------:R-:W-:-:S04]  /*7290*/  LOP3.LUT R16, R16, 0x2, RZ, 0xfc, !PT ;  /* 0x0000000210107812 */ /* 0x000fc800078efcff */
[----:B------:R-:W-:-:S13]  /*72a0*/  ISETP.NE.AND P0, PT, R16, 0x3, PT ;  /* 0x000000031000780c */ /* 0x000fda0003f05270 */
[----:B------:R-:W-:Y:S05]  /*72b0*/  @!P0 BRA `(.L_x_299) ;  /* 0x0000000000048947 */ /* 0x000fea0003800000 */
[----:B------:R-:W-:Y:S01]  /*72c0*/  BPT.TRAP 0x1 ;  /* 0x000000040000795c */ /* 0x000fe20000300000 */
.L_x_299:
        /* <DEDUP_REMOVED lines=15> */
.L_x_319:
[----:B------:R-:W2:Y:S02]  /*73c0*/  SYNCS.PHASECHK.TRANS64.TRYWAIT P1, [R3+URZ], R2 ;  /* 0x00000002030075a7 */ /* 0x000ea4000802017f */
[----:B--2---:R-:W-:Y:S05]  /*73d0*/  @!P1 BRA `(.L_x_301) ;  /* 0x0000000400689947 */ /* 0x004fea0003800000 */
.L_x_320:
[----:B------:R-:W-:Y:S05]  /*73e0*/  @!P0 BRA `(.L_x_302) ;  /* 0x0000000000048947 */ /* 0x000fea0003800000 */
[----:B------:R-:W-:Y:S01]  /*73f0*/  BPT.TRAP 0x1 ;  /* 0x000000040000795c */ /* 0x000fe20000300000 */
.L_x_302:
[----:B--2---:R-:W-:-:S04]  /*7400*/  VIADD R3, R7, 0x30c40 ;  /* 0x00030c4007037836 */ /* 0x004fc80000000000 */
[----:B------:R-:W-:-:S04]  /*7410*/  IMAD R0, R0, 0x8, R3 ;  /* 0x0000000800007824 */ /* 0x000fc800078e0203 */
[----:B------:R-:W2:Y:S02]  /*7420*/  SYNCS.PHASECHK.TRANS64.TRYWAIT P0, [R0+URZ], R5 ;  /* 0x00000005000075a7 */ /* 0x000ea4000800017f */
[----:B--2---:R-:W-:Y:S05]  /*7430*/  @!P0 BRA `(.L_x_303) ;  /* 0x0000000400648947 */ /* 0x004fea0003800000 */
.L_x_321:
[----:B------:R-:W-:-:S07]  /*7440*/  IMAD R3, R4, 0x8, R3 ;  /* 0x0000000804037824 */ /* 0x000fce00078e0203 */
.L_x_304:
[----:B---3--:R3:W4:Y:S02]  /*7450*/  SYNCS.PHASECHK.TRANS64.TRYWAIT P0, [R3+URZ], R2 ;  /* 0x00000002030075a7 */ /* 0x008724000800017f */
[----:B----4-:R-:W-:Y:S05]  /*7460*/  @!P0 NANOSLEEP.SYNCS 0x989680 ;  /* 0x009896800000895d */ /* 0x010fea0003900000 */
[----:B------:R-:W4:Y:S02]  /*7470*/  @!P0 SYNCS.PHASECHK.TRANS64 P0, [R3+URZ], R2 ;  /* 0x00000002030085a7 */ /* 0x000f24000800007f */
[----:B----4-:R-:W-:Y:S05]  /*7480*/  @!P0 BRA `(.L_x_304) ;  /* 0xfffffffc00f08947 */ /* 0x010fea000383ffff */
.L_x_232:
[----:B------:R-:W-:Y:S05]  /*7490*/  BSYNC B6 ;  /* 0x0000000000067941 */ /* 0x000fea0003800000 */
.L_x_229:
[----:B------:R-:W-:Y:S05]  /*74a0*/  EXIT ;  /* 0x000000000000794d */ /* 0x000fea0003800000 */
.L_x_237:
[----:B------:R-:W-:Y:S02]  /*74b0*/  IMAD.MOV.U32 R12, RZ, RZ, RZ ;  /* 0x000000ffff0c7224 */ /* 0x000fe400078e00ff */
[----:B------:R-:W-:Y:S02]  /*74c0*/  IMAD.MOV.U32 R11, RZ, RZ, 0x1f ;  /* 0x0000001fff0b7424 */ /* 0x000fe400078e00ff */
[----:B------:R-:W-:-:S07]  /*74d0*/  IMAD.MOV.U32 R15, RZ, RZ, -0x1 ;  /* 0xffffffffff0f7424 */ /* 0x000fce00078e00ff */
[----:B------:R-:W-:Y:S05]  /*74e0*/  WARPSYNC.COLLECTIVE R15, `(.L_x_305) ;  /* 0x000000000f087348 */ /* 0x000fea0003c00000 */
[----:B------:R1:W2:Y:S02]  /*74f0*/  SHFL.IDX P6, R14, R13, R12, R11 ;  /* 0x0000000c0d0e7389 */ /* 0x0002a400000c000b */
[----:B-12---:R-:W-:Y:S01]  /*7500*/  ENDCOLLECTIVE ;  /* 0x000000000000791b */ /* 0x006fe20003800000 */
.L_x_305:
[----:B------:R-:W-:Y:S05]  /*7510*/  BRA `(.L_x_306) ;  /* 0xffffff9400887947 */ /* 0x000fea000383ffff */
.L_x_239:
[----:B--2---:R2:W3:Y:S02]  /*7520*/  SYNCS.PHASECHK.TRANS64.TRYWAIT P0, [R2+URZ+0x30c00], R7 ;  /* 0x030c0007020075a7 */ /* 0x0044e4000800017f */
[----:B---3--:R-:W-:Y:S05]  /*7530*/  @!P0 NANOSLEEP.SYNCS 0x989680 ;  /* 0x009896800000895d */ /* 0x008fea0003900000 */
[----:B------:R-:W3:Y:S02]  /*7540*/  @!P0 SYNCS.PHASECHK.TRANS64 P0, [R2+URZ+0x30c00], R7 ;  /* 0x030c0007020085a7 */ /* 0x000ee4000800007f */
[----:B---3--:R-:W-:Y:S05]  /*7550*/  @!P0 BRA `(.L_x_239) ;  /* 0xfffffffc00f08947 */ /* 0x008fea000383ffff */
[----:B------:R-:W-:Y:S05]  /*7560*/  BRA `(.L_x_238) ;  /* 0xffffff9400987947 */ /* 0x000fea000383ffff */
.L_x_244:
[----:B--2---:R2:W3:Y:S02]  /*7570*/  SYNCS.PHASECHK.TRANS64.TRYWAIT P1, [R9+URZ+0x30c10], R12 ;  /* 0x030c100c090075a7 */ /* 0x0044e4000802017f */
[----:B---3--:R-:W-:Y:S05]  /*7580*/  @!P1 NANOSLEEP.SYNCS 0x989680 ;  /* 0x009896800000995d */ /* 0x008fea0003900000 */
[----:B------:R-:W3:Y:S02]  /*7590*/  @!P1 SYNCS.PHASECHK.TRANS64 P1, [R9+URZ+0x30c10], R12 ;  /* 0x030c100c090095a7 */ /* 0x000ee4000802007f */
[----:B---3--:R-:W-:Y:S05]  /*75a0*/  @!P1 BRA `(.L_x_244) ;  /* 0xfffffffc00f09947 */ /* 0x008fea000383ffff */
[----:B------:R-:W-:Y:S05]  /*75b0*/  BRA `(.L_x_243) ;  /* 0xffffffa000507947 */ /* 0x000fea000383ffff */
.L_x_248:
[----:B------:R1:W1:Y:S02]  /*75c0*/  SYNCS.PHASECHK.TRANS64.TRYWAIT P1, [R9+URZ+0x30c30], R12 ;  /* 0x030c300c090075a7 */ /* 0x000264000802017f */
[----:B-1----:R-:W-:Y:S05]  /*75d0*/  @!P1 NANOSLEEP.SYNCS 0x989680 ;  /* 0x009896800000995d */ /* 0x002fea0003900000 */
[----:B------:R-:W1:Y:S02]  /*75e0*/  @!P1 SYNCS.PHASECHK.TRANS64 P1, [R9+URZ+0x30c30], R12 ;  /* 0x030c300c090095a7 */ /* 0x000e64000802007f */
[----:B-1----:R-:W-:Y:S05]  /*75f0*/  @!P1 BRA `(.L_x_248) ;  /* 0xfffffffc00f09947 */ /* 0x002fea000383ffff */
[----:B------:R-:W-:Y:S05]  /*7600*/  BRA `(.L_x_247) ;  /* 0xffffffa400607947 */ /* 0x000fea000383ffff */
.L_x_279:
[----:B-1----:R1:W2:Y:S02]  /*7610*/  SYNCS.PHASECHK.TRANS64.TRYWAIT P1, [R11+URZ+0x30c20], R0 ;  /* 0x030c20000b0075a7 */ /* 0x0022a4000802017f */
[----:B--2---:R-:W-:Y:S05]  /*7620*/  @!P1 NANOSLEEP.SYNCS 0x989680 ;  /* 0x009896800000995d */ /* 0x004fea0003900000 */
[----:B------:R-:W2:Y:S02]  /*7630*/  @!P1 SYNCS.PHASECHK.TRANS64 P1, [R11+URZ+0x30c20], R0 ;  /* 0x030c20000b0095a7 */ /* 0x000ea4000802007f */
[----:B--2---:R-:W-:Y:S05]  /*7640*/  @!P1 BRA `(.L_x_279) ;  /* 0xfffffffc00f09947 */ /* 0x004fea000383ffff */
[----:B------:R-:W-:Y:S05]  /*7650*/  BRA `(.L_x_307) ;  /* 0xffffffe800287947 */ /* 0x000fea000383ffff */
.L_x_283:
[----:B-1----:R1:W2:Y:S02]  /*7660*/  SYNCS.PHASECHK.TRANS64.TRYWAIT P1, [R11+URZ+0x30c40], R21 ;  /* 0x030c40150b0075a7 */ /* 0x0022a4000802017f */
[----:B--2---:R-:W-:Y:S05]  /*7670*/  @!P1 NANOSLEEP.SYNCS 0x989680 ;  /* 0x009896800000995d */ /* 0x004fea0003900000 */
[----:B------:R-:W2:Y:S02]  /*7680*/  @!P1 SYNCS.PHASECHK.TRANS64 P1, [R11+URZ+0x30c40], R21 ;  /* 0x030c40150b0095a7 */ /* 0x000ea4000802007f */
[----:B--2---:R-:W-:Y:S05]  /*7690*/  @!P1 BRA `(.L_x_283) ;  /* 0xfffffffc00f09947 */ /* 0x004fea000383ffff */
[----:B------:R-:W-:Y:S05]  /*76a0*/  BRA `(.L_x_308) ;  /* 0xffffffec00487947 */ /* 0x000fea000383ffff */
.L_x_285:
[----:B--2---:R2:W3:Y:S02]  /*76b0*/  SYNCS.PHASECHK.TRANS64.TRYWAIT P1, [R11+URZ+0x30c28], R21 ;  /* 0x030c28150b0075a7 */ /* 0x0044e4000802017f */
[----:B---3--:R-:W-:Y:S05]  /*76c0*/  @!P1 NANOSLEEP.SYNCS 0x989680 ;  /* 0x009896800000995d */ /* 0x008fea0003900000 */
[----:B------:R-:W3:Y:S02]  /*76d0*/  @!P1 SYNCS.PHASECHK.TRANS64 P1, [R11+URZ+0x30c28], R21 ;  /* 0x030c28150b0095a7 */ /* 0x000ee4000802007f */
[----:B---3--:R-:W-:Y:S05]  /*76e0*/  @!P1 BRA `(.L_x_285) ;  /* 0xfffffffc00f09947 */ /* 0x008fea000383ffff */
[----:B------:R-:W-:Y:S05]  /*76f0*/  BRA `(.L_x_309) ;  /* 0xffffffec00c07947 */ /* 0x000fea000383ffff */
.L_x_287:
[----:B---3--:R3:W4:Y:S02]  /*7700*/  SYNCS.PHASECHK.TRANS64.TRYWAIT P1, [R11+URZ+0x30c48], R21 ;  /* 0x030c48150b0075a7 */ /* 0x008724000802017f */
[----:B----4-:R-:W-:Y:S05]  /*7710*/  @!P1 NANOSLEEP.SYNCS 0x989680 ;  /* 0x009896800000995d */ /* 0x010fea0003900000 */
[----:B------:R-:W4:Y:S02]  /*7720*/  @!P1 SYNCS.PHASECHK.TRANS64 P1, [R11+URZ+0x30c48], R21 ;  /* 0x030c48150b0095a7 */ /* 0x000f24000802007f */
[----:B----4-:R-:W-:Y:S05]  /*7730*/  @!P1 BRA `(.L_x_287) ;  /* 0xfffffffc00f09947 */ /* 0x010fea000383ffff */
[----:B------:R-:W-:Y:S05]  /*7740*/  BRA `(.L_x_310) ;  /* 0xfffffff000147947 */ /* 0x000fea000383ffff */
.L_x_289:
[----:B------:R-:W-:-:S07]  /*7750*/  SHF.L.U32 R4, R9, 0x1f, RZ ;  /* 0x0000001f09047819 */ /* 0x000fce00000006ff */
.L_x_311:
[----:B-1----:R1:W2:Y:S02]  /*7760*/  SYNCS.PHASECHK.TRANS64.TRYWAIT P1, [R11+URZ+0x30c20], R4 ;  /* 0x030c20040b0075a7 */ /* 0x0022a4000802017f */
[----:B--2---:R-:W-:Y:S05]  /*7770*/  @!P1 NANOSLEEP.SYNCS 0x989680 ;  /* 0x009896800000995d */ /* 0x004fea0003900000 */
[----:B------:R-:W2:Y:S02]  /*7780*/  @!P1 SYNCS.PHASECHK.TRANS64 P1, [R11+URZ+0x30c20], R4 ;  /* 0x030c20040b0095a7 */ /* 0x000ea4000802007f */
[----:B--2---:R-:W-:Y:S05]  /*7790*/  @!P1 BRA `(.L_x_311) ;  /* 0xfffffffc00f09947 */ /* 0x004fea000383ffff */
[----:B------:R-:W-:Y:S05]  /*77a0*/  BRA `(.L_x_312) ;  /* 0xfffffff000807947 */ /* 0x000fea000383ffff */
.L_x_292:
[----:B---3--:R3:W4:Y:S02]  /*77b0*/  SYNCS.PHASECHK.TRANS64.TRYWAIT P1, [R11+URZ+0x30c40], R12 ;  /* 0x030c400c0b0075a7 */ /* 0x008724000802017f */
[----:B----4-:R-:W-:Y:S05]  /*77c0*/  @!P1 NANOSLEEP.SYNCS 0x989680 ;  /* 0x009896800000995d */ /* 0x010fea0003900000 */
[----:B------:R-:W4:Y:S02]  /*77d0*/  @!P1 SYNCS.PHASECHK.TRANS64 P1, [R11+URZ+0x30c40], R12 ;  /* 0x030c400c0b0095a7 */ /* 0x000f24000802007f */
[----:B----4-:R-:W-:Y:S05]  /*77e0*/  @!P1 BRA `(.L_x_292) ;  /* 0xfffffffc00f09947 */ /* 0x010fea000383ffff */
[----:B------:R-:W-:Y:S05]  /*77f0*/  BRA `(.L_x_313) ;  /* 0xfffffff000f07947 */ /* 0x000fea000383ffff */
.L_x_294:
[----:B-1----:R1:W2:Y:S02]  /*7800*/  SYNCS.PHASECHK.TRANS64.TRYWAIT P1, [R11+URZ+0x30c28], R12 ;  /* 0x030c280c0b0075a7 */ /* 0x0022a4000802017f */
[----:B--2---:R-:W-:Y:S05]  /*7810*/  @!P1 NANOSLEEP.SYNCS 0x989680 ;  /* 0x009896800000995d */ /* 0x004fea0003900000 */
[----:B------:R-:W2:Y:S02]  /*7820*/  @!P1 SYNCS.PHASECHK.TRANS64 P1, [R11+URZ+0x30c28], R12 ;  /* 0x030c280c0b0095a7 */ /* 0x000ea4000802007f */
[----:B--2---:R-:W-:Y:S05]  /*7830*/  @!P1 BRA `(.L_x_294) ;  /* 0xfffffffc00f09947 */ /* 0x004fea000383ffff */
[----:B------:R-:W-:Y:S05]  /*7840*/  BRA `(.L_x_314) ;  /* 0xfffffff4005c7947 */ /* 0x000fea000383ffff */
.L_x_296:
[----:B----4-:R4:W1:Y:S02]  /*7850*/  SYNCS.PHASECHK.TRANS64.TRYWAIT P0, [R13+URZ+0x30c40], R2 ;  /* 0x030c40020d0075a7 */ /* 0x010864000800017f */
[----:B-1----:R-:W-:Y:S05]  /*7860*/  @!P0 NANOSLEEP.SYNCS 0x989680 ;  /* 0x009896800000895d */ /* 0x002fea0003900000 */
[----:B------:R-:W1:Y:S02]  /*7870*/  @!P0 SYNCS.PHASECHK.TRANS64 P0, [R13+URZ+0x30c40], R2 ;  /* 0x030c40020d0085a7 */ /* 0x000e64000800007f */
[----:B-1----:R-:W-:Y:S05]  /*7880*/  @!P0 BRA `(.L_x_296) ;  /* 0xfffffffc00f08947 */ /* 0x002fea000383ffff */
[----:B------:R-:W-:Y:S05]  /*7890*/  BRA `(.L_x_315) ;  /* 0xfffffff400c87947 */ /* 0x000fea000383ffff */
.L_x_298:
[----:B------:R-:W-:Y:S01]  /*78a0*/  BSSY B0, `(.L_x_316) ;  /* 0x0000006000007945 */ /* 0x000fe20003800000 */
[----:B------:R-:W-:-:S07]  /*78b0*/  IMAD.MOV.U32 R15, RZ, RZ, -0x1 ;  /* 0xffffffffff0f7424 */ /* 0x000fce00078e00ff */
[----:B------:R-:W-:Y:S05]  /*78c0*/  WARPSYNC.COLLECTIVE R15, `(.L_x_317) ;  /* 0x000000000f0c7348 */ /* 0x000fea0003c00000 */
[----:B------:R-:W-:Y:S02]  /*78d0*/  ELECT P6, UR62, PT ;  /* 0x00000000003e782f */ /* 0x000fe400038c0000 */
[----:B------:R-:W-:Y:S01]  /*78e0*/  MOV R14, UR62 ;  /* 0x0000003e000e7c02 */ /* 0x000fe20008000f00 */
[----:B------:R-:W-:Y:S10]  /*78f0*/  ENDCOLLECTIVE ;  /* 0x000000000000791b */ /* 0x000ff40003800000 */
.L_x_317:
[----:B------:R-:W-:Y:S05]  /*7900*/  BSYNC B0 ;  /* 0x0000000000007941 */ /* 0x000fea0003800000 */
.L_x_316:
[----:B------:R-:W-:Y:S01]  /*7910*/  PLOP3.LUT P0, PT, P6, PT, PT, 0x80, 0x0 ;  /* 0x000000000000781c */ /* 0x000fe2000370f070 */
[----:B------:R-:W-:-:S12]  /*7920*/  BRA `(.L_x_318) ;  /* 0xfffffff800547947 */ /* 0x000fd8000383ffff */
.L_x_300:
[----:B-1----:R1:W2:Y:S02]  /*7930*/  SYNCS.PHASECHK.TRANS64.TRYWAIT P1, [R6+URZ], R5 ;  /* 0x00000005060075a7 */ /* 0x0022a4000802017f */
[----:B--2---:R-:W-:Y:S05]  /*7940*/  @!P1 NANOSLEEP.SYNCS 0x989680 ;  /* 0x009896800000995d */ /* 0x004fea0003900000 */
[----:B------:R-:W2:Y:S02]  /*7950*/  @!P1 SYNCS.PHASECHK.TRANS64 P1, [R6+URZ], R5 ;  /* 0x00000005060095a7 */ /* 0x000ea4000802007f */
[----:B--2---:R-:W-:Y:S05]  /*7960*/  @!P1 BRA `(.L_x_300) ;  /* 0xfffffffc00f09947 */ /* 0x004fea000383ffff */
[----:B------:R-:W-:Y:S05]  /*7970*/  BRA `(.L_x_319) ;  /* 0xfffffff800907947 */ /* 0x000fea000383ffff */
.L_x_301:
[----:B--2---:R2:W3:Y:S02]  /*7980*/  SYNCS.PHASECHK.TRANS64.TRYWAIT P1, [R3+URZ], R2 ;  /* 0x00000002030075a7 */ /* 0x0044e4000802017f */
[----:B---3--:R-:W-:Y:S05]  /*7990*/  @!P1 NANOSLEEP.SYNCS 0x989680 ;  /* 0x009896800000995d */ /* 0x008fea0003900000 */
[----:B------:R-:W3:Y:S02]  /*79a0*/  @!P1 SYNCS.PHASECHK.TRANS64 P1, [R3+URZ], R2 ;  /* 0x00000002030095a7 */ /* 0x000ee4000802007f */
[----:B---3--:R-:W-:Y:S05]  /*79b0*/  @!P1 BRA `(.L_x_301) ;  /* 0xfffffffc00f09947 */ /* 0x008fea000383ffff */
[----:B------:R-:W-:Y:S05]  /*79c0*/  BRA `(.L_x_320) ;  /* 0xfffffff800847947 */ /* 0x000fea000383ffff */
.L_x_303:
[----:B--2---:R2:W3:Y:S02]  /*79d0*/  SYNCS.PHASECHK.TRANS64.TRYWAIT P0, [R0+URZ], R5 ;  /* 0x00000005000075a7 */ /* 0x0044e4000800017f */
[----:B---3--:R-:W-:Y:S05]  /*79e0*/  @!P0 NANOSLEEP.SYNCS 0x989680 ;  /* 0x009896800000895d */ /* 0x008fea0003900000 */
[----:B------:R-:W3:Y:S02]  /*79f0*/  @!P0 SYNCS.PHASECHK.TRANS64 P0, [R0+URZ], R5 ;  /* 0x00000005000085a7 */ /* 0x000ee4000800007f */
[----:B---3--:R-:W-:Y:S05]  /*7a00*/  @!P0 BRA `(.L_x_303) ;  /* 0xfffffffc00f08947 */ /* 0x008fea000383ffff */
[----:B------:R-:W-:Y:S05]  /*7a10*/  BRA `(.L_x_321) ;  /* 0xfffffff800887947 */ /* 0x000fea000383ffff */
.L_x_322:
        /* <DEDUP_REMOVED lines=14> */
.L_x_3695:


//--------------------- .text._ZN7cutlass13device_kernelIN5flash11enable_sm90INS1_16FlashAttnBwdSm90INS1_25CollectiveMainloopBwdSm90ILi2ELi2ELi2EN4cute5tupleIJNS5_1CILi1EEES8_S8_EEENS6_IJNS7_ILi128EEESA_NS7_ILi64EEEEEENS_10bfloat16_tEfNS_4arch4Sm90ELb0ELb0ELb0ELb0ELb1ELb1ELb0ELb0ELi2ELi1ELi2ELi2ELb0EEENS1_24CollectiveEpilogueBwdGQAISC_fSF_Li256ELb0ELb1EEENS1_19SingleTileSchedulerILb0ELb0ELb0ELi128EEEEEEEEEvNT_6ParamsE --------------------------
	.section	.text._ZN7cutlass13device_kernelIN5flash11enable_sm90INS1_16FlashAttnBwdSm90INS1_25CollectiveMainloopBwdSm90ILi2ELi2ELi2EN4cute5tupleIJNS5_1CILi1EEES8_S8_EEENS6_IJNS7_ILi128EEESA_NS7_ILi64EEEEEENS_10bfloat16_tEfNS_4arch4Sm90ELb0ELb0ELb0ELb0ELb1ELb1ELb0ELb0ELi2ELi1ELi2ELi2ELb0EEENS1_24CollectiveEpilogueBwdGQAISC_fSF_Li256ELb0ELb1EEENS1_19SingleTileSchedulerILb0ELb0ELb0ELi128EEEEEEEEEvNT_6ParamsE,"ax",@progbits
	.align	128
.text._ZN7cutlass13device_kernelIN5flash11enable_sm90INS1_16FlashAttnBwdSm90INS1_25CollectiveMainloopBwdSm90ILi2ELi2ELi2EN4cute5tupleIJNS5_1CILi1EEES8_S8_EEENS6_IJNS7_ILi128EEESA_NS7_ILi64EEEEEENS_10bfloat16_tEfNS_4arch4Sm90ELb0ELb0ELb0ELb0ELb1ELb1ELb0ELb0ELi2ELi1ELi2ELi2ELb0EEENS1_24CollectiveEpilogueBwdGQAISC_fSF_Li256ELb0ELb1EEENS1_19SingleTileSchedulerILb0ELb0ELb0ELi128EEEEEEEEEvNT_6ParamsE:
        .type           _ZN7cutlass13device_kernelIN5flash11enable_sm90INS1_16FlashAttnBwdSm90INS1_25CollectiveMainloopBwdSm90ILi2ELi2ELi2EN4cute5tupleIJNS5_1CILi1EEES8_S8_EEENS6_IJNS7_ILi128EEESA_NS7_ILi64EEEEEENS_10bfloat16_tEfNS_4arch4Sm90ELb0ELb0ELb0ELb0ELb1ELb1ELb0ELb0ELi2ELi1ELi2ELi2ELb0EEENS1_24CollectiveEpilogueBwdGQAISC_fSF_Li256ELb0ELb1EEENS1_19SingleTileSchedulerILb0ELb0ELb0ELi128EEEEEEEEEvNT_6ParamsE,@function
        .size           _ZN7cutlass13device_kernelIN5flash11enable_sm90INS1_16FlashAttnBwdSm90INS1_25CollectiveMainloopBwdSm90ILi2ELi2ELi2EN4cute5tupleIJNS5_1CILi1EEES8_S8_EEENS6_IJNS7_ILi128EEESA_NS7_ILi64EEEEEENS_10bfloat16_tEfNS_4arch4Sm90ELb0ELb0ELb0ELb0ELb1ELb1ELb0ELb0ELi2ELi1ELi2ELi2ELb0EEENS1_24CollectiveEpilogueBwdGQAISC_fSF_Li256ELb0ELb1EEENS1_19SingleTileSchedulerILb0ELb0ELb0ELi128EEEEEEEEEvNT_6ParamsE,(.L_x_3696 - _ZN7cutlass13device_kernelIN5flash11enable_sm90INS1_16FlashAttnBwdSm90INS1_25CollectiveMainloopBwdSm90ILi2ELi2ELi2EN4cute5tupleIJNS5_1CILi1EEES8_S8_EEENS6_IJNS7_ILi128EEESA_NS7_ILi64EEEEEENS_10bfloat16_tEfNS_4arch4Sm90ELb0ELb0ELb0ELb0ELb1ELb1ELb0ELb0ELi2ELi1ELi2ELi2ELb0EEENS1_24CollectiveEpilogueBwdGQAISC_fSF_Li256ELb0ELb1EEENS1_19SingleTileSchedulerILb0ELb0ELb0ELi128EEEEEEEEEvNT_6ParamsE)
        .other          _ZN7cutlass13device_kernelIN5flash11enable_sm90INS1_16FlashAttnBwdSm90INS1_25CollectiveMainloopBwdSm90ILi2ELi2ELi2EN4cute5tupleIJNS5_1CILi1EEES8_S8_EEENS6_IJNS7_ILi128EEESA_NS7_ILi64EEEEEENS_10bfloat16_tEfNS_4arch4Sm90ELb0ELb0ELb0ELb0ELb1ELb1ELb0ELb0ELi2ELi1ELi2ELi2ELb0EEENS1_24CollectiveEpilogueBwdGQAISC_fSF_Li256ELb0ELb1EEENS1_19SingleTileSchedulerILb0ELb0ELb0ELi128EEEEEEEEEvNT_6ParamsE,@"STO_CUDA_ENTRY STV_DEFAULT"
_ZN7cutlass13device_kernelIN5flash11enable_sm90INS1_16FlashAttnBwdSm90INS1_25CollectiveMainloopBwdSm90ILi2ELi2ELi2EN4cute5tupleIJNS5_1CILi1EEES8_S8_EEENS6_IJNS7_ILi128EEESA_NS7_ILi64EEEEEENS_10bfloat16_tEfNS_4arch4Sm90ELb0ELb0ELb0ELb0ELb1ELb1ELb0ELb0ELi2ELi1ELi2ELi2ELb0EEENS1_24CollectiveEpilogueBwdGQAISC_fSF_Li256ELb0ELb1EEENS1_19SingleTileSchedulerILb0ELb0ELb0ELi128EEEEEEEEEvNT_6ParamsE:
        /* <DEDUP_REMOVED lines=23> */
.L_x_324:
[----:B------:R-:W-:Y:S05]  /*0170*/  BSYNC B0 ;  /* 0x0000000000007941 */ /* 0x000fea0003800000 */
.L_x_323:
        /* <DEDUP_REMOVED lines=34> */
.L_x_325:
        /* <DEDUP_REMOVED lines=22> */
.L_x_326:
[----:B---3--:R-:W-:Y:S01]  /*0500*/  ISETP.NE.AND P0, PT, R2, RZ, PT ;  /* 0x000000ff0200720c */ /* 0x008fe20003f05270 */
[----:B------:R-:W-:Y:S01]  /*0510*/  IMAD.MOV.U32 R16, RZ, RZ, 0x1 ;  /* 0x00000001ff107424 */ /* 0x000fe200078e00ff */
[----:B------:R-:W-:Y:S01]  /*0520*/  NOP ;  /* 0x0000000000007918 */ /* 0x000fe20000000000 */
[----:B------:R-:W-:Y:S01]  /*0530*/  ULDC.64 UR36, c[0x0][0x208] ;  /* 0x0000820000247ab9 */ /* 0x000fe20000000a00 */
[----:B------:R-:W-:Y:S02]  /*0540*/  BSSY B6, `(.L_x_327) ;  /* 0x00007bb000067945 */ /* 0x000fe40003800000 */
[----:B------:R-:W-:Y:S01]  /*0550*/  SEL R16, R16, 0x2, !P0 ;  /* 0x0000000210107807 */ /* 0x000fe20004000000 */
[----:B-12-4-:R-:W-:Y:S06]  /*0560*/  BAR.SYNC.DEFER_BLOCKING 0x0 ;  /* 0x0000000000007b1d */ /* 0x016fec0000010000 */
[----:B------:R-:W-:Y:S05]  /*0570*/  @!P0 BRA `(.L_x_328) ;  /* 0x0000004c00cc8947 */ /* 0x000fea0003800000 */
.L_x_329:
        /* <DEDUP_REMOVED lines=35> */
.L_x_332:
        /* <DEDUP_REMOVED lines=15> */
.L_x_331:
        /* <DEDUP_REMOVED lines=22> */
.L_x_334:
        /* <DEDUP_REMOVED lines=15> */
.L_x_333:
[----:B------:R-:W-:Y:S01]  /*0af0*/  SHF.R.S32.HI R3, RZ, 0x1f, R18 ;  /* 0x0000001fff037819 */ /* 0x000fe20000011412 */
[----:B------:R-:W-:-:S03]  /*0b00*/  UMOV UR4, 0xffffffff ;  /* 0xffffffff00047882 */ /* 0x000fc60000000000 */
[----:B------:R-:W-:-:S04]  /*0b10*/  LEA.HI R0, R3, R18, RZ, 0x7 ;  /* 0x0000001203007211 */ /* 0x000fc800078f38ff */
[----:B------:R-:W-:Y:S01]  /*0b20*/  SHF.R.S32.HI R13, RZ, 0x7, R0 ;  /* 0x00000007ff0d7819 */ /* 0x000fe20000011400 */
[----:B------:R-:W-:Y:S06]  /*0b30*/  BRA.DIV UR4, `(.L_x_335) ;  /* 0x0000007604747947 */ /* 0x000fec000b800000 */
[----:B------:R1:W2:Y:S02]  /*0b40*/  SHFL.IDX PT, R14, R13, RZ, 0x1f ;  /* 0x00001fff0d0e7589 */ /* 0x0002a400000e0000 */
.L_x_432:
        /* <DEDUP_REMOVED lines=9> */
.L_x_336:
        /* <DEDUP_REMOVED lines=165> */
.L_x_349:
[----:B------:R-:W-:-:S13]  /*1630*/  ISETP.NE.AND P0, PT, R5, 0x3, PT ;  /* 0x000000030500780c */ /* 0x000fda0003f05270 */
[----:B---3--:R-:W-:Y:S05]  /*1640*/  @!P0 BRA `(.L_x_339) ;  /* 0x0000000000048947 */ /* 0x008fea0003800000 */
[----:B------:R-:W-:Y:S01]  /*1650*/  BPT.TRAP 0x1 ;  /* 0x000000040000795c */ /* 0x000fe20000300000 */
.L_x_339:
[----:B------:R-:W-:Y:S01]  /*1660*/  IMAD R9, R8, 0x8, R2 ;  /* 0x0000000808097824 */ /* 0x000fe200078e0202 */
[----:B------:R-:W-:-:S04]  /*1670*/  SHF.L.U32 R12, R7, 0x1f, RZ ;  /* 0x0000001f070c7819 */ /* 0x000fc800000006ff */
[----:B------:R1:W2:Y:S01]  /*1680*/  SYNCS.PHASECHK.TRANS64.TRYWAIT P1, [R9+URZ+0x30c10], R12 ;  /* 0x030c100c090075a7 */ /* 0x0002a2000802017f */
[----:B------:R-:W-:Y:S05]  /*1690*/  @!P0 BRA `(.L_x_340) ;  /* 0x0000000000048947 */ /* 0x000fea0003800000 */
[----:B------:R-:W-:Y:S01]  /*16a0*/  BPT.TRAP 0x1 ;  /* 0x000000040000795c */ /* 0x000fe20000300000 */
.L_x_340:
[----:B------:R-:W-:-:S05]  /*16b0*/  VIADD R10, R2, 0x10000 ;  /* 0x00010000020a7836 */ /* 0x000fca0000000000 */
[----:B------:R-:W-:-:S04]  /*16c0*/  SHF.R.U32.HI R10, RZ, 0x4, R10 ;  /* 0x00000004ff0a7819 */ /* 0x000fc8000001160a */
[----:B------:R-:W-:Y:S01]  /*16d0*/  LOP3.LUT R10, R10, 0x3fff, RZ, 0xc0, !PT ;  /* 0x00003fff0a0a7812 */ /* 0x000fe200078ec0ff */
[----:B--2---:R-:W-:Y:S06]  /*16e0*/  @P1 BRA `(.L_x_341) ;  /* 0x0000000000081947 */ /* 0x004fec0003800000 */
[----:B------:R-:W2:Y:S02]  /*16f0*/  SYNCS.PHASECHK.TRANS64.TRYWAIT P1, [R9+URZ+0x30c10], R12 ;  /* 0x030c100c090075a7 */ /* 0x000ea4000802017f */
[----:B--2---:R-:W-:Y:S05]  /*1700*/  @!P1 BRA `(.L_x_342) ;  /* 0x0000006800b09947 */ /* 0x004fea0003800000 */
.L_x_341:
        /* <DEDUP_REMOVED lines=63> */
.L_x_343:
[----:B------:R1:W1:Y:S01]  /*1b00*/  SYNCS.PHASECHK.TRANS64.TRYWAIT P1, [R9+URZ+0x30c30], R12 ;  /* 0x030c300c090075a7 */ /* 0x000262000802017f */
[----:B------:R-:W-:Y:S05]  /*1b10*/  @!P0 BRA `(.L_x_344) ;  /* 0x0000000000048947 */ /* 0x000fea0003800000 */
[----:B------:R-:W-:Y:S01]  /*1b20*/  BPT.TRAP 0x1 ;  /* 0x000000040000795c */ /* 0x000fe20000300000 */
.L_x_344:
[----:B------:R-:W-:-:S05]  /*1b30*/  VIADD R11, R2, 0x18000 ;  /* 0x00018000020b7836 */ /* 0x000fca0000000000 */
[----:B------:R-:W-:-:S04]  /*1b40*/  SHF.R.U32.HI R11, RZ, 0x4, R11 ;  /* 0x00000004ff0b7819 */ /* 0x000fc8000001160b */
[----:B------:R-:W-:-:S04]  /*1b50*/  LOP3.LUT R218, R11, 0x3fff, RZ, 0xc0, !PT ;  /* 0x00003fff0bda7812 */ /* 0x000fc800078ec0ff */
[----:B------:R-:W-:Y:S01]  /*1b60*/  LOP3.LUT R11, R218, 0x10000, RZ, 0xfc, !PT ;  /* 0x00010000da0b7812 */ /* 0x000fe200078efcff */
[----:B-1----:R-:W-:Y:S06]  /*1b70*/  @P1 BRA `(.L_x_345) ;  /* 0x0000000000081947 */ /* 0x002fec0003800000 */
[----:B------:R-:W1:Y:S02]  /*1b80*/  SYNCS.PHASECHK.TRANS64.TRYWAIT P1, [R9+URZ+0x30c30], R12 ;  /* 0x030c300c090075a7 */ /* 0x000e64000802017f */
[----:B-1----:R-:W-:Y:S05]  /*1b90*/  @!P1 BRA `(.L_x_346) ;  /* 0x0000006400a09947 */ /* 0x002fea0003800000 */
.L_x_345:
        /* <DEDUP_REMOVED lines=620> */
.L_x_347:
        /* <DEDUP_REMOVED lines=68> */
.L_x_348:
        /* <DEDUP_REMOVED lines=11> */
.L_x_338:
[----:B------:R-:W4:Y:S01]  /*4750*/  LDC R15, c[0x0][0x850] ;  /* 0x00021400ff0f7b82 */ /* 0x000f220000000800 */
[----:B------:R-:W5:Y:S01]  /*4760*/  S2R R10, SR_CTAID.Y ;  /* 0x00000000000a7919 */ /* 0x000f620000002600 */
[----:B------:R-:W-:Y:S01]  /*4770*/  ULDC.64 UR4, c[0x0][0x818] ;  /* 0x0002060000047ab9 */ /* 0x000fe20000000a00 */
[----:B------:R-:W-:Y:S01]  /*4780*/  ULDC.64 UR6, c[0x0][0x840] ;  /* 0x0002100000067ab9 */ /* 0x000fe20000000a00 */
[----:B------:R-:W1:Y:S01]  /*4790*/  S2R R20, SR_CTAID.X ;  /* 0x0000000000147919 */ /* 0x000e620000002500 */
[----:B------:R-:W3:Y:S01]  /*47a0*/  S2R R21, SR_CTAID.Z ;  /* 0x0000000000157919 */ /* 0x000ee20000002700 */
[----:B----4-:R-:W-:-:S13]  /*47b0*/  ISETP.NE.AND P0, PT, R15, 0x1, PT ;  /* 0x000000010f00780c */ /* 0x010fda0003f05270 */
[----:B------:R-:W5:Y:S01]  /*47c0*/  @P0 LDC R3, c[0x0][0x854] ;  /* 0x00021500ff030b82 */ /* 0x000f620000000800 */
[----:B-1----:R-:W-:-:S05]  /*47d0*/  IMAD.SHL.U32 R6, R20, 0x2000, RZ ;  /* 0x0000200014067824 */ /* 0x002fca00078e00ff */
[----:B--2---:R-:W-:Y:S02]  /*47e0*/  SHF.R.S32.HI R7, RZ, 0x1f, R6 ;  /* 0x0000001fff077819 */ /* 0x004fe40000011406 */
[----:B------:R-:W1:Y:S01]  /*47f0*/  @P0 LDC R5, c[0x0][0x858] ;  /* 0x00021600ff050b82 */ /* 0x000e620000000800 */
[----:B-----5:R-:W-:-:S04]  /*4800*/  @P0 IMAD.HI.U32 R4, R10, R3, RZ ;  /* 0x000000030a040227 */ /* 0x020fc800078e00ff */
[----:B------:R-:W-:Y:S01]  /*4810*/  IMAD.MOV.U32 R3, RZ, RZ, R10 ;  /* 0x000000ffff037224 */ /* 0x000fe200078e000a */
[----:B-1----:R-:W-:-:S04]  /*4820*/  @P0 SHF.R.U32.HI R3, RZ, R5, R4 ;  /* 0x00000005ff030219 */ /* 0x002fc80000011604 */
[----:B------:R-:W-:Y:S01]  /*4830*/  SHF.R.S32.HI R11, RZ, 0x1f, R3 ;  /* 0x0000001fff0b7819 */ /* 0x000fe20000011403 */
[----:B------:R-:W-:-:S04]  /*4840*/  IMAD.WIDE.U32 R4, R3, UR4, R6 ;  /* 0x0000000403047c25 */ /* 0x000fc8000f8e0006 */
[C---:B------:R-:W-:Y:S02]  /*4850*/  IMAD R8, R11.reuse, UR4, RZ ;  /* 0x000000040b087c24 */ /* 0x040fe4000f8e02ff */
[----:B------:R-:W-:Y:S02]  /*4860*/  IMAD R12, R11, UR6, RZ ;  /* 0x000000060b0c7c24 */ /* 0x000fe4000f8e02ff */
[C---:B---3--:R-:W-:Y:S01]  /*4870*/  IMAD R9, R3.reuse, UR5, R8 ;  /* 0x0000000503097c24 */ /* 0x048fe2000f8e0208 */
[----:B------:R-:W-:Y:S01]  /*4880*/  SHF.R.S32.HI R8, RZ, 0x1f, R21 ;  /* 0x0000001fff087819 */ /* 0x000fe20000011415 */
[----:B------:R-:W-:Y:S01]  /*4890*/  IMAD.WIDE.U32 R6, R3, UR6, R6 ;  /* 0x0000000603067c25 */ /* 0x000fe2000f8e0006 */
[----:B------:R-:W-:-:S03]  /*48a0*/  ULDC.64 UR4, c[0x0][0x820] ;  /* 0x0002080000047ab9 */ /* 0x000fc60000000a00 */
[----:B------:R-:W-:Y:S01]  /*48b0*/  IMAD R13, R3, UR7, R12 ;  /* 0x00000007030d7c24 */ /* 0x000fe2000f8e020c */
[----:B------:R-:W-:Y:S01]  /*48c0*/  ULDC.64 UR6, c[0x0][0x848] ;  /* 0x0002120000067ab9 */ /* 0x000fe20000000a00 */
[----:B------:R-:W-:Y:S02]  /*48d0*/  IMAD.IADD R5, R5, 0x1, R9 ;  /* 0x0000000105057824 */ /* 0x000fe400078e0209 */
[C---:B------:R-:W-:Y:S02]  /*48e0*/  IMAD R9, R8.reuse, UR4, RZ ;  /* 0x0000000408097c24 */ /* 0x040fe4000f8e02ff */
[----:B------:R-:W-:Y:S02]  /*48f0*/  IMAD R8, R8, UR6, RZ ;  /* 0x0000000608087c24 */ /* 0x000fe4000f8e02ff */
[----:B------:R-:W-:Y:S02]  /*4900*/  IMAD.IADD R7, R7, 0x1, R13 ;  /* 0x0000000107077824 */ /* 0x000fe400078e020d */
[----:B------:R-:W-:-:S02]  /*4910*/  IMAD R13, R21, UR7, R8 ;  /* 0x00000007150d7c24 */ /* 0x000fc4000f8e0208 */
[----:B------:R-:W1:Y:S01]  /*4920*/  S2R R8, SR_TID.X ;  /* 0x0000000000087919 */ /* 0x000e620000002100 */
[----:B------:R-:W-:Y:S01]  /*4930*/  IMAD.WIDE.U32 R4, R21, UR4, R4 ;  /* 0x0000000415047c25 */ /* 0x000fe2000f8e0004 */
[----:B------:R-:W-:-:S03]  /*4940*/  ULDC UR4, c[0x0][0x740] ;  /* 0x0001d00000047ab9 */ /* 0x000fc60000000800 */
[----:B------:R-:W-:Y:S01]  /*4950*/  FMUL.FTZ R184, R184, UR4 ;  /* 0x00000004b8b87c20 */ /* 0x000fe20008410000 */
[----:B------:R-:W-:Y:S02]  /*4960*/  IMAD R9, R21, UR5, R9 ;  /* 0x0000000515097c24 */ /* 0x000fe4000f8e0209 */
[----:B------:R-:W-:Y:S01]  /*4970*/  FMUL.FTZ R185, R185, UR4 ;  /* 0x00000004b9b97c20 */ /* 0x000fe20008410000 */
[----:B------:R-:W-:-:S04]  /*4980*/  IMAD.WIDE.U32 R6, R21, UR6, R6 ;  /* 0x0000000615067c25 */ /* 0x000fc8000f8e0006 */
        /* <DEDUP_REMOVED lines=34> */
[----:B-1----:R-:W-:-:S05]  /*4bb0*/  ISETP.NE.AND P1, PT, R8, 0x80, PT ;  /* 0x000000800800780c */ /* 0x002fca0003f25270 */
[----:B------:R-:W-:Y:S02]  /*4bc0*/  ULDC UR4, c[0x0][0x870] ;  /* 0x00021c0000047ab9 */ /* 0x000fe40000000800 */
[----:B------:R-:W1:Y:S01]  /*4bd0*/  LDC.64 R16, c[0x0][0x800] ;  /* 0x00020000ff107b82 */ /* 0x000e620000000a00 */
[----:B------:R-:W-:Y:S01]  /*4be0*/  IMAD R9, R20, UR4, RZ ;  /* 0x0000000414097c24 */ /* 0x000fe2000f8e02ff */
[----:B------:R-:W-:Y:S01]  /*4bf0*/  ULDC UR4, c[0x0][0x80c] ;  /* 0x0002030000047ab9 */ /* 0x000fe20000000800 */
[----:B------:R-:W-:Y:S01]  /*4c00*/  BSSY B0, `(.L_x_350) ;  /* 0x000001f000007945 */ /* 0x000fe20003800000 */
[----:B------:R-:W-:Y:S02]  /*4c10*/  IMAD R8, R21, UR4, RZ ;  /* 0x0000000415087c24 */ /* 0x000fe4000f8e02ff */
[----:B------:R-:W-:Y:S01]  /*4c20*/  IMAD R9, R9, UR4, RZ ;  /* 0x0000000409097c24 */ /* 0x000fe2000f8e02ff */
[----:B------:R-:W-:Y:S01]  /*4c30*/  ULDC.64 UR4, c[0x0][0x868] ;  /* 0x00021a0000047ab9 */ /* 0x000fe20000000a00 */
[----:B------:R-:W2:Y:S01]  /*4c40*/  LDC.64 R18, c[0x0][0x828] ;  /* 0x00020a00ff127b82 */ /* 0x000ea20000000a00 */
[----:B------:R-:W-:-:S02]  /*4c50*/  SHF.R.S32.HI R12, RZ, 0x1f, R8 ;  /* 0x0000001fff0c7819 */ /* 0x000fc40000011408 */
[--C-:B------:R-:W-:Y:S01]  /*4c60*/  IADD3 R8, P0, P2, R9, R8, R3.reuse ;  /* 0x0000000809087210 */ /* 0x100fe20007a1e003 */
[----:B------:R-:W-:Y:S01]  /*4c70*/  IMAD.MOV R3, RZ, RZ, -R3 ;  /* 0x000000ffff037224 */ /* 0x000fe200078e0a03 */
[----:B------:R-:W-:-:S03]  /*4c80*/  SHF.R.S32.HI R9, RZ, 0x1f, R9 ;  /* 0x0000001fff097819 */ /* 0x000fc60000011409 */
[----:B------:R-:W-:Y:S01]  /*4c90*/  IMAD R10, R15, R3, R10 ;  /* 0x000000030f0a7224 */ /* 0x000fe200078e020a */
[----:B------:R3:W-:Y:S01]  /*4ca0*/  STS.128 [R0], R152 ;  /* 0x0000009800007388 */ /* 0x0007e20000000c00 */
[----:B------:R-:W-:Y:S01]  /*4cb0*/  IADD3.X R9, R9, R12, R11, P0, P2 ;  /* 0x0000000c09097210 */ /* 0x000fe200007e440b */
[C---:B------:R-:W-:Y:S02]  /*4cc0*/  IMAD.SHL.U32 R12, R8.reuse, 0x4, RZ ;  /* 0x00000004080c7824 */ /* 0x040fe400078e00ff */
[----:B------:R3:W-:Y:S01]  /*4cd0*/  STS.128 [R0+0x800], R156 ;  /* 0x0008009c00007388 */ /* 0x0007e20000000c00 */
[----:B------:R-:W-:Y:S02]  /*4ce0*/  SHF.L.U64.HI R11, R8, 0x2, R9 ;  /* 0x00000002080b7819 */ /* 0x000fe40000010209 */
[----:B------:R-:W-:Y:S01]  /*4cf0*/  IADD3 R8, P3, R12, UR4, RZ ;  /* 0x000000040c087c10 */ /* 0x000fe2000ff7e0ff */
[----:B------:R3:W-:Y:S01]  /*4d00*/  STS.128 [R0+0x1000], R160 ;  /* 0x001000a000007388 */ /* 0x0007e20000000c00 */
[----:B-1----:R-:W-:-:S02]  /*4d10*/  LEA R16, P2, R4, R16, 0x2 ;  /* 0x0000001004107211 */ /* 0x002fc400078410ff */
[----:B------:R-:W-:Y:S01]  /*4d20*/  IADD3.X R9, R11, UR5, RZ, P3, !PT ;  /* 0x000000050b097c10 */ /* 0x000fe20009ffe4ff */
[----:B------:R3:W-:Y:S01]  /*4d30*/  STS.128 [R0+0x1800], R164 ;  /* 0x001800a400007388 */ /* 0x0007e20000000c00 */
[----:B--2---:R-:W-:-:S03]  /*4d40*/  LEA R18, P0, R6, R18, 0x2 ;  /* 0x0000001206127211 */ /* 0x004fc600078010ff */
[----:B------:R3:W-:Y:S04]  /*4d50*/  STS.128 [R0+0x2000], R168 ;  /* 0x002000a800007388 */ /* 0x0007e80000000c00 */
[----:B------:R3:W-:Y:S04]  /*4d60*/  STS.128 [R0+0x2800], R172 ;  /* 0x002800ac00007388 */ /* 0x0007e80000000c00 */
[----:B------:R3:W-:Y:S04]  /*4d70*/  STS.128 [R0+0x3000], R176 ;  /* 0x003000b000007388 */ /* 0x0007e80000000c00 */
[----:B------:R3:W-:Y:S01]  /*4d80*/  STS.128 [R0+0x3800], R180 ;  /* 0x003800b400007388 */ /* 0x0007e20000000c00 */
[----:B------:R-:W-:Y:S05]  /*4d90*/  @P1 BRA `(.L_x_351) ;  /* 0x0000000000141947 */ /* 0x000fea0003800000 */
.L_x_352:
[----:B------:R-:W2:Y:S04]  /*4da0*/  LDG.E.STRONG.GPU R3, desc[UR36][R8.64] ;  /* 0x0000002408037981 */ /* 0x000ea8000c1ef900 */
[----:B--2---:R-:W-:Y:S01]  /*4db0*/  CCTL.IVALL ;  /* 0x00000000ff00798f */ /* 0x004fe20002000000 */
[----:B------:R-:W-:Y:S05]  /*4dc0*/  YIELD ;  /* 0x0000000000007946 */ /* 0x000fea0003800000 */
[----:B------:R-:W-:-:S13]  /*4dd0*/  ISETP.NE.AND P3, PT, R3, R10, PT ;  /* 0x0000000a0300720c */ /* 0x000fda0003f65270 */
[----:B------:R-:W-:Y:S05]  /*4de0*/  @P3 BRA `(.L_x_352) ;  /* 0xfffffffc00ec3947 */ /* 0x000fea000383ffff */
.L_x_351:
[----:B------:R-:W-:Y:S05]  /*4df0*/  BSYNC B0 ;  /* 0x0000000000007941 */ /* 0x000fea0003800000 */
.L_x_350:
[----:B------:R-:W-:Y:S01]  /*4e00*/  UMOV UR4, 0xffffffff ;  /* 0xffffffff00047882 */ /* 0x000fe20000000000 */
[----:B------:R-:W-:Y:S02]  /*4e10*/  LEA.HI.X R14, R4, R17, R14, 0x2, P2 ;  /* 0x00000011040e7211 */ /* 0x000fe400010f140e */
[----:B------:R-:W-:Y:S01]  /*4e20*/  LEA.HI.X R13, R6, R19, R13, 0x2, P0 ;  /* 0x00000013060d7211 */ /* 0x000fe200000f140d */
[----:B------:R-:W-:Y:S06]  /*4e30*/  BRA.DIV UR4, `(.L_x_353) ;  /* 0x00000036040c7947 */ /* 0x000fec000b800000 */
[----:B------:R-:W-:Y:S01]  /*4e40*/  NOP ;  /* 0x0000000000007918 */ /* 0x000fe20000000000 */
.L_x_435:
[----:B------:R-:W-:Y:S01]  /*4e50*/  @!PT LDS RZ, [RZ] ;  /* 0x00000000fffff984 */ /* 0x000fe20000000800 */
[----:B------:R-:W-:Y:S01]  /*4e60*/  @!PT LDS RZ, [RZ] ;  /* 0x00000000fffff984 */ /* 0x000fe20000000800 */
[----:B------:R-:W-:Y:S01]  /*4e70*/  @!PT LDS RZ, [RZ] ;  /* 0x00000000fffff984 */ /* 0x000fe20000000800 */
[----:B------:R-:W-:Y:S01]  /*4e80*/  @!PT LDS RZ, [RZ] ;  /* 0x00000000fffff984 */ /* 0x000fe20000000800 */
[----:B------:R1:W-:Y:S06]  /*4e90*/  MEMBAR.ALL.CTA ;  /* 0x0000000000007992 */ /* 0x0003ec0000008000 */
[----:B-1----:R-:W1:Y:S01]  /*4ea0*/  FENCE.VIEW.ASYNC.S ;  /* 0x00000000000073c6 */ /* 0x002e620000000000 */
[----:B------:R-:W-:Y:S05]  /*4eb0*/  WARPSYNC.ALL ;  /* 0x0000000000007948 */ /* 0x000fea0003800000 */
[----:B------:R-:W-:Y:S01]  /*4ec0*/  BSSY B0, `(.L_x_354) ;  /* 0x0000011000007945 */ /* 0x000fe20003800000 */
        /* <DEDUP_REMOVED lines=9> */
.L_x_356:
[----:B------:R-:W-:Y:S01]  /*4f60*/  @P0 ELECT P2, URZ, PT ;  /* 0x00000000003f082f */ /* 0x000fe20003840000 */
[----:B------:R1:W-:-:S12]  /*4f70*/  UBLKRED.G.S.ADD.F32.RN [UR4], [UR6], UR7, desc[UR8] ;  /* 0x00000804060073bb */ /* 0x0003d800080a1407 */
[----:B------:R-:W-:Y:S02]  /*4f80*/  @P2 PLOP3.LUT P0, PT, P2, PT, PT, 0x8, 0x0 ;  /* 0x000000000000281c */ /* 0x000fe4000170e170 */
[----:B------:R-:W-:-:S11]  /*4f90*/  PLOP3.LUT P2, PT, PT, PT, PT, 0x8, 0x0 ;  /* 0x000000000000781c */ /* 0x000fd60003f4e170 */
[----:B-1----:R-:W-:Y:S05]  /*4fa0*/  @P0 BRA.U.ANY `(.L_x_356) ;  /* 0xfffffffd00ec0947 */ /* 0x002fea000393ffff */
[----:B------:R0:W-:Y:S01]  /*4fb0*/  UTMACMDFLUSH ;  /* 0x00000000000079b7 */ /* 0x0001e20000000000 */
[----:B------:R-:W-:-:S04]  /*4fc0*/  DEPBAR.LE SB0, 0x0 ;  /* 0x000080000000791a */ /* 0x000fc80000000000 */
.L_x_355:
[----:B------:R-:W-:Y:S05]  /*4fd0*/  BSYNC B0 ;  /* 0x0000000000007941 */ /* 0x000fea0003800000 */
.L_x_354:
        /* <DEDUP_REMOVED lines=12> */
[----:B------:R-:W-:-:S05]  /*50a0*/  IMAD.MOV.U32 R3, RZ, RZ, 0x1 ;  /* 0x00000001ff037424 */ /* 0x000fca00078e00ff */
[----:B------:R1:W-:Y:S02]  /*50b0*/  REDG.E.ADD.S32.STRONG.GPU desc[UR36][R8.64], R3 ;  /* 0x000000030800798e */ /* 0x0003e4000c10e3a4 */
.L_x_358:
[----:B------:R-:W-:Y:S05]  /*50c0*/  BSYNC B0 ;  /* 0x0000000000007941 */ /* 0x000fea0003800000 */
.L_x_357:
[----:B------:R-:W-:Y:S06]  /*50d0*/  BAR.SYNC.DEFER_BLOCKING 0x1, 0x100 ;  /* 0x0044000000007b1d */ /* 0x000fec0000010000 */
[----:B------:R-:W-:Y:S01]  /*50e0*/  ULDC.64 UR4, c[0x0][0x860] ;  /* 0x0002180000047ab9 */ /* 0x000fe20000000a00 */
[----:B------:R-:W-:Y:S01]  /*50f0*/  BSSY B0, `(.L_x_359) ;  /* 0x0000011000007945 */ /* 0x000fe20003800000 */
[----:B------:R-:W-:-:S04]  /*5100*/  IADD3 R4, P0, R12, UR4, RZ ;  /* 0x000000040c047c10 */ /* 0x000fc8000ff1e0ff */
[----:B------:R-:W-:Y:S01]  /*5110*/  IADD3.X R5, R11, UR5, RZ, P0, !PT ;  /* 0x000000050b057c10 */ /* 0x000fe200087fe4ff */
        /* <DEDUP_REMOVED lines=8> */
[----:B------:R-:W-:Y:S05]  /*51a0*/  @P1 BRA `(.L_x_360) ;  /* 0x0000000000141947 */ /* 0x000fea0003800000 */
.L_x_361:
[----:B--23--:R-:W2:Y:S04]  /*51b0*/  LDG.E.STRONG.GPU R0, desc[UR36][R4.64] ;  /* 0x0000002404007981 */ /* 0x00cea8000c1ef900 */
[----:B--2---:R-:W-:Y:S01]  /*51c0*/  CCTL.IVALL ;  /* 0x00000000ff00798f */ /* 0x004fe20002000000 */
[----:B------:R-:W-:Y:S05]  /*51d0*/  YIELD ;  /* 0x0000000000007946 */ /* 0x000fea0003800000 */
[----:B------:R-:W-:-:S13]  /*51e0*/  ISETP.NE.AND P0, PT, R0, R10, PT ;  /* 0x0000000a0000720c */ /* 0x000fda0003f05270 */
[----:B------:R-:W-:Y:S05]  /*51f0*/  @P0 BRA `(.L_x_361) ;  /* 0xfffffffc00ec0947 */ /* 0x000fea000383ffff */
.L_x_360:
[----:B------:R-:W-:Y:S05]  /*5200*/  BSYNC B0 ;  /* 0x0000000000007941 */ /* 0x000fea0003800000 */
.L_x_359:
[----:B------:R-:W-:-:S03]  /*5210*/  UMOV UR4, 0xffffffff ;  /* 0xffffffff00047882 */ /* 0x000fc60000000000 */
[----:B------:R-:W-:Y:S05]  /*5220*/  BRA.DIV UR4, `(.L_x_362) ;  /* 0x00000032042c7947 */ /* 0x000fea000b800000 */
[----:B------:R-:W-:Y:S01]  /*5230*/  NOP ;  /* 0x0000000000007918 */ /* 0x000fe20000000000 */
.L_x_438:
[----:B------:R-:W-:Y:S01]  /*5240*/  @!PT LDS RZ, [RZ] ;  /* 0x00000000fffff984 */ /* 0x000fe20000000800 */
[----:B------:R-:W-:Y:S01]  /*5250*/  @!PT LDS RZ, [RZ] ;  /* 0x00000000fffff984 */ /* 0x000fe20000000800 */
[----:B------:R-:W-:Y:S01]  /*5260*/  @!PT LDS RZ, [RZ] ;  /* 0x00000000fffff984 */ /* 0x000fe20000000800 */
[----:B------:R-:W-:Y:S01]  /*5270*/  @!PT LDS RZ, [RZ] ;  /* 0x00000000fffff984 */ /* 0x000fe20000000800 */
[----:B------:R4:W-:Y:S06]  /*5280*/  MEMBAR.ALL.CTA ;  /* 0x0000000000007992 */ /* 0x0009ec0000008000 */
[----:B----4-:R-:W4:Y:S01]  /*5290*/  FENCE.VIEW.ASYNC.S ;  /* 0x00000000000073c6 */ /* 0x010f220000000000 */
[----:B------:R-:W-:Y:S05]  /*52a0*/  WARPSYNC.ALL ;  /* 0x0000000000007948 */ /* 0x000fea0003800000 */
[----:B------:R-:W-:Y:S01]  /*52b0*/  BSSY B0, `(.L_x_363) ;  /* 0x0000011000007945 */ /* 0x000fe20003800000 */
[----:B----4-:R-:W-:Y:S06]  /*52c0*/  BAR.SYNC.DEFER_BLOCKING 0x1, 0x100 ;  /* 0x0044000000007b1d */ /* 0x010fec0000010000 */
        /* <DEDUP_REMOVED lines=8> */
.L_x_365:
[----:B------:R-:W-:Y:S01]  /*5350*/  @P0 ELECT P2, URZ, PT ;  /* 0x00000000003f082f */ /* 0x000fe20003840000 */
[----:B------:R4:W-:-:S12]  /*5360*/  UBLKRED.G.S.ADD.F32.RN [UR4], [UR6], UR7, desc[UR8] ;  /* 0x00000804060073bb */ /* 0x0009d800080a1407 */
[----:B------:R-:W-:Y:S02]  /*5370*/  @P2 PLOP3.LUT P0, PT, P2, PT, PT, 0x8, 0x0 ;  /* 0x000000000000281c */ /* 0x000fe4000170e170 */
[----:B------:R-:W-:-:S11]  /*5380*/  PLOP3.LUT P2, PT, PT, PT, PT, 0x8, 0x0 ;  /* 0x000000000000781c */ /* 0x000fd60003f4e170 */
[----:B----4-:R-:W-:Y:S05]  /*5390*/  @P0 BRA.U.ANY `(.L_x_365) ;  /* 0xfffffffd00ec0947 */ /* 0x010fea000393ffff */
[----:B------:R0:W-:Y:S01]  /*53a0*/  UTMACMDFLUSH ;  /* 0x00000000000079b7 */ /* 0x0001e20000000000 */
[----:B------:R-:W-:-:S04]  /*53b0*/  DEPBAR.LE SB0, 0x0 ;  /* 0x000080000000791a */ /* 0x000fc80000000000 */
.L_x_364:
[----:B------:R-:W-:Y:S05]  /*53c0*/  BSYNC B0 ;  /* 0x0000000000007941 */ /* 0x000fea0003800000 */
.L_x_363:
[----:B------:R-:W-:Y:S01]  /*53d0*/  NOP ;  /* 0x0000000000007918 */ /* 0x000fe20000000000 */
[----:B------:R-:W-:Y:S05]  /*53e0*/  @P1 BRA `(.L_x_330) ;  /* 0x0000002c00401947 */ /* 0x000fea0003800000 */
[----:B-1----:R-:W-:Y:S01]  /*53f0*/  IMAD.MOV.U32 R3, RZ, RZ, 0x1 ;  /* 0x00000001ff037424 */ /* 0x002fe200078e00ff */
        /* <DEDUP_REMOVED lines=8> */
[----:B012345:R-:W-:Y:S04]  /*5480*/  CCTL.IVALL ;  /* 0x00000000ff00798f */ /* 0x03ffe80002000000 */
[----:B------:R1:W-:Y:S01]  /*5490*/  REDG.E.ADD.S32.STRONG.GPU desc[UR36][R4.64], R3 ;  /* 0x000000030400798e */ /* 0x0003e2000c10e3a4 */
[----:B------:R-:W-:Y:S05]  /*54a0*/  BRA `(.L_x_330) ;  /* 0x0000002c00107947 */ /* 0x000fea0003800000 */
.L_x_328:
        /* <DEDUP_REMOVED lines=20> */
[----:B------:R-:W-:Y:S02]  /*55f0*/  UIMAD UR6, UR8, UR10, URZ ;  /* 0x0000000a080672a4 */ /* 0x000fe4000f8e023f */
[----:B------:R-:W-:Y:S01]  /*5600*/  USHF.R.S32.HI UR10, URZ, 0x1f, UR7 ;  /* 0x0000001f3f0a7899 */ /* 0x000fe20008011407 */
[----:B--2---:R-:W-:Y:S01]  /*5610*/  ISETP.GE.AND P1, PT, R4, 0x1, PT ;  /* 0x000000010400780c */ /* 0x004fe20003f26270 */
[----:B------:R-:W-:Y:S02]  /*5620*/  UIMAD UR6, UR9, UR11, UR6 ;  /* 0x0000000b090672a4 */ /* 0x000fe4000f8e0206 */
[----:B------:R-:W-:-:S02]  /*5630*/  UIMAD UR11, UR7, UR13, URZ ;  /* 0x0000000d070b72a4 */ /* 0x000fc4000f8e023f */
[----:B------:R-:W-:Y:S02]  /*5640*/  UIADD3 UR5, UR5, UR6, URZ ;  /* 0x0000000605057290 */ /* 0x000fe4000fffe03f */
[----:B------:R-:W-:Y:S02]  /*5650*/  UIMAD UR6, UR10, UR14, URZ ;  /* 0x0000000e0a0672a4 */ /* 0x000fe4000f8e023f */
[----:B------:R-:W-:Y:S02]  /*5660*/  UIADD3 UR10, UP0, UR11, UR9, URZ ;  /* 0x000000090b0a7290 */ /* 0x000fe4000ff1e03f */
        /* <DEDUP_REMOVED lines=13> */
[----:B------:R-:W-:-:S04]  /*5740*/  LEA.HI R3, R3, R0, RZ, 0x7 ;  /* 0x0000000003037211 */ /* 0x000fc800078f38ff */
        /* <DEDUP_REMOVED lines=17> */
.L_x_392:
        /* <DEDUP_REMOVED lines=17> */
.L_x_370:
[----:B------:R-:W2:Y:S04]  /*5970*/  LDG.E.STRONG.GPU R6, desc[UR36][R2.64] ;  /* 0x0000002402067981 */ /* 0x000ea8000c1ef900 */
[----:B--2---:R-:W-:Y:S01]  /*5980*/  CCTL.IVALL ;  /* 0x00000000ff00798f */ /* 0x004fe20002000000 */
[----:B------:R-:W-:Y:S05]  /*5990*/  YIELD ;  /* 0x0000000000007946 */ /* 0x000fea0003800000 */
[----:B------:R-:W-:-:S13]  /*59a0*/  ISETP.NE.AND P3, PT, R6, UR26, PT ;  /* 0x0000001a06007c0c */ /* 0x000fda000bf65270 */
[----:B------:R-:W-:Y:S05]  /*59b0*/  @P3 BRA `(.L_x_370) ;  /* 0xfffffffc00ec3947 */ /* 0x000fea000383ffff */
.L_x_369:
[----:B------:R-:W-:Y:S05]  /*59c0*/  BSYNC B0 ;  /* 0x0000000000007941 */ /* 0x000fea0003800000 */
.L_x_368:
[----:B------:R-:W-:-:S03]  /*59d0*/  UMOV UR23, 0xffffffff ;  /* 0xffffffff00177882 */ /* 0x000fc60000000000 */
[----:B------:R-:W-:Y:S05]  /*59e0*/  BRA.DIV UR23, `(.L_x_371) ;  /* 0x0000002a17587947 */ /* 0x000fea000b800000 */
[----:B------:R-:W-:Y:S01]  /*59f0*/  NOP ;  /* 0x0000000000007918 */ /* 0x000fe20000000000 */
.L_x_441:
        /* <DEDUP_REMOVED lines=19> */
.L_x_373:
[----:B------:R-:W-:Y:S05]  /*5b30*/  BSYNC B0 ;  /* 0x0000000000007941 */ /* 0x000fea0003800000 */
.L_x_372:
        /* <DEDUP_REMOVED lines=13> */
.L_x_375:
[----:B------:R-:W-:Y:S05]  /*5c10*/  BSYNC B0 ;  /* 0x0000000000007941 */ /* 0x000fea0003800000 */
.L_x_374:
[----:B------:R-:W-:Y:S06]  /*5c20*/  BAR.ARV 0xa, 0xa0 ;  /* 0x0282800000007b1d */ /* 0x000fec0000002000 */
[----:B------:R-:W-:Y:S04]  /*5c30*/  BSSY B0, `(.L_x_376) ;  /* 0x0000003000007945 */ /* 0x000fe80003800000 */
[----:B------:R-:W-:Y:S05]  /*5c40*/  @!P0 BRA `(.L_x_377) ;  /* 0x0000000000048947 */ /* 0x000fea0003800000 */
[----:B------:R-:W-:-:S04]  /*5c50*/  DEPBAR.LE SB0, 0x0 ;  /* 0x000080000000791a */ /* 0x000fc80000000000 */
.L_x_377:
[----:B------:R-:W-:Y:S05]  /*5c60*/  BSYNC B0 ;  /* 0x0000000000007941 */ /* 0x000fea0003800000 */
.L_x_376:
        /* <DEDUP_REMOVED lines=19> */
.L_x_379:
[----:B------:R-:W-:Y:S05]  /*5da0*/  BSYNC B0 ;  /* 0x0000000000007941 */ /* 0x000fea0003800000 */
.L_x_378:
        /* <DEDUP_REMOVED lines=9> */
.L_x_382:
[----:B------:R-:W2:Y:S04]  /*5e40*/  LDG.E.STRONG.GPU R6, desc[UR36][R2.64] ;  /* 0x0000002402067981 */ /* 0x000ea8000c1ef900 */
[----:B--2---:R-:W-:Y:S01]  /*5e50*/  CCTL.IVALL ;  /* 0x00000000ff00798f */ /* 0x004fe20002000000 */
[----:B------:R-:W-:Y:S05]  /*5e60*/  YIELD ;  /* 0x0000000000007946 */ /* 0x000fea0003800000 */
[----:B------:R-:W-:-:S13]  /*5e70*/  ISETP.NE.AND P3, PT, R6, UR26, PT ;  /* 0x0000001a06007c0c */ /* 0x000fda000bf65270 */
[----:B------:R-:W-:Y:S05]  /*5e80*/  @P3 BRA `(.L_x_382) ;  /* 0xfffffffc00ec3947 */ /* 0x000fea000383ffff */
.L_x_381:
[----:B------:R-:W-:Y:S05]  /*5e90*/  BSYNC B0 ;  /* 0x0000000000007941 */ /* 0x000fea0003800000 */
.L_x_380:
[----:B------:R-:W-:-:S03]  /*5ea0*/  UMOV UR8, 0xffffffff ;  /* 0xffffffff00087882 */ /* 0x000fc60000000000 */
[----:B------:R-:W-:Y:S05]  /*5eb0*/  BRA.DIV UR8, `(.L_x_383) ;  /* 0x0000002608407947 */ /* 0x000fea000b800000 */
[----:B------:R-:W-:Y:S01]  /*5ec0*/  NOP ;  /* 0x0000000000007918 */ /* 0x000fe20000000000 */
.L_x_444:
        /* <DEDUP_REMOVED lines=13> */
.L_x_385:
[----:B------:R-:W-:Y:S05]  /*5fa0*/  BSYNC B0 ;  /* 0x0000000000007941 */ /* 0x000fea0003800000 */
.L_x_384:
        /* <DEDUP_REMOVED lines=13> */
.L_x_387:
[----:B------:R-:W-:Y:S05]  /*6080*/  BSYNC B0 ;  /* 0x0000000000007941 */ /* 0x000fea0003800000 */
.L_x_386:
[----:B------:R-:W-:Y:S06]  /*6090*/  BAR.ARV 0xa, 0xa0 ;  /* 0x0282800000007b1d */ /* 0x000fec0000002000 */
[----:B------:R-:W-:Y:S04]  /*60a0*/  BSSY B0, `(.L_x_388) ;  /* 0x0000003000007945 */ /* 0x000fe80003800000 */
[----:B------:R-:W-:Y:S05]  /*60b0*/  @!P0 BRA `(.L_x_389) ;  /* 0x0000000000048947 */ /* 0x000fea0003800000 */
[----:B------:R-:W-:-:S04]  /*60c0*/  DEPBAR.LE SB0, 0x0 ;  /* 0x000080000000791a */ /* 0x000fc80000000000 */
.L_x_389:
[----:B------:R-:W-:Y:S05]  /*60d0*/  BSYNC B0 ;  /* 0x0000000000007941 */ /* 0x000fea0003800000 */
.L_x_388:
        /* <DEDUP_REMOVED lines=19> */
.L_x_391:
[----:B------:R-:W-:Y:S05]  /*6210*/  BSYNC B0 ;  /* 0x0000000000007941 */ /* 0x000fea0003800000 */
.L_x_390:
[----:B------:R-:W-:Y:S02]  /*6220*/  UIADD3 UR4, UR4, 0x2, URZ ;  /* 0x0000000204047890 */ /* 0x000fe4000fffe03f */
[----:B------:R-:W-:Y:S01]  /*6230*/  UIADD3 UR5, UR5, 0x1, URZ ;  /* 0x0000000105057890 */ /* 0x000fe2000fffe03f */
[----:B------:R-:W-:Y:S11]  /*6240*/  @P2 BRA `(.L_x_392) ;  /* 0xfffffff400842947 */ /* 0x000ff6000383ffff */
.L_x_367:
        /* <DEDUP_REMOVED lines=13> */
.L_x_395:
[----:B------:R-:W2:Y:S04]  /*6320*/  LDG.E.STRONG.GPU R0, desc[UR36][R2.64] ;  /* 0x0000002402007981 */ /* 0x000ea8000c1ef900 */
[----:B--2---:R-:W-:Y:S01]  /*6330*/  CCTL.IVALL ;  /* 0x00000000ff00798f */ /* 0x004fe20002000000 */
[----:B------:R-:W-:Y:S05]  /*6340*/  YIELD ;  /* 0x0000000000007946 */ /* 0x000fea0003800000 */
[----:B------:R-:W-:-:S13]  /*6350*/  ISETP.NE.AND P2, PT, R0, UR26, PT ;  /* 0x0000001a00007c0c */ /* 0x000fda000bf45270 */
[----:B------:R-:W-:Y:S05]  /*6360*/  @P2 BRA `(.L_x_395) ;  /* 0xfffffffc00ec2947 */ /* 0x000fea000383ffff */
.L_x_394:
[----:B------:R-:W-:Y:S05]  /*6370*/  BSYNC B0 ;  /* 0x0000000000007941 */ /* 0x000fea0003800000 */
.L_x_393:
[----:B------:R-:W-:-:S03]  /*6380*/  UMOV UR5, 0xffffffff ;  /* 0xffffffff00057882 */ /* 0x000fc60000000000 */
[----:B------:R-:W-:Y:S05]  /*6390*/  BRA.DIV UR5, `(.L_x_396) ;  /* 0x0000002205247947 */ /* 0x000fea000b800000 */
[----:B------:R-:W-:Y:S01]  /*63a0*/  NOP ;  /* 0x0000000000007918 */ /* 0x000fe20000000000 */
.L_x_447:
        /* <DEDUP_REMOVED lines=22> */
.L_x_398:
[----:B------:R-:W-:Y:S05]  /*6510*/  BSYNC B0 ;  /* 0x0000000000007941 */ /* 0x000fea0003800000 */
.L_x_397:
        /* <DEDUP_REMOVED lines=20> */
.L_x_400:
[----:B------:R-:W-:Y:S05]  /*6660*/  BSYNC B0 ;  /* 0x0000000000007941 */ /* 0x000fea0003800000 */
.L_x_399:
[----:B------:R-:W-:Y:S06]  /*6670*/  BAR.ARV 0xa, 0xa0 ;  /* 0x0282800000007b1d */ /* 0x000fec0000002000 */
[----:B------:R-:W-:Y:S04]  /*6680*/  BSSY B0, `(.L_x_401) ;  /* 0x0000003000007945 */ /* 0x000fe80003800000 */
[----:B------:R-:W-:Y:S05]  /*6690*/  @!P0 BRA `(.L_x_402) ;  /* 0x0000000000048947 */ /* 0x000fea0003800000 */
[----:B------:R-:W-:-:S04]  /*66a0*/  DEPBAR.LE SB0, 0x0 ;  /* 0x000080000000791a */ /* 0x000fc80000000000 */
.L_x_402:
[----:B------:R-:W-:Y:S05]  /*66b0*/  BSYNC B0 ;  /* 0x0000000000007941 */ /* 0x000fea0003800000 */
.L_x_401:
        /* <DEDUP_REMOVED lines=19> */
.L_x_366:
        /* <DEDUP_REMOVED lines=55> */
.L_x_448:
        /* <DEDUP_REMOVED lines=10> */
.L_x_406:
        /* <DEDUP_REMOVED lines=64> */
.L_x_417:
[----:B------:R-:W-:-:S04]  /*7000*/  SHF.L.U32 R21, R9, 0x1f, RZ ;  /* 0x0000001f09157819 */ /* 0x000fc800000006ff */
[----:B-1----:R-:W1:Y:S02]  /*7010*/  SYNCS.PHASECHK.TRANS64.TRYWAIT P1, [R11+URZ+0x30c40], R21 ;  /* 0x030c40150b0075a7 */ /* 0x002e64000802017f */
[----:B-12---:R-:W-:Y:S05]  /*7020*/  @!P1 BRA `(.L_x_409) ;  /* 0x0000001400309947 */ /* 0x006fea0003800000 */
.L_x_449:
[----:B------:R-:W-:Y:S05]  /*7030*/  @P0 BRA `(.L_x_410) ;  /* 0x0000000000140947 */ /* 0x000fea0003800000 */
[----:B------:R-:W-:Y:S01]  /*7040*/  ISETP.NE.AND P1, PT, R14, RZ, PT ;  /* 0x000000ff0e00720c */ /* 0x000fe20003f25270 */
[----:B------:R-:W-:-:S04]  /*7050*/  IMAD.MOV.U32 R0, RZ, RZ, 0x4200 ;  /* 0x00004200ff007424 */ /* 0x000fc800078e00ff */
[----:B------:R2:W-:Y:S08]  /*7060*/  SYNCS.ARRIVE.TRANS64 RZ, [R11+URZ+0x30c30], R0 ;  /* 0x030c30000bff79a7 */ /* 0x0005f0000800003f */
[----:B------:R-:W-:Y:S05]  /*7070*/  @!P1 BRA `(.L_x_410) ;  /* 0x0000000000049947 */ /* 0x000fea0003800000 */
[----:B------:R-:W-:Y:S01]  /*7080*/  BPT.TRAP 0x1 ;  /* 0x000000040000795c */ /* 0x000fe20000300000 */
.L_x_410:
        /* <DEDUP_REMOVED lines=29> */
.L_x_450:
[----:B------:R-:W-:Y:S05]  /*7260*/  @P0 BRA `(.L_x_412) ;  /* 0x0000000000140947 */ /* 0x000fea0003800000 */
[----:B------:R-:W-:Y:S01]  /*7270*/  ISETP.NE.AND P1, PT, R14, RZ, PT ;  /* 0x000000ff0e00720c */ /* 0x000fe20003f25270 */
[----:B------:R-:W-:-:S04]  /*7280*/  IMAD.MOV.U32 R2, RZ, RZ, 0x4200 ;  /* 0x00004200ff027424 */ /* 0x000fc800078e00ff */
[----:B------:R3:W-:Y:S08]  /*7290*/  SYNCS.ARRIVE.TRANS64 RZ, [R11+URZ+0x30c18], R2 ;  /* 0x030c18020bff79a7 */ /* 0x0007f0000800003f */
[----:B------:R-:W-:Y:S05]  /*72a0*/  @!P1 BRA `(.L_x_412) ;  /* 0x0000000000049947 */ /* 0x000fea0003800000 */
[----:B------:R-:W-:Y:S01]  /*72b0*/  BPT.TRAP 0x1 ;  /* 0x000000040000795c */ /* 0x000fe20000300000 */
.L_x_412:
        /* <DEDUP_REMOVED lines=20> */
.L_x_451:
        /* <DEDUP_REMOVED lines=9> */
.L_x_414:
        /* <DEDUP_REMOVED lines=24> */
.L_x_453:
[----:B------:R-:W-:Y:S05]  /*7610*/  @P0 BRA `(.L_x_416) ;  /* 0x0000000000140947 */ /* 0x000fea0003800000 */
[----:B------:R-:W-:Y:S01]  /*7620*/  ISETP.NE.AND P1, PT, R14, RZ, PT ;  /* 0x000000ff0e00720c */ /* 0x000fe20003f25270 */
[----:B-1----:R-:W-:-:S04]  /*7630*/  IMAD.MOV.U32 R4, RZ, RZ, 0x4200 ;  /* 0x00004200ff047424 */ /* 0x002fc800078e00ff */
[----:B------:R2:W-:Y:S08]  /*7640*/  SYNCS.ARRIVE.TRANS64 RZ, [R11+URZ+0x30c10], R4 ;  /* 0x030c10040bff79a7 */ /* 0x0005f0000800003f */
[----:B------:R-:W-:Y:S05]  /*7650*/  @!P1 BRA `(.L_x_416) ;  /* 0x0000000000049947 */ /* 0x000fea0003800000 */
[----:B------:R-:W-:Y:S01]  /*7660*/  BPT.TRAP 0x1 ;  /* 0x000000040000795c */ /* 0x000fe20000300000 */
.L_x_416:
        /* <DEDUP_REMOVED lines=22> */
.L_x_408:
[----:B------:R-:W-:-:S13]  /*77d0*/  ISETP.NE.AND P1, PT, R19, RZ, PT ;  /* 0x000000ff1300720c */ /* 0x000fda0003f25270 */
[----:B------:R-:W-:Y:S05]  /*77e0*/  @!P1 BRA `(.L_x_407) ;  /* 0x0000000000f09947 */ /* 0x000fea0003800000 */
[----:B------:R-:W-:-:S04]  /*77f0*/  SHF.L.U32 R12, R9, 0x1f, RZ ;  /* 0x0000001f090c7819 */ /* 0x000fc800000006ff */
[----:B------:R-:W3:Y:S02]  /*7800*/  SYNCS.PHASECHK.TRANS64.TRYWAIT P1, [R11+URZ+0x30c40], R12 ;  /* 0x030c400c0b0075a7 */ /* 0x000ee4000802017f */
[----:B---3--:R-:W-:Y:S05]  /*7810*/  @!P1 BRA `(.L_x_418) ;  /* 0x0000000c00889947 */ /* 0x008fea0003800000 */
.L_x_454:
[----:B------:R-:W-:Y:S05]  /*7820*/  @P0 BRA `(.L_x_419) ;  /* 0x0000000000140947 */ /* 0x000fea0003800000 */
[----:B------:R-:W-:Y:S01]  /*7830*/  ISETP.NE.AND P1, PT, R14, RZ, PT ;  /* 0x000000ff0e00720c */ /* 0x000fe20003f25270 */
[----:B-12---:R-:W-:-:S04]  /*7840*/  IMAD.MOV.U32 R4, RZ, RZ, 0x4200 ;  /* 0x00004200ff047424 */ /* 0x006fc800078e00ff */
[----:B------:R4:W-:Y:S08]  /*7850*/  SYNCS.ARRIVE.TRANS64 RZ, [R11+URZ+0x30c30], R4 ;  /* 0x030c30040bff79a7 */ /* 0x0009f0000800003f */
[----:B------:R-:W-:Y:S05]  /*7860*/  @!P1 BRA `(.L_x_419) ;  /* 0x0000000000049947 */ /* 0x000fea0003800000 */
[----:B------:R-:W-:Y:S01]  /*7870*/  BPT.TRAP 0x1 ;  /* 0x000000040000795c */ /* 0x000fe20000300000 */
.L_x_419:
        /* <DEDUP_REMOVED lines=26> */
.L_x_455:
[----:B------:R-:W-:Y:S05]  /*7a20*/  @P0 BRA `(.L_x_421) ;  /* 0x0000000000140947 */ /* 0x000fea0003800000 */
[----:B------:R-:W-:Y:S01]  /*7a30*/  ISETP.NE.AND P0, PT, R14, RZ, PT ;  /* 0x000000ff0e00720c */ /* 0x000fe20003f05270 */
[----:B------:R-:W-:-:S04]  /*7a40*/  IMAD.MOV.U32 R4, RZ, RZ, 0x4200 ;  /* 0x00004200ff047424 */ /* 0x000fc800078e00ff */
[----:B------:R2:W-:Y:S08]  /*7a50*/  SYNCS.ARRIVE.TRANS64 RZ, [R11+URZ+0x30c18], R4 ;  /* 0x030c18040bff79a7 */ /* 0x0005f0000800003f */
[----:B------:R-:W-:Y:S05]  /*7a60*/  @!P0 BRA `(.L_x_421) ;  /* 0x0000000000048947 */ /* 0x000fea0003800000 */
[----:B------:R-:W-:Y:S01]  /*7a70*/  BPT.TRAP 0x1 ;  /* 0x000000040000795c */ /* 0x000fe20000300000 */
.L_x_421:
        /* <DEDUP_REMOVED lines=19> */
.L_x_407:
[----:B------:R-:W4:Y:S01]  /*7bb0*/  S2R R2, SR_TID.X ;  /* 0x0000000000027919 */ /* 0x000f220000002100 */
[----:B------:R-:W-:Y:S01]  /*7bc0*/  IMAD R13, R20, 0x8, R11 ;  /* 0x00000008140d7824 */ /* 0x000fe200078e020b */
[----:B----4-:R-:W-:Y:S02]  /*7bd0*/  LOP3.LUT R3, R2, 0x7f, RZ, 0xc0, !PT ;  /* 0x0000007f02037812 */ /* 0x010fe400078ec0ff */
[----:B------:R-:W-:Y:S02]  /*7be0*/  SHF.L.U32 R2, R9, 0x1f, RZ ;  /* 0x0000001f09027819 */ /* 0x000fe400000006ff */
[----:B------:R-:W-:Y:S02]  /*7bf0*/  ISETP.NE.AND P1, PT, R3, RZ, PT ;  /* 0x000000ff0300720c */ /* 0x000fe40003f25270 */
[----:B------:R-:W4:Y:S02]  /*7c00*/  SYNCS.PHASECHK.TRANS64.TRYWAIT P0, [R13+URZ+0x30c40], R2 ;  /* 0x030c40020d0075a7 */ /* 0x000f24000800017f */
[----:B----4-:R-:W-:Y:S09]  /*7c10*/  @!P0 BRA `(.L_x_422) ;  /* 0x0000000800b08947 */ /* 0x010ff20003800000 */
.L_x_456:
[----:B------:R-:W-:Y:S05]  /*7c20*/  @P1 BRA `(.L_x_423) ;  /* 0x0000000000181947 */ /* 0x000fea0003800000 */
[----:B------:R-:W5:Y:S01]  /*7c30*/  S2R R3, SR_TID.X ;  /* 0x0000000000037919 */ /* 0x000f620000002100 */
[----:B----4-:R-:W-:-:S04]  /*7c40*/  IMAD.MOV.U32 R2, RZ, RZ, 0x4200 ;  /* 0x00004200ff027424 */ /* 0x010fc800078e00ff */
[----:B------:R4:W-:Y:S01]  /*7c50*/  SYNCS.ARRIVE.TRANS64 RZ, [R13+URZ+0x30c30], R2 ;  /* 0x030c30020dff79a7 */ /* 0x0009e2000800003f */
[----:B-----5:R-:W-:-:S13]  /*7c60*/  LOP3.LUT P0, RZ, R3, 0x1f, RZ, 0xc0, !PT ;  /* 0x0000001f03ff7812 */ /* 0x020fda000780c0ff */
[----:B----4-:R-:W-:Y:S05]  /*7c70*/  @!P0 BRA `(.L_x_423) ;  /* 0x0000000000048947 */ /* 0x010fea0003800000 */
[----:B--2---:R-:W-:Y:S01]  /*7c80*/  BPT.TRAP 0x1 ;  /* 0x000000040000795c */ /* 0x004fe20000300000 */
.L_x_423:
        /* <DEDUP_REMOVED lines=33> */
.L_x_404:
[----:B------:R-:W-:Y:S05]  /*7ea0*/  BSYNC B0 ;  /* 0x0000000000007941 */ /* 0x000fea0003800000 */
.L_x_403:
[----:B------:R-:W-:-:S03]  /*7eb0*/  UMOV UR6, 0xffffffff ;  /* 0xffffffff00067882 */ /* 0x000fc60000000000 */
[----:B------:R-:W-:Y:S05]  /*7ec0*/  BRA.DIV UR6, `(.L_x_424) ;  /* 0x0000000a06187947 */ /* 0x000fea000b800000 */
[----:B------:R-:W-:-:S13]  /*7ed0*/  ELECT P0, URZ, PT ;  /* 0x00000000003f782f */ /* 0x000fda0003800000 */
.L_x_459:
[----:B------:R-:W-:Y:S05]  /*7ee0*/  @!P0 BRA `(.L_x_330) ;  /* 0x0000000000808947 */ /* 0x000fea0003800000 */
[----:B------:R-:W-:-:S04]  /*7ef0*/  LOP3.LUT R16, R16, 0x2, RZ, 0xfc, !PT ;  /* 0x0000000210107812 */ /* 0x000fc800078efcff */
[----:B------:R-:W-:-:S13]  /*7f00*/  ISETP.NE.AND P0, PT, R16, 0x3, PT ;  /* 0x000000031000780c */ /* 0x000fda0003f05270 */
[----:B------:R-:W-:Y:S05]  /*7f10*/  @!P0 BRA `(.L_x_425) ;  /* 0x0000000000048947 */ /* 0x000fea0003800000 */
[----:B------:R-:W-:Y:S01]  /*7f20*/  BPT.TRAP 0x1 ;  /* 0x000000040000795c */ /* 0x000fe20000300000 */
.L_x_425:
        /* <DEDUP_REMOVED lines=15> */
.L_x_460:
[----:B------:R-:W2:Y:S02]  /*8020*/  SYNCS.PHASECHK.TRANS64.TRYWAIT P1, [R3+URZ], R2 ;  /* 0x00000002030075a7 */ /* 0x000ea4000802017f */
[----:B--2---:R-:W-:Y:S05]  /*8030*/  @!P1 BRA `(.L_x_427) ;  /* 0x0000000400f49947 */ /* 0x004fea0003800000 */
.L_x_461:
[----:B------:R-:W-:Y:S05]  /*8040*/  @!P0 BRA `(.L_x_428) ;  /* 0x0000000000048947 */ /* 0x000fea0003800000 */
[----:B------:R-:W-:Y:S01]  /*8050*/  BPT.TRAP 0x1 ;  /* 0x000000040000795c */ /* 0x000fe20000300000 */
.L_x_428:
[----:B--2---:R-:W-:-:S04]  /*8060*/  VIADD R3, R7, 0x30c40 ;  /* 0x00030c4007037836 */ /* 0x004fc80000000000 */
[----:B------:R-:W-:-:S04]  /*8070*/  IMAD R0, R0, 0x8, R3 ;  /* 0x0000000800007824 */ /* 0x000fc800078e0203 */
[----:B------:R-:W2:Y:S02]  /*8080*/  SYNCS.PHASECHK.TRANS64.TRYWAIT P0, [R0+URZ], R5 ;  /* 0x00000005000075a7 */ /* 0x000ea4000800017f */
[----:B--2---:R-:W-:Y:S05]  /*8090*/  @!P0 BRA `(.L_x_429) ;  /* 0x0000000400f08947 */ /* 0x004fea0003800000 */
.L_x_462:
[----:B------:R-:W-:-:S07]  /*80a0*/  IMAD R3, R4, 0x8, R3 ;  /* 0x0000000804037824 */ /* 0x000fce00078e0203 */
.L_x_430:
[----:B---3--:R3:W4:Y:S02]  /*80b0*/  SYNCS.PHASECHK.TRANS64.TRYWAIT P0, [R3+URZ], R2 ;  /* 0x00000002030075a7 */ /* 0x008724000800017f */
[----:B----4-:R-:W-:Y:S05]  /*80c0*/  @!P0 NANOSLEEP.SYNCS 0x989680 ;  /* 0x009896800000895d */ /* 0x010fea0003900000 */
[----:B------:R-:W4:Y:S02]  /*80d0*/  @!P0 SYNCS.PHASECHK.TRANS64 P0, [R3+URZ], R2 ;  /* 0x00000002030085a7 */ /* 0x000f24000800007f */
[----:B----4-:R-:W-:Y:S05]  /*80e0*/  @!P0 BRA `(.L_x_430) ;  /* 0xfffffffc00f08947 */ /* 0x010fea000383ffff */
.L_x_330:
[----:B------:R-:W-:Y:S05]  /*80f0*/  BSYNC B6 ;  /* 0x0000000000067941 */ /* 0x000fea0003800000 */
.L_x_327:
[----:B------:R-:W-:Y:S05]  /*8100*/  EXIT ;  /* 0x000000000000794d */ /* 0x000fea0003800000 */
.L_x_335:
[----:B------:R-:W-:Y:S02]  /*8110*/  IMAD.MOV.U32 R12, RZ, RZ, RZ ;  /* 0x000000ffff0c7224 */ /* 0x000fe400078e00ff */
[----:B------:R-:W-:Y:S02]  /*8120*/  IMAD.MOV.U32 R11, RZ, RZ, 0x1f ;  /* 0x0000001fff0b7424 */ /* 0x000fe400078e00ff */
[----:B------:R-:W-:-:S07]  /*8130*/  IMAD.MOV.U32 R15, RZ, RZ, -0x1 ;  /* 0xffffffffff0f7424 */ /* 0x000fce00078e00ff */
[----:B------:R-:W-:Y:S05]  /*8140*/  WARPSYNC.COLLECTIVE R15, `(.L_x_431) ;  /* 0x000000000f087348 */ /* 0x000fea0003c00000 */
[----:B------:R1:W2:Y:S02]  /*8150*/  SHFL.IDX P6, R14, R13, R12, R11 ;  /* 0x0000000c0d0e7389 */ /* 0x0002a400000c000b */
[----:B-12---:R-:W-:Y:S01]  /*8160*/  ENDCOLLECTIVE ;  /* 0x000000000000791b */ /* 0x006fe20003800000 */
.L_x_431:
[----:B------:R-:W-:Y:S05]  /*8170*/  BRA `(.L_x_432) ;  /* 0xffffff8800747947 */ /* 0x000fea000383ffff */
.L_x_337:
[----:B--2---:R2:W3:Y:S02]  /*8180*/  SYNCS.PHASECHK.TRANS64.TRYWAIT P0, [R2+URZ+0x30c00], R7 ;  /* 0x030c0007020075a7 */ /* 0x0044e4000800017f */
[----:B---3--:R-:W-:Y:S05]  /*8190*/  @!P0 NANOSLEEP.SYNCS 0x989680 ;  /* 0x009896800000895d */ /* 0x008fea0003900000 */
[----:B------:R-:W3:Y:S02]  /*81a0*/  @!P0 SYNCS.PHASECHK.TRANS64 P0, [R2+URZ+0x30c00], R7 ;  /* 0x030c0007020085a7 */ /* 0x000ee4000800007f */
[----:B---3--:R-:W-:Y:S05]  /*81b0*/  @!P0 BRA `(.L_x_337) ;  /* 0xfffffffc00f08947 */ /* 0x008fea000383ffff */
[----:B------:R-:W-:Y:S05]  /*81c0*/  BRA `(.L_x_336) ;  /* 0xffffff8800847947 */ /* 0x000fea000383ffff */
.L_x_342:
[----:B--2---:R2:W3:Y:S02]  /*81d0*/  SYNCS.PHASECHK.TRANS64.TRYWAIT P1, [R9+URZ+0x30c10], R12 ;  /* 0x030c100c090075a7 */ /* 0x0044e4000802017f */
[----:B---3--:R-:W-:Y:S05]  /*81e0*/  @!P1 NANOSLEEP.SYNCS 0x989680 ;  /* 0x009896800000995d */ /* 0x008fea0003900000 */
[----:B------:R-:W3:Y:S02]  /*81f0*/  @!P1 SYNCS.PHASECHK.TRANS64 P1, [R9+URZ+0x30c10], R12 ;  /* 0x030c100c090095a7 */ /* 0x000ee4000802007f */
[----:B---3--:R-:W-:Y:S05]  /*8200*/  @!P1 BRA `(.L_x_342) ;  /* 0xfffffffc00f09947 */ /* 0x008fea000383ffff */
[----:B------:R-:W-:Y:S05]  /*8210*/  BRA `(.L_x_341) ;  /* 0xffffff94003c7947 */ /* 0x000fea000383ffff */
.L_x_346:
[----:B------:R1:W1:Y:S02]  /*8220*/  SYNCS.PHASECHK.TRANS64.TRYWAIT P1, [R9+URZ+0x30c30], R12 ;  /* 0x030c300c090075a7 */ /* 0x000264000802017f */
[----:B-1----:R-:W-:Y:S05]  /*8230*/  @!P1 NANOSLEEP.SYNCS 0x989680 ;  /* 0x009896800000995d */ /* 0x002fea0003900000 */
[----:B------:R-:W1:Y:S02]  /*8240*/  @!P1 SYNCS.PHASECHK.TRANS64 P1, [R9+URZ+0x30c30], R12 ;  /* 0x030c300c090095a7 */ /* 0x000e64000802007f */
[----:B-1----:R-:W-:Y:S05]  /*8250*/  @!P1 BRA `(.L_x_346) ;  /* 0xfffffffc00f09947 */ /* 0x002fea000383ffff */
[----:B------:R-:W-:Y:S05]  /*8260*/  BRA `(.L_x_345) ;  /* 0xffffff98004c7947 */ /* 0x000fea000383ffff */
.L_x_353:
[----:B------:R-:W-:Y:S01]  /*8270*/  BSSY B0, `(.L_x_433) ;  /* 0x0000005000007945 */ /* 0x000fe20003800000 */
[----:B------:R-:W-:-:S07]  /*8280*/  IMAD.MOV.U32 R15, RZ, RZ, -0x1 ;  /* 0xffffffffff0f7424 */ /* 0x000fce00078e00ff */
[----:B---3--:R-:W-:Y:S05]  /*8290*/  WARPSYNC.COLLECTIVE R15, `(.L_x_434) ;  /* 0x000000000f087348 */ /* 0x008fea0003c00000 */
[----:B------:R-:W-:Y:S01]  /*82a0*/  NOP ;  /* 0x0000000000007918 */ /* 0x000fe20000000000 */
[----:B---3--:R-:W-:Y:S01]  /*82b0*/  ENDCOLLECTIVE ;  /* 0x000000000000791b */ /* 0x008fe20003800000 */
.L_x_434:
[----:B------:R-:W-:Y:S05]  /*82c0*/  BSYNC B0 ;  /* 0x0000000000007941 */ /* 0x000fea0003800000 */
.L_x_433:
[----:B------:R-:W-:Y:S05]  /*82d0*/  BRA `(.L_x_435) ;  /* 0xffffffc800dc7947 */ /* 0x000fea000383ffff */
.L_x_362:
[----:B------:R-:W-:Y:S01]  /*82e0*/  BSSY B0, `(.L_x_436) ;  /* 0x0000005000007945 */ /* 0x000fe20003800000 */
[----:B------:R-:W-:-:S07]  /*82f0*/  IMAD.MOV.U32 R15, RZ, RZ, -0x1 ;  /* 0xffffffffff0f7424 */ /* 0x000fce00078e00ff */
[----:B-123--:R-:W-:Y:S05]  /*8300*/  WARPSYNC.COLLECTIVE R15, `(.L_x_437) ;  /* 0x000000000f087348 */ /* 0x00efea0003c00000 */
[----:B------:R-:W-:Y:S01]  /*8310*/  NOP ;  /* 0x0000000000007918 */ /* 0x000fe20000000000 */
[----:B-123--:R-:W-:Y:S01]  /*8320*/  ENDCOLLECTIVE ;  /* 0x000000000000791b */ /* 0x00efe20003800000 */
.L_x_437:
[----:B------:R-:W-:Y:S05]  /*8330*/  BSYNC B0 ;  /* 0x0000000000007941 */ /* 0x000fea0003800000 */
.L_x_436:
[----:B------:R-:W-:Y:S05]  /*8340*/  BRA `(.L_x_438) ;  /* 0xffffffcc00bc7947 */ /* 0x000fea000383ffff */
.L_x_371:
[----:B------:R-:W-:Y:S01]  /*8350*/  BSSY B0, `(.L_x_439) ;  /* 0x0000005000007945 */ /* 0x000fe20003800000 */
[----:B------:R-:W-:-:S07]  /*8360*/  IMAD.MOV.U32 R15, RZ, RZ, -0x1 ;  /* 0xffffffffff0f7424 */ /* 0x000fce00078e00ff */
[----:B------:R-:W-:Y:S05]  /*8370*/  WARPSYNC.COLLECTIVE R15, `(.L_x_440) ;  /* 0x000000000f087348 */ /* 0x000fea0003c00000 */
[----:B------:R-:W-:Y:S01]  /*8380*/  NOP ;  /* 0x0000000000007918 */ /* 0x000fe20000000000 */
[----:B------:R-:W-:Y:S01]  /*8390*/  ENDCOLLECTIVE ;  /* 0x000000000000791b */ /* 0x000fe20003800000 */
.L_x_440:
[----:B------:R-:W-:Y:S05]  /*83a0*/  BSYNC B0 ;  /* 0x0000000000007941 */ /* 0x000fea0003800000 */
.L_x_439:
[----:B------:R-:W-:Y:S05]  /*83b0*/  BRA `(.L_x_441) ;  /* 0xffffffd400907947 */ /* 0x000fea000383ffff */
.L_x_383:
[----:B------:R-:W-:Y:S01]  /*83c0*/  BSSY B0, `(.L_x_442) ;  /* 0x0000005000007945 */ /* 0x000fe20003800000 */
[----:B------:R-:W-:-:S07]  /*83d0*/  IMAD.MOV.U32 R15, RZ, RZ, -0x1 ;  /* 0xffffffffff0f7424 */ /* 0x000fce00078e00ff */
[----:B------:R-:W-:Y:S05]  /*83e0*/  WARPSYNC.COLLECTIVE R15, `(.L_x_443) ;  /* 0x000000000f087348 */ /* 0x000fea0003c00000 */
[----:B------:R-:W-:Y:S01]  /*83f0*/  NOP ;  /* 0x0000000000007918 */ /* 0x000fe20000000000 */
[----:B------:R-:W-:Y:S01]  /*8400*/  ENDCOLLECTIVE ;  /* 0x000000000000791b */ /* 0x000fe20003800000 */
.L_x_443:
[----:B------:R-:W-:Y:S05]  /*8410*/  BSYNC B0 ;  /* 0x0000000000007941 */ /* 0x000fea0003800000 */
.L_x_442:
[----:B------:R-:W-:Y:S05]  /*8420*/  BRA `(.L_x_444) ;  /* 0xffffffd800a87947 */ /* 0x000fea000383ffff */
.L_x_396:
[----:B------:R-:W-:Y:S01]  /*8430*/  BSSY B0, `(.L_x_445) ;  /* 0x0000005000007945 */ /* 0x000fe20003800000 */
[----:B------:R-:W-:-:S07]  /*8440*/  IMAD.MOV.U32 R15, RZ, RZ, -0x1 ;  /* 0xffffffffff0f7424 */ /* 0x000fce00078e00ff */
[----:B------:R-:W-:Y:S05]  /*8450*/  WARPSYNC.COLLECTIVE R15, `(.L_x_446) ;  /* 0x000000000f087348 */ /* 0x000fea0003c00000 */
[----:B------:R-:W-:Y:S01]  /*8460*/  NOP ;  /* 0x0000000000007918 */ /* 0x000fe20000000000 */
[----:B------:R-:W-:Y:S01]  /*8470*/  ENDCOLLECTIVE ;  /* 0x000000000000791b */ /* 0x000fe20003800000 */
.L_x_446:
[----:B------:R-:W-:Y:S05]  /*8480*/  BSYNC B0 ;  /* 0x0000000000007941 */ /* 0x000fea0003800000 */
.L_x_445:
[----:B------:R-:W-:Y:S05]  /*8490*/  BRA `(.L_x_447) ;  /* 0xffffffdc00c47947 */ /* 0x000fea000383ffff */
.L_x_405:
[----:B-1----:R1:W2:Y:S02]  /*84a0*/  SYNCS.PHASECHK.TRANS64.TRYWAIT P1, [R11+URZ+0x30c20], R0 ;  /* 0x030c20000b0075a7 */ /* 0x0022a4000802017f */
[----:B--2---:R-:W-:Y:S05]  /*84b0*/  @!P1 NANOSLEEP.SYNCS 0x989680 ;  /* 0x009896800000995d */ /* 0x004fea0003900000 */
[----:B------:R-:W2:Y:S02]  /*84c0*/  @!P1 SYNCS.PHASECHK.TRANS64 P1, [R11+URZ+0x30c20], R0 ;  /* 0x030c20000b0095a7 */ /* 0x000ea4000802007f */
[----:B--2---:R-:W-:Y:S05]  /*84d0*/  @!P1 BRA `(.L_x_405) ;  /* 0xfffffffc00f09947 */ /* 0x004fea000383ffff */
[----:B------:R-:W-:Y:S05]  /*84e0*/  BRA `(.L_x_448) ;  /* 0xffffffe4009c7947 */ /* 0x000fea000383ffff */
.L_x_409:
[----:B-1----:R1:W2:Y:S02]  /*84f0*/  SYNCS.PHASECHK.TRANS64.TRYWAIT P1, [R11+URZ+0x30c40], R21 ;  /* 0x030c40150b0075a7 */ /* 0x0022a4000802017f */
[----:B--2---:R-:W-:Y:S05]  /*8500*/  @!P1 NANOSLEEP.SYNCS 0x989680 ;  /* 0x009896800000995d */ /* 0x004fea0003900000 */
[----:B------:R-:W2:Y:S02]  /*8510*/  @!P1 SYNCS.PHASECHK.TRANS64 P1, [R11+URZ+0x30c40], R21 ;  /* 0x030c40150b0095a7 */ /* 0x000ea4000802007f */
[----:B--2---:R-:W-:Y:S05]  /*8520*/  @!P1 BRA `(.L_x_409) ;  /* 0xfffffffc00f09947 */ /* 0x004fea000383ffff */
[----:B------:R-:W-:Y:S05]  /*8530*/  BRA `(.L_x_449) ;  /* 0xffffffe800bc7947 */ /* 0x000fea000383ffff */
.L_x_411:
[----:B--2---:R2:W3:Y:S02]  /*8540*/  SYNCS.PHASECHK.TRANS64.TRYWAIT P1, [R11+URZ+0x30c28], R21 ;  /* 0x030c28150b0075a7 */ /* 0x0044e4000802017f */
[----:B---3--:R-:W-:Y:S05]  /*8550*/  @!P1 NANOSLEEP.SYNCS 0x989680 ;  /* 0x009896800000995d */ /* 0x008fea0003900000 */
[----:B------:R-:W3:Y:S02]  /*8560*/  @!P1 SYNCS.PHASECHK.TRANS64 P1, [R11+URZ+0x30c28], R21 ;  /* 0x030c28150b0095a7 */ /* 0x000ee4000802007f */
[----:B---3--:R-:W-:Y:S05]  /*8570*/  @!P1 BRA `(.L_x_411) ;  /* 0xfffffffc00f09947 */ /* 0x008fea000383ffff */
[----:B------:R-:W-:Y:S05]  /*8580*/  BRA `(.L_x_450) ;  /* 0xffffffec00347947 */ /* 0x000fea000383ffff */
.L_x_413:
[----:B---3--:R3:W4:Y:S02]  /*8590*/  SYNCS.PHASECHK.TRANS64.TRYWAIT P1, [R11+URZ+0x30c48], R21 ;  /* 0x030c48150b0075a7 */ /* 0x008724000802017f */
[----:B----4-:R-:W-:Y:S05]  /*85a0*/  @!P1 NANOSLEEP.SYNCS 0x989680 ;  /* 0x009896800000995d */ /* 0x010fea0003900000 */
[----:B------:R-:W4:Y:S02]  /*85b0*/  @!P1 SYNCS.PHASECHK.TRANS64 P1, [R11+URZ+0x30c48], R21 ;  /* 0x030c48150b0095a7 */ /* 0x000f24000802007f */
[----:B----4-:R-:W-:Y:S05]  /*85c0*/  @!P1 BRA `(.L_x_413) ;  /* 0xfffffffc00f09947 */ /* 0x010fea000383ffff */
[----:B------:R-:W-:Y:S05]  /*85d0*/  BRA `(.L_x_451) ;  /* 0xffffffec00887947 */ /* 0x000fea000383ffff */
.L_x_415:
[----:B------:R-:W-:-:S07]  /*85e0*/  SHF.L.U32 R4, R9, 0x1f, RZ ;  /* 0x0000001f09047819 */ /* 0x000fce00000006ff */
.L_x_452:
[----:B-1----:R1:W2:Y:S02]  /*85f0*/  SYNCS.PHASECHK.TRANS64.TRYWAIT P1, [R11+URZ+0x30c20], R4 ;  /* 0x030c20040b0075a7 */ /* 0x0022a4000802017f */
[----:B--2---:R-:W-:Y:S05]  /*8600*/  @!P1 NANOSLEEP.SYNCS 0x989680 ;  /* 0x009896800000995d */ /* 0x004fea0003900000 */
[----:B------:R-:W2:Y:S02]  /*8610*/  @!P1 SYNCS.PHASECHK.TRANS64 P1, [R11+URZ+0x30c20], R4 ;  /* 0x030c20040b0095a7 */ /* 0x000ea4000802007f */
[----:B--2---:R-:W-:Y:S05]  /*8620*/  @!P1 BRA `(.L_x_452) ;  /* 0xfffffffc00f09947 */ /* 0x004fea000383ffff */
[----:B------:R-:W-:Y:S05]  /*8630*/  BRA `(.L_x_453) ;  /* 0xffffffec00f47947 */ /* 0x000fea000383ffff */
.L_x_418:
[----:B---3--:R3:W4:Y:S02]  /*8640*/  SYNCS.PHASECHK.TRANS64.TRYWAIT P1, [R11+URZ+0x30c40], R12 ;  /* 0x030c400c0b0075a7 */ /* 0x008724000802017f */
[----:B----4-:R-:W-:Y:S05]  /*8650*/  @!P1 NANOSLEEP.SYNCS 0x989680 ;  /* 0x009896800000995d */ /* 0x010fea0003900000 */
[----:B------:R-:W4:Y:S02]  /*8660*/  @!P1 SYNCS.PHASECHK.TRANS64 P1, [R11+URZ+0x30c40], R12 ;  /* 0x030c400c0b0095a7 */ /* 0x000f24000802007f */
[----:B----4-:R-:W-:Y:S05]  /*8670*/  @!P1 BRA `(.L_x_418) ;  /* 0xfffffffc00f09947 */ /* 0x010fea000383ffff */
[----:B------:R-:W-:Y:S05]  /*8680*/  BRA `(.L_x_454) ;  /* 0xfffffff000647947 */ /* 0x000fea000383ffff */
.L_x_420:
[----:B-1----:R1:W2:Y:S02]  /*8690*/  SYNCS.PHASECHK.TRANS64.TRYWAIT P1, [R11+URZ+0x30c28], R12 ;  /* 0x030c280c0b0075a7 */ /* 0x0022a4000802017f */
[----:B--2---:R-:W-:Y:S05]  /*86a0*/  @!P1 NANOSLEEP.SYNCS 0x989680 ;  /* 0x009896800000995d */ /* 0x004fea0003900000 */
[----:B------:R-:W2:Y:S02]  /*86b0*/  @!P1 SYNCS.PHASECHK.TRANS64 P1, [R11+URZ+0x30c28], R12 ;  /* 0x030c280c0b0095a7 */ /* 0x000ea4000802007f */
[----:B--2---:R-:W-:Y:S05]  /*86c0*/  @!P1 BRA `(.L_x_420) ;  /* 0xfffffffc00f09947 */ /* 0x004fea000383ffff */
[----:B------:R-:W-:Y:S05]  /*86d0*/  BRA `(.L_x_455) ;  /* 0xfffffff000d07947 */ /* 0x000fea000383ffff */
.L_x_422:
[----:B----4-:R4:W1:Y:S02]  /*86e0*/  SYNCS.PHASECHK.TRANS64.TRYWAIT P0, [R13+URZ+0x30c40], R2 ;  /* 0x030c40020d0075a7 */ /* 0x010864000800017f */
[----:B-1----:R-:W-:Y:S05]  /*86f0*/  @!P0 NANOSLEEP.SYNCS 0x989680 ;  /* 0x009896800000895d */ /* 0x002fea0003900000 */
[----:B------:R-:W1:Y:S02]  /*8700*/  @!P0 SYNCS.PHASECHK.TRANS64 P0, [R13+URZ+0x30c40], R2 ;  /* 0x030c40020d0085a7 */ /* 0x000e64000800007f */
[----:B-1----:R-:W-:Y:S05]  /*8710*/  @!P0 BRA `(.L_x_422) ;  /* 0xfffffffc00f08947 */ /* 0x002fea000383ffff */
[----:B------:R-:W-:Y:S05]  /*8720*/  BRA `(.L_x_456) ;  /* 0xfffffff4003c7947 */ /* 0x000fea000383ffff */
.L_x_424:
[----:B------:R-:W-:Y:S01]  /*8730*/  BSSY B0, `(.L_x_457) ;  /* 0x0000006000007945 */ /* 0x000fe20003800000 */
[----:B------:R-:W-:-:S07]  /*8740*/  IMAD.MOV.U32 R15, RZ, RZ, -0x1 ;  /* 0xffffffffff0f7424 */ /* 0x000fce00078e00ff */
[----:B------:R-:W-:Y:S05]  /*8750*/  WARPSYNC.COLLECTIVE R15, `(.L_x_458) ;  /* 0x000000000f0c7348 */ /* 0x000fea0003c00000 */
[----:B------:R-:W-:Y:S02]  /*8760*/  ELECT P6, UR62, PT ;  /* 0x00000000003e782f */ /* 0x000fe400038c0000 */
[----:B------:R-:W-:Y:S01]  /*8770*/  MOV R14, UR62 ;  /* 0x0000003e000e7c02 */ /* 0x000fe20008000f00 */
[----:B------:R-:W-:Y:S10]  /*8780*/  ENDCOLLECTIVE ;  /* 0x000000000000791b */ /* 0x000ff40003800000 */
.L_x_458:
[----:B------:R-:W-:Y:S05]  /*8790*/  BSYNC B0 ;  /* 0x0000000000007941 */ /* 0x000fea0003800000 */
.L_x_457:
[----:B------:R-:W-:Y:S01]  /*87a0*/  PLOP3.LUT P0, PT, P6, PT, PT, 0x80, 0x0 ;  /* 0x000000000000781c */ /* 0x000fe2000370f070 */
[----:B------:R-:W-:-:S12]  /*87b0*/  BRA `(.L_x_459) ;  /* 0xfffffff400c87947 */ /* 0x000fd8000383ffff */
.L_x_426:
[----:B-1----:R1:W2:Y:S02]  /*87c0*/  SYNCS.PHASECHK.TRANS64.TRYWAIT P1, [R6+URZ], R5 ;  /* 0x00000005060075a7 */ /* 0x0022a4000802017f */
[----:B--2---:R-:W-:Y:S05]  /*87d0*/  @!P1 NANOSLEEP.SYNCS 0x989680 ;  /* 0x009896800000995d */ /* 0x004fea0003900000 */
[----:B------:R-:W2:Y:S02]  /*87e0*/  @!P1 SYNCS.PHASECHK.TRANS64 P1, [R6+URZ], R5 ;  /* 0x00000005060095a7 */ /* 0x000ea4000802007f */
[----:B--2---:R-:W-:Y:S05]  /*87f0*/  @!P1 BRA `(.L_x_426) ;  /* 0xfffffffc00f09947 */ /* 0x004fea000383ffff */
[----:B------:R-:W-:Y:S05]  /*8800*/  BRA `(.L_x_460) ;  /* 0xfffffff800047947 */ /* 0x000fea000383ffff */
.L_x_427:
[----:B--2---:R2:W3:Y:S02]  /*8810*/  SYNCS.PHASECHK.TRANS64.TRYWAIT P1, [R3+URZ], R2 ;  /* 0x00000002030075a7 */ /* 0x0044e4000802017f */
[----:B---3--:R-:W-:Y:S05]  /*8820*/  @!P1 NANOSLEEP.SYNCS 0x989680 ;  /* 0x009896800000995d */ /* 0x008fea0003900000 */
[----:B------:R-:W3:Y:S02]  /*8830*/  @!P1 SYNCS.PHASECHK.TRANS64 P1, [R3+URZ], R2 ;  /* 0x00000002030095a7 */ /* 0x000ee4000802007f */
[----:B---3--:R-:W-:Y:S05]  /*8840*/  @!P1 BRA `(.L_x_427) ;  /* 0xfffffffc00f09947 */ /* 0x008fea000383ffff */
[----:B------:R-:W-:Y:S05]  /*8850*/  BRA `(.L_x_461) ;  /* 0xfffffff400f87947 */ /* 0x000fea000383ffff */
.L_x_429:
[----:B--2---:R2:W3:Y:S02]  /*8860*/  SYNCS.PHASECHK.TRANS64.TRYWAIT P0, [R0+URZ], R5 ;  /* 0x00000005000075a7 */ /* 0x0044e4000800017f */
[----:B---3--:R-:W-:Y:S05]  /*8870*/  @!P0 NANOSLEEP.SYNCS 0x989680 ;  /* 0x009896800000895d */ /* 0x008fea0003900000 */
[----:B------:R-:W3:Y:S02]  /*8880*/  @!P0 SYNCS.PHASECHK.TRANS64 P0, [R0+URZ], R5 ;  /* 0x00000005000085a7 */ /* 0x000ee4000800007f */
[----:B---3--:R-:W-:Y:S05]  /*8890*/  @!P0 BRA `(.L_x_429) ;  /* 0xfffffffc00f08947 */ /* 0x008fea000383ffff */
[----:B------:R-:W-:Y:S05]  /*88a0*/  BRA `(.L_x_462) ;  /* 0xfffffff400fc7947 */ /* 0x000fea000383ffff */
.L_x_463:
        /* <DEDUP_REMOVED lines=13> */
.L_x_3696:


//--------------------- .text._ZN7cutlass13device_kernelIN5flash11enable_sm90INS1_16FlashAttnBwdSm90INS1_25CollectiveMainloopBwdSm90ILi2ELi2ELi2EN4cute5tupleIJNS5_1CILi1EEES8_S8_EEENS6_IJNS7_ILi128EEESA_NS7_ILi64EEEEEENS_10bfloat16_tEfNS_4arch4Sm90ELb0ELb0ELb0ELb1ELb0ELb1ELb0ELb0ELi2ELi1ELi2ELi2ELb0EEENS1_21CollectiveEpilogueBwdISC_SD_SF_Li256ELb1ELb0ELi1EEENS1_19SingleTileSchedulerILb1ELb0ELb0ELi128EEEEEEEEEvNT_6ParamsE --------------------------
	.section	.text._ZN7cutlass13device_kernelIN5flash11enable_sm90INS1_16FlashAttnBwdSm90INS1_25CollectiveMainloopBwdSm90ILi2ELi2ELi2EN4cute5tupleIJNS5_1CILi1EEES8_S8_EEENS6_IJNS7_ILi128EEESA_NS7_ILi64EEEEEENS_10bfloat16_tEfNS_4arch4Sm90ELb0ELb0ELb0ELb1ELb0ELb1ELb0ELb0ELi2ELi1ELi2ELi2ELb0EEENS1_21CollectiveEpilogueBwdISC_SD_SF_Li256ELb1ELb0ELi1EEENS1_19SingleTileSchedulerILb1ELb0ELb0ELi128EEEEEEEEEvNT_6ParamsE,"ax",@progbits
	.align	128
.text._ZN7cutlass13device_kernelIN5flash11enable_sm90INS1_16FlashAttnBwdSm90INS1_25CollectiveMainloopBwdSm90ILi2ELi2ELi2EN4cute5tupleIJNS5_1CILi1EEES8_S8_EEENS6_IJNS7_ILi128EEESA_NS7_ILi64EEEEEENS_10bfloat16_tEfNS_4arch4Sm90ELb0ELb0ELb0ELb1ELb0ELb1ELb0ELb0ELi2ELi1ELi2ELi2ELb0EEENS1_21CollectiveEpilogueBwdISC_SD_SF_Li256ELb1ELb0ELi1EEENS1_19SingleTileSchedulerILb1ELb0ELb0ELi128EEEEEEEEEvNT_6ParamsE:
        .type           _ZN7cutlass13device_kernelIN5flash11enable_sm90INS1_16FlashAttnBwdSm90INS1_25CollectiveMainloopBwdSm90ILi2ELi2ELi2EN4cute5tupleIJNS5_1CILi1EEES8_S8_EEENS6_IJNS7_ILi128EEESA_NS7_ILi64EEEEEENS_10bfloat16_tEfNS_4arch4Sm90ELb0ELb0ELb0ELb1ELb0ELb1ELb0ELb0ELi2ELi1ELi2ELi2ELb0EEENS1_21CollectiveEpilogueBwdISC_SD_SF_Li256ELb1ELb0ELi1EEENS1_19SingleTileSchedulerILb1ELb0ELb0ELi128EEEEEEEEEvNT_6ParamsE,@function
        .size           _ZN7cutlass13device_kernelIN5flash11enable_sm90INS1_16FlashAttnBwdSm90INS1_25CollectiveMainloopBwdSm90ILi2ELi2ELi2EN4cute5tupleIJNS5_1CILi1EEES8_S8_EEENS6_IJNS7_ILi128EEESA_NS7_ILi64EEEEEENS_10bfloat16_tEfNS_4arch4Sm90ELb0ELb0ELb0ELb1ELb0ELb1ELb0ELb0ELi2ELi1ELi2ELi2ELb0EEENS1_21CollectiveEpilogueBwdISC_SD_SF_Li256ELb1ELb0ELi1EEENS1_19SingleTileSchedulerILb1ELb0ELb0ELi128EEEEEEEEEvNT_6ParamsE,(.L_x_3697 - _ZN7cutlass13device_kernelIN5flash11enable_sm90INS1_16FlashAttnBwdSm90INS1_25CollectiveMainloopBwdSm90ILi2ELi2ELi2EN4cute5tupleIJNS5_1CILi1EEES8_S8_EEENS6_IJNS7_ILi128EEESA_NS7_ILi64EEEEEENS_10bfloat16_tEfNS_4arch4Sm90ELb0ELb0ELb0ELb1ELb0ELb1ELb0ELb0ELi2ELi1ELi2ELi2ELb0EEENS1_21CollectiveEpilogueBwdISC_SD_SF_Li256ELb1ELb0ELi1EEENS1_19SingleTileSchedulerILb1ELb0ELb0ELi128EEEEEEEEEvNT_6ParamsE)
        .other          _ZN7cutlass13device_kernelIN5flash11enable_sm90INS1_16FlashAttnBwdSm90INS1_25CollectiveMainloopBwdSm90ILi2ELi2ELi2EN4cute5tupleIJNS5_1CILi1EEES8_S8_EEENS6_IJNS7_ILi128EEESA_NS7_ILi64EEEEEENS_10bfloat16_tEfNS_4arch4Sm90ELb0ELb0ELb0ELb1ELb0ELb1ELb0ELb0ELi2ELi1ELi2ELi2ELb0EEENS1_21CollectiveEpilogueBwdISC_SD_SF_Li256ELb1ELb0ELi1EEENS1_19SingleTileSchedulerILb1ELb0ELb0ELi128EEEEEEEEEvNT_6ParamsE,@"STO_CUDA_ENTRY STV_DEFAULT"
_ZN7cutlass13device_kernelIN5flash11enable_sm90INS1_16FlashAttnBwdSm90INS1_25CollectiveMainloopBwdSm90ILi2ELi2ELi2EN4cute5tupleIJNS5_1CILi1EEES8_S8_EEENS6_IJNS7_ILi128EEESA_NS7_ILi64EEEEEENS_10bfloat16_tEfNS_4arch4Sm90ELb0ELb0ELb0ELb1ELb0ELb1ELb0ELb0ELi2ELi1ELi2ELi2ELb0EEENS1_21CollectiveEpilogueBwdISC_SD_SF_Li256ELb1ELb0ELi1EEENS1_19SingleTileSchedulerILb1ELb0ELb0ELi128EEEEEEEEEvNT_6ParamsE:
        /* <DEDUP_REMOVED lines=23> */
.L_x_465:
[----:B------:R-:W-:Y:S05]  /*0170*/  BSYNC B0 ;  /* 0x0000000000007941 */ /* 0x000fea0003800000 */
.L_x_464:
        /* <DEDUP_REMOVED lines=34> */
.L_x_466:
        /* <DEDUP_REMOVED lines=22> */
.L_x_467:
[----:B---3--:R-:W-:Y:S01]  /*0500*/  ISETP.NE.AND P0, PT, R2, RZ, PT ;  /* 0x000000ff0200720c */ /* 0x008fe20003f05270 */
[----:B------:R-:W-:Y:S01]  /*0510*/  IMAD.MOV.U32 R2, RZ, RZ, 0x1 ;  /* 0x00000001ff027424 */ /* 0x000fe200078e00ff */
[----:B------:R-:W-:Y:S01]  /*0520*/  NOP ;  /* 0x0000000000007918 */ /* 0x000fe20000000000 */
[----:B------:R-:W-:Y:S01]  /*0530*/  ULDC.64 UR38, c[0x0][0x208] ;  /* 0x0000820000267ab9 */ /* 0x000fe20000000a00 */
[----:B------:R-:W-:Y:S02]  /*0540*/  BSSY B6, `(.L_x_468) ;  /* 0x000094c000067945 */ /* 0x000fe40003800000 */
[----:B------:R-:W-:-:S05]  /*0550*/  SEL R2, R2, 0x2, !P0 ;  /* 0x0000000202027807 */ /* 0x000fca0004000000 */
[----:B------:R3:W-:Y:S01]  /*0560*/  STL [R1+0x10], R2 ;  /* 0x0000100201007387 */ /* 0x0007e20000100800 */
[----:B-12-4-:R-:W-:Y:S06]  /*0570*/  BAR.SYNC.DEFER_BLOCKING 0x0 ;  /* 0x0000000000007b1d */ /* 0x016fec0000010000 */
[----:B------:R-:W-:Y:S05]  /*0580*/  @!P0 BRA `(.L_x_469) ;  /* 0x0000006400a48947 */ /* 0x000fea0003800000 */
.L_x_470:
[----:B------:R-:W-:-:S08]  /*0590*/  NOP ;  /* 0x0000000000007918 */ /* 0x000fd00000000000 */
[----:B------:R-:W1:Y:S02]  /*05a0*/  USETMAXREG.TRY_ALLOC.CTAPOOL UP0, 0xf0 ;  /* 0x000000f0000079c8 */ /* 0x000e640008000600 */
[----:B-1----:R-:W-:-:S13]  /*05b0*/  PLOP3.LUT P0, PT, PT, PT, UP0, 0x80, 0x0 ;  /* 0x000000000000781c */ /* 0x002fda0003f0f008 */
[----:B------:R-:W-:Y:S05]  /*05c0*/  @!P0 BRA `(.L_x_470) ;  /* 0xfffffffc00f08947 */ /* 0x000fea000383ffff */
[----:B------:R-:W-:Y:S01]  /*05d0*/  LOP3.LUT R0, R0, 0x3, RZ, 0xc0, !PT ;  /* 0x0000000300007812 */ /* 0x000fe200078ec0ff */
[----:B---3--:R-:W1:Y:S01]  /*05e0*/  S2R R2, SR_TID.X ;  /* 0x0000000000027919 */ /* 0x008e620000002100 */
[----:B------:R-:W-:Y:S01]  /*05f0*/  ULDC.64 UR4, c[0x0][0x8d8] ;  /* 0x0002360000047ab9 */ /* 0x000fe20000000a00 */
[----:B------:R-:W2:Y:S03]  /*0600*/  S2R R7, SR_CTAID.Z ;  /* 0x0000000000077919 */ /* 0x000ea60000002700 */
[----:B------:R-:W3:Y:S02]  /*0610*/  SHFL.IDX PT, R0, R0, RZ, 0x1f ;  /* 0x00001fff00007589 */ /* 0x000ee400000e0000 */
[----:B---3--:R-:W-:Y:S02]  /*0620*/  ISETP.NE.AND P0, PT, R0, RZ, PT ;  /* 0x000000ff0000720c */ /* 0x008fe40003f05270 */
[----:B-1----:R-:W-:-:S11]  /*0630*/  SHF.R.U32.HI R2, RZ, 0x7, R2 ;  /* 0x00000007ff027819 */ /* 0x002fd60000011602 */
[----:B------:R-:W-:-:S05]  /*0640*/  @!P0 VIADD R2, R2, 0x9 ;  /* 0x0000000902028836 */ /* 0x000fca0000000000 */
[----:B------:R1:W-:Y:S06]  /*0650*/  @!P0 BAR.ARV R2, 0xa0 ;  /* 0x000280020000851d */ /* 0x0003ec0000002000 */
[----:B------:R-:W-:-:S04]  /*0660*/  ISETP.NE.U32.AND P0, PT, RZ, UR4, PT ;  /* 0x00000004ff007c0c */ /* 0x000fc8000bf05070 */
[----:B------:R-:W-:-:S13]  /*0670*/  ISETP.NE.AND.EX P0, PT, RZ, UR5, PT, P0 ;  /* 0x00000005ff007c0c */ /* 0x000fda000bf05300 */
[----:B-12---:R-:W-:Y:S05]  /*0680*/  @!P0 BRA `(.L_x_471) ;  /* 0x0000000000108947 */ /* 0x006fea0003800000 */
[----:B------:R-:W1:Y:S02]  /*0690*/  LDC.64 R2, c[0x0][0x8d8] ;  /* 0x00023600ff027b82 */ /* 0x000e640000000a00 */
[----:B-1----:R-:W-:-:S05]  /*06a0*/  IMAD.WIDE R2, R7, 0x4, R2 ;  /* 0x0000000407027825 */ /* 0x002fca00078e0202 */
[----:B------:R1:W5:Y:S01]  /*06b0*/  LDG.E R0, desc[UR38][R2.64] ;  /* 0x0000002602007981 */ /* 0x000362000c1e1900 */
[----:B------:R-:W-:Y:S05]  /*06c0*/  BRA `(.L_x_472) ;  /* 0x00000000002c7947 */ /* 0x000fea0003800000 */
.L_x_471:
[----:B------:R-:W-:Y:S02]  /*06d0*/  ULDC.64 UR4, c[0x0][0x8d0] ;  /* 0x0002340000047ab9 */ /* 0x000fe40000000a00 */
[----:B------:R-:W-:-:S04]  /*06e0*/  ISETP.NE.U32.AND P0, PT, RZ, UR4, PT ;  /* 0x00000004ff007c0c */ /* 0x000fc8000bf05070 */
[----:B------:R-:W-:-:S13]  /*06f0*/  ISETP.NE.AND.EX P0, PT, RZ, UR5, PT, P0 ;  /* 0x00000005ff007c0c */ /* 0x000fda000bf05300 */
[----:B------:R-:W-:Y:S05]  /*0700*/  @!P0 BRA `(.L_x_473) ;  /* 0x0000000000188947 */ /* 0x000fea0003800000 */
[----:B------:R-:W1:Y:S02]  /*0710*/  LDC.64 R2, c[0x0][0x8d0] ;  /* 0x00023400ff027b82 */ /* 0x000e640000000a00 */
[----:B-1----:R-:W-:-:S05]  /*0720*/  IMAD.WIDE R2, R7, 0x4, R2 ;  /* 0x0000000407027825 */ /* 0x002fca00078e0202 */
[----:B------:R-:W2:Y:S04]  /*0730*/  LDG.E R0, desc[UR38][R2.64] ;  /* 0x0000002602007981 */ /* 0x000ea8000c1e1900 */
[----:B------:R-:W2:Y:S02]  /*0740*/  LDG.E R5, desc[UR38][R2.64+0x4] ;  /* 0x0000042602057981 */ /* 0x000ea4000c1e1900 */
[----:B--2---:R-:W-:Y:S01]  /*0750*/  IMAD.IADD R0, R5, 0x1, -R0 ;  /* 0x0000000105007824 */ /* 0x004fe200078e0a00 */
[----:B------:R-:W-:Y:S06]  /*0760*/  BRA `(.L_x_472) ;  /* 0x0000000000047947 */ /* 0x000fec0003800000 */
.L_x_473:
[----:B------:R-:W2:Y:S02]  /*0770*/  LDC R0, c[0x0][0x8bc] ;  /* 0x00022f00ff007b82 */ /* 0x000ea40000000800 */
.L_x_472:
[----:B------:R-:W3:Y:S02]  /*0780*/  S2R R17, SR_CTAID.X ;  /* 0x0000000000117919 */ /* 0x000ee40000002500 */
[----:B---3--:R-:W-:-:S05]  /*0790*/  IMAD.SHL.U32 R17, R17, 0x80, RZ ;  /* 0x0000008011117824 */ /* 0x008fca00078e00ff */
[----:B--2--5:R-:W-:-:S04]  /*07a0*/  ISETP.GE.AND P0, PT, R17, R0, PT ;  /* 0x000000001100720c */ /* 0x024fc80003f06270 */
[----:B------:R-:W-:-:S04]  /*07b0*/  SEL R4, R7, 0xffffffff, !P0 ;  /* 0xffffffff07047807 */ /* 0x000fc80004000000 */
[----:B------:R-:W-:Y:S01]  /*07c0*/  ISETP.GE.AND P0, PT, R4, RZ, PT ;  /* 0x000000ff0400720c */ /* 0x000fe20003f06270 */
[----:B------:R2:W-:-:S12]  /*07d0*/  STL [R1+0xc], R4 ;  /* 0x00000c0401007387 */ /* 0x0005d80000100800 */
[----:B--2---:R-:W-:Y:S05]  /*07e0*/  @!P0 BRA `(.L_x_474) ;  /* 0x0000009000848947 */ /* 0x004fea0003800000 */
[----:B-1----:R-:W1:Y:S01]  /*07f0*/  S2R R2, SR_TID.X ;  /* 0x0000000000027919 */ /* 0x002e620000002100 */
[----:B------:R-:W-:Y:S02]  /*0800*/  ULDC.64 UR4, c[0x0][0x780] ;  /* 0x0001e00000047ab9 */ /* 0x000fe40000000a00 */
[----:B------:R-:W-:Y:S01]  /*0810*/  ISETP.NE.U32.AND P0, PT, RZ, UR4, PT ;  /* 0x00000004ff007c0c */ /* 0x000fe2000bf05070 */
[----:B------:R-:W-:Y:S02]  /*0820*/  ULDC UR4, c[0x0][0x290] ;  /* 0x0000a40000047ab9 */ /* 0x000fe40000000800 */
[----:B------:R-:W-:Y:S01]  /*0830*/  IMAD.U32 R18, RZ, RZ, UR4 ;  /* 0x00000004ff127e24 */ /* 0x000fe2000f8e00ff */
[----:B------:R-:W-:Y:S01]  /*0840*/  ISETP.NE.AND.EX P0, PT, RZ, UR5, PT, P0 ;  /* 0x00000005ff007c0c */ /* 0x000fe2000bf05300 */
[----:B-1----:R-:W-:-:S12]  /*0850*/  VIADD R16, R2, 0xffffff80 ;  /* 0xffffff8002107836 */ /* 0x002fd80000000000 */
[----:B------:R-:W-:Y:S05]  /*0860*/  @!P0 BRA `(.L_x_475) ;  /* 0x0000000000108947 */ /* 0x000fea0003800000 */
[----:B------:R-:W1:Y:S02]  /*0870*/  LDC.64 R2, c[0x0][0x780] ;  /* 0x0001e000ff027b82 */ /* 0x000e640000000a00 */
[----:B-1----:R-:W-:-:S05]  /*0880*/  IMAD.WIDE R2, R4, 0x4, R2 ;  /* 0x0000000404027825 */ /* 0x002fca00078e0202 */
[----:B------:R1:W5:Y:S01]  /*0890*/  LDG.E R19, desc[UR38][R2.64] ;  /* 0x0000002602137981 */ /* 0x000362000c1e1900 */
[----:B------:R-:W-:Y:S05]  /*08a0*/  BRA `(.L_x_476) ;  /* 0x0000000000287947 */ /* 0x000fea0003800000 */
.L_x_475:
[----:B------:R-:W-:Y:S01]  /*08b0*/  ULDC.64 UR4, c[0x0][0x770] ;  /* 0x0001dc0000047ab9 */ /* 0x000fe20000000a00 */
[----:B------:R-:W2:Y:S01]  /*08c0*/  LDC R19, c[0x0][0x280] ;  /* 0x0000a000ff137b82 */ /* 0x000ea20000000800 */
[----:B------:R-:W-:-:S04]  /*08d0*/  ISETP.NE.U32.AND P0, PT, RZ, UR4, PT ;  /* 0x00000004ff007c0c */ /* 0x000fc8000bf05070 */
[----:B------:R-:W-:-:S13]  /*08e0*/  ISETP.NE.AND.EX P0, PT, RZ, UR5, PT, P0 ;  /* 0x00000005ff007c0c */ /* 0x000fda000bf05300 */
[----:B------:R-:W-:Y:S05]  /*08f0*/  @!P0 BRA `(.L_x_476) ;  /* 0x0000000000148947 */ /* 0x000fea0003800000 */
[----:B------:R-:W1:Y:S02]  /*0900*/  LDC.64 R2, c[0x0][0x770] ;  /* 0x0001dc00ff027b82 */ /* 0x000e640000000a00 */
[----:B-1----:R-:W-:-:S05]  /*0910*/  IMAD.WIDE R2, R4, 0x4, R2 ;  /* 0x0000000404027825 */ /* 0x002fca00078e0202 */
[----:B--2---:R-:W2:Y:S04]  /*0920*/  LDG.E R19, desc[UR38][R2.64] ;  /* 0x0000002602137981 */ /* 0x004ea8000c1e1900 */
[----:B------:R-:W2:Y:S02]  /*0930*/  LDG.E R0, desc[UR38][R2.64+0x4] ;  /* 0x0000042602007981 */ /* 0x000ea4000c1e1900 */
[----:B--2---:R-:W-:-:S07]  /*0940*/  IMAD.IADD R19, R0, 0x1, -R19 ;  /* 0x0000000100137824 */ /* 0x004fce00078e0a13 */
.L_x_476:
[----:B------:R-:W-:Y:S02]  /*0950*/  ULDC.64 UR4, c[0x0][0x788] ;  /* 0x0001e20000047ab9 */ /* 0x000fe40000000a00 */
[----:B------:R-:W-:-:S04]  /*0960*/  ISETP.NE.U32.AND P0, PT, RZ, UR4, PT ;  /* 0x00000004ff007c0c */ /* 0x000fc8000bf05070 */
[----:B------:R-:W-:-:S13]  /*0970*/  ISETP.NE.AND.EX P0, PT, RZ, UR5, PT, P0 ;  /* 0x00000005ff007c0c */ /* 0x000fda000bf05300 */
[----:B------:R-:W-:Y:S05]  /*0980*/  @!P0 BRA `(.L_x_477) ;  /* 0x0000000000108947 */ /* 0x000fea0003800000 */
[----:B-1----:R-:W1:Y:S02]  /*0990*/  LDC.64 R2, c[0x0][0x788] ;  /* 0x0001e200ff027b82 */ /* 0x002e640000000a00 */
[----:B-1----:R-:W-:-:S05]  /*09a0*/  IMAD.WIDE R2, R4, 0x4, R2 ;  /* 0x0000000404027825 */ /* 0x002fca00078e0202 */
[----:B------:R1:W5:Y:S01]  /*09b0*/  LDG.E R18, desc[UR38][R2.64] ;  /* 0x0000002602127981 */ /* 0x000362000c1e1900 */
[----:B------:R-:W-:Y:S05]  /*09c0*/  BRA `(.L_x_478) ;  /* 0x0000000000247947 */ /* 0x000fea0003800000 */
.L_x_477:
[----:B------:R-:W-:Y:S02]  /*09d0*/  ULDC.64 UR4, c[0x0][0x778] ;  /* 0x0001de0000047ab9 */ /* 0x000fe40000000a00 */
[----:B------:R-:W-:-:S04]  /*09e0*/  ISETP.NE.U32.AND P0, PT, RZ, UR4, PT ;  /* 0x00000004ff007c0c */ /* 0x000fc8000bf05070 */
[----:B------:R-:W-:-:S13]  /*09f0*/  ISETP.NE.AND.EX P0, PT, RZ, UR5, PT, P0 ;  /* 0x00000005ff007c0c */ /* 0x000fda000bf05300 */
[----:B------:R-:W-:Y:S05]  /*0a00*/  @!P0 BRA `(.L_x_478) ;  /* 0x0000000000148947 */ /* 0x000fea0003800000 */
[----:B-1----:R-:W1:Y:S02]  /*0a10*/  LDC.64 R2, c[0x0][0x778] ;  /* 0x0001de00ff027b82 */ /* 0x002e640000000a00 */
[----:B-1----:R-:W-:-:S05]  /*0a20*/  IMAD.WIDE R2, R4, 0x4, R2 ;  /* 0x0000000404027825 */ /* 0x002fca00078e0202 */
[----:B------:R-:W3:Y:S04]  /*0a30*/  LDG.E R18, desc[UR38][R2.64] ;  /* 0x0000002602127981 */ /* 0x000ee8000c1e1900 */
[----:B------:R-:W3:Y:S02]  /*0a40*/  LDG.E R5, desc[UR38][R2.64+0x4] ;  /* 0x0000042602057981 */ /* 0x000ee4000c1e1900 */
[----:B---3--:R-:W-:-:S07]  /*0a50*/  IMAD.IADD R18, R5, 0x1, -R18 ;  /* 0x0000000105127824 */ /* 0x008fce00078e0a12 */
.L_x_478:
[----:B--2--5:R-:W-:Y:S02]  /*0a60*/  ISETP.GE.AND P1, PT, R19, 0x1, PT ;  /* 0x000000011300780c */ /* 0x024fe40003f26270 */
[----:B------:R-:W-:Y:S02]  /*0a70*/  CS2R R182, SRZ ;  /* 0x0000000000b67805 */ /* 0x000fe4000001ff00 */
[----:B------:R-:W-:Y:S02]  /*0a80*/  PLOP3.LUT P0, PT, PT, PT, PT, 0x80, 0x0 ;  /* 0x000000000000781c */ /* 0x000fe40003f0f070 */
        /* <DEDUP_REMOVED lines=31> */
[----:B------:R-:W-:Y:S06]  /*0c80*/  @!P1 BRA `(.L_x_479) ;  /* 0x00000040002c9947 */ /* 0x000fec0003800000 */
[----:B------:R-:W-:Y:S01]  /*0c90*/  MOV R0, RZ ;  /* 0x000000ff00007202 */ /* 0x000fe20000000f00 */
[----:B------:R-:W-:-:S03]  /*0ca0*/  ULDC UR36, c[0x0][0x744] ;  /* 0x0001d10000247ab9 */ /* 0x000fc60000000800 */
[----:B------:R-:W-:-:S13]  /*0cb0*/  LOP3.LUT P0, RZ, R0, 0x3ff, RZ, 0xc0, !PT ;  /* 0x000003ff00ff7812 */ /* 0x000fda000780c0ff */
[----:B------:R-:W-:Y:S05]  /*0cc0*/  @!P0 BRA `(.L_x_480) ;  /* 0x00000000007c8947 */ /* 0x000fea0003800000 */
[----:B-1----:R-:W-:Y:S01]  /*0cd0*/  MOV R2, 0x0 ;  /* 0x0000000000027802 */ /* 0x002fe20000000f00 */
        /* <DEDUP_REMOVED lines=15> */
.L_x_481:
        /* <DEDUP_REMOVED lines=15> */
.L_x_480:
[----:B-1----:R-:W1:Y:S01]  /*0ec0*/  S2R R3, SR_CgaCtaId ;  /* 0x0000000000037919 */ /* 0x002e620000008800 */
        /* <DEDUP_REMOVED lines=21> */
.L_x_483:
        /* <DEDUP_REMOVED lines=15> */
.L_x_482:
[----:B------:R-:W-:Y:S01]  /*1110*/  SHF.R.S32.HI R3, RZ, 0x1f, R16 ;  /* 0x0000001fff037819 */ /* 0x000fe20000011410 */
[----:B------:R-:W-:-:S03]  /*1120*/  UMOV UR4, 0xffffffff ;  /* 0xffffffff00047882 */ /* 0x000fc60000000000 */
[----:B------:R-:W-:-:S04]  /*1130*/  LEA.HI R0, R3, R16, RZ, 0x7 ;  /* 0x0000001003007211 */ /* 0x000fc800078f38ff */
[----:B------:R-:W-:Y:S01]  /*1140*/  SHF.R.S32.HI R13, RZ, 0x7, R0 ;  /* 0x00000007ff0d7819 */ /* 0x000fe20000011400 */
[----:B------:R-:W-:Y:S06]  /*1150*/  BRA.DIV UR4, `(.L_x_484) ;  /* 0x0000008a04307947 */ /* 0x000fec000b800000 */
[----:B------:R1:W2:Y:S02]  /*1160*/  SHFL.IDX PT, R14, R13, RZ, 0x1f ;  /* 0x00001fff0d0e7589 */ /* 0x0002a400000e0000 */
.L_x_587:
[----:B------:R-:W-:Y:S01]  /*1170*/  SHF.L.U32 R15, RZ, 0x1f, RZ ;  /* 0x0000001fff0f7819 */ /* 0x000fe200000006ff */
[----:B------:R-:W-:Y:S01]  /*1180*/  VIADD R19, R19, 0x7f ;  /* 0x0000007f13137836 */ /* 0x000fe20000000000 */
[----:B--2---:R-:W-:Y:S01]  /*1190*/  LEA.HI R2, R14, R14, RZ, 0x1 ;  /* 0x0000000e0e027211 */ /* 0x004fe200078f08ff */
[----:B------:R-:W-:Y:S01]  /*11a0*/  IMAD.IADD R18, R18, 0x1, -R17 ;  /* 0x0000000112127824 */ /* 0x000fe200078e0a11 */
[----:B------:R-:W2:Y:S01]  /*11b0*/  SYNCS.PHASECHK.TRANS64.TRYWAIT P0, [R226+URZ+0x30c00], R15 ;  /* 0x030c000fe20075a7 */ /* 0x000ea2000800017f */
[----:B------:R-:W-:Y:S02]  /*11c0*/  LOP3.LUT R5, R0, 0xffffff80, RZ, 0xc0, !PT ;  /* 0xffffff8000057812 */ /* 0x000fe400078ec0ff */
[----:B------:R-:W-:Y:S02]  /*11d0*/  LOP3.LUT R225, R2, 0xffffe, RZ, 0xc0, !PT ;  /* 0x000ffffe02e17812 */ /* 0x000fe400078ec0ff */
[CC--:B------:R-:W-:Y:S01]  /*11e0*/  LEA.HI R2, R3.reuse, R16.reuse, RZ, 0x5 ;  /* 0x0000001003027211 */ /* 0x0c0fe200078f28ff */
[----:B------:R-:W-:Y:S01]  /*11f0*/  IMAD.IADD R4, R16, 0x1, -R5 ;  /* 0x0000000110047824 */ /* 0x000fe200078e0a05 */
[----:B------:R-:W-:Y:S01]  /*1200*/  LEA.HI R0, R3, R16, RZ, 0x2 ;  /* 0x0000001003007211 */ /* 0x000fe200078f10ff */
[----:B------:R-:W-:Y:S01]  /*1210*/  IMAD.IADD R225, R14, 0x1, -R225 ;  /* 0x000000010ee17824 */ /* 0x000fe200078e0ae1 */
[----:B------:R-:W-:-:S02]  /*1220*/  LOP3.LUT R7, R2, 0xffffffe0, RZ, 0xc0, !PT ;  /* 0xffffffe002077812 */ /* 0x000fc400078ec0ff */
[----:B------:R-:W-:Y:S02]  /*1230*/  LOP3.LUT R9, R0, 0xfffffffc, RZ, 0xc0, !PT ;  /* 0xfffffffc00097812 */ /* 0x000fe400078ec0ff */
[CC--:B------:R-:W-:Y:S01]  /*1240*/  LEA.HI R6, R3.reuse, R16.reuse, RZ, 0x3 ;  /* 0x0000001003067211 */ /* 0x0c0fe200078f18ff */
[C---:B------:R-:W-:Y:S01]  /*1250*/  IMAD.IADD R7, R16.reuse, 0x1, -R7 ;  /* 0x0000000110077824 */ /* 0x040fe200078e0a07 */
[----:B------:R-:W-:Y:S01]  /*1260*/  LEA.HI R8, R3, R16, RZ, 0x4 ;  /* 0x0000001003087211 */ /* 0x000fe200078f20ff */
[C---:B------:R-:W-:Y:S01]  /*1270*/  IMAD.IADD R0, R16.reuse, 0x1, -R9 ;  /* 0x0000000110007824 */ /* 0x040fe200078e0a09 */
[----:B------:R-:W-:Y:S01]  /*1280*/  SHF.R.S32.HI R3, RZ, 0x5, R2 ;  /* 0x00000005ff037819 */ /* 0x000fe20000011402 */
[----:B------:R-:W-:Y:S01]  /*1290*/  IMAD.SHL.U32 R16, R16, 0x40, RZ ;  /* 0x0000004010107824 */ /* 0x000fe200078e00ff */
[----:B------:R-:W-:Y:S02]  /*12a0*/  SHF.R.S32.HI R2, RZ, 0x1f, R19 ;  /* 0x0000001fff027819 */ /* 0x000fe40000011413 */
[----:B------:R-:W-:Y:S01]  /*12b0*/  SHF.R.S32.HI R11, RZ, 0x4, R8 ;  /* 0x00000004ff0b7819 */ /* 0x000fe20000011408 */
[----:B------:R-:W-:Y:S01]  /*12c0*/  IMAD.SHL.U32 R5, R3, 0x10, RZ ;  /* 0x0000001003057824 */ /* 0x000fe200078e00ff */
[----:B------:R-:W-:-:S02]  /*12d0*/  LOP3.LUT R16, R16, 0x1c0, RZ, 0xc0, !PT ;  /* 0x000001c010107812 */ /* 0x000fc400078ec0ff */
[----:B------:R-:W-:Y:S02]  /*12e0*/  LEA.HI R235, R2, R19, RZ, 0x7 ;  /* 0x0000001302eb7211 */ /* 0x000fe400078f38ff */
[----:B------:R-:W-:Y:S02]  /*12f0*/  LEA.HI R8, R8, R11, RZ, 0x1 ;  /* 0x0000000b08087211 */ /* 0x000fe400078f08ff */
[----:B------:R-:W-:Y:S02]  /*1300*/  SHF.R.S32.HI R3, RZ, 0x1f, R4 ;  /* 0x0000001fff037819 */ /* 0x000fe40000011404 */
[----:B------:R-:W-:Y:S01]  /*1310*/  LOP3.LUT R5, R16, 0x30, R5, 0xf8, !PT ;  /* 0x0000003010057812 */ /* 0x000fe200078ef805 */
[----:B--2---:R-:W-:Y:S06]  /*1320*/  @P0 BRA `(.L_x_485) ;  /* 0x0000000000080947 */ /* 0x004fec0003800000 */
[----:B------:R-:W2:Y:S02]  /*1330*/  SYNCS.PHASECHK.TRANS64.TRYWAIT P0, [R226+URZ+0x30c00], R15 ;  /* 0x030c000fe20075a7 */ /* 0x000ea4000800017f */
[----:B--2---:R-:W-:Y:S05]  /*1340*/  @!P0 BRA `(.L_x_486) ;  /* 0x0000008400d08947 */ /* 0x004fea0003800000 */
.L_x_485:
[----:B------:R-:W3:Y:S01]  /*1350*/  LDL.LU R19, [R1+0x10] ;  /* 0x0000100001137983 */ /* 0x000ee20000300800 */
[----:B------:R-:W-:Y:S01]  /*1360*/  LOP3.LUT R9, R5, 0x8, R6, 0xf8, !PT ;  /* 0x0000000805097812 */ /* 0x000fe200078ef806 */
[----:B------:R-:W-:Y:S01]  /*1370*/  IMAD R17, R13, 0x400, R4 ;  /* 0x000004000d117824 */ /* 0x000fe200078e0204 */
[----:B------:R-:W-:Y:S02]  /*1380*/  LEA.HI R5, R3, R4, RZ, 0x5 ;  /* 0x0000000403057211 */ /* 0x000fe400078f28ff */
[----:B------:R-:W-:Y:S02]  /*1390*/  CS2R R182, SRZ ;  /* 0x0000000000b67805 */ /* 0x000fe4000001ff00 */
[----:B------:R-:W-:Y:S02]  /*13a0*/  SHF.R.S32.HI R2, RZ, 0x1f, R7 ;  /* 0x0000001fff027819 */ /* 0x000fe40000011407 */
[----:B------:R-:W-:Y:S02]  /*13b0*/  CS2R R180, SRZ ;  /* 0x0000000000b47805 */ /* 0x000fe4000001ff00 */
[----:B------:R-:W-:-:S02]  /*13c0*/  SHF.R.S32.HI R5, RZ, 0x5, R5 ;  /* 0x00000005ff057819 */ /* 0x000fc40000011405 */
[----:B------:R-:W-:Y:S02]  /*13d0*/  CS2R R178, SRZ ;  /* 0x0000000000b27805 */ /* 0x000fe4000001ff00 */
[----:B------:R-:W-:Y:S02]  /*13e0*/  LOP3.LUT R8, R8, 0x7ffffe, RZ, 0xc0, !PT ;  /* 0x007ffffe08087812 */ /* 0x000fe400078ec0ff */
[----:B------:R-:W-:Y:S02]  /*13f0*/  CS2R R176, SRZ ;  /* 0x0000000000b07805 */ /* 0x000fe4000001ff00 */
[----:B------:R-:W-:Y:S01]  /*1400*/  LEA.HI R3, R3, R4, RZ, 0x2 ;  /* 0x0000000403037211 */ /* 0x000fe200078f10ff */
[----:B------:R-:W-:Y:S01]  /*1410*/  IMAD R18, R5, -0x10, R18 ;  /* 0xfffffff005127824 */ /* 0x000fe200078e0212 */
[CC--:B------:R-:W-:Y:S01]  /*1420*/  LEA.HI R6, R2.reuse, R7.reuse, RZ, 0x3 ;  /* 0x0000000702067211 */ /* 0x0c0fe200078f18ff */
[----:B------:R-:W-:Y:S01]  /*1430*/  IMAD.IADD R12, R11, 0x1, -R8 ;  /* 0x000000010b0c7824 */ /* 0x000fe200078e0a08 */
[----:B------:R-:W-:-:S02]  /*1440*/  LEA.HI R7, R2, R7, RZ, 0x2 ;  /* 0x0000000702077211 */ /* 0x000fc400078f10ff */
[----:B------:R-:W-:Y:S02]  /*1450*/  CS2R R174, SRZ ;  /* 0x0000000000ae7805 */ /* 0x000fe4000001ff00 */
[C---:B------:R-:W-:Y:S01]  /*1460*/  LEA.HI R2, R13.reuse, R13, RZ, 0x1 ;  /* 0x0000000d0d027211 */ /* 0x040fe200078f08ff */
[----:B------:R-:W-:Y:S01]  /*1470*/  IMAD R12, R13, 0x10, R12 ;  /* 0x000000100d0c7824 */ /* 0x000fe200078e020c */
[----:B------:R-:W-:Y:S02]  /*1480*/  LOP3.LUT R5, R3, 0x7ffffffc, RZ, 0xc0, !PT ;  /* 0x7ffffffc03057812 */ /* 0x000fe400078ec0ff */
[----:B------:R-:W-:Y:S02]  /*1490*/  CS2R R172, SRZ ;  /* 0x0000000000ac7805 */ /* 0x000fe4000001ff00 */
[----:B------:R-:W-:Y:S02]  /*14a0*/  SHF.R.S32.HI R8, RZ, 0x2, R3 ;  /* 0x00000002ff087819 */ /* 0x000fe40000011403 */
[----:B------:R-:W-:-:S02]  /*14b0*/  CS2R R170, SRZ ;  /* 0x0000000000aa7805 */ /* 0x000fc4000001ff00 */
[----:B------:R-:W-:Y:S02]  /*14c0*/  SHF.R.S32.HI R3, RZ, 0x1f, R3 ;  /* 0x0000001fff037819 */ /* 0x000fe40000011403 */
[----:B------:R-:W-:Y:S02]  /*14d0*/  CS2R R168, SRZ ;  /* 0x0000000000a87805 */ /* 0x000fe4000001ff00 */
[----:B------:R-:W-:Y:S01]  /*14e0*/  LOP3.LUT R10, R2, 0xfffffffe, RZ, 0xc0, !PT ;  /* 0xfffffffe020a7812 */ /* 0x000fe200078ec0ff */
[----:B------:R-:W-:Y:S01]  /*14f0*/  IMAD.IADD R2, R4, 0x1, -R5 ;  /* 0x0000000104027824 */ /* 0x000fe200078e0a05 */
[----:B------:R-:W-:Y:S02]  /*1500*/  LEA.HI R5, R3, R8, RZ, 0x3 ;  /* 0x0000000803057211 */ /* 0x000fe400078f18ff */
[----:B------:R-:W-:Y:S02]  /*1510*/  CS2R R166, SRZ ;  /* 0x0000000000a67805 */ /* 0x000fe4000001ff00 */
[----:B------:R-:W-:Y:S01]  /*1520*/  SHF.R.S32.HI R4, RZ, 0x3, R6 ;  /* 0x00000003ff047819 */ /* 0x000fe20000011406 */
[----:B------:R-:W-:Y:S01]  /*1530*/  IMAD.IADD R10, R13, 0x1, -R10 ;  /* 0x000000010d0a7824 */ /* 0x000fe200078e0a0a */
[----:B------:R-:W-:-:S02]  /*1540*/  SHF.R.S32.HI R3, RZ, 0x1f, R6 ;  /* 0x0000001fff037819 */ /* 0x000fc40000011406 */
[----:B------:R-:W-:Y:S02]  /*1550*/  CS2R R164, SRZ ;  /* 0x0000000000a47805 */ /* 0x000fe4000001ff00 */
[----:B------:R-:W-:Y:S02]  /*1560*/  SHF.R.U32.HI R16, RZ, 0x3, R16 ;  /* 0x00000003ff107819 */ /* 0x000fe40000011610 */
[----:B------:R-:W-:Y:S02]  /*1570*/  CS2R R162, SRZ ;  /* 0x0000000000a27805 */ /* 0x000fe4000001ff00 */
[----:B------:R-:W-:Y:S02]  /*1580*/  LOP3.LUT R5, R5, 0xfffffff8, RZ, 0xc0, !PT ;  /* 0xfffffff805057812 */ /* 0x000fe400078ec0ff */
[----:B------:R-:W-:Y:S02]  /*1590*/  CS2R R160, SRZ ;  /* 0x0000000000a07805 */ /* 0x000fe4000001ff00 */
[----:B------:R-:W-:-:S02]  /*15a0*/  SHF.R.S32.HI R6, RZ, 0x2, R7 ;  /* 0x00000002ff067819 */ /* 0x000fc40000011407 */
[----:B------:R-:W-:Y:S02]  /*15b0*/  CS2R R158, SRZ ;  /* 0x00000000009e7805 */ /* 0x000fe4000001ff00 */
[----:B------:R-:W-:Y:S02]  /*15c0*/  LOP3.LUT R9, R9, R16, RZ, 0x3c, !PT ;  /* 0x0000001009097212 */ /* 0x000fe400078e3cff */
[----:B------:R-:W-:Y:S02]  /*15d0*/  CS2R R156, SRZ ;  /* 0x00000000009c7805 */ /* 0x000fe4000001ff00 */
[----:B------:R-:W-:Y:S01]  /*15e0*/  LEA.HI R3, R3, R4, RZ, 0x4 ;  /* 0x0000000403037211 */ /* 0x000fe200078f20ff */
[----:B------:R-:W-:Y:S01]  /*15f0*/  VIADD R14, R6, 0x18 ;  /* 0x00000018060e7836 */ /* 0x000fe20000000000 */
[----:B------:R-:W-:Y:S01]  /*1600*/  IADD3 R11, R18, R5, -R8 ;  /* 0x00000005120b7210 */ /* 0x000fe20007ffe808 */
[----:B------:R-:W-:Y:S01]  /*1610*/  VIADD R8, R6, 0x8 ;  /* 0x0000000806087836 */ /* 0x000fe20000000000 */
[----:B------:R-:W-:Y:S01]  /*1620*/  LOP3.LUT R5, R3, 0x1ffffff0, RZ, 0xc0, !PT ;  /* 0x1ffffff003057812 */ /* 0x000fe200078ec0ff */
[----:B------:R-:W-:Y:S01]  /*1630*/  IMAD.U32 R236, R12, 0x200, R9 ;  /* 0x000002000cec7824 */ /* 0x000fe200078e0009 */
[----:B------:R-:W-:Y:S01]  /*1640*/  LEA.HI R7, R7, R6, RZ, 0x1 ;  /* 0x0000000607077211 */ /* 0x000fe200078f08ff */
[----:B------:R-:W-:Y:S01]  /*1650*/  IMAD R3, R10, -0x40, R11 ;  /* 0xffffffc00a037824 */ /* 0x000fe200078e020b */
[----:B------:R-:W-:Y:S01]  /*1660*/  LEA.HI R9, R8, R8, RZ, 0x1 ;  /* 0x0000000808097211 */ /* 0x000fe200078f08ff */
[----:B------:R-:W-:Y:S01]  /*1670*/  VIADD R10, R6, 0x10 ;  /* 0x00000010060a7836 */ /* 0x000fe20000000000 */
[----:B------:R-:W-:Y:S01]  /*1680*/  LOP3.LUT R7, R7, 0xfffffffe, RZ, 0xc0, !PT ;  /* 0xfffffffe07077812 */ /* 0x000fe200078ec0ff */
[----:B------:R-:W-:Y:S01]  /*1690*/  IMAD.IADD R4, R4, 0x1, -R5 ;  /* 0x0000000104047824 */ /* 0x000fe200078e0a05 */
[----:B------:R-:W-:-:S02]  /*16a0*/  LOP3.LUT R5, R9, 0xfffffffe, RZ, 0xc0, !PT ;  /* 0xfffffffe09057812 */ /* 0x000fc400078ec0ff */
[----:B------:R-:W-:Y:S02]  /*16b0*/  CS2R R154, SRZ ;  /* 0x00000000009a7805 */ /* 0x000fe4000001ff00 */
[----:B------:R-:W-:Y:S01]  /*16c0*/  LEA.HI R11, R10, R10, RZ, 0x1 ;  /* 0x0000000a0a0b7211 */ /* 0x000fe200078f08ff */
[----:B------:R-:W-:Y:S01]  /*16d0*/  IMAD.IADD R7, R6, 0x1, -R7 ;  /* 0x0000000106077824 */ /* 0x000fe200078e0a07 */
[----:B------:R-:W-:Y:S01]  /*16e0*/  SHF.R.S32.HI R6, RZ, 0x1f, R9 ;  /* 0x0000001fff067819 */ /* 0x000fe20000011409 */
[----:B------:R-:W-:Y:S01]  /*16f0*/  IMAD.IADD R8, R8, 0x1, -R5 ;  /* 0x0000000108087824 */ /* 0x000fe200078e0a05 */
[----:B------:R-:W-:Y:S02]  /*1700*/  SHF.R.S32.HI R5, RZ, 0x1, R9 ;  /* 0x00000001ff057819 */ /* 0x000fe40000011409 */
[----:B------:R-:W-:Y:S02]  /*1710*/  CS2R R152, SRZ ;  /* 0x0000000000987805 */ /* 0x000fe4000001ff00 */
[----:B------:R-:W-:-:S02]  /*1720*/  SHF.R.S32.HI R9, RZ, 0x1, R11 ;  /* 0x00000001ff097819 */ /* 0x000fc4000001140b */
[----:B------:R-:W-:Y:S02]  /*1730*/  CS2R R214, SRZ ;  /* 0x0000000000d67805 */ /* 0x000fe4000001ff00 */
[----:B------:R-:W-:Y:S02]  /*1740*/  SHF.R.S32.HI R12, RZ, 0x1f, R11 ;  /* 0x0000001fff0c7819 */ /* 0x000fe4000001140b */
[----:B------:R-:W-:Y:S02]  /*1750*/  CS2R R212, SRZ ;  /* 0x0000000000d47805 */ /* 0x000fe4000001ff00 */
[----:B--2---:R-:W-:Y:S02]  /*1760*/  LEA.HI R15, R14, R14, RZ, 0x1 ;  /* 0x0000000e0e0f7211 */ /* 0x004fe400078f08ff */
[----:B------:R-:W-:Y:S02]  /*1770*/  CS2R R210, SRZ ;  /* 0x0000000000d27805 */ /* 0x000fe4000001ff00 */
[----:B------:R-:W-:-:S02]  /*1780*/  LEA.HI R6, R6, R5, RZ, 0x4 ;  /* 0x0000000506067211 */ /* 0x000fc400078f20ff */
[----:B------:R-:W-:Y:S02]  /*1790*/  CS2R R208, SRZ ;  /* 0x0000000000d07805 */ /* 0x000fe4000001ff00 */
[----:B------:R-:W-:Y:S02]  /*17a0*/  LEA.HI R12, R12, R9, RZ, 0x4 ;  /* 0x000000090c0c7211 */ /* 0x000fe400078f20ff */
[----:B------:R-:W-:Y:S02]  /*17b0*/  CS2R R206, SRZ ;  /* 0x0000000000ce7805 */ /* 0x000fe4000001ff00 */
[----:B-1----:R-:W-:Y:S02]  /*17c0*/  LOP3.LUT R13, R11, 0xfffffffe, RZ, 0xc0, !PT ;  /* 0xfffffffe0b0d7812 */ /* 0x002fe400078ec0ff */
[----:B------:R-:W-:Y:S02]  /*17d0*/  CS2R R204, SRZ ;  /* 0x0000000000cc7805 */ /* 0x000fe4000001ff00 */
[----:B------:R-:W-:-:S02]  /*17e0*/  SHF.R.S32.HI R11, RZ, 0x1, R15 ;  /* 0x00000001ff0b7819 */ /* 0x000fc4000001140f */
[----:B------:R-:W-:Y:S02]  /*17f0*/  CS2R R202, SRZ ;  /* 0x0000000000ca7805 */ /* 0x000fe4000001ff00 */
[----:B------:R-:W-:Y:S01]  /*1800*/  SHF.R.S32.HI R16, RZ, 0x1f, R15 ;  /* 0x0000001fff107819 */ /* 0x000fe2000001140f */
[----:B------:R-:W-:Y:S01]  /*1810*/  IMAD.IADD R13, R10, 0x1, -R13 ;  /* 0x000000010a0d7824 */ /* 0x000fe200078e0a0d */
[----:B------:R-:W-:Y:S02]  /*1820*/  LOP3.LUT R6, R6, 0x1ffffff0, RZ, 0xc0, !PT ;  /* 0x1ffffff006067812 */ /* 0x000fe400078ec0ff */
[----:B------:R-:W-:Y:S02]  /*1830*/  CS2R R200, SRZ ;  /* 0x0000000000c87805 */ /* 0x000fe4000001ff00 */
[----:B------:R-:W-:Y:S02]  /*1840*/  LOP3.LUT R12, R12, 0x1ffffff0, RZ, 0xc0, !PT ;  /* 0x1ffffff00c0c7812 */ /* 0x000fe400078ec0ff */
[----:B------:R-:W-:-:S02]  /*1850*/  CS2R R198, SRZ ;  /* 0x0000000000c67805 */ /* 0x000fc4000001ff00 */
[----:B------:R-:W-:Y:S01]  /*1860*/  LEA.HI R16, R16, R11, RZ, 0x4 ;  /* 0x0000000b10107211 */ /* 0x000fe200078f20ff */
[----:B------:R-:W-:Y:S01]  /*1870*/  IMAD.IADD R5, R5, 0x1, -R6 ;  /* 0x0000000105057824 */ /* 0x000fe200078e0a06 */
[----:B------:R-:W-:Y:S01]  /*1880*/  LOP3.LUT R15, R15, 0xfffffffe, RZ, 0xc0, !PT ;  /* 0xfffffffe0f0f7812 */ /* 0x000fe200078ec0ff */
[----:B------:R-:W-:Y:S01]  /*1890*/  IMAD.IADD R12, R9, 0x1, -R12 ;  /* 0x00000001090c7824 */ /* 0x000fe200078e0a0c */
[----:B------:R-:W-:Y:S01]  /*18a0*/  LOP3.LUT R16, R16, 0x1ffffff0, RZ, 0xc0, !PT ;  /* 0x1ffffff010107812 */ /* 0x000fe200078ec0ff */
[----:B------:R-:W-:Y:S01]  /*18b0*/  IMAD R6, R4, 0x8, R7 ;  /* 0x0000000804067824 */ /* 0x000fe200078e0207 */
[----:B------:R-:W-:Y:S01]  /*18c0*/  CS2R R196, SRZ ;  /* 0x0000000000c47805 */ /* 0x000fe2000001ff00 */
[----:B------:R-:W-:Y:S01]  /*18d0*/  IMAD R4, R5, 0x8, R8 ;  /* 0x0000000805047824 */ /* 0x000fe200078e0208 */
[----:B------:R-:W-:Y:S01]  /*18e0*/  CS2R R194, SRZ ;  /* 0x0000000000c27805 */ /* 0x000fe2000001ff00 */
[----:B------:R-:W-:Y:S01]  /*18f0*/  IMAD R5, R12, 0x8, R13 ;  /* 0x000000080c057824 */ /* 0x000fe200078e020d */
[----:B------:R1:W-:Y:S01]  /*1900*/  STL [R1+0x8], R6 ;  /* 0x0000080601007387 */ /* 0x0003e20000100800 */
[----:B------:R-:W-:Y:S01]  /*1910*/  IMAD.IADD R15, R14, 0x1, -R15 ;  /* 0x000000010e0f7824 */ /* 0x000fe200078e0a0f */
[----:B------:R-:W-:Y:S01]  /*1920*/  CS2R R192, SRZ ;  /* 0x0000000000c07805 */ /* 0x000fe2000001ff00 */
[----:B------:R-:W-:Y:S01]  /*1930*/  IMAD.IADD R16, R11, 0x1, -R16 ;  /* 0x000000010b107824 */ /* 0x000fe200078e0a10 */
[----:B------:R-:W-:Y:S01]  /*1940*/  STL [R1+0x4], R4 ;  /* 0x0000040401007387 */ /* 0x000fe20000100800 */
[----:B------:R-:W-:Y:S01]  /*1950*/  IMAD.SHL.U32 R9, R17, 0x4, RZ ;  /* 0x0000000411097824 */ /* 0x000fe200078e00ff */
[----:B------:R-:W-:Y:S01]  /*1960*/  CS2R R190, SRZ ;  /* 0x0000000000be7805 */ /* 0x000fe2000001ff00 */
[----:B------:R-:W-:Y:S01]  /*1970*/  IMAD R237, R16, 0x8, R15 ;  /* 0x0000000810ed7824 */ /* 0x000fe200078e020f */
[----:B------:R2:W-:Y:S01]  /*1980*/  STL [R1], R5 ;  /* 0x0000000501007387 */ /* 0x0005e20000100800 */
[----:B------:R-:W-:-:S02]  /*1990*/  CS2R R188, SRZ ;  /* 0x0000000000bc7805 */ /* 0x000fc4000001ff00 */
[----:B-1----:R-:W-:Y:S02]  /*19a0*/  CS2R R6, SRZ ;  /* 0x0000000000067805 */ /* 0x002fe4000001ff00 */
[----:B------:R-:W-:Y:S02]  /*19b0*/  CS2R R186, SRZ ;  /* 0x0000000000ba7805 */ /* 0x000fe4000001ff00 */
[----:B------:R-:W-:Y:S02]  /*19c0*/  CS2R R184, SRZ ;  /* 0x0000000000b87805 */ /* 0x000fe4000001ff00 */
[----:B------:R-:W-:Y:S01]  /*19d0*/  SHF.R.S32.HI R235, RZ, 0x7, R235 ;  /* 0x00000007ffeb7819 */ /* 0x000fe200000114eb */
[----:B------:R-:W-:Y:S02]  /*19e0*/  IMAD R8, R9, 0x4, R226 ;  /* 0x0000000409087824 */ /* 0x000fe400078e02e2 */
[----:B--2---:R-:W-:Y:S01]  /*19f0*/  IMAD.MOV.U32 R5, RZ, RZ, RZ ;  /* 0x000000ffff057224 */ /* 0x004fe200078e00ff */
[----:B---3--:R-:W-:-:S07]  /*1a00*/  LOP3.LUT R4, R19, 0x1, RZ, 0xfc, !PT ;  /* 0x0000000113047812 */ /* 0x008fce00078efcff */
.L_x_497:
[----:B------:R-:W-:-:S13]  /*1a10*/  ISETP.NE.AND P0, PT, R4, 0x3, PT ;  /* 0x000000030400780c */ /* 0x000fda0003f05270 */
[----:B-1----:R-:W-:Y:S05]  /*1a20*/  @!P0 BRA `(.L_x_487) ;  /* 0x0000000000048947 */ /* 0x002fea0003800000 */
[----:B------:R-:W-:Y:S01]  /*1a30*/  BPT.TRAP 0x1 ;  /* 0x000000040000795c */ /* 0x000fe20000300000 */
.L_x_487:
[----:B------:R-:W-:Y:S01]  /*1a40*/  IMAD R9, R7, 0x8, R226 ;  /* 0x0000000807097824 */ /* 0x000fe200078e02e2 */
[----:B------:R-:W-:-:S04]  /*1a50*/  SHF.L.U32 R12, R6, 0x1f, RZ ;  /* 0x0000001f060c7819 */ /* 0x000fc800000006ff */
[----:B------:R1:W2:Y:S01]  /*1a60*/  SYNCS.PHASECHK.TRANS64.TRYWAIT P1, [R9+URZ+0x30c10], R12 ;  /* 0x030c100c090075a7 */ /* 0x0002a2000802017f */
[----:B------:R-:W-:Y:S05]  /*1a70*/  @!P0 BRA `(.L_x_488) ;  /* 0x0000000000048947 */ /* 0x000fea0003800000 */
[----:B------:R-:W-:Y:S01]  /*1a80*/  BPT.TRAP 0x1 ;  /* 0x000000040000795c */ /* 0x000fe20000300000 */
.L_x_488:
[----:B------:R-:W-:-:S05]  /*1a90*/  VIADD R10, R226, 0x10000 ;  /* 0x00010000e20a7836 */ /* 0x000fca0000000000 */
[----:B------:R-:W-:-:S04]  /*1aa0*/  SHF.R.U32.HI R10, RZ, 0x4, R10 ;  /* 0x00000004ff0a7819 */ /* 0x000fc8000001160a */
[----:B------:R-:W-:Y:S01]  /*1ab0*/  LOP3.LUT R10, R10, 0x3fff, RZ, 0xc0, !PT ;  /* 0x00003fff0a0a7812 */ /* 0x000fe200078ec0ff */
[----:B--2---:R-:W-:Y:S06]  /*1ac0*/  @P1 BRA `(.L_x_489) ;  /* 0x0000000000081947 */ /* 0x004fec0003800000 */
[----:B------:R-:W2:Y:S02]  /*1ad0*/  SYNCS.PHASECHK.TRANS64.TRYWAIT P1, [R9+URZ+0x30c10], R12 ;  /* 0x030c100c090075a7 */ /* 0x000ea4000802017f */
[----:B--2---:R-:W-:Y:S05]  /*1ae0*/  @!P1 BRA `(.L_x_490) ;  /* 0x0000007c00fc9947 */ /* 0x004fea0003800000 */
.L_x_489:
        /* <DEDUP_REMOVED lines=18> */
[----:B------:R-:W-:Y:S01]  /*1c10*/  IMAD R216, R17, 0x4, R226 ;  /* 0x0000000411d87824 */ /* 0x000fe200078e02e2 */
[----:B------:R-:W-:-:S07]  /*1c20*/  ULOP3.LUT UR10, UR4, 0x10000, URZ, 0xfc, !UPT ;  /* 0x00010000040a7892 */ /* 0x000fce000f8efc3f */
        /* <DEDUP_REMOVED lines=14> */
[C---:B------:R-:W-:Y:S02]  /*1d10*/  IMAD R11, R2.reuse, 0x2, R11 ;  /* 0x00000002020b7824 */ /* 0x040fe400078e020b */
[----:B----4-:R-:W-:Y:S02]  /*1d20*/  IMAD R13, R7, 0x80, R13 ;  /* 0x00000080070d7824 */ /* 0x010fe400078e020d */
        /* <DEDUP_REMOVED lines=15> */
[--C-:B------:R-:W-:Y:S02]  /*1e20*/  IMAD R219, R15, 0x4, R220.reuse ;  /* 0x000000040fdb7824 */ /* 0x100fe400078e02dc */
        /* <DEDUP_REMOVED lines=11> */
.L_x_491:
[----:B------:R1:W1:Y:S01]  /*1ee0*/  SYNCS.PHASECHK.TRANS64.TRYWAIT P1, [R9+URZ+0x30c30], R12 ;  /* 0x030c300c090075a7 */ /* 0x000262000802017f */
[----:B------:R-:W-:Y:S05]  /*1ef0*/  @!P0 BRA `(.L_x_492) ;  /* 0x0000000000048947 */ /* 0x000fea0003800000 */
[----:B------:R-:W-:Y:S01]  /*1f00*/  BPT.TRAP 0x1 ;  /* 0x000000040000795c */ /* 0x000fe20000300000 */
.L_x_492:
[----:B------:R-:W-:-:S05]  /*1f10*/  VIADD R11, R226, 0x18000 ;  /* 0x00018000e20b7836 */ /* 0x000fca0000000000 */
[----:B------:R-:W-:-:S04]  /*1f20*/  SHF.R.U32.HI R11, RZ, 0x4, R11 ;  /* 0x00000004ff0b7819 */ /* 0x000fc8000001160b */
[----:B------:R-:W-:-:S04]  /*1f30*/  LOP3.LUT R218, R11, 0x3fff, RZ, 0xc0, !PT ;  /* 0x00003fff0bda7812 */ /* 0x000fc800078ec0ff */
[----:B------:R-:W-:Y:S01]  /*1f40*/  LOP3.LUT R14, R218, 0x10000, RZ, 0xfc, !PT ;  /* 0x00010000da0e7812 */ /* 0x000fe200078efcff */
[----:B-1----:R-:W-:Y:S06]  /*1f50*/  @P1 BRA `(.L_x_493) ;  /* 0x0000000000081947 */ /* 0x002fec0003800000 */
[----:B------:R-:W1:Y:S02]  /*1f60*/  SYNCS.PHASECHK.TRANS64.TRYWAIT P1, [R9+URZ+0x30c30], R12 ;  /* 0x030c300c090075a7 */ /* 0x000e64000802017f */
[----:B-1----:R-:W-:Y:S05]  /*1f70*/  @!P1 BRA `(.L_x_494) ;  /* 0x0000007800ec9947 */ /* 0x002fea0003800000 */
.L_x_493:
        /* <DEDUP_REMOVED lines=9> */
[C---:B------:R-:W-:Y:S01]  /*2010*/  VIADD R231, R0.reuse, 0x10 ;  /* 0x0000001000e77836 */ /* 0x040fe20000000000 */
[----:B---3--:R-:W1:Y:S01]  /*2020*/  SHFL.IDX PT, R15, R20, R232, 0x1f ;  /* 0x00001fe8140f7589 */ /* 0x008e6200000e0000 */
[C---:B------:R-:W-:Y:S01]  /*2030*/  ISETP.GT.AND P2, PT, R3.reuse, RZ, PT ;  /* 0x000000ff0300720c */ /* 0x040fe20003f44270 */
[----:B------:R-:W-:Y:S01]  /*2040*/  ULOP3.LUT UR9, UR9, 0x10000, URZ, 0xfc, !UPT ;  /* 0x0001000009097892 */ /* 0x000fe2000f8efc3f */
[----:B------:R-:W-:Y:S01]  /*2050*/  ISETP.GT.AND P1, PT, R3, 0x8, PT ;  /* 0x000000080300780c */ /* 0x000fe20003f24270 */
[----:B------:R-:W3:Y:S01]  /*2060*/  SHFL.IDX PT, R16, R20, R231, 0x1f ;  /* 0x00001fe714107589 */ /* 0x000ee200000e0000 */
[----:B------:R-:W-:Y:S01]  /*2070*/  FSEL R18, R93, -INF , P2 ;  /* 0xff8000005d127808 */ /* 0x000fe20001000000 */
[C---:B------:R-:W-:Y:S01]  /*2080*/  VIADD R233, R0.reuse, 0x8 ;  /* 0x0000000800e97836 */ /* 0x040fe20000000000 */
[----:B------:R-:W-:Y:S01]  /*2090*/  FSEL R22, R95, -INF , P1 ;  /* 0xff8000005f167808 */ /* 0x000fe20000800000 */
[----:B------:R-:W5:Y:S01]  /*20a0*/  SHFL.IDX PT, R11, R20, R0, 0x1f ;  /* 0x00001f00140b7589 */ /* 0x000f6200000e0000 */
[----:B------:R-:W-:Y:S01]  /*20b0*/  UMOV UR6, UR8 ;  /* 0x0000000800067c82 */ /* 0x000fe20008000000 */
[----:B------:R-:W-:Y:S01]  /*20c0*/  UMOV UR4, UR9 ;  /* 0x0000000900047c82 */ /* 0x000fe20008000000 */
[----:B------:R-:W-:Y:S01]  /*20d0*/  VIADD R228, R0, 0x1c ;  /* 0x0000001c00e47836 */ /* 0x000fe20000000000 */
[----:B------:R-:W-:Y:S01]  /*20e0*/  HGMMA.64x128x16.F32.BF16 R24, gdesc[UR4], RZ, !UPT, gsb0 ;  /* 0x01e00000041879f0 */ /* 0x000fe2000c0018ff */
[----:B------:R-:W-:Y:S01]  /*20f0*/  UIADD3 UR6, UR8, 0x2, URZ ;  /* 0x0000000208067890 */ /* 0x000fe2000fffe03f */
[----:B------:R-:W4:Y:S01]  /*2100*/  SHFL.IDX PT, R13, R20, R233, 0x1f ;  /* 0x00001fe9140d7589 */ /* 0x000f2200000e0000 */
[----:B------:R-:W-:Y:S01]  /*2110*/  UIADD3 UR4, UR9, 0x2, URZ ;  /* 0x0000000209047890 */ /* 0x000fe2000fffe03f */
[----:B------:R-:W-:Y:S01]  /*2120*/  FSEL R19, R96, -INF , P2 ;  /* 0xff80000060137808 */ /* 0x000fe20001000000 */
        /* <DEDUP_REMOVED lines=16> */
[--C-:B-----5:R-:W-:Y:S01]  /*2230*/  FFMA.FTZ R88, R88, UR36, -R11.reuse ;  /* 0x0000002458587c23 */ /* 0x120fe2000801080b */
[----:B------:R-:W-:Y:S01]  /*2240*/  FSEL R92, R92, -INF , P2 ;  /* 0xff8000005c5c7808 */ /* 0x000fe20001000000 */
[----:B------:R-:W-:Y:S01]  /*2250*/  FFMA.FTZ R11, R90, UR36, -R11 ;  /* 0x000000245a0b7c23 */ /* 0x000fe2000801080b */
[----:B------:R-:W-:Y:S01]  /*2260*/  SHFL.IDX PT, R18, R20, R230, 0x1f ;  /* 0x00001fe614127589 */ /* 0x000fe200000e0000 */
[----:B------:R5:W-:Y:S01]  /*2270*/  MUFU.EX2 R223, R88 ;  /* 0x0000005800df7308 */ /* 0x000be20000000800 */
[--C-:B----4-:R-:W-:Y:S01]  /*2280*/  FFMA.FTZ R14, R94, UR36, -R13.reuse ;  /* 0x000000245e0e7c23 */ /* 0x110fe2000801080d */
[----:B------:R-:W-:Y:S01]  /*2290*/  FFMA.FTZ R92, R92, UR36, -R13 ;  /* 0x000000245c5c7c23 */ /* 0x000fe2000801080d */
[----:B--2---:R-:W2:Y:S01]  /*22a0*/  SHFL.IDX PT, R23, R20, R228, 0x1f ;  /* 0x00001fe414177589 */ /* 0x004ea200000e0000 */
[----:B------:R-:W-:Y:S01]  /*22b0*/  FSEL R94, R103, -INF , P1 ;  /* 0xff800000675e7808 */ /* 0x000fe20000800000 */
[----:B------:R-:W-:Y:S01]  /*22c0*/  IMAD R218, R7, 0x400, R218 ;  /* 0x0000040007da7824 */ /* 0x000fe200078e02da */
[----:B------:R-:W-:Y:S01]  /*22d0*/  FSEL R100, R100, -INF , P2 ;  /* 0xff80000064647808 */ /* 0x000fe20001000000 */
[----:B------:R-:W4:Y:S01]  /*22e0*/  SHFL.IDX PT, R90, R227, R0, 0x1f ;  /* 0x00001f00e35a7589 */ /* 0x000f2200000e0000 */
[----:B------:R1:W-:Y:S01]  /*22f0*/  MUFU.EX2 R13, R92 ;  /* 0x0000005c000d7308 */ /* 0x0003e20000000800 */
[----:B-----5:R-:W-:-:S02]  /*2300*/  FSEL R88, R101, -INF , P2 ;  /* 0xff80000065587808 */ /* 0x020fc40001000000 */
[----:B------:R-:W-:Y:S01]  /*2310*/  FSEL R102, R102, -INF , P1 ;  /* 0xff80000066667808 */ /* 0x000fe20000800000 */
[----:B------:R-:W-:Y:S01]  /*2320*/  SHFL.IDX PT, R98, R227, R231, 0x1f ;  /* 0x00001fe7e3627589 */ /* 0x000fe200000e0000 */
[----:B------:R-:W-:Y:S02]  /*2330*/  FSEL R89, R89, -INF , P2 ;  /* 0xff80000059597808 */ /* 0x000fe40001000000 */
[----:B------:R-:W-:Y:S01]  /*2340*/  FSEL R91, R91, -INF , P1 ;  /* 0xff8000005b5b7808 */ /* 0x000fe20000800000 */
[----:B------:R5:W-:Y:S01]  /*2350*/  MUFU.EX2 R16, R22 ;  /* 0x0000001600107308 */ /* 0x000be20000000800 */
[----:B-1----:R-:W1:Y:S01]  /*2360*/  SHFL.IDX PT, R92, R227, R234, 0x1f ;  /* 0x00001feae35c7589 */ /* 0x002e6200000e0000 */
[--C-:B------:R-:W-:Y:S01]  /*2370*/  FFMA.FTZ R89, R89, UR36, -R12.reuse ;  /* 0x0000002459597c23 */ /* 0x100fe2000801080c */
[--C-:B---3--:R-:W-:Y:S01]  /*2380*/  FFMA.FTZ R100, R100, UR36, -R21.reuse ;  /* 0x0000002464647c23 */ /* 0x108fe20008010815 */
[----:B------:R-:W-:Y:S01]  /*2390*/  FSEL R97, R97, -INF , P2 ;  /* 0xff80000061617808 */ /* 0x000fe20001000000 */
[----:B------:R-:W-:Y:S01]  /*23a0*/  FFMA.FTZ R12, R91, UR36, -R12 ;  /* 0x000000245b0c7c23 */ /* 0x000fe2000801080c */
[----:B------:R-:W-:Y:S01]  /*23b0*/  FSEL R99, R99, -INF , P1 ;  /* 0xff80000063637808 */ /* 0x000fe20000800000 */
[----:B------:R-:W-:Y:S01]  /*23c0*/  SHFL.IDX PT, R96, R227, R232, 0x1f ;  /* 0x00001fe8e3607589 */ /* 0x000fe200000e0000 */
[----:B------:R3:W-:Y:S01]  /*23d0*/  MUFU.EX2 R224, R89 ;  /* 0x0000005900e07308 */ /* 0x0007e20000000800 */
[----:B-----5:R-:W-:Y:S01]  /*23e0*/  FFMA.FTZ R22, R102, UR36, -R21 ;  /* 0x0000002466167c23 */ /* 0x020fe20008010815 */
[----:B------:R-:W-:Y:S01]  /*23f0*/  FSEL R91, R106, -INF , P1 ;  /* 0xff8000006a5b7808 */ /* 0x000fe20000800000 */
[--C-:B--2---:R-:W-:Y:S01]  /*2400*/  FFMA.FTZ R95, R88, UR36, -R23.reuse ;  /* 0x00000024585f7c23 */ /* 0x104fe20008010817 */
[----:B------:R-:W-:Y:S01]  /*2410*/  FFMA.FTZ R88, R94, UR36, -R23 ;  /* 0x000000245e587c23 */ /* 0x000fe20008010817 */
[--C-:B------:R-:W-:Y:S01]  /*2420*/  FFMA.FTZ R97, R97, UR36, -R18.reuse ;  /* 0x0000002461617c23 */ /* 0x100fe20008010812 */
[----:B------:R-:W2:Y:S01]  /*2430*/  SHFL.IDX PT, R94, R227, R233, 0x1f ;  /* 0x00001fe9e35e7589 */ /* 0x000ea200000e0000 */
[----:B------:R-:W-:Y:S01]  /*2440*/  FFMA.FTZ R99, R99, UR36, -R18 ;  /* 0x0000002463637c23 */ /* 0x000fe20008010812 */
[----:B------:R5:W-:Y:S01]  /*2450*/  MUFU.EX2 R21, R100 ;  /* 0x0000006400157308 */ /* 0x000be20000000800 */
[----:B---3--:R-:W-:Y:S01]  /*2460*/  FSEL R89, R104, -INF , P2 ;  /* 0xff80000068597808 */ /* 0x008fe20001000000 */
[----:B------:R-:W-:Y:S01]  /*2470*/  SHFL.IDX PT, R101, R227, R229, 0x1f ;  /* 0x00001fe5e3657589 */ /* 0x000fe200000e0000 */
[----:B------:R-:W-:-:S02]  /*2480*/  FSEL R93, R108, -INF , P2 ;  /* 0xff8000006c5d7808 */ /* 0x000fc40001000000 */
[----:B------:R-:W-:Y:S01]  /*2490*/  FSEL R107, R107, -INF , P1 ;  /* 0xff8000006b6b7808 */ /* 0x000fe20000800000 */
[----:B------:R-:W-:Y:S01]  /*24a0*/  SHFL.IDX PT, R104, R227, R228, 0x1f ;  /* 0x00001fe4e3687589 */ /* 0x000fe200000e0000 */
[--C-:B----4-:R-:W-:Y:S01]  /*24b0*/  FFMA.FTZ R89, R89, UR36, -R90.reuse ;  /* 0x0000002459597c23 */ /* 0x110fe2000801085a */
[----:B------:R-:W-:Y:S01]  /*24c0*/  FFMA.FTZ R90, R91, UR36, -R90 ;  /* 0x000000245b5a7c23 */ /* 0x000fe2000801085a */
[----:B------:R3:W-:Y:S01]  /*24d0*/  MUFU.EX2 R18, R97 ;  /* 0x0000006100127308 */ /* 0x0007e20000000800 */
[----:B-----5:R-:W4:Y:S01]  /*24e0*/  SHFL.IDX PT, R100, R227, R230, 0x1f ;  /* 0x00001fe6e3647589 */ /* 0x020f2200000e0000 */
[----:B------:R-:W-:Y:S02]  /*24f0*/  FSEL R91, R105, -INF , P2 ;  /* 0xff800000695b7808 */ /* 0x000fe40001000000 */
[----:B------:R-:W-:Y:S01]  /*2500*/  FSEL R103, R114, -INF , P1 ;  /* 0xff80000072677808 */ /* 0x000fe20000800000 */
[----:B------:R-:W5:Y:S01]  /*2510*/  SHFL.IDX PT, R108, R222, R234, 0x1f ;  /* 0x00001feade6c7589 */ /* 0x000f6200000e0000 */
[----:B------:R-:W-:Y:S01]  /*2520*/  FSEL R115, R115, -INF , P1 ;  /* 0xff80000073737808 */ /* 0x000fe20000800000 */
[--C-:B-1----:R-:W-:Y:S01]  /*2530*/  FFMA.FTZ R91, R91, UR36, -R92.reuse ;  /* 0x000000245b5b7c23 */ /* 0x102fe2000801085c */
[----:B------:R1:W-:Y:S01]  /*2540*/  MUFU.EX2 R20, R99 ;  /* 0x0000006300147308 */ /* 0x0003e20000000800 */
[----:B---3--:R-:W-:Y:S01]  /*2550*/  FSEL R97, R110, -INF , P1 ;  /* 0xff8000006e617808 */ /* 0x008fe20000800000 */
[----:B------:R-:W-:Y:S01]  /*2560*/  FFMA.FTZ R92, R107, UR36, -R92 ;  /* 0x000000246b5c7c23 */ /* 0x000fe2000801085c */
[----:B------:R-:W-:Y:S01]  /*2570*/  FSEL R107, R121, -INF , P2 ;  /* 0xff800000796b7808 */ /* 0x000fe20001000000 */
[----:B------:R-:W-:Y:S01]  /*2580*/  SHFL.IDX PT, R114, R222, R231, 0x1f ;  /* 0x00001fe7de727589 */ /* 0x000fe200000e0000 */
[--C-:B--2---:R-:W-:Y:S01]  /*2590*/  FFMA.FTZ R93, R93, UR36, -R94.reuse ;  /* 0x000000245d5d7c23 */ /* 0x104fe2000801085e */
[----:B------:R-:W-:Y:S01]  /*25a0*/  FFMA.FTZ R94, R97, UR36, -R94 ;  /* 0x00000024615e7c23 */ /* 0x000fe2000801085e */
[----:B------:R-:W-:Y:S01]  /*25b0*/  FSEL R97, R112, -INF , P2 ;  /* 0xff80000070617808 */ /* 0x000fe20001000000 */
[----:B------:R-:W2:Y:S01]  /*25c0*/  SHFL.IDX PT, R121, R222, R228, 0x1f ;  /* 0x00001fe4de797589 */ /* 0x000ea200000e0000 */
[----:B-1----:R-:W-:Y:S01]  /*25d0*/  FSEL R99, R113, -INF , P2 ;  /* 0xff80000071637808 */ /* 0x002fe20001000000 */
[----:B------:R1:W-:Y:S01]  /*25e0*/  MUFU.EX2 R23, R95 ;  /* 0x0000005f00177308 */ /* 0x0003e20000000800 */
[----:B------:R-:W-:Y:S01]  /*25f0*/  FSEL R119, R119, -INF , P1 ;  /* 0xff80000077777808 */ /* 0x000fe20000800000 */
[--C-:B------:R-:W-:Y:S01]  /*2600*/  FFMA.FTZ R97, R97, UR36, -R98.reuse ;  /* 0x0000002461617c23 */ /* 0x100fe20008010862 */
[----:B------:R-:W-:Y:S01]  /*2610*/  FFMA.FTZ R98, R103, UR36, -R98 ;  /* 0x0000002467627c23 */ /* 0x000fe20008010862 */
[----:B------:R-:W-:Y:S01]  /*2620*/  FSEL R103, R117, -INF , P2 ;  /* 0xff80000075677808 */ /* 0x000fe20001000000 */
[----:B------:R-:W-:Y:S01]  /*2630*/  SHFL.IDX PT, R106, R222, R0, 0x1f ;  /* 0x00001f00de6a7589 */ /* 0x000fe200000e0000 */
[----:B------:R-:W-:Y:S01]  /*2640*/  FSEL R111, R111, -INF , P1 ;  /* 0xff8000006f6f7808 */ /* 0x000fe20000800000 */
[--C-:B----4-:R-:W-:Y:S01]  /*2650*/  FFMA.FTZ R99, R99, UR36, -R100.reuse ;  /* 0x0000002463637c23 */ /* 0x110fe20008010864 */
[----:B------:R-:W-:Y:S01]  /*2660*/  FFMA.FTZ R100, R115, UR36, -R100 ;  /* 0x0000002473647c23 */ /* 0x000fe20008010864 */
[----:B-1----:R-:W-:Y:S01]  /*2670*/  FSEL R95, R109, -INF , P2 ;  /* 0xff8000006d5f7808 */ /* 0x002fe20001000000 */
[----:B------:R-:W1:Y:S01]  /*2680*/  SHFL.IDX PT, R115, R222, R230, 0x1f ;  /* 0x00001fe6de737589 */ /* 0x000e6200000e0000 */
[--C-:B------:R-:W-:Y:S01]  /*2690*/  FFMA.FTZ R103, R103, UR36, -R104.reuse ;  /* 0x0000002467677c23 */ /* 0x100fe20008010868 */
[----:B------:R-:W-:Y:S01]  /*26a0*/  FFMA.FTZ R104, R119, UR36, -R104 ;  /* 0x0000002477687c23 */ /* 0x000fe20008010868 */
[----:B------:R-:W-:Y:S01]  /*26b0*/  FSEL R105, R120, -INF , P2 ;  /* 0xff80000078697808 */ /* 0x000fe20001000000 */
[----:B------:R-:W3:Y:S01]  /*26c0*/  SHFL.IDX PT, R119, R222, R229, 0x1f ;  /* 0x00001fe5de777589 */ /* 0x000ee200000e0000 */
[--C-:B------:R-:W-:Y:S01]  /*26d0*/  FFMA.FTZ R95, R95, UR36, -R96.reuse ;  /* 0x000000245f5f7c23 */ /* 0x100fe20008010860 */
[----:B------:R-:W-:Y:S01]  /*26e0*/  FFMA.FTZ R96, R111, UR36, -R96 ;  /* 0x000000246f607c23 */ /* 0x000fe20008010860 */
[----:B------:R-:W-:Y:S01]  /*26f0*/  FSEL R111, R122, -INF , P1 ;  /* 0xff8000007a6f7808 */ /* 0x000fe20000800000 */
[--C-:B-----5:R-:W-:Y:S01]  /*2700*/  FFMA.FTZ R107, R107, UR36, -R108.reuse ;  /* 0x000000246b6b7c23 */ /* 0x120fe2000801086c */
[----:B------:R-:W4:Y:S01]  /*2710*/  SHFL.IDX PT, R122, R216, R0, 0x1f ;  /* 0x00001f00d87a7589 */ /* 0x000f2200000e0000 */
[----:B------:R-:W-:Y:S01]  /*2720*/  FSEL R102, R116, -INF , P2 ;  /* 0xff80000074667808 */ /* 0x000fe20001000000 */
[----:B------:R-:W5:Y:S01]  /*2730*/  MUFU.EX2 R11, R11 ;  /* 0x0000000b000b7308 */ /* 0x000f620000000800 */
[----:B------:R-:W-:Y:S01]  /*2740*/  FSEL R120, R133, -INF , P2 ;  /* 0xff80000085787808 */ /* 0x000fe20001000000 */
[----:B------:R-:W-:Y:S01]  /*2750*/  SHFL.IDX PT, R112, R222, R232, 0x1f ;  /* 0x00001fe8de707589 */ /* 0x000fe200000e0000 */
[----:B------:R-:W-:Y:S01]  /*2760*/  FSEL R118, R118, -INF , P1 ;  /* 0xff80000076767808 */ /* 0x000fe20000800000 */
[----:B------:R-:W-:Y:S01]  /*2770*/  FFMA.FTZ R102, R102, UR36, -R101 ;  /* 0x0000002466667c23 */ /* 0x000fe20008010865 */
[----:B------:R-:W-:Y:S01]  /*2780*/  FSEL R123, R123, -INF , P1 ;  /* 0xff8000007b7b7808 */ /* 0x000fe20000800000 */
[----:B--2---:R-:W-:Y:S01]  /*2790*/  FFMA.FTZ R227, R120, UR36, -R121 ;  /* 0x0000002478e37c23 */ /* 0x004fe20008010879 */
[----:B------:R-:W-:Y:S01]  /*27a0*/  FSEL R113, R128, -INF , P2 ;  /* 0xff80000080717808 */ /* 0x000fe20001000000 */
[----:B------:R-:W-:Y:S01]  /*27b0*/  FFMA.FTZ R101, R118, UR36, -R101 ;  /* 0x0000002476657c23 */ /* 0x000fe20008010865 */
[----:B------:R-:W-:Y:S01]  /*27c0*/  FSEL R116, R129, -INF , P2 ;  /* 0xff80000081747808 */ /* 0x000fe20001000000 */
[----:B------:R-:W2:Y:S01]  /*27d0*/  SHFL.IDX PT, R120, R216, R229, 0x1f ;  /* 0x00001fe5d8787589 */ /* 0x000ea200000e0000 */
[----:B------:R-:W-:Y:S01]  /*27e0*/  FSEL R117, R130, -INF , P1 ;  /* 0xff80000082757808 */ /* 0x000fe20000800000 */
[----:B------:R-:W-:Y:S01]  /*27f0*/  FFMA.FTZ R108, R123, UR36, -R108 ;  /* 0x000000247b6c7c23 */ /* 0x000fe2000801086c */
[----:B------:R-:W-:Y:S01]  /*2800*/  FSEL R118, R131, -INF , P1 ;  /* 0xff80000083767808 */ /* 0x000fe20000800000 */
[----:B------:R-:W5:Y:S01]  /*2810*/  SHFL.IDX PT, R123, R216, R233, 0x1f ;  /* 0x00001fe9d87b7589 */ /* 0x000f6200000e0000 */
[--C-:B------:R-:W-:Y:S01]  /*2820*/  FFMA.FTZ R113, R113, UR36, -R114.reuse ;  /* 0x0000002471717c23 */ /* 0x100fe20008010872 */
[--C-:B-1----:R-:W-:Y:S01]  /*2830*/  FFMA.FTZ R116, R116, UR36, -R115.reuse ;  /* 0x0000002474747c23 */ /* 0x102fe20008010873 */
[----:B------:R-:W-:Y:S01]  /*2840*/  FFMA.FTZ R114, R117, UR36, -R114 ;  /* 0x0000002475727c23 */ /* 0x000fe20008010872 */
[----:B------:R-:W1:Y:S01]  /*2850*/  SHFL.IDX PT, R130, R216, R234, 0x1f ;  /* 0x00001fead8827589 */ /* 0x000e6200000e0000 */
[----:B------:R-:W-:Y:S01]  /*2860*/  FFMA.FTZ R115, R118, UR36, -R115 ;  /* 0x0000002476737c23 */ /* 0x000fe20008010873 */
[----:B------:R-:W-:Y:S01]  /*2870*/  FSEL R117, R132, -INF , P2 ;  /* 0xff80000084757808 */ /* 0x000fe20001000000 */
[--C-:B------:R-:W-:Y:S01]  /*2880*/  FFMA.FTZ R105, R105, UR36, -R106.reuse ;  /* 0x0000002469697c23 */ /* 0x100fe2000801086a */
[----:B------:R-:W-:Y:S01]  /*2890*/  FSEL R118, R134, -INF , P1 ;  /* 0xff80000086767808 */ /* 0x000fe20000800000 */
[----:B------:R-:W-:Y:S01]  /*28a0*/  FFMA.FTZ R106, R111, UR36, -R106 ;  /* 0x000000246f6a7c23 */ /* 0x000fe2000801086a */
[----:B------:R-:W-:Y:S01]  /*28b0*/  FSEL R111, R125, -INF , P2 ;  /* 0xff8000007d6f7808 */ /* 0x000fe20001000000 */
[--C-:B---3--:R-:W-:Y:S01]  /*28c0*/  FFMA.FTZ R117, R117, UR36, -R119.reuse ;  /* 0x0000002475757c23 */ /* 0x108fe20008010877 */
[----:B------:R-:W-:Y:S01]  /*28d0*/  FSEL R125, R136, -INF , P2 ;  /* 0xff800000887d7808 */ /* 0x000fe20001000000 */
[----:B------:R-:W-:Y:S01]  /*28e0*/  FFMA.FTZ R118, R118, UR36, -R119 ;  /* 0x0000002476767c23 */ /* 0x000fe20008010877 */
[----:B------:R-:W-:Y:S01]  /*28f0*/  FSEL R119, R138, -INF , P1 ;  /* 0xff8000008a777808 */ /* 0x000fe20000800000 */
[----:B------:R-:W-:-:S02]  /*2900*/  WARPGROUP.DEPBAR.LE gsb0, 0x0 ;  /* 0x00008000000079c5 */ /* 0x000fc40000010000 */
[----:B------:R-:W-:Y:S01]  /*2910*/  WARPGROUP.ARRIVE ;  /* 0x00000000000079c5 */ /* 0x000fe20000000000 */
[----:B------:R-:W-:Y:S01]  /*2920*/  FSEL R110, R124, -INF , P2 ;  /* 0xff8000007c6e7808 */ /* 0x000fe20001000000 */
[--C-:B----4-:R-:W-:Y:S01]  /*2930*/  FFMA.FTZ R125, R125, UR36, -R122.reuse ;  /* 0x000000247d7d7c23 */ /* 0x110fe2000801087a */
[----:B------:R-:W-:Y:S01]  /*2940*/  FSEL R124, R135, -INF , P1 ;  /* 0xff800000877c7808 */ /* 0x000fe20000800000 */
[----:B------:R-:W-:Y:S01]  /*2950*/  FFMA.FTZ R122, R119, UR36, -R122 ;  /* 0x00000024777a7c23 */ /* 0x000fe2000801087a */
[----:B------:R-:W-:Y:S01]  /*2960*/  FSEL R119, R148, -INF , P2 ;  /* 0xff80000094777808 */ /* 0x000fe20001000000 */
[----:B------:R-:W-:Y:S01]  /*2970*/  HGMMA.64x128x16.F32.BF16 R24, gdesc[UR4], R24, gsb0 ;  /* 0x01e00000041879f0 */ /* 0x000fe20008001818 */
[----:B------:R-:W-:Y:S01]  /*2980*/  UIADD3 UR6, UR8, 0x4, URZ ;  /* 0x0000000408067890 */ /* 0x000fe2000fffe03f */
[----:B------:R-:W-:Y:S01]  /*2990*/  FSEL R135, R150, -INF , P1 ;  /* 0xff80000096877808 */ /* 0x000fe20000800000 */
[----:B------:R-:W-:Y:S01]  /*29a0*/  UIADD3 UR4, UR9, 0x4, URZ ;  /* 0x0000000409047890 */ /* 0x000fe2000fffe03f */
[----:B------:R-:W-:Y:S01]  /*29b0*/  FSEL R127, R127, -INF , P1 ;  /* 0xff8000007f7f7808 */ /* 0x000fe20000800000 */
[----:B------:R-:W-:Y:S01]  /*29c0*/  UMOV UR7, 0x40000040 ;  /* 0x4000004000077882 */ /* 0x000fe20000000000 */
[----:B------:R-:W-:Y:S01]  /*29d0*/  UMOV UR5, 0x40000040 ;  /* 0x4000004000057882 */ /* 0x000fe20000000000 */
[----:B------:R-:W-:Y:S01]  /*29e0*/  FSEL R140, R140, -INF , P2 ;  /* 0xff8000008c8c7808 */ /* 0x000fe20001000000 */
[----:B------:R-:W-:Y:S01]  /*29f0*/  FFMA.FTZ R121, R124, UR36, -R121 ;  /* 0x000000247c797c23 */ /* 0x000fe20008010879 */
[----:B------:R-:W-:Y:S01]  /*2a00*/  FSEL R142, R142, -INF , P1 ;  /* 0xff8000008e8e7808 */ /* 0x000fe20000800000 */
[----:B--2---:R-:W-:Y:S01]  /*2a10*/  FFMA.FTZ R124, R119, UR36, -R120 ;  /* 0x00000024777c7c23 */ /* 0x004fe20008010878 */
[----:B------:R-:W-:Y:S01]  /*2a20*/  FSEL R131, R137, -INF , P2 ;  /* 0xff80000089837808 */ /* 0x000fe20001000000 */
[----:B------:R-:W-:Y:S01]  /*2a30*/  FFMA.FTZ R111, R111, UR36, -R112 ;  /* 0x000000246f6f7c23 */ /* 0x000fe20008010870 */
[----:B------:R-:W-:Y:S01]  /*2a40*/  FSEL R139, R139, -INF , P1 ;  /* 0xff8000008b8b7808 */ /* 0x000fe20000800000 */
[----:B------:R-:W-:Y:S01]  /*2a50*/  FFMA.FTZ R120, R135, UR36, -R120 ;  /* 0x0000002487787c23 */ /* 0x000fe20008010878 */
[----:B------:R-:W-:Y:S01]  /*2a60*/  FFMA.FTZ R112, R127, UR36, -R112 ;  /* 0x000000247f707c23 */ /* 0x000fe20008010870 */
[--C-:B-----5:R-:W-:Y:S01]  /*2a70*/  FFMA.FTZ R127, R140, UR36, -R123.reuse ;  /* 0x000000248c7f7c23 */ /* 0x120fe2000801087b */
[----:B------:R-:W2:Y:S01]  /*2a80*/  SHFL.IDX PT, R109, R222, R233, 0x1f ;  /* 0x00001fe9de6d7589 */ /* 0x000ea200000e0000 */
[----:B------:R-:W-:Y:S01]  /*2a90*/  FFMA.FTZ R123, R142, UR36, -R123 ;  /* 0x000000248e7b7c23 */ /* 0x000fe2000801087b */
[--C-:B-1----:R-:W-:Y:S01]  /*2aa0*/  FFMA.FTZ R131, R131, UR36, -R130.reuse ;  /* 0x0000002483837c23 */ /* 0x102fe20008010882 */
[----:B------:R-:W-:Y:S01]  /*2ab0*/  FFMA.FTZ R130, R139, UR36, -R130 ;  /* 0x000000248b827c23 */ /* 0x000fe20008010882 */
[----:B------:R-:W-:Y:S01]  /*2ac0*/  FSEL R126, R126, -INF , P1 ;  /* 0xff8000007e7e7808 */ /* 0x000fe20000800000 */
[----:B------:R-:W1:Y:S01]  /*2ad0*/  SHFL.IDX PT, R128, R216, R230, 0x1f ;  /* 0x00001fe6d8807589 */ /* 0x000e6200000e0000 */
[----:B------:R-:W-:Y:S01]  /*2ae0*/  FSEL R129, R141, -INF , P2 ;  /* 0xff8000008d817808 */ /* 0x000fe20001000000 */
[----:B------:R-:W-:Y:S01]  /*2af0*/  MUFU.EX2 R12, R12 ;  /* 0x0000000c000c7308 */ /* 0x000fe20000000800 */
[----:B------:R-:W-:Y:S01]  /*2b00*/  FSEL R134, R144, -INF , P2 ;  /* 0xff80000090867808 */ /* 0x000fe20001000000 */
[----:B------:R-:W3:Y:S01]  /*2b10*/  SHFL.IDX PT, R133, R216, R231, 0x1f ;  /* 0x00001fe7d8857589 */ /* 0x000ee200000e0000 */
[----:B------:R-:W-:-:S02]  /*2b20*/  FSEL R145, R145, -INF , P2 ;  /* 0xff80000091917808 */ /* 0x000fc40001000000 */
[----:B------:R-:W-:Y:S02]  /*2b30*/  FSEL R149, R149, -INF , P2 ;  /* 0xff80000095957808 */ /* 0x000fe40001000000 */
[----:B------:R-:W-:Y:S01]  /*2b40*/  FSEL R151, R151, -INF , P1 ;  /* 0xff80000097977808 */ /* 0x000fe20000800000 */
[----:B------:R-:W4:Y:S01]  /*2b50*/  MUFU.EX2 R14, R14 ;  /* 0x0000000e000e7308 */ /* 0x000f220000000800 */
[----:B------:R-:W-:Y:S02]  /*2b60*/  FSEL R146, R146, -INF , P1 ;  /* 0xff80000092927808 */ /* 0x000fe40000800000 */
[----:B------:R-:W-:Y:S02]  /*2b70*/  FSEL R143, R143, -INF , P1 ;  /* 0xff8000008f8f7808 */ /* 0x000fe40000800000 */
[----:B------:R-:W-:-:S03]  /*2b80*/  FSEL R147, R147, -INF , P1 ;  /* 0xff80000093937808 */ /* 0x000fc60000800000 */
[----:B------:R-:W-:Y:S01]  /*2b90*/  MUFU.EX2 R17, R17 ;  /* 0x0000001100117308 */ /* 0x000fe20000000800 */
[--C-:B--2---:R-:W-:Y:S01]  /*2ba0*/  FFMA.FTZ R110, R110, UR36, -R109.reuse ;  /* 0x000000246e6e7c23 */ /* 0x104fe2000801086d */
[----:B------:R-:W-:Y:S02]  /*2bb0*/  FFMA.FTZ R109, R126, UR36, -R109 ;  /* 0x000000247e6d7c23 */ /* 0x000fe4000801086d */
[----:B------:R-:W2:Y:S01]  /*2bc0*/  SHFL.IDX PT, R126, R216, R232, 0x1f ;  /* 0x00001fe8d87e7589 */ /* 0x000ea200000e0000 */
[--C-:B-1----:R-:W-:Y:S01]  /*2bd0*/  FFMA.FTZ R132, R145, UR36, -R128.reuse ;  /* 0x0000002491847c23 */ /* 0x102fe20008010880 */
[----:B------:R-:W-:Y:S02]  /*2be0*/  FFMA.FTZ R128, R147, UR36, -R128 ;  /* 0x0000002493807c23 */ /* 0x000fe40008010880 */
[----:B------:R-:W1:Y:S01]  /*2bf0*/  SHFL.IDX PT, R216, R216, R228, 0x1f ;  /* 0x00001fe4d8d87589 */ /* 0x000e6200000e0000 */
[----:B------:R-:W-:Y:S01]  /*2c00*/  MUFU.EX2 R116, R116 ;  /* 0x0000007400747308 */ /* 0x000fe20000000800 */
[--C-:B---3--:R-:W-:Y:S01]  /*2c10*/  FFMA.FTZ R134, R134, UR36, -R133.reuse ;  /* 0x0000002486867c23 */ /* 0x108fe20008010885 */
[----:B------:R-:W-:-:S06]  /*2c20*/  FFMA.FTZ R133, R146, UR36, -R133 ;  /* 0x0000002492857c23 */ /* 0x000fcc0008010885 */
[----:B------:R-:W-:Y:S08]  /*2c30*/  MUFU.EX2 R114, R114 ;  /* 0x0000007200727308 */ /* 0x000ff00000000800 */
[----:B------:R-:W-:Y:S01]  /*2c40*/  MUFU.EX2 R109, R109 ;  /* 0x0000006d006d7308 */ /* 0x000fe20000000800 */
[--C-:B--2---:R-:W-:Y:S01]  /*2c50*/  FFMA.FTZ R129, R129, UR36, -R126.reuse ;  /* 0x0000002481817c23 */ /* 0x104fe2000801087e */
[----:B------:R-:W-:Y:S01]  /*2c60*/  FFMA.FTZ R126, R143, UR36, -R126 ;  /* 0x000000248f7e7c23 */ /* 0x000fe2000801087e */
[--C-:B-1----:R-:W-:Y:S01]  /*2c70*/  FFMA.FTZ R119, R149, UR36, -R216.reuse ;  /* 0x0000002495777c23 */ /* 0x102fe200080108d8 */
[----:B------:R-:W-:-:S04]  /*2c80*/  FFMA.FTZ R222, R151, UR36, -R216 ;  /* 0x0000002497de7c23 */ /* 0x000fc800080108d8 */
[----:B------:R-:W-:Y:S08]  /*2c90*/  MUFU.EX2 R112, R112 ;  /* 0x0000007000707308 */ /* 0x000ff00000000800 */
[----:B------:R-:W-:Y:S08]  /*2ca0*/  MUFU.EX2 R113, R113 ;  /* 0x0000007100717308 */ /* 0x000ff00000000800 */
[----:B------:R-:W-:Y:S08]  /*2cb0*/  MUFU.EX2 R117, R117 ;  /* 0x0000007500757308 */ /* 0x000ff00000000800 */
[----:B------:R-:W1:Y:S08]  /*2cc0*/  MUFU.EX2 R22, R22 ;  /* 0x0000001600167308 */ /* 0x000e700000000800 */
[----:B------:R-:W2:Y:S08]  /*2cd0*/  MUFU.EX2 R88, R88 ;  /* 0x0000005800587308 */ /* 0x000eb00000000800 */
[----:B------:R-:W-:Y:S08]  /*2ce0*/  MUFU.EX2 R110, R110 ;  /* 0x0000006e006e7308 */ /* 0x000ff00000000800 */
[----:B------:R-:W-:Y:S08]  /*2cf0*/  MUFU.EX2 R111, R111 ;  /* 0x0000006f006f7308 */ /* 0x000ff00000000800 */
[----:B------:R-:W-:Y:S01]  /*2d00*/  MUFU.EX2 R115, R115 ;  /* 0x0000007300737308 */ /* 0x000fe20000000800 */
[----:B------:R-:W-:-:S02]  /*2d10*/  WARPGROUP.DEPBAR.LE gsb0, 0x0 ;  /* 0x00008000000079c5 */ /* 0x000fc40000010000 */
[----:B------:R-:W-:-:S05]  /*2d20*/  WARPGROUP.ARRIVE ;  /* 0x00000000000079c5 */ /* 0x000fca0000000000 */
[----:B------:R-:W-:Y:S01]  /*2d30*/  MUFU.EX2 R19, R19 ;  /* 0x0000001300137308 */ /* 0x000fe20000000800 */
[----:B------:R-:W-:Y:S01]  /*2d40*/  HGMMA.64x128x16.F32.BF16 R24, gdesc[UR4], R24, gsb0 ;  /* 0x01e00000041879f0 */ /* 0x000fe20008001818 */
[----:B------:R-:W-:Y:S02]  /*2d50*/  UIADD3 UR6, UR8, 0x6, URZ ;  /* 0x0000000608067890 */ /* 0x000fe4000fffe03f */
[----:B------:R-:W-:-:S04]  /*2d60*/  UIADD3 UR4, UR9, 0x6, URZ ;  /* 0x0000000609047890 */ /* 0x000fc8000fffe03f */
[----:B------:R-:W3:Y:S01]  /*2d70*/  MUFU.EX2 R105, R105 ;  /* 0x0000006900697308 */ /* 0x000ee20000000800 */
[----:B------:R-:W-:Y:S01]  /*2d80*/  UMOV UR7, 0x40000040 ;  /* 0x4000004000077882 */ /* 0x000fe20000000000 */
[----:B------:R-:W-:-:S06]  /*2d90*/  UMOV UR5, 0x40000040 ;  /* 0x4000004000057882 */ /* 0x000fcc0000000000 */
[----:B------:R-:W5:Y:S08]  /*2da0*/  MUFU.EX2 R106, R106 ;  /* 0x0000006a006a7308 */ /* 0x000f700000000800 */
[----:B------:R-:W-:Y:S08]  /*2db0*/  MUFU.EX2 R107, R107 ;  /* 0x0000006b006b7308 */ /* 0x000ff00000000800 */
[----:B------:R-:W-:Y:S08]  /*2dc0*/  MUFU.EX2 R108, R108 ;  /* 0x0000006c006c7308 */ /* 0x000ff00000000800 */
[----:B------:R-:W5:Y:S08]  /*2dd0*/  MUFU.EX2 R89, R89 ;  /* 0x0000005900597308 */ /* 0x000f700000000800 */
        /* <DEDUP_REMOVED lines=17> */
[----:B------:R-:W-:Y:S01]  /*2ef0*/  UMOV UR7, 0x40000040 ;  /* 0x4000004000077882 */ /* 0x000fe20000000000 */
[----:B------:R-:W-:-:S04]  /*2f00*/  R2UR UR5, R226 ;  /* 0x00000000e20572ca */ /* 0x000fc800000e0000 */
[----:B------:R-:W-:Y:S08]  /*2f10*/  MUFU.EX2 R103, R103 ;  /* 0x0000006700677308 */ /* 0x000ff00000000800 */
[----:B------:R-:W-:Y:S01]  /*2f20*/  MUFU.EX2 R104, R104 ;  /* 0x0000006800687308 */ /* 0x000fe20000000800 */
[----:B------:R-:W-:Y:S01]  /*2f30*/  UMOV UR6, UR4 ;  /* 0x0000000400067c82 */ /* 0x000fe20008000000 */
[----:B------:R-:W-:-:S04]  /*2f40*/  USHF.R.U32.HI UR5, URZ, 0x4, UR5 ;  /* 0x000000043f057899 */ /* 0x000fc80008011605 */
[----:B------:R-:W-:Y:S02]  /*2f50*/  ULOP3.LUT UR9, UR5, 0x3fff, URZ, 0xc0, !UPT ;  /* 0x00003fff05097892 */ /* 0x000fe4000f8ec03f */
[----:B------:R-:W-:Y:S01]  /*2f60*/  MUFU.EX2 R118, R118 ;  /* 0x0000007600767308 */ /* 0x000fe20000000800 */
[----:B------:R-:W-:-:S07]  /*2f70*/  UMOV UR5, 0x40000040 ;  /* 0x4000004000057882 */ /* 0x000fce0000000000 */
        /* <DEDUP_REMOVED lines=9> */
[----:B------:R-:W4:Y:S04]  /*3010*/  LDS R217, [R217+0x400] ;  /* 0x00040000d9d97984 */ /* 0x000f280000000800 */
[----:B------:R-:W-:Y:S04]  /*3020*/  LDS R221, [R221+0x400] ;  /* 0x00040000dddd7984 */ /* 0x000fe80000000800 */
[----:B------:R-:W-:Y:S04]  /*3030*/  LDS R219, [R219+0x400] ;  /* 0x00040000dbdb7984 */ /* 0x000fe80000000800 */
[----:B------:R-:W-:Y:S04]  /*3040*/  LDS R220, [R220+0x400] ;  /* 0x00040000dcdc7984 */ /* 0x000fe80000000800 */
[----:B----4-:R-:W4:Y:S04]  /*3050*/  SHFL.IDX PT, R135, R217, R0, 0x1f ;  /* 0x00001f00d9877589 */ /* 0x010f2800000e0000 */
[----:B------:R-:W1:Y:S04]  /*3060*/  SHFL.IDX PT, R136, R217, R234, 0x1f ;  /* 0x00001fead9887589 */ /* 0x000e6800000e0000 */
[----:B------:R-:W2:Y:S04]  /*3070*/  SHFL.IDX PT, R140, R217, R233, 0x1f ;  /* 0x00001fe9d98c7589 */ /* 0x000ea800000e0000 */
[----:B------:R-:W3:Y:S04]  /*3080*/  SHFL.IDX PT, R142, R217, R230, 0x1f ;  /* 0x00001fe6d98e7589 */ /* 0x000ee800000e0000 */
[----:B------:R-:W5:Y:S04]  /*3090*/  SHFL.IDX PT, R138, R217, R232, 0x1f ;  /* 0x00001fe8d98a7589 */ /* 0x000f6800000e0000 */
[----:B------:R-:W5:Y:S01]  /*30a0*/  SHFL.IDX PT, R139, R217, R231, 0x1f ;  /* 0x00001fe7d98b7589 */ /* 0x000f6200000e0000 */
[--C-:B----4-:R-:W-:Y:S01]  /*30b0*/  FADD.FTZ R24, R24, -R135.reuse ;  /* 0x8000008718187221 */ /* 0x110fe20000010000 */
[----:B------:R-:W-:-:S02]  /*30c0*/  FADD.FTZ R26, R26, -R135 ;  /* 0x800000871a1a7221 */ /* 0x000fc40000010000 */
[----:B------:R-:W4:Y:S01]  /*30d0*/  SHFL.IDX PT, R144, R217, R229, 0x1f ;  /* 0x00001fe5d9907589 */ /* 0x000f2200000e0000 */
        /* <DEDUP_REMOVED lines=8> */
[--C-:B---3--:R-:W-:Y:S01]  /*3160*/  FADD.FTZ R140, R33, -R142.reuse ;  /* 0x8000008e218c7221 */ /* 0x108fe20000010000 */
[----:B------:R-:W-:Y:S01]  /*3170*/  FADD.FTZ R142, R35, -R142 ;  /* 0x8000008e238e7221 */ /* 0x000fe20000010000 */
[----:B------:R-:W3:Y:S01]  /*3180*/  SHFL.IDX PT, R33, R221, R231, 0x1f ;  /* 0x00001fe7dd217589 */ /* 0x000ee200000e0000 */
        /* <DEDUP_REMOVED lines=9> */
[----:B------:R-:W-:Y:S01]  /*3220*/  FMUL.FTZ R141, R15, R141 ;  /* 0x0000008d0f8d7220 */ /* 0x000fe20000410000 */
[----:B------:R-:W-:Y:S01]  /*3230*/  FMUL.FTZ R142, R20, R142 ;  /* 0x0000008e148e7220 */ /* 0x000fe20000410000 */
[----:B------:R-:W5:Y:S01]  /*3240*/  SHFL.IDX PT, R34, R221, R229, 0x1f ;  /* 0x00001fe5dd227589 */ /* 0x000f6200000e0000 */
[--C-:B----4-:R-:W-:Y:S01]  /*3250*/  FADD.FTZ R143, R36, -R144.reuse ;  /* 0x80000090248f7221 */ /* 0x110fe20000010000 */
[----:B------:R-:W-:Y:S01]  /*3260*/  MUFU.EX2 R31, R122 ;  /* 0x0000007a001f7308 */ /* 0x000fe20000000800 */
[----:B------:R-:W-:Y:S01]  /*3270*/  FADD.FTZ R38, R38, -R144 ;  /* 0x8000009026267221 */ /* 0x000fe20000010000 */
[----:B-1----:R-:W1:Y:S01]  /*3280*/  SHFL.IDX PT, R121, R221, R233, 0x1f ;  /* 0x00001fe9dd797589 */ /* 0x002e6200000e0000 */
[--C-:B------:R-:W-:Y:S01]  /*3290*/  FADD.FTZ R37, R37, -R217.reuse ;  /* 0x800000d925257221 */ /* 0x100fe20000010000 */
[----:B------:R-:W-:Y:S01]  /*32a0*/  FADD.FTZ R39, R39, -R217 ;  /* 0x800000d927277221 */ /* 0x000fe20000010000 */
[----:B------:R-:W-:Y:S01]  /*32b0*/  FMUL.FTZ R38, R22, R38 ;  /* 0x0000002616267220 */ /* 0x000fe20000410000 */
[----:B------:R-:W4:Y:S01]  /*32c0*/  SHFL.IDX PT, R150, R219, R232, 0x1f ;  /* 0x00001fe8db967589 */ /* 0x000f2200000e0000 */
[--C-:B--2---:R-:W-:Y:S01]  /*32d0*/  FADD.FTZ R40, R40, -R145.reuse ;  /* 0x8000009128287221 */ /* 0x104fe20000010000 */
[----:B------:R-:W-:Y:S01]  /*32e0*/  FADD.FTZ R42, R42, -R145 ;  /* 0x800000912a2a7221 */ /* 0x000fe20000010000 */
[----:B------:R-:W2:Y:S01]  /*32f0*/  MUFU.EX2 R28, R227 ;  /* 0x000000e3001c7308 */ /* 0x000ea20000000800 */
        /* <DEDUP_REMOVED lines=15> */
[----:B------:R3:W-:Y:S01]  /*33f0*/  MUFU.EX2 R32, R131 ;  /* 0x0000008300207308 */ /* 0x0007e20000000800 */
[--C-:B-1----:R-:W-:Y:S01]  /*3400*/  FADD.FTZ R44, R44, -R121.reuse ;  /* 0x800000792c2c7221 */ /* 0x102fe20000010000 */
[----:B------:R-:W-:Y:S01]  /*3410*/  FADD.FTZ R46, R46, -R121 ;  /* 0x800000792e2e7221 */ /* 0x000fe20000010000 */
[----:B--2---:R-:W1:Y:S01]  /*3420*/  SHFL.IDX PT, R130, R220, R228, 0x1f ;  /* 0x00001fe4dc827589 */ /* 0x004e6200000e0000 */
[----:B------:R-:W-:Y:S01]  /*3430*/  FMUL.FTZ R56, R105, R56 ;  /* 0x0000003869387220 */ /* 0x000fe20000410000 */
[--C-:B----4-:R-:W-:Y:S01]  /*3440*/  FADD.FTZ R61, R61, -R150.reuse ;  /* 0x800000963d3d7221 */ /* 0x110fe20000010000 */
[----:B------:R-:W-:Y:S01]  /*3450*/  FADD.FTZ R63, R63, -R150 ;  /* 0x800000963f3f7221 */ /* 0x000fe20000010000 */
[----:B------:R-:W2:Y:S01]  /*3460*/  SHFL.IDX PT, R121, R219, R230, 0x1f ;  /* 0x00001fe6db797589 */ /* 0x000ea200000e0000 */
[----:B------:R-:W4:Y:S01]  /*3470*/  MUFU.EX2 R34, R127 ;  /* 0x0000007f00227308 */ /* 0x000f220000000800 */
[----:B------:R-:W-:Y:S01]  /*3480*/  FMUL.FTZ R61, R111, R61 ;  /* 0x0000003d6f3d7220 */ /* 0x000fe20000410000 */
[----:B------:R-:W-:Y:S01]  /*3490*/  FMUL.FTZ R63, R112, R63 ;  /* 0x0000003f703f7220 */ /* 0x000fe20000410000 */
[----:B---3--:R-:W3:Y:S01]  /*34a0*/  SHFL.IDX PT, R131, R220, R231, 0x1f ;  /* 0x00001fe7dc837589 */ /* 0x008ee200000e0000 */
[--C-:B------:R-:W-:Y:S01]  /*34b0*/  FADD.FTZ R150, R77, -R146.reuse ;  /* 0x800000924d967221 */ /* 0x100fe20000010000 */
[----:B------:R-:W-:Y:S01]  /*34c0*/  FADD.FTZ R216, R79, -R146 ;  /* 0x800000924fd87221 */ /* 0x000fe20000010000 */
[----:B------:R-:W-:Y:S01]  /*34d0*/  FMUL.FTZ R58, R106, R58 ;  /* 0x0000003a6a3a7220 */ /* 0x000fe20000410000 */
[----:B------:R-:W4:Y:S01]  /*34e0*/  SHFL.IDX PT, R125, R219, R229, 0x1f ;  /* 0x00001fe5db7d7589 */ /* 0x000f2200000e0000 */
[--C-:B-----5:R-:W-:Y:S01]  /*34f0*/  FADD.FTZ R45, R45, -R36.reuse ;  /* 0x800000242d2d7221 */ /* 0x120fe20000010000 */
[----:B------:R-:W-:Y:S01]  /*3500*/  FADD.FTZ R47, R47, -R36 ;  /* 0x800000242f2f7221 */ /* 0x000fe20000010000 */
[----:B------:R-:W-:Y:S01]  /*3510*/  FMUL.FTZ R40, R89, R40 ;  /* 0x0000002859287220 */ /* 0x000fe20000410000 */
[----:B------:R-:W5:Y:S01]  /*3520*/  SHFL.IDX PT, R151, R219, R233, 0x1f ;  /* 0x00001fe9db977589 */ /* 0x000f6200000e0000 */
[----:B------:R-:W5:Y:S01]  /*3530*/  MUFU.EX2 R36, R129 ;  /* 0x0000008100247308 */ /* 0x000f620000000800 */
[--C-:B------:R-:W-:Y:S01]  /*3540*/  FADD.FTZ R49, R49, -R35.reuse ;  /* 0x8000002331317221 */ /* 0x100fe20000010000 */
[----:B------:R-:W-:Y:S01]  /*3550*/  FADD.FTZ R51, R51, -R35 ;  /* 0x8000002333337221 */ /* 0x000fe20000010000 */
[----:B------:R-:W5:Y:S01]  /*3560*/  SHFL.IDX PT, R122, R219, R228, 0x1f ;  /* 0x00001fe4db7a7589 */ /* 0x000f6200000e0000 */
[--C-:B------:R-:W-:Y:S01]  /*3570*/  FADD.FTZ R66, R66, -R147.reuse ;  /* 0x8000009342427221 */ /* 0x100fe20000010000 */
[----:B------:R-:W-:Y:S01]  /*3580*/  FADD.FTZ R64, R64, -R147 ;  /* 0x8000009340407221 */ /* 0x000fe20000010000 */
[----:B------:R-:W-:Y:S01]  /*3590*/  FMUL.FTZ R41, R91, R41 ;  /* 0x000000295b297220 */ /* 0x000fe20000410000 */
[----:B------:R-:W5:Y:S01]  /*35a0*/  SHFL.IDX PT, R217, R219, R234, 0x1f ;  /* 0x00001feadbd97589 */ /* 0x000f6200000e0000 */
[----:B-1----:R-:W-:Y:S01]  /*35b0*/  FADD.FTZ R218, R85, -R130 ;  /* 0x8000008255da7221 */ /* 0x002fe20000010000 */
[----:B------:R-:W-:Y:S01]  /*35c0*/  FMUL.FTZ R85, R12, R136 ;  /* 0x000000880c557220 */ /* 0x000fe20000410000 */
[----:B------:R1:W1:Y:S01]  /*35d0*/  MUFU.EX2 R35, R123 ;  /* 0x0000007b00237308 */ /* 0x0002620000000800 */
[----:B------:R-:W1:Y:S01]  /*35e0*/  SHFL.IDX PT, R149, R220, R233, 0x1f ;  /* 0x00001fe9dc957589 */ /* 0x000e6200000e0000 */
[--C-:B--2---:R-:W-:Y:S01]  /*35f0*/  FADD.FTZ R65, R65, -R121.reuse ;  /* 0x8000007941417221 */ /* 0x104fe20000010000 */
[----:B------:R-:W-:Y:S01]  /*3600*/  FADD.FTZ R121, R67, -R121 ;  /* 0x8000007943797221 */ /* 0x000fe20000010000 */
[----:B------:R-:W-:Y:S01]  /*3610*/  F2FP.BF16.F32.PACK_AB R85, R85, R26 ;  /* 0x0000001a5555723e */ /* 0x000fe200000010ff */
[----:B------:R-:W2:Y:S01]  /*3620*/  SHFL.IDX PT, R148, R220, R229, 0x1f ;  /* 0x00001fe5dc947589 */ /* 0x000ea200000e0000 */
[--C-:B---3--:R-:W-:Y:S01]  /*3630*/  FADD.FTZ R146, R80, -R131.reuse ;  /* 0x8000008350927221 */ /* 0x108fe20000010000 */
[----:B------:R-:W-:Y:S01]  /*3640*/  FADD.FTZ R131, R82, -R131 ;  /* 0x8000008352837221 */ /* 0x000fe20000010000 */
[----:B------:R-:W-:Y:S01]  /*3650*/  FMUL.FTZ R82, R21, R143 ;  /* 0x0000008f15527220 */ /* 0x000fe20000410000 */
[----:B------:R-:W3:Y:S01]  /*3660*/  SHFL.IDX PT, R221, R221, R228, 0x1f ;  /* 0x00001fe4dddd7589 */ /* 0x000ee200000e0000 */
[----:B------:R-:W-:Y:S01]  /*3670*/  FMUL.FTZ R26, R17, R27 ;  /* 0x0000001b111a7220 */ /* 0x000fe20000410000 */
[----:B------:R-:W-:Y:S01]  /*3680*/  FMUL.FTZ R80, R16, R138 ;  /* 0x0000008a10507220 */ /* 0x000fe20000410000 */
[----:B------:R-:W-:Y:S01]  /*3690*/  FMUL.FTZ R27, R18, R140 ;  /* 0x0000008c121b7220 */ /* 0x000fe20000410000 */
[----:B------:R-:W3:Y:S01]  /*36a0*/  SHFL.IDX PT, R144, R220, R230, 0x1f ;  /* 0x00001fe6dc907589 */ /* 0x000ee200000e0000 */
[----:B------:R-:W-:Y:S01]  /*36b0*/  F2FP.BF16.F32.PACK_AB R82, R37, R82 ;  /* 0x000000522552723e */ /* 0x000fe200000010ff */
[----:B----4-:R-:W-:Y:S01]  /*36c0*/  FADD.FTZ R67, R70, -R125 ;  /* 0x8000007d46437221 */ /* 0x010fe20000010000 */
[----:B------:R-:W4:Y:S01]  /*36d0*/  MUFU.EX2 R37, R222 ;  /* 0x000000de00257308 */ /* 0x000f220000000800 */
[----:B------:R-:W-:Y:S01]  /*36e0*/  SHFL.IDX PT, R145, R220, R234, 0x1f ;  /* 0x00001feadc917589 */ /* 0x000fe200000e0000 */
[----:B-----5:R-:W-:Y:S01]  /*36f0*/  FADD.FTZ R62, R62, -R151 ;  /* 0x800000973e3e7221 */ /* 0x020fe20000010000 */
[----:B-1----:R-:W-:Y:S01]  /*3700*/  FADD.FTZ R123, R68, -R125 ;  /* 0x8000007d447b7221 */ /* 0x002fe20000010000 */
[----:B------:R-:W-:Y:S01]  /*3710*/  FADD.FTZ R70, R69, -R122 ;  /* 0x8000007a45467221 */ /* 0x000fe20000010000 */
[----:B------:R-:W1:Y:S01]  /*3720*/  SHFL.IDX PT, R127, R220, R0, 0x1f ;  /* 0x00001f00dc7f7589 */ /* 0x000e6200000e0000 */
[----:B------:R-:W-:Y:S01]  /*3730*/  FADD.FTZ R130, R87, -R130 ;  /* 0x8000008257827221 */ /* 0x000fe20000010000 */
        /* <DEDUP_REMOVED lines=8> */
[----:B------:R-:W-:Y:S01]  /*37c0*/  FADD.FTZ R60, R60, -R151 ;  /* 0x800000973c3c7221 */ /* 0x000fe20000010000 */
[--C-:B------:R-:W-:Y:S01]  /*37d0*/  FADD.FTZ R57, R57, -R217.reuse ;  /* 0x800000d939397221 */ /* 0x100fe20000010000 */
[----:B------:R-:W-:Y:S01]  /*37e0*/  FADD.FTZ R59, R59, -R217 ;  /* 0x800000d93b3b7221 */ /* 0x000fe20000010000 */
[----:B------:R-:W-:Y:S01]  /*37f0*/  FADD.FTZ R147, R76, -R149 ;  /* 0x800000954c937221 */ /* 0x000fe20000010000 */
[----:B--2---:R-:W-:Y:S01]  /*3800*/  FADD.FTZ R217, R84, -R148 ;  /* 0x8000009454d97221 */ /* 0x004fe20000010000 */
[--C-:B---3--:R-:W-:Y:S01]  /*3810*/  FADD.FTZ R53, R53, -R221.reuse ;  /* 0x800000dd35357221 */ /* 0x108fe20000010000 */
[----:B------:R-:W-:Y:S01]  /*3820*/  FADD.FTZ R55, R55, -R221 ;  /* 0x800000dd37377221 */ /* 0x000fe20000010000 */
[----:B------:R-:W-:Y:S01]  /*3830*/  FADD.FTZ R122, R71, -R122 ;  /* 0x8000007a477a7221 */ /* 0x000fe20000010000 */
[----:B------:R-:W-:Y:S01]  /*3840*/  FADD.FTZ R148, R86, -R148 ;  /* 0x8000009456947221 */ /* 0x000fe20000010000 */
[----:B------:R-:W-:Y:S01]  /*3850*/  FADD.FTZ R151, R81, -R144 ;  /* 0x8000009051977221 */ /* 0x000fe20000010000 */
[----:B------:R-:W-:Y:S01]  /*3860*/  FMUL.FTZ R84, R223, R24 ;  /* 0x00000018df547220 */ /* 0x000fe20000410000 */
[----:B------:R-:W-:Y:S01]  /*3870*/  FMUL.FTZ R86, R13, R137 ;  /* 0x000000890d567220 */ /* 0x000fe20000410000 */
[----:B------:R-:W-:Y:S01]  /*3880*/  FMUL.FTZ R60, R110, R60 ;  /* 0x0000003c6e3c7220 */ /* 0x000fe20000410000 */
[----:B------:R-:W-:Y:S01]  /*3890*/  FMUL.FTZ R26, R115, R121 ;  /* 0x00000079731a7220 */ /* 0x000fe20000410000 */
[----:B------:R-:W-:Y:S01]  /*38a0*/  F2FP.BF16.F32.PACK_AB R71, R63, R62 ;  /* 0x0000003e3f47723e */ /* 0x000fe200000010ff */
[----:B-1----:R-:W-:Y:S01]  /*38b0*/  FADD.FTZ R125, R72, -R127 ;  /* 0x8000007f487d7221 */ /* 0x002fe20000010000 */
[----:B------:R-:W-:Y:S01]  /*38c0*/  F2FP.BF16.F32.PACK_AB R64, R25, R64 ;  /* 0x000000401940723e */ /* 0x000fe200000010ff */
[----:B------:R-:W-:Y:S01]  /*38d0*/  FADD.FTZ R129, R73, -R145 ;  /* 0x8000009149817221 */ /* 0x000fe20000010000 */
[----:B------:R-:W-:Y:S01]  /*38e0*/  F2FP.BF16.F32.PACK_AB R66, R27, R66 ;  /* 0x000000421b42723e */ /* 0x000fe200000010ff */
        /* <DEDUP_REMOVED lines=53> */
[----:B----4-:R-:W-:Y:S01]  /*3c40*/  FMUL.FTZ R130, R37, R130 ;  /* 0x0000008225827220 */ /* 0x010fe20000410000 */
[----:B------:R-:W-:Y:S01]  /*3c50*/  F2FP.BF16.F32.PACK_AB R72, R49, R48 ;  /* 0x000000303148723e */ /* 0x000fe200000010ff */
[----:B------:R-:W-:Y:S01]  /*3c60*/  STSM.16.MT88.4 [R38+0x20c00], R84 ;  /* 0x020c005426007844 */ /* 0x000fe20000004200 */
[----:B------:R-:W-:Y:S01]  /*3c70*/  F2FP.BF16.F32.PACK_AB R73, R51, R50 ;  /* 0x000000323349723e */ /* 0x000fe200000010ff */
[----:B------:R-:W-:Y:S01]  /*3c80*/  VIADD R227, R226, 0x20c00 ;  /* 0x00020c00e2e37836 */ /* 0x000fe20000000000 */
        /* <DEDUP_REMOVED lines=154> */
.L_x_495:
        /* <DEDUP_REMOVED lines=68> */
.L_x_496:
        /* <DEDUP_REMOVED lines=11> */
[----:B------:R-:W-:Y:S01]  /*4b20*/  ULDC UR4, c[0x0][0x740] ;  /* 0x0001d00000047ab9 */ /* 0x000fe20000000800 */
[----:B------:R-:W-:Y:S01]  /*4b30*/  PLOP3.LUT P0, PT, PT, PT, PT, 0x8, 0x0 ;  /* 0x000000000000781c */ /* 0x000fe20003f0e170 */
        /* <DEDUP_REMOVED lines=31> */
[----:B------:R-:W-:-:S07]  /*4d30*/  FMUL.FTZ R183, R183, UR4 ;  /* 0x00000004b7b77c20 */ /* 0x000fce0008410000 */
.L_x_479:
[----:B------:R-:W-:Y:S05]  /*4d40*/  @P0 BRA `(.L_x_498) ;  /* 0x0000001000900947 */ /* 0x000fea0003800000 */
[----:B-1----:R-:W2:Y:S01]  /*4d50*/  LDL R25, [R1+0xc] ;  /* 0x00000c0001197983 */ /* 0x002ea20000100800 */
[----:B------:R-:W1:Y:S01]  /*4d60*/  S2UR UR5, SR_CgaCtaId ;  /* 0x00000000000579c3 */ /* 0x000e620000008800 */
[----:B------:R-:W-:Y:S01]  /*4d70*/  UMOV UR4, 0x400 ;  /* 0x0000040000047882 */ /* 0x000fe20000000000 */
[----:B------:R-:W-:Y:S01]  /*4d80*/  F2FP.BF16.F32.PACK_AB R184, R185, R184 ;  /* 0x000000b8b9b8723e */ /* 0x000fe200000010ff */
[----:B------:R-:W3:Y:S01]  /*4d90*/  S2R R0, SR_TID.X ;  /* 0x0000000000007919 */ /* 0x000ee20000002100 */
[----:B------:R-:W-:Y:S02]  /*4da0*/  F2FP.BF16.F32.PACK_AB R185, R187, R186 ;  /* 0x000000babbb9723e */ /* 0x000fe400000010ff */
[----:B------:R-:W-:Y:S02]  /*4db0*/  F2FP.BF16.F32.PACK_AB R192, R193, R192 ;  /* 0x000000c0c1c0723e */ /* 0x000fe400000010ff */
[----:B------:R-:W4:Y:S01]  /*4dc0*/  LDC.64 R8, c[0x0][0x870] ;  /* 0x00021c00ff087b82 */ /* 0x000f220000000a00 */
[----:B------:R-:W-:-:S02]  /*4dd0*/  F2FP.BF16.F32.PACK_AB R186, R189, R188 ;  /* 0x000000bcbdba723e */ /* 0x000fc400000010ff */
[----:B------:R-:W-:Y:S02]  /*4de0*/  F2FP.BF16.F32.PACK_AB R187, R191, R190 ;  /* 0x000000bebfbb723e */ /* 0x000fe400000010ff */
[----:B------:R-:W-:Y:S02]  /*4df0*/  F2FP.BF16.F32.PACK_AB R193, R195, R194 ;  /* 0x000000c2c3c1723e */ /* 0x000fe400000010ff */
[----:B------:R-:W-:Y:S02]  /*4e00*/  F2FP.BF16.F32.PACK_AB R200, R201, R200 ;  /* 0x000000c8c9c8723e */ /* 0x000fe400000010ff */
[----:B------:R-:W-:Y:S02]  /*4e10*/  F2FP.BF16.F32.PACK_AB R208, R209, R208 ;  /* 0x000000d0d1d0723e */ /* 0x000fe400000010ff */
[----:B------:R-:W-:Y:S02]  /*4e20*/  F2FP.BF16.F32.PACK_AB R152, R153, R152 ;  /* 0x000000989998723e */ /* 0x000fe400000010ff */
[----:B------:R-:W-:-:S02]  /*4e30*/  F2FP.BF16.F32.PACK_AB R160, R161, R160 ;  /* 0x000000a0a1a0723e */ /* 0x000fc400000010ff */
[----:B------:R-:W-:Y:S01]  /*4e40*/  F2FP.BF16.F32.PACK_AB R168, R169, R168 ;  /* 0x000000a8a9a8723e */ /* 0x000fe200000010ff */
[----:B-1----:R-:W-:Y:S01]  /*4e50*/  ULEA UR4, UR5, UR4, 0x18 ;  /* 0x0000000405047291 */ /* 0x002fe2000f8ec03f */
[----:B------:R-:W-:Y:S02]  /*4e60*/  F2FP.BF16.F32.PACK_AB R194, R197, R196 ;  /* 0x000000c4c5c2723e */ /* 0x000fe400000010ff */
[----:B------:R-:W-:Y:S01]  /*4e70*/  F2FP.BF16.F32.PACK_AB R176, R177, R176 ;  /* 0x000000b0b1b0723e */ /* 0x000fe200000010ff */
[----:B------:R-:W-:Y:S01]  /*4e80*/  BAR.SYNC.DEFER_BLOCKING 0x1, 0x100 ;  /* 0x0044000000007b1d */ /* 0x000fe20000010000 */
[----:B------:R-:W-:Y:S02]  /*4e90*/  F2FP.BF16.F32.PACK_AB R195, R199, R198 ;  /* 0x000000c6c7c3723e */ /* 0x000fe400000010ff */
[----:B------:R-:W-:Y:S02]  /*4ea0*/  F2FP.BF16.F32.PACK_AB R201, R203, R202 ;  /* 0x000000cacbc9723e */ /* 0x000fe400000010ff */
[----:B------:R-:W-:-:S03]  /*4eb0*/  F2FP.BF16.F32.PACK_AB R202, R205, R204 ;  /* 0x000000cccdca723e */ /* 0x000fc600000010ff */
[----:B------:R-:W1:Y:S01]  /*4ec0*/  LDC.64 R22, c[0x0][0x850] ;  /* 0x00021400ff167b82 */ /* 0x000e620000000a00 */
[----:B---3--:R-:W-:Y:S01]  /*4ed0*/  VIADD R11, R0, 0xffffff80 ;  /* 0xffffff80000b7836 */ /* 0x008fe20000000000 */
[----:B------:R-:W-:Y:S02]  /*4ee0*/  F2FP.BF16.F32.PACK_AB R203, R207, R206 ;  /* 0x000000cecfcb723e */ /* 0x000fe400000010ff */
[----:B------:R-:W-:Y:S02]  /*4ef0*/  F2FP.BF16.F32.PACK_AB R209, R211, R210 ;  /* 0x000000d2d3d1723e */ /* 0x000fe400000010ff */
[----:B------:R-:W-:Y:S02]  /*4f00*/  SHF.R.S32.HI R10, RZ, 0x1f, R11 ;  /* 0x0000001fff0a7819 */ /* 0x000fe4000001140b */
[----:B------:R-:W-:Y:S02]  /*4f10*/  F2FP.BF16.F32.PACK_AB R210, R213, R212 ;  /* 0x000000d4d5d2723e */ /* 0x000fe400000010ff */
[----:B------:R-:W-:-:S02]  /*4f20*/  LEA.HI R7, R10, R11, RZ, 0x4 ;  /* 0x0000000b0a077211 */ /* 0x000fc400078f20ff */
[----:B------:R-:W-:Y:S02]  /*4f30*/  LEA.HI R4, R10, R11, RZ, 0x5 ;  /* 0x0000000b0a047211 */ /* 0x000fe400078f28ff */
[----:B------:R-:W-:Y:S02]  /*4f40*/  LOP3.LUT R0, R7, 0xfffffff0, RZ, 0xc0, !PT ;  /* 0xfffffff007007812 */ /* 0x000fe400078ec0ff */
[----:B------:R-:W-:Y:S02]  /*4f50*/  SHF.R.U32.HI R7, RZ, 0x1, R7 ;  /* 0x00000001ff077819 */ /* 0x000fe40000011607 */
[----:B------:R-:W-:Y:S01]  /*4f60*/  F2FP.BF16.F32.PACK_AB R211, R215, R214 ;  /* 0x000000d6d7d3723e */ /* 0x000fe200000010ff */
[----:B------:R-:W-:Y:S01]  /*4f70*/  IMAD.IADD R0, R11, 0x1, -R0 ;  /* 0x000000010b007824 */ /* 0x000fe200078e0a00 */
[----:B------:R-:W-:Y:S02]  /*4f80*/  F2FP.BF16.F32.PACK_AB R153, R155, R154 ;  /* 0x0000009a9b99723e */ /* 0x000fe400000010ff */
[----:B------:R-:W-:-:S02]  /*4f90*/  F2FP.BF16.F32.PACK_AB R154, R157, R156 ;  /* 0x0000009c9d9a723e */ /* 0x000fc400000010ff */
[----:B------:R-:W-:Y:S02]  /*4fa0*/  SHF.R.S32.HI R3, RZ, 0x1f, R0 ;  /* 0x0000001fff037819 */ /* 0x000fe40000011400 */
[----:B------:R-:W-:Y:S02]  /*4fb0*/  F2FP.BF16.F32.PACK_AB R155, R159, R158 ;  /* 0x0000009e9f9b723e */ /* 0x000fe400000010ff */
[----:B------:R-:W-:Y:S02]  /*4fc0*/  LEA.HI R3, R3, R0, RZ, 0x3 ;  /* 0x0000000003037211 */ /* 0x000fe400078f18ff */
[----:B------:R-:W-:Y:S02]  /*4fd0*/  F2FP.BF16.F32.PACK_AB R161, R163, R162 ;  /* 0x000000a2a3a1723e */ /* 0x000fe400000010ff */
[C---:B------:R-:W-:Y:S01]  /*4fe0*/  LOP3.LUT R5, R3.reuse, 0xfffffff8, RZ, 0xc0, !PT ;  /* 0xfffffff803057812 */ /* 0x040fe200078ec0ff */
[----:B------:R-:W-:Y:S01]  /*4ff0*/  IMAD.SHL.U32 R3, R3, 0x40, RZ ;  /* 0x0000004003037824 */ /* 0x000fe200078e00ff */
[----:B------:R-:W-:-:S02]  /*5000*/  F2FP.BF16.F32.PACK_AB R162, R165, R164 ;  /* 0x000000a4a5a2723e */ /* 0x000fc400000010ff */
[----:B------:R-:W-:Y:S01]  /*5010*/  F2FP.BF16.F32.PACK_AB R163, R167, R166 ;  /* 0x000000a6a7a3723e */ /* 0x000fe200000010ff */
[----:B------:R-:W-:Y:S01]  /*5020*/  IMAD.IADD R5, R0, 0x1, -R5 ;  /* 0x0000000100057824 */ /* 0x000fe200078e0a05 */
[----:B------:R-:W-:Y:S02]  /*5030*/  LOP3.LUT R3, R3, 0x7ffffe00, RZ, 0xc0, !PT ;  /* 0x7ffffe0003037812 */ /* 0x000fe400078ec0ff */
[----:B------:R-:W-:Y:S01]  /*5040*/  F2FP.BF16.F32.PACK_AB R169, R171, R170 ;  /* 0x000000aaaba9723e */ /* 0x000fe200000010ff */
[C---:B------:R-:W-:Y:S01]  /*5050*/  IMAD.SHL.U32 R0, R5.reuse, 0x40, RZ ;  /* 0x0000004005007824 */ /* 0x040fe200078e00ff */
[----:B------:R-:W-:Y:S01]  /*5060*/  R2P PR, R5, 0x6 ;  /* 0x0000000605007804 */ /* 0x000fe20000000000 */
[----:B------:R-:W-:Y:S01]  /*5070*/  IMAD.MOV.U32 R5, RZ, RZ, 0x20 ;  /* 0x00000020ff057424 */ /* 0x000fe200078e00ff */
[----:B----4-:R-:W-:Y:S02]  /*5080*/  ISETP.NE.U32.AND P4, PT, R8, RZ, PT ;  /* 0x000000ff0800720c */ /* 0x010fe40003f85070 */
[----:B------:R-:W-:-:S02]  /*5090*/  LOP3.LUT R0, R0, 0x1c0, RZ, 0xc0, !PT ;  /* 0x000001c000007812 */ /* 0x000fc400078ec0ff */
[----:B------:R-:W-:Y:S02]  /*50a0*/  SEL R5, R5, 0xffffffe0, !P1 ;  /* 0xffffffe005057807 */ /* 0x000fe40004800000 */
[----:B------:R-:W-:Y:S02]  /*50b0*/  LOP3.LUT R7, R0, 0x8, R7, 0xf8, !PT ;  /* 0x0000000800077812 */ /* 0x000fe400078ef807 */
[----:B------:R-:W-:Y:S01]  /*50c0*/  SHF.R.U32.HI R2, RZ, 0x3, R0 ;  /* 0x00000003ff027819 */ /* 0x000fe20000011600 */
[----:B------:R-:W-:Y:S01]  /*50d0*/  IMAD.SHL.U32 R0, R4, 0x20, RZ ;  /* 0x0000002004007824 */ /* 0x000fe200078e00ff */
[----:B------:R-:W-:Y:S02]  /*50e0*/  F2FP.BF16.F32.PACK_AB R170, R173, R172 ;  /* 0x000000acadaa723e */ /* 0x000fe400000010ff */
[----:B------:R-:W-:Y:S02]  /*50f0*/  LOP3.LUT R2, R7, R2, RZ, 0x3c, !PT ;  /* 0x0000000207027212 */ /* 0x000fe400078e3cff */
[----:B------:R-:W-:-:S02]  /*5100*/  LOP3.LUT R0, R0, 0x7ffffc00, RZ, 0xc0, !PT ;  /* 0x7ffffc0000007812 */ /* 0x000fc400078ec0ff */
[----:B------:R-:W-:Y:S02]  /*5110*/  F2FP.BF16.F32.PACK_AB R171, R175, R174 ;  /* 0x000000aeafab723e */ /* 0x000fe400000010ff */
[----:B------:R-:W-:Y:S01]  /*5120*/  IADD3 R0, R2, R3, R0 ;  /* 0x0000000302007210 */ /* 0x000fe20007ffe000 */
[----:B------:R-:W-:Y:S01]  /*5130*/  IMAD.MOV.U32 R3, RZ, RZ, 0x40 ;  /* 0x00000040ff037424 */ /* 0x000fe200078e00ff */
[----:B------:R-:W-:Y:S02]  /*5140*/  F2FP.BF16.F32.PACK_AB R177, R179, R178 ;  /* 0x000000b2b3b1723e */ /* 0x000fe400000010ff */
[----:B------:R-:W-:Y:S02]  /*5150*/  LEA R0, R0, UR4, 0x1 ;  /* 0x0000000400007c11 */ /* 0x000fe4000f8e08ff */
[----:B------:R-:W-:Y:S02]  /*5160*/  SEL R3, R3, 0xffffffc0, !P2 ;  /* 0xffffffc003037807 */ /* 0x000fe40005000000 */
[--C-:B------:R-:W-:Y:S01]  /*5170*/  IADD3 R6, R5, 0x4000, R0.reuse ;  /* 0x0000400005067810 */ /* 0x100fe20007ffe000 */
[----:B------:R-:W-:Y:S01]  /*5180*/  STSM.16.M88.4 [R0+0x4000], R184 ;  /* 0x004000b800007844 */ /* 0x000fe20000000200 */
[----:B------:R-:W-:-:S02]  /*5190*/  IADD3 R8, R3, 0x4000, R0 ;  /* 0x0000400003087810 */ /* 0x000fc40007ffe000 */
[----:B------:R-:W-:Y:S01]  /*51a0*/  F2FP.BF16.F32.PACK_AB R178, R181, R180 ;  /* 0x000000b4b5b2723e */ /* 0x000fe200000010ff */
[----:B------:R-:W-:Y:S01]  /*51b0*/  STSM.16.M88.4 [R6], R192 ;  /* 0x000000c006007844 */ /* 0x000fe20000000200 */
[----:B------:R-:W-:Y:S01]  /*51c0*/  F2FP.BF16.F32.PACK_AB R179, R183, R182 ;  /* 0x000000b6b7b3723e */ /* 0x000fe200000010ff */
[----:B------:R-:W-:Y:S01]  /*51d0*/  IMAD.IADD R7, R5, 0x1, R8 ;  /* 0x0000000105077824 */ /* 0x000fe200078e0208 */
[----:B------:R-:W2:Y:S01]  /*51e0*/  LDC.64 R2, c[0x0][0x870] ;  /* 0x00021c00ff027b82 */ /* 0x000ea20000000a00 */
[----:B------:R-:W-:Y:S01]  /*51f0*/  STSM.16.M88.4 [R8], R200 ;  /* 0x000000c808007844 */ /* 0x000fe20000000200 */
[----:B------:R-:W-:-:S03]  /*5200*/  ISETP.NE.AND.EX P4, PT, R9, RZ, PT, P4 ;  /* 0x000000ff0900720c */ /* 0x000fc60003f85340 */
[----:B------:R-:W-:Y:S04]  /*5210*/  STSM.16.M88.4 [R7], R208 ;  /* 0x000000d007007844 */ /* 0x000fe80000000200 */
[----:B------:R3:W-:Y:S04]  /*5220*/  STSM.16.M88.4 [R0], R152 ;  /* 0x0000009800007844 */ /* 0x0007e80000000200 */
[----:B------:R4:W-:Y:S04]  /*5230*/  STSM.16.M88.4 [R6+-0x4000], R160 ;  /* 0xffc000a006007844 */ /* 0x0009e80000000200 */
[----:B------:R-:W-:Y:S04]  /*5240*/  STSM.16.M88.4 [R8+-0x4000], R168 ;  /* 0xffc000a808007844 */ /* 0x000fe80000000200 */
[----:B------:R1:W-:Y:S01]  /*5250*/  STSM.16.M88.4 [R7+-0x4000], R176 ;  /* 0xffc000b007007844 */ /* 0x0003e20000000200 */
[----:B--2---:R-:W-:Y:S01]  /*5260*/  IMAD.WIDE R4, R25, 0x4, R2 ;  /* 0x0000000419047825 */ /* 0x004fe200078e0202 */
[----:B------:R-:W-:Y:S08]  /*5270*/  BAR.SYNC.DEFER_BLOCKING 0x1, 0x100 ;  /* 0x0044000000007b1d */ /* 0x000ff00000010000 */
[----:B------:R-:W2:Y:S01]  /*5280*/  LDC.64 R2, c[0x0][0x878] ;  /* 0x00021e00ff027b82 */ /* 0x000ea20000000a00 */
[----:B------:R-:W4:Y:S01]  /*5290*/  @P4 LDG.E R9, desc[UR38][R4.64] ;  /* 0x0000002604094981 */ /* 0x000f22000c1e1900 */
[----:B------:R-:W-:Y:S01]  /*52a0*/  ULDC UR5, c[0x0][0x808] ;  /* 0x0002020000057ab9 */ /* 0x000fe20000000800 */
[----:B------:R-:W-:Y:S01]  /*52b0*/  LEA.HI R19, R10, R11, RZ, 0x3 ;  /* 0x0000000b0a137211 */ /* 0x000fe200078f18ff */
[----:B---3--:R-:W-:Y:S01]  /*52c0*/  IMAD.U32 R0, RZ, RZ, UR5 ;  /* 0x00000005ff007e24 */ /* 0x008fe2000f8e00ff */
[----:B--2---:R-:W-:-:S04]  /*52d0*/  ISETP.NE.U32.AND P0, PT, R2, RZ, PT ;  /* 0x000000ff0200720c */ /* 0x004fc80003f05070 */
[----:B------:R-:W-:-:S13]  /*52e0*/  ISETP.NE.AND.EX P0, PT, R3, RZ, PT, P0 ;  /* 0x000000ff0300720c */ /* 0x000fda0003f05300 */
[----:B------:R-:W2:Y:S01]  /*52f0*/  @P0 LDC.64 R2, c[0x0][0x878] ;  /* 0x00021e00ff020b82 */ /* 0x000ea20000000a00 */
[----:B----4-:R-:W-:Y:S02]  /*5300*/  LOP3.LUT R6, R19, 0x1ffffff8, RZ, 0xc0, !PT ;  /* 0x1ffffff813067812 */ /* 0x010fe400078ec0ff */
[----:B------:R-:W-:-:S05]  /*5310*/  SHF.R.S32.HI R19, RZ, 0x3, R19 ;  /* 0x00000003ff137819 */ /* 0x000fca0000011413 */
[----:B------:R-:W3:Y:S01]  /*5320*/  S2UR UR5, SR_CTAID.Y ;  /* 0x00000000000579c3 */ /* 0x000ee20000002600 */
[----:B------:R-:W4:Y:S01]  /*5330*/  S2R R27, SR_CTAID.X ;  /* 0x00000000001b7919 */ /* 0x000f220000002500 */
[----:B------:R-:W-:Y:S02]  /*5340*/  IMAD.IADD R6, R11, 0x1, -R6 ;  /* 0x000000010b067824 */ /* 0x000fe400078e0a06 */
[----:B-1----:R-:W-:Y:S02]  /*5350*/  IMAD.SHL.U32 R7, R19, 0x40, RZ ;  /* 0x0000004013077824 */ /* 0x002fe400078e00ff */
[----:B------:R-:W-:-:S03]  /*5360*/  IMAD.SHL.U32 R20, R6, 0x8, RZ ;  /* 0x0000000806147824 */ /* 0x000fc600078e00ff */
[----:B------:R-:W-:Y:S01]  /*5370*/  LOP3.LUT R7, R7, 0x1c0, RZ, 0xc0, !PT ;  /* 0x000001c007077812 */ /* 0x000fe200078ec0ff */
[----:B--2---:R-:W-:-:S05]  /*5380*/  @P0 IMAD.WIDE R2, R25, 0x4, R2 ;  /* 0x0000000419020825 */ /* 0x004fca00078e0202 */
[----:B------:R1:W5:Y:S01]  /*5390*/  @P0 LDG.E R0, desc[UR38][R2.64] ;  /* 0x0000002602000981 */ /* 0x000362000c1e1900 */
[----:B---3--:R-:W-:Y:S01]  /*53a0*/  USHF.R.S32.HI UR6, URZ, 0x1f, UR5 ;  /* 0x0000001f3f067899 */ /* 0x008fe20008011405 */
[----:B-1----:R-:W-:Y:S02]  /*53b0*/  LEA.HI R3, R10, R11, RZ, 0x6 ;  /* 0x0000000b0a037211 */ /* 0x002fe400078f30ff */
[----:B------:R-:W-:Y:S02]  /*53c0*/  LOP3.LUT R2, R7, 0x38, R20, 0xf8, !PT ;  /* 0x0000003807027812 */ /* 0x000fe400078ef814 */
[----:B------:R-:W-:Y:S01]  /*53d0*/  SHF.R.U32.HI R7, RZ, 0x3, R7 ;  /* 0x00000003ff077819 */ /* 0x000fe20000011607 */
[----:B------:R-:W-:-:S03]  /*53e0*/  IMAD.SHL.U32 R3, R3, 0x8, RZ ;  /* 0x0000000803037824 */ /* 0x000fc600078e00ff */
[----:B------:R-:W-:-:S04]  /*53f0*/  LOP3.LUT R2, R2, R7, RZ, 0x3c, !PT ;  /* 0x0000000702027212 */ /* 0x000fc800078e3cff */
[----:B------:R-:W-:Y:S02]  /*5400*/  LOP3.LUT R6, R2, 0x7ffffe00, R3, 0xf8, !PT ;  /* 0x7ffffe0002067812 */ /* 0x000fe400078ef803 */
[----:B------:R-:W-:Y:S02]  /*5410*/  CS2R R2, SRZ ;  /* 0x0000000000027805 */ /* 0x000fe4000001ff00 */
[----:B------:R-:W-:Y:S01]  /*5420*/  @P4 SHF.R.S32.HI R8, RZ, 0x1f, R9 ;  /* 0x0000001fff084819 */ /* 0x000fe20000011409 */
[----:B----4-:R-:W-:Y:S06]  /*5430*/  @P0 BRA `(.L_x_499) ;  /* 0x0000000000100947 */ /* 0x010fec0003800000 */
[----:B------:R-:W-:Y:S05]  /*5440*/  @!P4 BRA `(.L_x_499) ;  /* 0x00000000000cc947 */ /* 0x000fea0003800000 */
[----:B------:R-:W2:Y:S04]  /*5450*/  LDG.E R7, desc[UR38][R4.64] ;  /* 0x0000002604077981 */ /* 0x000ea8000c1e1900 */
[----:B-----5:R-:W2:Y:S02]  /*5460*/  LDG.E R0, desc[UR38][R4.64+0x4] ;  /* 0x0000042604007981 */ /* 0x020ea4000c1e1900 */
[----:B--2---:R-:W-:-:S07]  /*5470*/  IMAD.IADD R0, R0, 0x1, -R7 ;  /* 0x0000000100007824 */ /* 0x004fce00078e0a07 */
.L_x_499:
[----:B------:R-:W-:Y:S01]  /*5480*/  LEA R30, R6, UR4, 0x1 ;  /* 0x00000004061e7c11 */ /* 0x000fe2000f8e08ff */
[----:B------:R-:W-:Y:S01]  /*5490*/  @P4 IMAD.MOV.U32 R2, RZ, RZ, R9 ;  /* 0x000000ffff024224 */ /* 0x000fe200078e0009 */
[----:B------:R-:W1:Y:S01]  /*54a0*/  LDC.64 R34, c[0x0][0x820] ;  /* 0x00020800ff227b82 */ /* 0x000e620000000a00 */
[----:B------:R-:W-:Y:S01]  /*54b0*/  @P4 IMAD.MOV.U32 R3, RZ, RZ, R8 ;  /* 0x000000ffff034224 */ /* 0x000fe200078e0008 */
[----:B------:R-:W-:Y:S01]  /*54c0*/  SHF.R.S32.HI R21, RZ, 0x1f, R20 ;  /* 0x0000001fff157819 */ /* 0x000fe20000011414 */
[----:B------:R2:W3:Y:S01]  /*54d0*/  LDS.128 R12, [R30+0x1000] ;  /* 0x001000001e0c7984 */ /* 0x0004e20000000c00 */
[----:B-----5:R-:W-:Y:S01]  /*54e0*/  IMAD R0, R27, -0x80, R0 ;  /* 0xffffff801b007824 */ /* 0x020fe200078e0200 */
[----:B------:R-:W-:Y:S01]  /*54f0*/  ULDC UR4, c[0x0][0x83c] ;  /* 0x00020f0000047ab9 */ /* 0x000fe20000000800 */
[----:B------:R-:W-:Y:S01]  /*5500*/  IMAD R18, R22, UR6, RZ ;  /* 0x0000000616127c24 */ /* 0x000fe2000f8e02ff */
[----:B------:R2:W4:Y:S01]  /*5510*/  LDS.128 R8, [R30+0x2000] ;  /* 0x002000001e087984 */ /* 0x0005220000000c00 */
[----:B------:R-:W-:Y:S01]  /*5520*/  VIADD R16, R19, 0x20 ;  /* 0x0000002013107836 */ /* 0x000fe20000000000 */
[----:B------:R-:W-:Y:S01]  /*5530*/  VIMNMX R24, R0, 0x80, PT ;  /* 0x0000008000187848 */ /* 0x000fe20003fe0100 */
[----:B------:R-:W-:Y:S01]  /*5540*/  IMAD R23, R23, UR5, R18 ;  /* 0x0000000517177c24 */ /* 0x000fe2000f8e0212 */
[----:B------:R2:W1:Y:S01]  /*5550*/  LDS.128 R4, [R30+0x3000] ;  /* 0x003000001e047984 */ /* 0x0004620000000c00 */
[----:B------:R-:W-:Y:S01]  /*5560*/  SHF.R.S32.HI R18, RZ, 0x1f, R25 ;  /* 0x0000001fff127819 */ /* 0x000fe20000011419 */
[C---:B------:R-:W-:Y:S01]  /*5570*/  VIADD R0, R19.reuse, 0x40 ;  /* 0x0000004013007836 */ /* 0x040fe20000000000 */
[-C--:B------:R-:W-:Y:S01]  /*5580*/  ISETP.GE.AND P3, PT, R19, R24.reuse, PT ;  /* 0x000000181300720c */ /* 0x080fe20003f66270 */
[----:B------:R-:W-:Y:S01]  /*5590*/  ULDC.64 UR8, c[0x0][0x858] ;  /* 0x0002160000087ab9 */ /* 0x000fe20000000a00 */
[----:B------:R-:W-:Y:S01]  /*55a0*/  ISETP.GE.AND P2, PT, R16, R24, PT ;  /* 0x000000181000720c */ /* 0x000fe20003f46270 */
[----:B------:R-:W-:Y:S01]  /*55b0*/  IMAD.WIDE.U32 R16, R22, UR5, R20 ;  /* 0x0000000516107c25 */ /* 0x000fe2000f8e0014 */
[----:B------:R-:W-:Y:S01]  /*55c0*/  ISETP.GE.OR P6, PT, R20, UR4, P3 ;  /* 0x0000000414007c0c */ /* 0x000fe20009fc6670 */
[----:B------:R-:W-:Y:S01]  /*55d0*/  BSSY B0, `(.L_x_500) ;  /* 0x000001c000007945 */ /* 0x000fe20003800000 */
[----:B------:R-:W-:Y:S01]  /*55e0*/  SEL R36, R18, RZ, !P4 ;  /* 0x000000ff12247207 */ /* 0x000fe20006000000 */
[----:B------:R-:W-:Y:S01]  /*55f0*/  IMAD.IADD R17, R17, 0x1, R23 ;  /* 0x0000000111117824 */ /* 0x000fe200078e0217 */
[----:B------:R-:W-:-:S02]  /*5600*/  IADD3 R2, P0, R19, R2, RZ ;  /* 0x0000000213027210 */ /* 0x000fc40007f1e0ff */
[-C--:B------:R-:W-:Y:S01]  /*5610*/  ISETP.GE.AND P1, PT, R0, R24.reuse, PT ;  /* 0x000000180000720c */ /* 0x080fe20003f26270 */
[----:B------:R-:W-:Y:S01]  /*5620*/  IMAD R0, R36, UR8, RZ ;  /* 0x0000000824007c24 */ /* 0x000fe2000f8e02ff */
[----:B------:R-:W-:Y:S02]  /*5630*/  SEL R33, R25, RZ, !P4 ;  /* 0x000000ff19217207 */ /* 0x000fe40006000000 */
[C---:B------:R-:W-:Y:S01]  /*5640*/  LEA.HI.X.SX32 R3, R19.reuse, R3, 0x1, P0 ;  /* 0x0000000313037211 */ /* 0x040fe200000f0eff */
[----:B------:R-:W-:Y:S01]  /*5650*/  VIADD R19, R19, 0x60 ;  /* 0x0000006013137836 */ /* 0x000fe20000000000 */
[C---:B------:R-:W-:Y:S01]  /*5660*/  ISETP.GE.OR P5, PT, R20.reuse, UR4, P2 ;  /* 0x0000000414007c0c */ /* 0x040fe200097a6670 */
[C---:B------:R-:W-:Y:S01]  /*5670*/  IMAD R23, R33.reuse, UR9, R0 ;  /* 0x0000000921177c24 */ /* 0x040fe2000f8e0200 */
[----:B------:R-:W-:Y:S01]  /*5680*/  ISETP.GE.OR P4, PT, R20, UR4, P1 ;  /* 0x0000000414007c0c */ /* 0x000fe20008f86670 */
[----:B------:R-:W-:Y:S01]  /*5690*/  IMAD.WIDE.U32 R28, R33, UR8, R16 ;  /* 0x00000008211c7c25 */ /* 0x000fe2000f8e0010 */
[----:B------:R-:W-:-:S03]  /*56a0*/  ISETP.GE.AND P0, PT, R19, R24, PT ;  /* 0x000000181300720c */ /* 0x000fc60003f06270 */
[----:B------:R-:W-:-:S04]  /*56b0*/  IMAD.WIDE R26, R27, 0x80, R2 ;  /* 0x000000801b1a7825 */ /* 0x000fc800078e0202 */
[----:B------:R-:W-:Y:S01]  /*56c0*/  IMAD.IADD R23, R29, 0x1, R23 ;  /* 0x000000011d177824 */ /* 0x000fe200078e0217 */
[----:B--2---:R-:W-:Y:S06]  /*56d0*/  @P6 BRA `(.L_x_501) ;  /* 0x00000000002c6947 */ /* 0x004fec0003800000 */
[----:B------:R-:W2:Y:S01]  /*56e0*/  LDS.128 R16, [R30+0x4000] ;  /* 0x004000001e107984 */ /* 0x000ea20000000c00 */
[----:B------:R-:W-:Y:S01]  /*56f0*/  ULDC.64 UR8, c[0x0][0x848] ;  /* 0x0002120000087ab9 */ /* 0x000fe20000000a00 */
[----:B------:R-:W-:Y:S02]  /*5700*/  IMAD.MOV.U32 R22, RZ, RZ, R28 ;  /* 0x000000ffff167224 */ /* 0x000fe400078e001c */
[----:B------:R-:W-:Y:S02]  /*5710*/  IMAD R25, R27, UR8, RZ ;  /* 0x000000081b197c24 */ /* 0x000fe4000f8e02ff */
[----:B------:R-:W-:-:S04]  /*5720*/  IMAD.WIDE.U32 R2, R26, UR8, R22 ;  /* 0x000000081a027c25 */ /* 0x000fc8000f8e0016 */
[----:B------:R-:W-:Y:S01]  /*5730*/  IMAD R25, R26, UR9, R25 ;  /* 0x000000091a197c24 */ /* 0x000fe2000f8e0219 */
[----:B------:R-:W-:Y:S02]  /*5740*/  ULDC.64 UR8, c[0x0][0x830] ;  /* 0x00020c0000087ab9 */ /* 0x000fe40000000a00 */
[----:B------:R-:W-:Y:S01]  /*5750*/  LEA R24, P6, R2, UR8, 0x1 ;  /* 0x0000000802187c11 */ /* 0x000fe2000f8c08ff */
[----:B------:R-:W-:-:S05]  /*5760*/  IMAD.IADD R3, R3, 0x1, R25 ;  /* 0x0000000103037824 */ /* 0x000fca00078e0219 */
[----:B------:R-:W-:-:S05]  /*5770*/  LEA.HI.X R25, R2, UR9, R3, 0x1, P6 ;  /* 0x0000000902197c11 */ /* 0x000fca000b0f0c03 */
[----:B--2---:R2:W-:Y:S02]  /*5780*/  STG.E.128 desc[UR38][R24.64], R16 ;  /* 0x0000001018007986 */ /* 0x0045e4000c101d26 */
.L_x_501:
[----:B------:R-:W-:Y:S05]  /*5790*/  BSYNC B0 ;  /* 0x0000000000007941 */ /* 0x000fea0003800000 */
.L_x_500:
[----:B--2---:R2:W1:Y:S01]  /*57a0*/  LDS.128 R16, [R30+0x5000] ;  /* 0x005000001e107984 */ /* 0x0044620000000c00 */
[----:B------:R-:W-:Y:S01]  /*57b0*/  BSSY B0, `(.L_x_502) ;  /* 0x0000010000007945 */ /* 0x000fe20003800000 */
[----:B------:R-:W-:-:S03]  /*57c0*/  ISETP.GE.OR P6, PT, R20, UR4, P0 ;  /* 0x0000000414007c0c */ /* 0x000fc600087c6670 */
[----:B------:R-:W-:Y:S10]  /*57d0*/  @P5 BRA `(.L_x_503) ;  /* 0x0000000000345947 */ /* 0x000ff40003800000 */
[----:B------:R-:W-:Y:S01]  /*57e0*/  IADD3 R25, P5, R26, 0x20, RZ ;  /* 0x000000201a197810 */ /* 0x000fe20007fbe0ff */
[----:B------:R-:W-:Y:S01]  /*57f0*/  ULDC.64 UR8, c[0x0][0x848] ;  /* 0x0002120000087ab9 */ /* 0x000fe20000000a00 */
[----:B------:R-:W-:Y:S02]  /*5800*/  IMAD.MOV.U32 R2, RZ, RZ, R28 ;  /* 0x000000ffff027224 */ /* 0x000fe400078e001c */
[----:B------:R-:W-:Y:S02]  /*5810*/  IMAD.MOV.U32 R3, RZ, RZ, R23 ;  /* 0x000000ffff037224 */ /* 0x000fe400078e0017 */
[----:B------:R-:W-:Y:S02]  /*5820*/  IMAD.X R0, RZ, RZ, R27, P5 ;  /* 0x000000ffff007224 */ /* 0x000fe400028e061b */
[----:B------:R-:W-:-:S04]  /*5830*/  IMAD.WIDE.U32 R2, R25, UR8, R2 ;  /* 0x0000000819027c25 */ /* 0x000fc8000f8e0002 */
[----:B------:R-:W-:-:S04]  /*5840*/  IMAD R0, R0, UR8, RZ ;  /* 0x0000000800007c24 */ /* 0x000fc8000f8e02ff */
[----:B------:R-:W-:Y:S01]  /*5850*/  IMAD R25, R25, UR9, R0 ;  /* 0x0000000919197c24 */ /* 0x000fe2000f8e0200 */
[----:B------:R-:W-:Y:S02]  /*5860*/  ULDC.64 UR8, c[0x0][0x830] ;  /* 0x00020c0000087ab9 */ /* 0x000fe40000000a00 */
[----:B------:R-:W-:Y:S01]  /*5870*/  LEA R24, P5, R2, UR8, 0x1 ;  /* 0x0000000802187c11 */ /* 0x000fe2000f8a08ff */
[----:B------:R-:W-:-:S05]  /*5880*/  IMAD.IADD R3, R3, 0x1, R25 ;  /* 0x0000000103037824 */ /* 0x000fca00078e0219 */
[----:B------:R-:W-:-:S05]  /*5890*/  LEA.HI.X R25, R2, UR9, R3, 0x1, P5 ;  /* 0x0000000902197c11 */ /* 0x000fca000a8f0c03 */
[----:B-1----:R1:W-:Y:S02]  /*58a0*/  STG.E.128 desc[UR38][R24.64], R16 ;  /* 0x0000001018007986 */ /* 0x0023e4000c101d26 */
.L_x_503:
[----:B------:R-:W-:Y:S05]  /*58b0*/  BSYNC B0 ;  /* 0x0000000000007941 */ /* 0x000fea0003800000 */
.L_x_502:
[----:B-1----:R1:W1:Y:S01]  /*58c0*/  LDS.128 R16, [R30+0x6000] ;  /* 0x006000001e107984 */ /* 0x0022620000000c00 */
[----:B------:R-:W-:Y:S01]  /*58d0*/  BSSY B0, `(.L_x_504) ;  /* 0x0000010000007945 */ /* 0x000fe20003800000 */
[----:B------:R-:W-:-:S03]  /*58e0*/  IMAD R32, R34, UR6, RZ ;  /* 0x0000000622207c24 */ /* 0x000fc6000f8e02ff */
[----:B------:R-:W-:Y:S05]  /*58f0*/  @P4 BRA `(.L_x_505) ;  /* 0x0000000000344947 */ /* 0x000fea0003800000 */
        /* <DEDUP_REMOVED lines=13> */
.L_x_505:
[----:B------:R-:W-:Y:S05]  /*59d0*/  BSYNC B0 ;  /* 0x0000000000007941 */ /* 0x000fea0003800000 */
.L_x_504:
[----:B-1----:R1:W1:Y:S01]  /*59e0*/  LDS.128 R16, [R30+0x7000] ;  /* 0x007000001e107984 */ /* 0x0022620000000c00 */
[----:B------:R-:W-:Y:S01]  /*59f0*/  BSSY B0, `(.L_x_506) ;  /* 0x0000011000007945 */ /* 0x000fe20003800000 */
[----:B------:R-:W-:Y:S02]  /*5a00*/  IMAD R31, R35, UR5, R32 ;  /* 0x00000005231f7c24 */ /* 0x000fe4000f8e0220 */
[----:B------:R-:W-:Y:S01]  /*5a10*/  IMAD.WIDE.U32 R24, R34, UR5, R20 ;  /* 0x0000000522187c25 */ /* 0x000fe2000f8e0014 */
[----:B------:R-:W-:Y:S06]  /*5a20*/  @P6 BRA `(.L_x_507) ;  /* 0x0000000000346947 */ /* 0x000fec0003800000 */
        /* <DEDUP_REMOVED lines=13> */
.L_x_507:
[----:B------:R-:W-:Y:S05]  /*5b00*/  BSYNC B0 ;  /* 0x0000000000007941 */ /* 0x000fea0003800000 */
.L_x_506:
[----:B-1----:R1:W1:Y:S01]  /*5b10*/  LDS.128 R16, [R30] ;  /* 0x000000001e107984 */ /* 0x0022620000000c00 */
[----:B------:R-:W-:Y:S01]  /*5b20*/  ULDC UR6, c[0x0][0x80c] ;  /* 0x0002030000067ab9 */ /* 0x000fe20000000800 */
[----:B------:R-:W-:Y:S01]  /*5b30*/  ULDC.64 UR4, c[0x0][0x828] ;  /* 0x00020a0000047ab9 */ /* 0x000fe20000000a00 */
[----:B------:R-:W-:Y:S01]  /*5b40*/  ISETP.GE.OR P3, PT, R20, UR6, P3 ;  /* 0x0000000614007c0c */ /* 0x000fe20009f66670 */
[----:B------:R-:W-:Y:S01]  /*5b50*/  IMAD.IADD R25, R25, 0x1, R31 ;  /* 0x0000000119197824 */ /* 0x000fe200078e021f */
[----:B------:R-:W-:Y:S01]  /*5b60*/  BSSY B0, `(.L_x_508) ;  /* 0x0000013000007945 */ /* 0x000fe20003800000 */
[----:B------:R-:W-:Y:S01]  /*5b70*/  IMAD R0, R36, UR4, RZ ;  /* 0x0000000424007c24 */ /* 0x000fe2000f8e02ff */
[C---:B------:R-:W-:Y:S01]  /*5b80*/  ISETP.GE.OR P2, PT, R20.reuse, UR6, P2 ;  /* 0x0000000614007c0c */ /* 0x040fe20009746670 */
[C---:B------:R-:W-:Y:S01]  /*5b90*/  IMAD.WIDE.U32 R24, R33.reuse, UR4, R24 ;  /* 0x0000000421187c25 */ /* 0x040fe2000f8e0018 */
[C---:B------:R-:W-:Y:S02]  /*5ba0*/  ISETP.GE.OR P1, PT, R20.reuse, UR6, P1 ;  /* 0x0000000614007c0c */ /* 0x040fe40008f26670 */
[----:B------:R-:W-:Y:S01]  /*5bb0*/  ISETP.GE.OR P0, PT, R20, UR6, P0 ;  /* 0x0000000614007c0c */ /* 0x000fe20008706670 */
[----:B------:R-:W-:-:S04]  /*5bc0*/  IMAD R21, R33, UR5, R0 ;  /* 0x0000000521157c24 */ /* 0x000fc8000f8e0200 */
[----:B------:R-:W-:Y:S01]  /*5bd0*/  IMAD.IADD R21, R25, 0x1, R21 ;  /* 0x0000000119157824 */ /* 0x000fe200078e0215 */
[----:B------:R-:W-:Y:S07]  /*5be0*/  @P3 BRA `(.L_x_509) ;  /* 0x0000000000283947 */ /* 0x000fee0003800000 */
        /* <DEDUP_REMOVED lines=9> */
[----:B-1----:R1:W-:Y:S02]  /*5c80*/  STG.E.128 desc[UR38][R22.64], R16 ;  /* 0x0000001016007986 */ /* 0x0023e4000c101d26 */
.L_x_509:
[----:B------:R-:W-:Y:S05]  /*5c90*/  BSYNC B0 ;  /* 0x0000000000007941 */ /* 0x000fea0003800000 */
.L_x_508:
[----:B------:R-:W-:Y:S04]  /*5ca0*/  BSSY B0, `(.L_x_510) ;  /* 0x000000f000007945 */ /* 0x000fe80003800000 */
[----:B------:R-:W-:Y:S05]  /*5cb0*/  @P2 BRA `(.L_x_511) ;  /* 0x0000000000342947 */ /* 0x000fea0003800000 */
[----:B-1----:R-:W-:Y:S01]  /*5cc0*/  IADD3 R17, P2, R26, 0x20, RZ ;  /* 0x000000201a117810 */ /* 0x002fe20007f5e0ff */
        /* <DEDUP_REMOVED lines=11> */
[----:B---3--:R1:W-:Y:S02]  /*5d80*/  STG.E.128 desc[UR38][R16.64], R12 ;  /* 0x0000000c10007986 */ /* 0x0083e4000c101d26 */
.L_x_511:
[----:B------:R-:W-:Y:S05]  /*5d90*/  BSYNC B0 ;  /* 0x0000000000007941 */ /* 0x000fea0003800000 */
.L_x_510:
[----:B------:R-:W-:Y:S04]  /*5da0*/  BSSY B0, `(.L_x_512) ;  /* 0x000000f000007945 */ /* 0x000fe80003800000 */
[----:B------:R-:W-:Y:S05]  /*5db0*/  @P1 BRA `(.L_x_513) ;  /* 0x0000000000341947 */ /* 0x000fea0003800000 */
[----:B-1-3--:R-:W-:Y:S01]  /*5dc0*/  IADD3 R13, P1, R26, 0x40, RZ ;  /* 0x000000401a0d7810 */ /* 0x00afe20007f3e0ff */
        /* <DEDUP_REMOVED lines=11> */
[----:B----4-:R1:W-:Y:S02]  /*5e80*/  STG.E.128 desc[UR38][R12.64], R8 ;  /* 0x000000080c007986 */ /* 0x0103e4000c101d26 */
.L_x_513:
[----:B------:R-:W-:Y:S05]  /*5e90*/  BSYNC B0 ;  /* 0x0000000000007941 */ /* 0x000fea0003800000 */
.L_x_512:
[----:B------:R-:W-:Y:S05]  /*5ea0*/  @P0 BRA `(.L_x_474) ;  /* 0x0000003800d40947 */ /* 0x000fea0003800000 */
[----:B-1--4-:R-:W-:Y:S01]  /*5eb0*/  IADD3 R9, P0, R26, 0x60, RZ ;  /* 0x000000601a097810 */ /* 0x012fe20007f1e0ff */
        /* <DEDUP_REMOVED lines=11> */
[----:B------:R1:W-:Y:S01]  /*5f70*/  STG.E.128 desc[UR38][R8.64], R4 ;  /* 0x0000000408007986 */ /* 0x0003e2000c101d26 */
[----:B------:R-:W-:Y:S05]  /*5f80*/  BRA `(.L_x_474) ;  /* 0x00000038009c7947 */ /* 0x000fea0003800000 */
.L_x_498:
[----:B------:R-:W2:Y:S01]  /*5f90*/  LDL R18, [R1+0xc] ;  /* 0x00000c0001127983 */ /* 0x000ea20000100800 */
[----:B------:R-:W3:Y:S08]  /*5fa0*/  LDC.64 R4, c[0x0][0x870] ;  /* 0x00021c00ff047b82 */ /* 0x000ef00000000a00 */
[----:B-1----:R-:W2:Y:S01]  /*5fb0*/  LDC.64 R2, c[0x0][0x870] ;  /* 0x00021c00ff027b82 */ /* 0x002ea20000000a00 */
[----:B------:R-:W-:Y:S01]  /*5fc0*/  ULDC UR4, c[0x0][0x808] ;  /* 0x0002020000047ab9 */ /* 0x000fe20000000800 */
[----:B------:R-:W1:Y:S06]  /*5fd0*/  S2R R15, SR_CTAID.X ;  /* 0x00000000000f7919 */ /* 0x000e6c0000002500 */
[----:B------:R-:W4:Y:S01]  /*5fe0*/  LDC.64 R16, c[0x0][0x820] ;  /* 0x00020800ff107b82 */ /* 0x000f220000000a00 */
[----:B---3--:R-:W-:-:S07]  /*5ff0*/  ISETP.NE.U32.AND P4, PT, R4, RZ, PT ;  /* 0x000000ff0400720c */ /* 0x008fce0003f85070 */
[----:B------:R-:W3:Y:S01]  /*6000*/  LDC.64 R20, c[0x0][0x850] ;  /* 0x00021400ff147b82 */ /* 0x000ee20000000a00 */
[----:B------:R-:W-:Y:S01]  /*6010*/  ISETP.NE.AND.EX P4, PT, R5, RZ, PT, P4 ;  /* 0x000000ff0500720c */ /* 0x000fe20003f85340 */
[----:B--2---:R-:W-:-:S06]  /*6020*/  IMAD.WIDE R4, R18, 0x4, R2 ;  /* 0x0000000412047825 */ /* 0x004fcc00078e0202 */
[----:B------:R-:W2:Y:S06]  /*6030*/  LDC.64 R2, c[0x0][0x878] ;  /* 0x00021e00ff027b82 */ /* 0x000eac0000000a00 */
[----:B------:R-:W3:Y:S01]  /*6040*/  @P4 LDG.E R9, desc[UR38][R4.64] ;  /* 0x0000002604094981 */ /* 0x000ee2000c1e1900 */
[----:B------:R-:W-:Y:S01]  /*6050*/  IMAD.U32 R0, RZ, RZ, UR4 ;  /* 0x00000004ff007e24 */ /* 0x000fe2000f8e00ff */
[----:B--2---:R-:W-:-:S04]  /*6060*/  ISETP.NE.U32.AND P0, PT, R2, RZ, PT ;  /* 0x000000ff0200720c */ /* 0x004fc80003f05070 */
[----:B------:R-:W-:-:S13]  /*6070*/  ISETP.NE.AND.EX P0, PT, R3, RZ, PT, P0 ;  /* 0x000000ff0300720c */ /* 0x000fda0003f05300 */
[----:B------:R-:W2:Y:S02]  /*6080*/  @P0 LDC.64 R2, c[0x0][0x878] ;  /* 0x00021e00ff020b82 */ /* 0x000ea40000000a00 */
[----:B--2---:R-:W-:Y:S02]  /*6090*/  @P0 IMAD.WIDE R6, R18, 0x4, R2 ;  /* 0x0000000412060825 */ /* 0x004fe400078e0202 */
[----:B------:R-:W2:Y:S04]  /*60a0*/  S2R R2, SR_TID.X ;  /* 0x0000000000027919 */ /* 0x000ea80000002100 */
[----:B------:R-:W1:Y:S01]  /*60b0*/  S2UR UR4, SR_CTAID.Y ;  /* 0x00000000000479c3 */ /* 0x000e620000002600 */
[----:B------:R4:W5:Y:S01]  /*60c0*/  @P0 LDG.E R0, desc[UR38][R6.64] ;  /* 0x0000002606000981 */ /* 0x000962000c1e1900 */
[----:B-1----:R-:W-:-:S06]  /*60d0*/  USHF.R.S32.HI UR5, URZ, 0x1f, UR4 ;  /* 0x0000001f3f057899 */ /* 0x002fcc0008011404 */
[----:B----4-:R-:W-:Y:S02]  /*60e0*/  IMAD R6, R16, UR5, RZ ;  /* 0x0000000510067c24 */ /* 0x010fe4000f8e02ff */
[----:B--2---:R-:W-:-:S05]  /*60f0*/  VIADD R8, R2, 0xffffff80 ;  /* 0xffffff8002087836 */ /* 0x004fca0000000000 */
[----:B------:R-:W-:-:S04]  /*6100*/  SHF.R.S32.HI R3, RZ, 0x1f, R8 ;  /* 0x0000001fff037819 */ /* 0x000fc80000011408 */
[----:B------:R-:W-:Y:S02]  /*6110*/  LEA.HI R10, R3, R8, RZ, 0x3 ;  /* 0x00000008030a7211 */ /* 0x000fe400078f18ff */
[----:B------:R-:W-:Y:S02]  /*6120*/  CS2R R2, SRZ ;  /* 0x0000000000027805 */ /* 0x000fe4000001ff00 */
[----:B------:R-:W-:Y:S02]  /*6130*/  LOP3.LUT R11, R10, 0x1ffffff8, RZ, 0xc0, !PT ;  /* 0x1ffffff80a0b7812 */ /* 0x000fe400078ec0ff */
[----:B------:R-:W-:-:S03]  /*6140*/  SHF.R.S32.HI R13, RZ, 0x3, R10 ;  /* 0x00000003ff0d7819 */ /* 0x000fc6000001140a */
[----:B------:R-:W-:-:S04]  /*6150*/  IMAD.IADD R11, R8, 0x1, -R11 ;  /* 0x00000001080b7824 */ /* 0x000fc800078e0a0b */
[----:B------:R-:W-:-:S05]  /*6160*/  IMAD.SHL.U32 R10, R11, 0x8, RZ ;  /* 0x000000080b0a7824 */ /* 0x000fca00078e00ff */
[----:B------:R-:W-:Y:S01]  /*6170*/  SHF.R.S32.HI R11, RZ, 0x1f, R10 ;  /* 0x0000001fff0b7819 */ /* 0x000fe2000001140a */
[--C-:B---3--:R-:W-:Y:S01]  /*6180*/  @P4 IMAD.MOV.U32 R2, RZ, RZ, R9.reuse ;  /* 0x000000ffff024224 */ /* 0x108fe200078e0009 */
[----:B------:R-:W-:-:S04]  /*6190*/  @P4 SHF.R.S32.HI R3, RZ, 0x1f, R9 ;  /* 0x0000001fff034819 */ /* 0x000fc80000011409 */
[----:B------:R-:W-:-:S04]  /*61a0*/  IADD3 R2, P1, R13, R2, RZ ;  /* 0x000000020d027210 */ /* 0x000fc80007f3e0ff */
[----:B------:R-:W-:Y:S01]  /*61b0*/  LEA.HI.X.SX32 R3, R13, R3, 0x1, P1 ;  /* 0x000000030d037211 */ /* 0x000fe200008f0eff */
[----:B------:R-:W-:Y:S08]  /*61c0*/  @P0 BRA `(.L_x_514) ;  /* 0x0000000000100947 */ /* 0x000ff00003800000 */
[----:B------:R-:W-:Y:S05]  /*61d0*/  @!P4 BRA `(.L_x_514) ;  /* 0x00000000000cc947 */ /* 0x000fea0003800000 */
[----:B------:R-:W2:Y:S04]  /*61e0*/  LDG.E R7, desc[UR38][R4.64] ;  /* 0x0000002604077981 */ /* 0x000ea8000c1e1900 */
[----:B-----5:R-:W2:Y:S02]  /*61f0*/  LDG.E R0, desc[UR38][R4.64+0x4] ;  /* 0x0000042604007981 */ /* 0x020ea4000c1e1900 */
[----:B--2---:R-:W-:-:S07]  /*6200*/  IMAD.IADD R0, R0, 0x1, -R7 ;  /* 0x0000000100007824 */ /* 0x004fce00078e0a07 */
.L_x_514:
[----:B-----5:R-:W-:Y:S01]  /*6210*/  IMAD R0, R15, -0x80, R0 ;  /* 0xffffff800f007824 */ /* 0x020fe200078e0200 */
[----:B------:R-:W-:Y:S01]  /*6220*/  ULDC UR8, c[0x0][0x80c] ;  /* 0x0002030000087ab9 */ /* 0x000fe20000000800 */
[----:B------:R-:W-:Y:S01]  /*6230*/  IMAD R17, R17, UR4, R6 ;  /* 0x0000000411117c24 */ /* 0x000fe2000f8e0206 */
[----:B------:R-:W-:Y:S01]  /*6240*/  SHF.R.S32.HI R6, RZ, 0x1f, R18 ;  /* 0x0000001fff067819 */ /* 0x000fe20000011412 */
[C---:B------:R-:W-:Y:S01]  /*6250*/  VIADD R7, R13.reuse, 0x20 ;  /* 0x000000200d077836 */ /* 0x040fe20000000000 */
[CC--:B------:R-:W-:Y:S01]  /*6260*/  ISETP.GE.AND P3, PT, R13.reuse, R0.reuse, PT ;  /* 0x000000000d00720c */ /* 0x0c0fe20003f66270 */
[C---:B------:R-:W-:Y:S01]  /*6270*/  VIADD R9, R13.reuse, 0x40 ;  /* 0x000000400d097836 */ /* 0x040fe20000000000 */
[----:B------:R-:W-:Y:S01]  /*6280*/  SEL R14, R6, RZ, !P4 ;  /* 0x000000ff060e7207 */ /* 0x000fe20006000000 */
[----:B------:R-:W-:Y:S01]  /*6290*/  VIADD R13, R13, 0x60 ;  /* 0x000000600d0d7836 */ /* 0x000fe20000000000 */
[----:B------:R-:W-:Y:S01]  /*62a0*/  SEL R19, R18, RZ, !P4 ;  /* 0x000000ff12137207 */ /* 0x000fe20006000000 */
[----:B------:R-:W-:Y:S01]  /*62b0*/  IMAD.WIDE.U32 R4, R16, UR4, R10 ;  /* 0x0000000410047c25 */ /* 0x000fe2000f8e000a */
[----:B------:R-:W-:Y:S01]  /*62c0*/  ISETP.GE.OR P4, PT, R10, UR8, P3 ;  /* 0x000000080a007c0c */ /* 0x000fe20009f86670 */
[----:B------:R-:W-:Y:S01]  /*62d0*/  ULDC.64 UR6, c[0x0][0x828] ;  /* 0x00020a0000067ab9 */ /* 0x000fe20000000a00 */
[-C--:B------:R-:W-:Y:S01]  /*62e0*/  ISETP.GE.AND P2, PT, R7, R0.reuse, PT ;  /* 0x000000000700720c */ /* 0x080fe20003f46270 */
[----:B------:R-:W-:Y:S01]  /*62f0*/  IMAD.IADD R5, R5, 0x1, R17 ;  /* 0x0000000105057824 */ /* 0x000fe200078e0211 */
[-C--:B------:R-:W-:Y:S01]  /*6300*/  ISETP.GE.AND P1, PT, R9, R0.reuse, PT ;  /* 0x000000000900720c */ /* 0x080fe20003f26270 */
[----:B------:R-:W-:Y:S01]  /*6310*/  IMAD R12, R20, UR5, RZ ;  /* 0x00000005140c7c24 */ /* 0x000fe2000f8e02ff */
[----:B------:R-:W-:Y:S01]  /*6320*/  ISETP.GE.AND P0, PT, R13, R0, PT ;  /* 0x000000000d00720c */ /* 0x000fe20003f06270 */
[----:B------:R-:W-:Y:S01]  /*6330*/  IMAD R0, R14, UR6, RZ ;  /* 0x000000060e007c24 */ /* 0x000fe2000f8e02ff */
[----:B------:R-:W-:Y:S01]  /*6340*/  ULDC UR9, c[0x0][0x83c] ;  /* 0x00020f0000097ab9 */ /* 0x000fe20000000800 */
[----:B------:R-:W-:Y:S01]  /*6350*/  IMAD.WIDE.U32 R8, R19, UR6, R4 ;  /* 0x0000000613087c25 */ /* 0x000fe2000f8e0004 */
[----:B------:R-:W-:Y:S01]  /*6360*/  BSSY B0, `(.L_x_515) ;  /* 0x0000012000007945 */ /* 0x000fe20003800000 */
[----:B------:R-:W-:-:S02]  /*6370*/  ISETP.GE.OR P6, PT, R10, UR8, P2 ;  /* 0x000000080a007c0c */ /* 0x000fc400097c6670 */
[----:B------:R-:W-:Y:S01]  /*6380*/  IMAD R13, R19, UR7, R0 ;  /* 0x00000007130d7c24 */ /* 0x000fe2000f8e0200 */
[----:B------:R-:W-:Y:S01]  /*6390*/  ISETP.GE.OR P5, PT, R10, UR8, P1 ;  /* 0x000000080a007c0c */ /* 0x000fe20008fa6670 */
[----:B------:R-:W-:-:S04]  /*63a0*/  IMAD.WIDE R6, R15, 0x80, R2 ;  /* 0x000000800f067825 */ /* 0x000fc800078e0202 */
[----:B------:R-:W-:Y:S02]  /*63b0*/  IMAD R21, R21, UR4, R12 ;  /* 0x0000000415157c24 */ /* 0x000fe4000f8e020c */
[----:B------:R-:W-:Y:S01]  /*63c0*/  IMAD.IADD R5, R9, 0x1, R13 ;  /* 0x0000000109057824 */ /* 0x000fe200078e020d */
[----:B------:R-:W-:Y:S06]  /*63d0*/  @P4 BRA `(.L_x_516) ;  /* 0x0000000000284947 */ /* 0x000fec0003800000 */
        /* <DEDUP_REMOVED lines=9> */
[----:B------:R1:W-:Y:S02]  /*6470*/  STG.E.128 desc[UR38][R12.64], RZ ;  /* 0x000000ff0c007986 */ /* 0x0003e4000c101d26 */
.L_x_516:
[----:B------:R-:W-:Y:S05]  /*6480*/  BSYNC B0 ;  /* 0x0000000000007941 */ /* 0x000fea0003800000 */
.L_x_515:
[----:B-1----:R-:W-:Y:S01]  /*6490*/  IMAD.WIDE.U32 R12, R20, UR4, R10 ;  /* 0x00000004140c7c25 */ /* 0x002fe2000f8e000a */
[----:B------:R-:W-:Y:S01]  /*64a0*/  BSSY B0, `(.L_x_517) ;  /* 0x0000012000007945 */ /* 0x000fe20003800000 */
[C---:B------:R-:W-:Y:S02]  /*64b0*/  ISETP.GE.OR P4, PT, R10.reuse, UR8, P0 ;  /* 0x000000080a007c0c */ /* 0x040fe40008786670 */
[----:B------:R-:W-:Y:S01]  /*64c0*/  ISETP.GE.OR P3, PT, R10, UR9, P3 ;  /* 0x000000090a007c0c */ /* 0x000fe20009f66670 */
[----:B------:R-:W-:Y:S01]  /*64d0*/  IMAD.IADD R15, R13, 0x1, R21 ;  /* 0x000000010d0f7824 */ /* 0x000fe200078e0215 */
[----:B------:R-:W-:Y:S11]  /*64e0*/  @P6 BRA `(.L_x_518) ;  /* 0x0000000000346947 */ /* 0x000ff60003800000 */
        /* <DEDUP_REMOVED lines=12> */
[----:B------:R1:W-:Y:S02]  /*65b0*/  STG.E.128 desc[UR38][R16.64], RZ ;  /* 0x000000ff10007986 */ /* 0x0003e4000c101d26 */
.L_x_518:
[----:B------:R-:W-:Y:S05]  /*65c0*/  BSYNC B0 ;  /* 0x0000000000007941 */ /* 0x000fea0003800000 */
.L_x_517:
        /* <DEDUP_REMOVED lines=15> */
.L_x_520:
[----:B------:R-:W-:Y:S05]  /*66c0*/  BSYNC B0 ;  /* 0x0000000000007941 */ /* 0x000fea0003800000 */
.L_x_519:
[----:B------:R-:W-:Y:S04]  /*66d0*/  BSSY B0, `(.L_x_521) ;  /* 0x000000f000007945 */ /* 0x000fe80003800000 */
        /* <DEDUP_REMOVED lines=14> */
.L_x_522:
[----:B------:R-:W-:Y:S05]  /*67c0*/  BSYNC B0 ;  /* 0x0000000000007941 */ /* 0x000fea0003800000 */
.L_x_521:
[----:B------:R-:W-:Y:S01]  /*67d0*/  ULDC.64 UR4, c[0x0][0x858] ;  /* 0x0002160000047ab9 */ /* 0x000fe20000000a00 */
[----:B------:R-:W-:Y:S01]  /*67e0*/  BSSY B0, `(.L_x_523) ;  /* 0x0000014000007945 */ /* 0x000fe20003800000 */
[----:B------:R-:W-:Y:S01]  /*67f0*/  IMAD R0, R14, UR4, RZ ;  /* 0x000000040e007c24 */ /* 0x000fe2000f8e02ff */
[C---:B------:R-:W-:Y:S01]  /*6800*/  ISETP.GE.OR P2, PT, R10.reuse, UR9, P2 ;  /* 0x000000090a007c0c */ /* 0x040fe20009746670 */
[----:B------:R-:W-:Y:S01]  /*6810*/  IMAD.MOV.U32 R14, RZ, RZ, R12 ;  /* 0x000000ffff0e7224 */ /* 0x000fe200078e000c */
[C---:B------:R-:W-:Y:S01]  /*6820*/  ISETP.GE.OR P1, PT, R10.reuse, UR9, P1 ;  /* 0x000000090a007c0c */ /* 0x040fe20008f26670 */
[C---:B---3--:R-:W-:Y:S01]  /*6830*/  IMAD R5, R19.reuse, UR5, R0 ;  /* 0x0000000513057c24 */ /* 0x048fe2000f8e0200 */
[----:B------:R-:W-:Y:S01]  /*6840*/  ISETP.GE.OR P0, PT, R10, UR9, P0 ;  /* 0x000000090a007c0c */ /* 0x000fe20008706670 */
[----:B------:R-:W-:-:S04]  /*6850*/  IMAD.WIDE.U32 R8, R19, UR4, R14 ;  /* 0x0000000413087c25 */ /* 0x000fc8000f8e000e */
        /* <DEDUP_REMOVED lines=12> */
.L_x_524:
[----:B------:R-:W-:Y:S05]  /*6920*/  BSYNC B0 ;  /* 0x0000000000007941 */ /* 0x000fea0003800000 */
.L_x_523:
[----:B------:R-:W-:Y:S04]  /*6930*/  BSSY B0, `(.L_x_525) ;  /* 0x000000f000007945 */ /* 0x000fe80003800000 */
[----:B------:R-:W-:Y:S05]  /*6940*/  @P2 BRA `(.L_x_526) ;  /* 0x0000000000342947 */ /* 0x000fea0003800000 */
[----:B---3--:R-:W-:Y:S01]  /*6950*/  IADD3 R11, P2, R6, 0x20, RZ ;  /* 0x00000020060b7810 */ /* 0x008fe20007f5e0ff */
        /* <DEDUP_REMOVED lines=12> */
.L_x_526:
[----:B------:R-:W-:Y:S05]  /*6a20*/  BSYNC B0 ;  /* 0x0000000000007941 */ /* 0x000fea0003800000 */
.L_x_525:
[----:B------:R-:W-:Y:S04]  /*6a30*/  BSSY B0, `(.L_x_527) ;  /* 0x000000f000007945 */ /* 0x000fe80003800000 */
[----:B------:R-:W-:Y:S05]  /*6a40*/  @P1 BRA `(.L_x_528) ;  /* 0x0000000000341947 */ /* 0x000fea0003800000 */
[----:B---34-:R-:W-:Y:S01]  /*6a50*/  IADD3 R11, P1, R6, 0x40, RZ ;  /* 0x00000040060b7810 */ /* 0x018fe20007f3e0ff */
        /* <DEDUP_REMOVED lines=12> */
.L_x_528:
[----:B------:R-:W-:Y:S05]  /*6b20*/  BSYNC B0 ;  /* 0x0000000000007941 */ /* 0x000fea0003800000 */
.L_x_527:
        /* <DEDUP_REMOVED lines=13> */
[----:B------:R1:W-:Y:S01]  /*6c00*/  STG.E.128 desc[UR38][R4.64], RZ ;  /* 0x000000ff04007986 */ /* 0x0003e2000c101d26 */
[----:B------:R-:W-:Y:S05]  /*6c10*/  BRA `(.L_x_474) ;  /* 0x0000002c00787947 */ /* 0x000fea0003800000 */
.L_x_469:
[----:B------:R-:W-:-:S08]  /*6c20*/  NOP ;  /* 0x0000000000007918 */ /* 0x000fd00000000000 */
[----:B---3--:R-:W1:-:S00]  /*6c30*/  USETMAXREG.DEALLOC.CTAPOOL 0x18 ;  /* 0x00000018000079c8 */ /* 0x008e4000080e0500 */
[----:B-1----:R-:W-:-:S06]  /*6c40*/  LOP3.LUT R0, R0, 0x3, RZ, 0xc0, !PT ;  /* 0x0000000300007812 */ /* 0x002fcc00078ec0ff */
[----:B------:R-:W1:Y:S02]  /*6c50*/  SHFL.IDX PT, R0, R0, RZ, 0x1f ;  /* 0x00001fff00007589 */ /* 0x000e6400000e0000 */
[----:B-1----:R-:W-:-:S13]  /*6c60*/  ISETP.NE.AND P0, PT, R0, RZ, PT ;  /* 0x000000ff0000720c */ /* 0x002fda0003f05270 */
[----:B------:R-:W-:Y:S05]  /*6c70*/  @!P0 BRA `(.L_x_529) ;  /* 0x0000000c00d48947 */ /* 0x000fea0003800000 */
[----:B------:R-:W-:-:S13]  /*6c80*/  ISETP.NE.AND P0, PT, R0, 0x1, PT ;  /* 0x000000010000780c */ /* 0x000fda0003f05270 */
[----:B------:R-:W-:Y:S05]  /*6c90*/  @P0 BRA `(.L_x_474) ;  /* 0x0000002c00580947 */ /* 0x000fea0003800000 */
[----:B------:R-:W-:Y:S01]  /*6ca0*/  ULDC.64 UR4, c[0x0][0x8d8] ;  /* 0x0002360000047ab9 */ /* 0x000fe20000000a00 */
[----:B------:R-:W1:Y:S01]  /*6cb0*/  S2UR UR12, SR_CTAID.Z ;  /* 0x00000000000c79c3 */ /* 0x000e620000002700 */
[----:B------:R-:W-:-:S04]  /*6cc0*/  ISETP.NE.U32.AND P0, PT, RZ, UR4, PT ;  /* 0x00000004ff007c0c */ /* 0x000fc8000bf05070 */
[----:B------:R-:W-:-:S13]  /*6cd0*/  ISETP.NE.AND.EX P0, PT, RZ, UR5, PT, P0 ;  /* 0x00000005ff007c0c */ /* 0x000fda000bf05300 */
[----:B------:R-:W-:Y:S05]  /*6ce0*/  @!P0 BRA `(.L_x_530) ;  /* 0x00000000001c8947 */ /* 0x000fea0003800000 */
[----:B------:R-:W-:Y:S02]  /*6cf0*/  ULDC.64 UR4, c[0x0][0x8d8] ;  /* 0x0002360000047ab9 */ /* 0x000fe40000000a00 */
[----:B-1----:R-:W-:-:S06]  /*6d00*/  UIMAD.WIDE UR4, UR12, 0x4, UR4 ;  /* 0x000000040c0478a5 */ /* 0x002fcc000f8e0204 */
[----:B------:R-:W-:Y:S02]  /*6d10*/  IMAD.U32 R2, RZ, RZ, UR4 ;  /* 0x00000004ff027e24 */ /* 0x000fe4000f8e00ff */
[----:B------:R-:W-:-:S05]  /*6d20*/  IMAD.U32 R3, RZ, RZ, UR5 ;  /* 0x00000005ff037e24 */ /* 0x000fca000f8e00ff */
[----:B------:R-:W2:Y:S02]  /*6d30*/  LDG.E R2, desc[UR38][R2.64] ;  /* 0x0000002602027981 */ /* 0x000ea4000c1e1900 */
[----:B--2---:R-:W-:Y:S01]  /*6d40*/  R2UR UR5, R2 ;  /* 0x00000000020572ca */ /* 0x004fe200000e0000 */
[----:B------:R-:W-:-:S14]  /*6d50*/  BRA `(.L_x_531) ;  /* 0x0000000000387947 */ /* 0x000fdc0003800000 */
.L_x_530:
[----:B------:R-:W-:Y:S02]  /*6d60*/  ULDC.64 UR4, c[0x0][0x8d0] ;  /* 0x0002340000047ab9 */ /* 0x000fe40000000a00 */
[----:B------:R-:W-:-:S04]  /*6d70*/  ISETP.NE.U32.AND P0, PT, RZ, UR4, PT ;  /* 0x00000004ff007c0c */ /* 0x000fc8000bf05070 */
[----:B------:R-:W-:-:S13]  /*6d80*/  ISETP.NE.AND.EX P0, PT, RZ, UR5, PT, P0 ;  /* 0x00000005ff007c0c */ /* 0x000fda000bf05300 */
[----:B------:R-:W-:Y:S05]  /*6d90*/  @!P0 BRA `(.L_x_532) ;  /* 0x0000000000248947 */ /* 0x000fea0003800000 */
[----:B------:R-:W-:Y:S02]  /*6da0*/  ULDC.64 UR4, c[0x0][0x8d0] ;  /* 0x0002340000047ab9 */ /* 0x000fe40000000a00 */
[----:B-1----:R-:W-:-:S06]  /*6db0*/  UIMAD.WIDE UR4, UR12, 0x4, UR4 ;  /* 0x000000040c0478a5 */ /* 0x002fcc000f8e0204 */
[----:B------:R-:W-:Y:S02]  /*6dc0*/  IMAD.U32 R2, RZ, RZ, UR4 ;  /* 0x00000004ff027e24 */ /* 0x000fe4000f8e00ff */
[----:B------:R-:W-:-:S05]  /*6dd0*/  IMAD.U32 R3, RZ, RZ, UR5 ;  /* 0x00000005ff037e24 */ /* 0x000fca000f8e00ff */
[----:B------:R-:W2:Y:S04]  /*6de0*/  LDG.E R0, desc[UR38][R2.64] ;  /* 0x0000002602007981 */ /* 0x000ea8000c1e1900 */
[----:B------:R-:W2:Y:S02]  /*6df0*/  LDG.E R5, desc[UR38][R2.64+0x4] ;  /* 0x0000042602057981 */ /* 0x000ea4000c1e1900 */
[----:B--2---:R-:W-:-:S05]  /*6e00*/  IMAD.IADD R0, R5, 0x1, -R0 ;  /* 0x0000000105007824 */ /* 0x004fca00078e0a00 */
[----:B------:R-:W-:Y:S01]  /*6e10*/  R2UR UR5, R0 ;  /* 0x00000000000572ca */ /* 0x000fe200000e0000 */
[----:B------:R-:W-:-:S14]  /*6e20*/  BRA `(.L_x_531) ;  /* 0x0000000000047947 */ /* 0x000fdc0003800000 */
.L_x_532:
[----:B------:R-:W-:-:S05]  /*6e30*/  ULDC UR5, c[0x0][0x8bc] ;  /* 0x00022f0000057ab9 */ /* 0x000fca0000000800 */
.L_x_531:
[----:B------:R-:W2:Y:S02]  /*6e40*/  S2UR UR4, SR_CTAID.X ;  /* 0x00000000000479c3 */ /* 0x000ea40000002500 */
[----:B--2---:R-:W-:-:S04]  /*6e50*/  USHF.L.U32 UR4, UR4, 0x7, URZ ;  /* 0x0000000704047899 */ /* 0x004fc8000800063f */
[----:B------:R-:W-:-:S04]  /*6e60*/  UISETP.GE.AND UP0, UPT, UR4, UR5, UPT ;  /* 0x000000050400728c */ /* 0x000fc8000bf06270 */
[----:B-1----:R-:W-:-:S06]  /*6e70*/  USEL UR12, UR12, 0xffffffff, !UP0 ;  /* 0xffffffff0c0c7887 */ /* 0x002fcc000c000000 */
[----:B------:R-:W-:-:S13]  /*6e80*/  ISETP.LE.AND P0, PT, RZ, UR12, PT ;  /* 0x0000000cff007c0c */ /* 0x000fda000bf03270 */
[----:B------:R-:W-:Y:S05]  /*6e90*/  @!P0 BRA `(.L_x_474) ;  /* 0x0000002800d88947 */ /* 0x000fea0003800000 */
[----:B------:R-:W-:Y:S02]  /*6ea0*/  ULDC.64 UR4, c[0x0][0x770] ;  /* 0x0001dc0000047ab9 */ /* 0x000fe40000000a00 */
[----:B------:R-:W-:-:S04]  /*6eb0*/  UISETP.NE.U32.AND UP0, UPT, UR4, URZ, UPT ;  /* 0x0000003f0400728c */ /* 0x000fc8000bf05070 */
[----:B------:R-:W-:-:S03]  /*6ec0*/  UISETP.NE.AND.EX UP0, UPT, UR5, URZ, UPT, UP0 ;  /* 0x0000003f0500728c */ /* 0x000fc6000bf05300 */
[----:B------:R-:W-:Y:S02]  /*6ed0*/  ULDC.64 UR4, c[0x0][0x770] ;  /* 0x0001dc0000047ab9 */ /* 0x000fe40000000a00 */
[----:B------:R-:W-:Y:S01]  /*6ee0*/  UIMAD.WIDE UR4, UR12, 0x4, UR4 ;  /* 0x000000040c0478a5 */ /* 0x000fe2000f8e0204 */
[----:B------:R-:W-:-:S05]  /*6ef0*/  PLOP3.LUT P0, PT, PT, PT, UP0, 0x80, 0x0 ;  /* 0x000000000000781c */ /* 0x000fca0003f0f008 */
[----:B------:R-:W-:Y:S02]  /*6f00*/  IMAD.U32 R2, RZ, RZ, UR4 ;  /* 0x00000004ff027e24 */ /* 0x000fe4000f8e00ff */
[----:B------:R-:W-:Y:S01]  /*6f10*/  IMAD.U32 R3, RZ, RZ, UR5 ;  /* 0x00000005ff037e24 */ /* 0x000fe2000f8e00ff */
[----:B------:R-:W-:-:S05]  /*6f20*/  ULDC.64 UR4, c[0x0][0x780] ;  /* 0x0001e00000047ab9 */ /* 0x000fca0000000a00 */
[----:B------:R-:W2:Y:S01]  /*6f30*/  @P0 LDG.E R6, desc[UR38][R2.64] ;  /* 0x0000002602060981 */ /* 0x000ea2000c1e1900 */
[----:B------:R-:W-:Y:S01]  /*6f40*/  UISETP.NE.U32.AND UP1, UPT, UR4, URZ, UPT ;  /* 0x0000003f0400728c */ /* 0x000fe2000bf25070 */
[----:B------:R-:W-:-:S03]  /*6f50*/  ULDC UR6, c[0x0][0x280] ;  /* 0x0000a00000067ab9 */ /* 0x000fc60000000800 */
[----:B------:R-:W-:Y:S01]  /*6f60*/  UISETP.NE.AND.EX UP1, UPT, UR5, URZ, UPT, UP1 ;  /* 0x0000003f0500728c */ /* 0x000fe2000bf25310 */
[----:B------:R-:W-:-:S05]  /*6f70*/  IMAD.U32 R0, RZ, RZ, UR6 ;  /* 0x00000006ff007e24 */ /* 0x000fca000f8e00ff */
[----:B------:R-:W-:-:S05]  /*6f80*/  PLOP3.LUT P1, PT, PT, PT, UP1, 0x80, 0x0 ;  /* 0x000000000000781c */ /* 0x000fca0003f2f018 */
[----:B------:R-:W-:Y:S02]  /*6f90*/  @UP1 ULDC.64 UR4, c[0x0][0x780] ;  /* 0x0001e00000041ab9 */ /* 0x000fe40000000a00 */
[----:B------:R-:W-:-:S06]  /*6fa0*/  @UP1 UIMAD.WIDE UR4, UR12, 0x4, UR4 ;  /* 0x000000040c0418a5 */ /* 0x000fcc000f8e0204 */
[----:B------:R-:W-:Y:S02]  /*6fb0*/  IMAD.U32 R4, RZ, RZ, UR4 ;  /* 0x00000004ff047e24 */ /* 0x000fe4000f8e00ff */
[----:B------:R-:W-:-:S05]  /*6fc0*/  IMAD.U32 R5, RZ, RZ, UR5 ;  /* 0x00000005ff057e24 */ /* 0x000fca000f8e00ff */
[----:B------:R1:W5:Y:S01]  /*6fd0*/  @P1 LDG.E R0, desc[UR38][R4.64] ;  /* 0x0000002604001981 */ /* 0x000362000c1e1900 */
[----:B------:R-:W-:Y:S01]  /*6fe0*/  PLOP3.LUT P2, PT, PT, PT, UP0, 0x80, 0x0 ;  /* 0x000000000000781c */ /* 0x000fe20003f4f008 */
[----:B------:R-:W3:Y:S02]  /*6ff0*/  S2UR UR13, SR_CTAID.Y ;  /* 0x00000000000d79c3 */ /* 0x000ee40000002600 */
[----:B---3--:R-:W-:-:S10]  /*7000*/  USHF.R.S32.HI UR7, URZ, 0x1f, UR13 ;  /* 0x0000001f3f077899 */ /* 0x008fd4000801140d */
[----:B--2---:R-:W-:-:S13]  /*7010*/  @P2 R2UR UR4, R6 ;  /* 0x00000000060422ca */ /* 0x004fda00000e0000 */
[----:B------:R-:W-:-:S04]  /*7020*/  @UP0 ULEA UR4, UR12, UR4, 0x7 ;  /* 0x000000040c040291 */ /* 0x000fc8000f8e383f */
[----:B------:R-:W-:-:S04]  /*7030*/  @UP0 USHF.R.S32.HI UR5, URZ, 0x1f, UR4 ;  /* 0x0000001f3f050899 */ /* 0x000fc80008011404 */
[----:B------:R-:W-:-:S04]  /*7040*/  @UP0 ULEA.HI UR5, UR5, UR4, URZ, 0x7 ;  /* 0x0000000405050291 */ /* 0x000fc8000f8f383f */
[----:B------:R-:W-:-:S04]  /*7050*/  @UP0 USHF.L.U32 UR5, UR5, 0x6, URZ ;  /* 0x0000000605050899 */ /* 0x000fc8000800063f */
[----:B------:R-:W-:Y:S01]  /*7060*/  @UP0 ULOP3.LUT UR6, UR5, 0xffffe000, URZ, 0xc0, !UPT ;  /* 0xffffe00005060892 */ /* 0x000fe2000f8ec03f */
[----:B-1----:R-:W-:Y:S11]  /*7070*/  @P1 BRA `(.L_x_533) ;  /* 0x0000000000101947 */ /* 0x002ff60003800000 */
[----:B------:R-:W-:Y:S05]  /*7080*/  @!P0 BRA `(.L_x_533) ;  /* 0x00000000000c8947 */ /* 0x000fea0003800000 */
[----:B------:R-:W2:Y:S04]  /*7090*/  LDG.E R5, desc[UR38][R2.64] ;  /* 0x0000002602057981 */ /* 0x000ea8000c1e1900 */
[----:B-----5:R-:W2:Y:S02]  /*70a0*/  LDG.E R0, desc[UR38][R2.64+0x4] ;  /* 0x0000042602007981 */ /* 0x020ea4000c1e1900 */
[----:B--2---:R-:W-:-:S07]  /*70b0*/  IMAD.IADD R0, R0, 0x1, -R5 ;  /* 0x0000000100007824 */ /* 0x004fce00078e0a05 */
.L_x_533:
[----:B-----5:R-:W-:Y:S01]  /*70c0*/  ISETP.GE.AND P0, PT, R0, 0x1, PT ;  /* 0x000000010000780c */ /* 0x020fe20003f06270 */
[----:B------:R-:W-:Y:S01]  /*70d0*/  @UP0 USHF.R.S32.HI UR8, URZ, 0x1f, UR6 ;  /* 0x0000001f3f080899 */ /* 0x000fe20008011406 */
[----:B------:R-:W-:Y:S01]  /*70e0*/  UMOV UR4, URZ ;  /* 0x0000003f00047c82 */ /* 0x000fe20008000000 */
[----:B------:R-:W-:Y:S01]  /*70f0*/  UMOV UR5, URZ ;  /* 0x0000003f00057c82 */ /* 0x000fe20008000000 */
[----:B------:R-:W-:-:S04]  /*7100*/  @UP0 UMOV UR4, UR6 ;  /* 0x0000000600040c82 */ /* 0x000fc80008000000 */
[----:B------:R-:W-:-:S05]  /*7110*/  @UP0 UMOV UR5, UR8 ;  /* 0x0000000800050c82 */ /* 0x000fca0008000000 */
[----:B------:R-:W-:Y:S05]  /*7120*/  @!P0 BRA `(.L_x_474) ;  /* 0x0000002800348947 */ /* 0x000fea0003800000 */
[----:B------:R-:W-:Y:S01]  /*7130*/  ULDC.64 UR8, c[0x0][0x2d8] ;  /* 0x0000b60000087ab9 */ /* 0x000fe20000000a00 */
[C---:B------:R-:W-:Y:S01]  /*7140*/  VIADD R2, R0.reuse, 0x7f ;  /* 0x0000007f00027836 */ /* 0x040fe20000000000 */
[----:B------:R-:W-:Y:S01]  /*7150*/  UIMAD UR7, UR7, UR8, URZ ;  /* 0x00000008070772a4 */ /* 0x000fe2000f8e023f */
[----:B------:R-:W-:Y:S01]  /*7160*/  ISETP.GE.AND P1, PT, R0, 0x81, PT ;  /* 0x000000810000780c */ /* 0x000fe20003f26270 */
[----:B------:R-:W-:Y:S02]  /*7170*/  USHF.R.S32.HI UR6, URZ, 0x1f, UR12 ;  /* 0x0000001f3f067899 */ /* 0x000fe4000801140c */
[----:B------:R-:W-:Y:S01]  /*7180*/  UIMAD.WIDE.U32 UR10, UR13, UR8, URZ ;  /* 0x000000080d0a72a5 */ /* 0x000fe2000f8e003f */
[----:B------:R-:W-:Y:S01]  /*7190*/  SHF.R.S32.HI R3, RZ, 0x1f, R2 ;  /* 0x0000001fff037819 */ /* 0x000fe20000011402 */
[----:B------:R-:W-:Y:S02]  /*71a0*/  UIMAD UR7, UR13, UR9, UR7 ;  /* 0x000000090d0772a4 */ /* 0x000fe4000f8e0207 */
[----:B------:R-:W-:Y:S01]  /*71b0*/  UIADD3 UR8, UP1, UR4, UR10, URZ ;  /* 0x0000000a04087290 */ /* 0x000fe2000ff3e03f */
[----:B------:R-:W-:Y:S01]  /*71c0*/  LEA.HI R3, R3, R2, RZ, 0x7 ;  /* 0x0000000203037211 */ /* 0x000fe200078f38ff */
[----:B------:R-:W-:-:S02]  /*71d0*/  UIADD3 UR7, UR11, UR7, URZ ;  /* 0x000000070b077290 */ /* 0x000fc4000fffe03f */
[----:B------:R-:W-:Y:S01]  /*71e0*/  USEL UR6, UR6, URZ, !UP0 ;  /* 0x0000003f06067287 */ /* 0x000fe2000c000000 */
[----:B------:R-:W-:Y:S01]  /*71f0*/  SHF.R.S32.HI R3, RZ, 0x7, R3 ;  /* 0x00000007ff037819 */ /* 0x000fe20000011403 */
[----:B------:R-:W-:Y:S01]  /*7200*/  ULDC.64 UR14, c[0x0][0x2e0] ;  /* 0x0000b800000e7ab9 */ /* 0x000fe20000000a00 */
[----:B------:R-:W-:Y:S02]  /*7210*/  USEL UR13, UR12, URZ, !UP0 ;  /* 0x0000003f0c0d7287 */ /* 0x000fe4000c000000 */
[----:B------:R-:W-:Y:S01]  /*7220*/  UIADD3.X UR9, UR5, UR7, URZ, UP1, !UPT ;  /* 0x0000000705097290 */ /* 0x000fe20008ffe43f */
[----:B------:R-:W-:Y:S01]  /*7230*/  VIMNMX R3, R3, 0x1, !PT ;  /* 0x0000000103037848 */ /* 0x000fe20007fe0100 */
[----:B------:R-:W-:Y:S02]  /*7240*/  UIMAD UR6, UR6, UR14, URZ ;  /* 0x0000000e060672a4 */ /* 0x000fe4000f8e023f */
[----:B------:R-:W-:Y:S01]  /*7250*/  UIMAD.WIDE.U32 UR8, UR13, UR14, UR8 ;  /* 0x0000000e0d0872a5 */ /* 0x000fe2000f8e0008 */
[----:B------:R-:W-:Y:S01]  /*7260*/  LOP3.LUT R2, R3, 0x1, RZ, 0xc0, !PT ;  /* 0x0000000103027812 */ /* 0x000fe200078ec0ff */
[----:B------:R-:W-:Y:S01]  /*7270*/  UIMAD UR12, UR13, UR15, UR6 ;  /* 0x0000000f0d0c72a4 */ /* 0x000fe2000f8e0206 */
[----:B------:R-:W-:-:S03]  /*7280*/  ELECT P0, URZ, PT ;  /* 0x00000000003f782f */ /* 0x000fc60003800000 */
[----:B------:R-:W-:Y:S01]  /*7290*/  UIADD3 UR19, UR9, UR12, URZ ;  /* 0x0000000c09137290 */ /* 0x000fe2000fffe03f */
[----:B------:R-:W-:Y:S01]  /*72a0*/  UMOV UR6, URZ ;  /* 0x0000003f00067c82 */ /* 0x000fe20008000000 */
[----:B------:R-:W-:Y:S10]  /*72b0*/  @!P1 BRA `(.L_x_534) ;  /* 0x0000000400889947 */ /* 0x000ff40003800000 */
[----:B------:R-:W-:Y:S01]  /*72c0*/  UMOV UR6, UR10 ;  /* 0x0000000a00067c82 */ /* 0x000fe20008000000 */
[----:B------:R-:W-:Y:S01]  /*72d0*/  ULDC.64 UR10, c[0x0][0x2c0] ;  /* 0x0000b000000a7ab9 */ /* 0x000fe20000000a00 */
[----:B------:R-:W-:Y:S01]  /*72e0*/  UIMAD.WIDE.U32 UR6, UR13, UR14, UR6 ;  /* 0x0000000e0d0672a5 */ /* 0x000fe2000f8e0006 */
[----:B------:R-:W-:Y:S01]  /*72f0*/  IMAD.IADD R0, R3, 0x1, -R2 ;  /* 0x0000000103007824 */ /* 0x000fe200078e0a02 */
[----:B------:R-:W-:Y:S02]  /*7300*/  ULDC.64 UR20, c[0x0][0x2c0] ;  /* 0x0000b00000147ab9 */ /* 0x000fe40000000a00 */
[----:B------:R-:W-:-:S04]  /*7310*/  UIADD3 UR15, UP0, UR4, UR6, URZ ;  /* 0x00000006040f7290 */ /* 0x000fc8000ff1e03f */
[----:B------:R-:W-:Y:S02]  /*7320*/  UIADD3.X UR4, UR5, UR12, UR7, UP0, !UPT ;  /* 0x0000000c05047290 */ /* 0x000fe400087fe407 */
[----:B------:R-:W-:Y:S01]  /*7330*/  ULEA UR14, UP0, UR15, UR10, 0x2 ;  /* 0x0000000a0f0e7291 */ /* 0x000fe2000f80103f */
[----:B------:R-:W-:-:S03]  /*7340*/  UMOV UR5, URZ ;  /* 0x0000003f00057c82 */ /* 0x000fc60008000000 */
[----:B------:R-:W-:Y:S02]  /*7350*/  ULEA.HI.X UR15, UR15, UR11, UR4, 0x2, UP0 ;  /* 0x0000000b0f0f7291 */ /* 0x000fe400080f1404 */
[----:B------:R-:W-:Y:S02]  /*7360*/  UIADD3 UR10, UP0, UR14, 0x4000, URZ ;  /* 0x000040000e0a7890 */ /* 0x000fe4000ff1e03f */
[----:B------:R-:W-:Y:S02]  /*7370*/  UIADD3 UR12, UP1, UR14, 0x8000, URZ ;  /* 0x000080000e0c7890 */ /* 0x000fe4000ff3e03f */
[----:B------:R-:W-:Y:S02]  /*7380*/  UIADD3 UR14, UP2, UR14, 0xc000, URZ ;  /* 0x0000c0000e0e7890 */ /* 0x000fe4000ff5e03f */
[----:B------:R-:W-:Y:S02]  /*7390*/  UIADD3.X UR11, URZ, UR15, URZ, UP0, !UPT ;  /* 0x0000000f3f0b7290 */ /* 0x000fe400087fe43f */
[----:B------:R-:W-:-:S02]  /*73a0*/  UIADD3.X UR13, URZ, UR15, URZ, UP1, !UPT ;  /* 0x0000000f3f0d7290 */ /* 0x000fc40008ffe43f */
[----:B------:R-:W-:Y:S01]  /*73b0*/  UIADD3.X UR15, URZ, UR15, URZ, UP2, !UPT ;  /* 0x0000000f3f0f7290 */ /* 0x000fe200097fe43f */
[----:B------:R-:W-:-:S11]  /*73c0*/  UMOV UR4, URZ ;  /* 0x0000003f00047c82 */ /* 0x000fd60008000000 */
.L_x_547:
        /* <DEDUP_REMOVED lines=21> */
.L_x_536:
[----:B------:R-:W-:Y:S05]  /*7520*/  BSYNC B0 ;  /* 0x0000000000007941 */ /* 0x000fea0003800000 */
.L_x_535:
        /* <DEDUP_REMOVED lines=13> */
.L_x_538:
[----:B------:R-:W-:Y:S05]  /*7600*/  BSYNC B0 ;  /* 0x0000000000007941 */ /* 0x000fea0003800000 */
.L_x_537:
[----:B------:R-:W-:Y:S06]  /*7610*/  BAR.ARV 0xa, 0xa0 ;  /* 0x0282800000007b1d */ /* 0x000fec0000002000 */
[----:B------:R-:W-:Y:S04]  /*7620*/  BSSY B0, `(.L_x_539) ;  /* 0x0000003000007945 */ /* 0x000fe80003800000 */
[----:B------:R-:W-:Y:S05]  /*7630*/  @!P0 BRA `(.L_x_540) ;  /* 0x0000000000048947 */ /* 0x000fea0003800000 */
[----:B------:R-:W-:-:S04]  /*7640*/  DEPBAR.LE SB0, 0x0 ;  /* 0x000080000000791a */ /* 0x000fc80000000000 */
.L_x_540:
[----:B------:R-:W-:Y:S05]  /*7650*/  BSYNC B0 ;  /* 0x0000000000007941 */ /* 0x000fea0003800000 */
.L_x_539:
        /* <DEDUP_REMOVED lines=13> */
.L_x_542:
[----:B------:R-:W-:Y:S05]  /*7730*/  BSYNC B0 ;  /* 0x0000000000007941 */ /* 0x000fea0003800000 */
.L_x_541:
        /* <DEDUP_REMOVED lines=13> */
.L_x_544:
[----:B------:R-:W-:Y:S05]  /*7810*/  BSYNC B0 ;  /* 0x0000000000007941 */ /* 0x000fea0003800000 */
.L_x_543:
[----:B------:R-:W-:Y:S01]  /*7820*/  VIADD R0, R0, 0xfffffffe ;  /* 0xfffffffe00007836 */ /* 0x000fe20000000000 */
[----:B------:R-:W-:Y:S06]  /*7830*/  BAR.ARV 0xa, 0xa0 ;  /* 0x0282800000007b1d */ /* 0x000fec0000002000 */
[----:B------:R-:W-:Y:S01]  /*7840*/  BSSY B0, `(.L_x_545) ;  /* 0x0000004000007945 */ /* 0x000fe20003800000 */
[----:B------:R-:W-:-:S03]  /*7850*/  ISETP.NE.AND P1, PT, R0, RZ, PT ;  /* 0x000000ff0000720c */ /* 0x000fc60003f25270 */
[----:B------:R-:W-:Y:S10]  /*7860*/  @!P0 BRA `(.L_x_546) ;  /* 0x0000000000048947 */ /* 0x000ff40003800000 */
[----:B------:R-:W-:-:S04]  /*7870*/  DEPBAR.LE SB0, 0x0 ;  /* 0x000080000000791a */ /* 0x000fc80000000000 */
.L_x_546:
[----:B------:R-:W-:Y:S05]  /*7880*/  BSYNC B0 ;  /* 0x0000000000007941 */ /* 0x000fea0003800000 */
.L_x_545:
[----:B------:R-:W-:Y:S06]  /*7890*/  BAR.ARV 0xb, 0xa0 ;  /* 0x02c2800000007b1d */ /* 0x000fec0000002000 */
[----:B------:R-:W-:Y:S02]  /*78a0*/  UIADD3 UR5, UR5, 0x2, URZ ;  /* 0x0000000205057890 */ /* 0x000fe4000fffe03f */
[----:B------:R-:W-:Y:S01]  /*78b0*/  UIADD3 UR4, UR4, 0x1, URZ ;  /* 0x0000000104047890 */ /* 0x000fe2000fffe03f */
[----:B------:R-:W-:Y:S11]  /*78c0*/  @P1 BRA `(.L_x_547) ;  /* 0xfffffff800c01947 */ /* 0x000ff6000383ffff */
[----:B------:R-:W-:-:S12]  /*78d0*/  USHF.L.U32 UR6, UR5, 0xd, URZ ;  /* 0x0000000d05067899 */ /* 0x000fd8000800063f */
.L_x_534:
        /* <DEDUP_REMOVED lines=10> */
[----:B------:R-:W-:Y:S01]  /*7980*/  ULEA UR4, UP0, UR11, UR4, 0x2 ;  /* 0x000000040b047291 */ /* 0x000fe2000f80103f */
[----:B------:R-:W-:-:S03]  /*7990*/  UMOV UR13, 0x14f00000 ;  /* 0x14f00000000d7882 */ /* 0x000fc60000000000 */
[----:B------:R-:W-:-:S03]  /*79a0*/  ULEA.HI.X UR5, UR11, UR5, UR12, 0x2, UP0 ;  /* 0x000000050b057291 */ /* 0x000fc600080f140c */
[----:B------:R-:W-:Y:S01]  /*79b0*/  UMOV UR12, 0x0 ;  /* 0x00000000000c7882 */ /* 0x000fe20000000000 */
[----:B-1----:R-:W-:-:S03]  /*79c0*/  ULEA UR7, UR10, UR7, 0x18 ;  /* 0x000000070a077291 */ /* 0x002fc6000f8ec03f */
[----:B------:R-:W-:Y:S01]  /*79d0*/  UMOV UR10, 0x400 ;  /* 0x00000400000a7882 */ /* 0x000fe20000000000 */
[----:B------:R-:W-:-:S09]  /*79e0*/  UIADD3 UR7, UR7, 0x8000, URZ ;  /* 0x0000800007077890 */ /* 0x000fd2000fffe03f */
[----:B------:R1:W-:Y:S02]  /*79f0*/  UBLKRED.G.S.ADD.F32.RN [UR4], [UR7], UR10, desc[UR12] ;  /* 0x00000c04070073bb */ /* 0x0003e400080a140a */
[----:B-1----:R0:W-:Y:S02]  /*7a00*/  UTMACMDFLUSH ;  /* 0x00000000000079b7 */ /* 0x0021e40000000000 */
.L_x_549:
[----:B------:R-:W-:Y:S05]  /*7a10*/  BSYNC B0 ;  /* 0x0000000000007941 */ /* 0x000fea0003800000 */
.L_x_548:
[----:B------:R-:W-:Y:S06]  /*7a20*/  BAR.SYNC.DEFER_BLOCKING 0xe, 0xa0 ;  /* 0x0382800000007b1d */ /* 0x000fec0000010000 */
[----:B------:R-:W-:Y:S04]  /*7a30*/  BSSY B0, `(.L_x_550) ;  /* 0x0000012000007945 */ /* 0x000fe80003800000 */
[----:B------:R-:W-:Y:S05]  /*7a40*/  @!P0 BRA `(.L_x_551) ;  /* 0x0000000000408947 */ /* 0x000fea0003800000 */
[----:B------:R-:W1:Y:S01]  /*7a50*/  S2UR UR7, SR_CgaCtaId ;  /* 0x00000000000779c3 */ /* 0x000e620000008800 */
[----:B------:R-:W-:Y:S01]  /*7a60*/  UIADD3 UR4, UR6, 0x1000, URZ ;  /* 0x0000100006047890 */ /* 0x000fe2000fffe03f */
[----:B------:R-:W-:Y:S01]  /*7a70*/  UMOV UR5, 0x400 ;  /* 0x0000040000057882 */ /* 0x000fe20000000000 */
[----:B------:R-:W-:Y:S02]  /*7a80*/  ULDC.64 UR10, c[0x0][0x2c0] ;  /* 0x0000b000000a7ab9 */ /* 0x000fe40000000a00 */
[----:B------:R-:W-:Y:S01]  /*7a90*/  UIADD3 UR12, UP0, UR4, UR8, URZ ;  /* 0x00000008040c7290 */ /* 0x000fe2000ff1e03f */
[----:B------:R-:W-:Y:S01]  /*7aa0*/  UMOV UR13, 0x14f00000 ;  /* 0x14f00000000d7882 */ /* 0x000fe20000000000 */
[----:B-1----:R-:W-:Y:S02]  /*7ab0*/  ULEA UR7, UR7, UR5, 0x18 ;  /* 0x0000000507077291 */ /* 0x002fe4000f8ec03f */
[----:B------:R-:W-:Y:S02]  /*7ac0*/  ULEA.HI.X.SX32 UR5, UR4, UR19, 0x1, UP0 ;  /* 0x0000001304057291 */ /* 0x000fe400080f0e3f */
[----:B------:R-:W-:-:S02]  /*7ad0*/  ULEA UR4, UP0, UR12, UR10, 0x2 ;  /* 0x0000000a0c047291 */ /* 0x000fc4000f80103f */
[----:B------:R-:W-:Y:S02]  /*7ae0*/  UIADD3 UR7, UR7, 0xc000, URZ ;  /* 0x0000c00007077890 */ /* 0x000fe4000fffe03f */
[----:B------:R-:W-:Y:S01]  /*7af0*/  ULEA.HI.X UR5, UR12, UR11, UR5, 0x2, UP0 ;  /* 0x0000000b0c057291 */ /* 0x000fe200080f1405 */
[----:B------:R-:W-:Y:S02]  /*7b00*/  UMOV UR10, 0x400 ;  /* 0x00000400000a7882 */ /* 0x000fe40000000000 */
[----:B------:R-:W-:-:S06]  /*7b10*/  UMOV UR12, 0x0 ;  /* 0x00000000000c7882 */ /* 0x000fcc0000000000 */
[----:B------:R1:W-:Y:S01]  /*7b20*/  UBLKRED.G.S.ADD.F32.RN [UR4], [UR7], UR10, desc[UR12] ;  /* 0x00000c04070073bb */ /* 0x0003e200080a140a */
[----:B------:R0:W-:Y:S01]  /*7b30*/  UTMACMDFLUSH ;  /* 0x00000000000079b7 */ /* 0x0001e20000000000 */
[----:B-1----:R-:W-:-:S04]  /*7b40*/  DEPBAR.LE SB0, 0x1 ;  /* 0x000080400000791a */ /* 0x002fc80000000000 */
.L_x_551:
[----:B------:R-:W-:Y:S05]  /*7b50*/  BSYNC B0 ;  /* 0x0000000000007941 */ /* 0x000fea0003800000 */
.L_x_550:
[----:B------:R-:W-:Y:S06]  /*7b60*/  BAR.ARV 0xa, 0xa0 ;  /* 0x0282800000007b1d */ /* 0x000fec0000002000 */
[----:B------:R-:W-:Y:S04]  /*7b70*/  BSSY B0, `(.L_x_552) ;  /* 0x0000003000007945 */ /* 0x000fe80003800000 */
[----:B------:R-:W-:Y:S05]  /*7b80*/  @!P0 BRA `(.L_x_553) ;  /* 0x0000000000048947 */ /* 0x000fea0003800000 */
[----:B------:R-:W-:-:S04]  /*7b90*/  DEPBAR.LE SB0, 0x0 ;  /* 0x000080000000791a */ /* 0x000fc80000000000 */
.L_x_553:
[----:B------:R-:W-:Y:S05]  /*7ba0*/  BSYNC B0 ;  /* 0x0000000000007941 */ /* 0x000fea0003800000 */
.L_x_552:
[----:B------:R-:W-:Y:S06]  /*7bb0*/  BAR.ARV 0xb, 0xa0 ;  /* 0x02c2800000007b1d */ /* 0x000fec0000002000 */
[----:B------:R-:W-:Y:S05]  /*7bc0*/  BRA `(.L_x_474) ;  /* 0x0000001c008c7947 */ /* 0x000fea0003800000 */
.L_x_529:
[----:B------:R-:W-:Y:S01]  /*7bd0*/  ULDC.64 UR4, c[0x0][0x8d8] ;  /* 0x0002360000047ab9 */ /* 0x000fe20000000a00 */
[----:B------:R-:W1:Y:S01]  /*7be0*/  S2R R7, SR_CTAID.Z ;  /* 0x0000000000077919 */ /* 0x000e620000002700 */
[----:B------:R-:W-:Y:S01]  /*7bf0*/  ISETP.NE.U32.AND P0, PT, RZ, UR4, PT ;  /* 0x00000004ff007c0c */ /* 0x000fe2000bf05070 */
[----:B------:R-:W2:Y:S03]  /*7c00*/  S2UR UR20, SR_CTAID.Y ;  /* 0x00000000001479c3 */ /* 0x000ea60000002600 */
[----:B------:R-:W-:-:S13]  /*7c10*/  ISETP.NE.AND.EX P0, PT, RZ, UR5, PT, P0 ;  /* 0x00000005ff007c0c */ /* 0x000fda000bf05300 */
[----:B------:R-:W-:Y:S05]  /*7c20*/  @!P0 BRA `(.L_x_554) ;  /* 0x0000000000108947 */ /* 0x000fea0003800000 */
[----:B------:R-:W1:Y:S02]  /*7c30*/  LDC.64 R2, c[0x0][0x8d8] ;  /* 0x00023600ff027b82 */ /* 0x000e640000000a00 */
[----:B-1----:R-:W-:-:S05]  /*7c40*/  IMAD.WIDE R2, R7, 0x4, R2 ;  /* 0x0000000407027825 */ /* 0x002fca00078e0202 */
[----:B------:R1:W5:Y:S01]  /*7c50*/  LDG.E R5, desc[UR38][R2.64] ;  /* 0x0000002602057981 */ /* 0x000362000c1e1900 */
[----:B------:R-:W-:Y:S05]  /*7c60*/  BRA `(.L_x_555) ;  /* 0x00000000002c7947 */ /* 0x000fea0003800000 */
.L_x_554:
[----:B------:R-:W-:Y:S02]  /*7c70*/  ULDC.64 UR4, c[0x0][0x8d0] ;  /* 0x0002340000047ab9 */ /* 0x000fe40000000a00 */
[----:B------:R-:W-:-:S04]  /*7c80*/  ISETP.NE.U32.AND P0, PT, RZ, UR4, PT ;  /* 0x00000004ff007c0c */ /* 0x000fc8000bf05070 */
[----:B------:R-:W-:-:S13]  /*7c90*/  ISETP.NE.AND.EX P0, PT, RZ, UR5, PT, P0 ;  /* 0x00000005ff007c0c */ /* 0x000fda000bf05300 */
[----:B------:R-:W-:Y:S05]  /*7ca0*/  @!P0 BRA `(.L_x_556) ;  /* 0x0000000000188947 */ /* 0x000fea0003800000 */
[----:B------:R-:W1:Y:S02]  /*7cb0*/  LDC.64 R2, c[0x0][0x8d0] ;  /* 0x00023400ff027b82 */ /* 0x000e640000000a00 */
[----:B-1----:R-:W-:-:S05]  /*7cc0*/  IMAD.WIDE R2, R7, 0x4, R2 ;  /* 0x0000000407027825 */ /* 0x002fca00078e0202 */
[----:B------:R-:W3:Y:S04]  /*7cd0*/  LDG.E R5, desc[UR38][R2.64] ;  /* 0x0000002602057981 */ /* 0x000ee8000c1e1900 */
[----:B------:R-:W3:Y:S02]  /*7ce0*/  LDG.E R0, desc[UR38][R2.64+0x4] ;  /* 0x0000042602007981 */ /* 0x000ee4000c1e1900 */
[----:B---3--:R-:W-:Y:S01]  /*7cf0*/  IMAD.IADD R5, R0, 0x1, -R5 ;  /* 0x0000000100057824 */ /* 0x008fe200078e0a05 */
[----:B------:R-:W-:Y:S06]  /*7d00*/  BRA `(.L_x_555) ;  /* 0x0000000000047947 */ /* 0x000fec0003800000 */
.L_x_556:
[----:B------:R-:W3:Y:S02]  /*7d10*/  LDC R5, c[0x0][0x8bc] ;  /* 0x00022f00ff057b82 */ /* 0x000ee40000000800 */
.L_x_555:
[----:B------:R-:W4:Y:S01]  /*7d20*/  S2R R14, SR_CTAID.X ;  /* 0x00000000000e7919 */ /* 0x000f220000002500 */
[----:B------:R-:W-:Y:S02]  /*7d30*/  IMAD.MOV.U32 R0, RZ, RZ, 0x1 ;  /* 0x00000001ff007424 */ /* 0x000fe400078e00ff */
[----:B------:R-:W-:Y:S02]  /*7d40*/  IMAD.MOV.U32 R9, RZ, RZ, RZ ;  /* 0x000000ffff097224 */ /* 0x000fe400078e00ff */
[----:B----4-:R-:W-:-:S05]  /*7d50*/  IMAD.SHL.U32 R14, R14, 0x80, RZ ;  /* 0x000000800e0e7824 */ /* 0x010fca00078e00ff */
[----:B---3-5:R-:W-:-:S04]  /*7d60*/  ISETP.GE.AND P0, PT, R14, R5, PT ;  /* 0x000000050e00720c */ /* 0x028fc80003f06270 */
[----:B-1----:R-:W-:-:S04]  /*7d70*/  SEL R8, R7, 0xffffffff, !P0 ;  /* 0xffffffff07087807 */ /* 0x002fc80004000000 */
[----:B------:R-:W-:-:S13]  /*7d80*/  ISETP.GE.AND P0, PT, R8, RZ, PT ;  /* 0x000000ff0800720c */ /* 0x000fda0003f06270 */
[----:B------:R-:W-:Y:S05]  /*7d90*/  @!P0 BRA `(.L_x_557) ;  /* 0x0000001800848947 */ /* 0x000fea0003800000 */
[----:B------:R-:W1:Y:S08]  /*7da0*/  LDC.64 R10, c[0x0][0x770] ;  /* 0x0001dc00ff0a7b82 */ /* 0x000e700000000a00 */
[----:B------:R-:W3:Y:S08]  /*7db0*/  LDC.64 R6, c[0x0][0x770] ;  /* 0x0001dc00ff067b82 */ /* 0x000ef00000000a00 */
[----:B------:R-:W4:Y:S01]  /*7dc0*/  LDC.64 R4, c[0x0][0x778] ;  /* 0x0001de00ff047b82 */ /* 0x000f220000000a00 */
[----:B-1----:R-:W-:-:S07]  /*7dd0*/  ISETP.NE.U32.AND P1, PT, R10, RZ, PT ;  /* 0x000000ff0a00720c */ /* 0x002fce0003f25070 */
[----:B------:R-:W1:Y:S01]  /*7de0*/  LDC.64 R2, c[0x0][0x780] ;  /* 0x0001e000ff027b82 */ /* 0x000e620000000a00 */
[----:B------:R-:W-:Y:S01]  /*7df0*/  ISETP.NE.AND.EX P1, PT, R11, RZ, PT, P1 ;  /* 0x000000ff0b00720c */ /* 0x000fe20003f25310 */
[----:B---3--:R-:W-:Y:S01]  /*7e00*/  IMAD.WIDE R6, R8, 0x4, R6 ;  /* 0x0000000408067825 */ /* 0x008fe200078e0206 */
[----:B----4-:R-:W-:-:S11]  /*7e10*/  ISETP.NE.U32.AND P0, PT, R4, RZ, PT ;  /* 0x000000ff0400720c */ /* 0x010fd60003f05070 */
[----:B------:R-:W3:Y:S01]  /*7e20*/  @P1 LDG.E R9, desc[UR38][R6.64] ;  /* 0x0000002606091981 */ /* 0x000ee2000c1e1900 */
[----:B------:R-:W-:-:S03]  /*7e30*/  ISETP.NE.AND.EX P0, PT, R5, RZ, PT, P0 ;  /* 0x000000ff0500720c */ /* 0x000fc60003f05300 */
[----:B------:R-:W4:Y:S01]  /*7e40*/  @P1 LDG.E R15, desc[UR38][R6.64] ;  /* 0x00000026060f1981 */ /* 0x000f22000c1e1900 */
[----:B-1----:R-:W-:-:S04]  /*7e50*/  ISETP.NE.U32.AND P2, PT, R2, RZ, PT ;  /* 0x000000ff0200720c */ /* 0x002fc80003f45070 */
[----:B------:R-:W-:-:S05]  /*7e60*/  ISETP.NE.AND.EX P2, PT, R3, RZ, PT, P2 ;  /* 0x000000ff0300720c */ /* 0x000fca0003f45320 */
[----:B------:R-:W1:Y:S08]  /*7e70*/  @P0 LDC.64 R2, c[0x0][0x778] ;  /* 0x0001de00ff020b82 */ /* 0x000e700000000a00 */
[----:B------:R-:W2:Y:S01]  /*7e80*/  @P2 LDC.64 R12, c[0x0][0x780] ;  /* 0x0001e000ff0c2b82 */ /* 0x000ea20000000a00 */
[----:B------:R-:W-:Y:S01]  /*7e90*/  IMAD.MOV.U32 R5, RZ, RZ, RZ ;  /* 0x000000ffff057224 */ /* 0x000fe200078e00ff */
[----:B------:R-:W-:Y:S01]  /*7ea0*/  ULDC UR4, c[0x0][0x280] ;  /* 0x0000a00000047ab9 */ /* 0x000fe20000000800 */
[----:B-1----:R-:W-:-:S05]  /*7eb0*/  @P0 IMAD.WIDE R2, R8, 0x4, R2 ;  /* 0x0000000408020825 */ /* 0x002fca00078e0202 */
[----:B------:R2:W5:Y:S01]  /*7ec0*/  @P0 LDG.E R5, desc[UR38][R2.64] ;  /* 0x0000002602050981 */ /* 0x000562000c1e1900 */
[----:B------:R-:W-:Y:S02]  /*7ed0*/  IMAD.U32 R4, RZ, RZ, UR4 ;  /* 0x00000004ff047e24 */ /* 0x000fe4000f8e00ff */
[----:B--2---:R-:W-:Y:S01]  /*7ee0*/  @P2 IMAD.WIDE R2, R8, 0x4, R12 ;  /* 0x0000000408022825 */ /* 0x004fe200078e020c */
[----:B------:R-:W-:-:S04]  /*7ef0*/  VOTEU.ANY UP0, P1 ;  /* 0x00000000003f7886 */ /* 0x000fc80000800100 */
[----:B------:R1:W5:Y:S02]  /*7f00*/  @P2 LDG.E R4, desc[UR38][R2.64] ;  /* 0x0000002602042981 */ /* 0x000364000c1e1900 */
[----:B-1----:R-:W-:Y:S01]  /*7f10*/  CS2R R2, SRZ ;  /* 0x0000000000027805 */ /* 0x002fe2000001ff00 */
[----:B---3--:R-:W-:-:S05]  /*7f20*/  @P1 IMAD R9, R8, 0x80, R9 ;  /* 0x0000008008091824 */ /* 0x008fca00078e0209 */
[----:B------:R-:W-:-:S04]  /*7f30*/  @P1 SHF.R.S32.HI R12, RZ, 0x1f, R9 ;  /* 0x0000001fff0c1819 */ /* 0x000fc80000011409 */
[----:B------:R-:W-:-:S04]  /*7f40*/  @P1 LEA.HI R12, R12, R9, RZ, 0x7 ;  /* 0x000000090c0c1211 */ /* 0x000fc800078f38ff */
[----:B------:R-:W-:Y:S02]  /*7f50*/  @P1 LOP3.LUT R12, R12, 0xffffff80, RZ, 0xc0, !PT ;  /* 0xffffff800c0c1812 */ /* 0x000fe400078ec0ff */
[----:B----4-:R-:W-:Y:S02]  /*7f60*/  @P1 R2UR UR4, R15 ;  /* 0x000000000f0412ca */ /* 0x010fe400000e0000 */
[--C-:B------:R-:W-:Y:S01]  /*7f70*/  @P1 SHF.R.S32.HI R9, RZ, 0x1f, R12.reuse ;  /* 0x0000001fff091819 */ /* 0x100fe2000001140c */
[----:B------:R-:W-:-:S04]  /*7f80*/  @P1 IMAD.MOV.U32 R2, RZ, RZ, R12 ;  /* 0x000000ffff021224 */ /* 0x000fc800078e000c */
[----:B------:R-:W-:Y:S01]  /*7f90*/  @P1 IMAD.MOV.U32 R3, RZ, RZ, R9 ;  /* 0x000000ffff031224 */ /* 0x000fe200078e0009 */
[----:B------:R-:W-:Y:S07]  /*7fa0*/  @P2 BRA `(.L_x_558) ;  /* 0x0000000000102947 */ /* 0x000fee0003800000 */
[----:B------:R-:W-:Y:S05]  /*7fb0*/  @!P1 BRA `(.L_x_558) ;  /* 0x00000000000c9947 */ /* 0x000fea0003800000 */
[----:B------:R-:W2:Y:S04]  /*7fc0*/  LDG.E R9, desc[UR38][R6.64] ;  /* 0x0000002606097981 */ /* 0x000ea8000c1e1900 */
[----:B-----5:R-:W2:Y:S02]  /*7fd0*/  LDG.E R4, desc[UR38][R6.64+0x4] ;  /* 0x0000042606047981 */ /* 0x020ea4000c1e1900 */
[----:B--2---:R-:W-:-:S07]  /*7fe0*/  IMAD.IADD R4, R4, 0x1, -R9 ;  /* 0x0000000104047824 */ /* 0x004fce00078e0a09 */
.L_x_558:
[----:B-----5:R-:W-:Y:S01]  /*7ff0*/  ISETP.GE.AND P1, PT, R4, 0x1, PT ;  /* 0x000000010400780c */ /* 0x020fe20003f26270 */
[----:B------:R-:W-:Y:S01]  /*8000*/  UMOV UR27, URZ ;  /* 0x0000003f001b7c82 */ /* 0x000fe20008000000 */
[----:B------:R-:W-:Y:S01]  /*8010*/  @UP0 UMOV UR27, UR4 ;  /* 0x00000004001b0c82 */ /* 0x000fe20008000000 */
[----:B------:R-:W-:-:S10]  /*8020*/  IMAD.MOV.U32 R9, RZ, RZ, RZ ;  /* 0x000000ffff097224 */ /* 0x000fd400078e00ff */
[----:B------:R-:W-:Y:S05]  /*8030*/  @!P1 BRA `(.L_x_557) ;  /* 0x0000001400dc9947 */ /* 0x000fea0003800000 */
[----:B------:R-:W1:Y:S01]  /*8040*/  S2R R9, SR_CTAID.Y ;  /* 0x0000000000097919 */ /* 0x000e620000002600 */
[----:B------:R-:W2:Y:S01]  /*8050*/  LDC.64 R12, c[0x0][0x718] ;  /* 0x0001c600ff0c7b82 */ /* 0x000ea20000000a00 */
[----:B------:R-:W-:Y:S01]  /*8060*/  ISETP.NE.U32.AND P1, PT, R10, RZ, PT ;  /* 0x000000ff0a00720c */ /* 0x000fe20003f25070 */
[----:B------:R-:W-:Y:S01]  /*8070*/  IMAD.MOV.U32 R7, RZ, RZ, R3 ;  /* 0x000000ffff077224 */ /* 0x000fe200078e0003 */
[----:B------:R-:W-:Y:S01]  /*8080*/  R2UR UR13, R8 ;  /* 0x00000000080d72ca */ /* 0x000fe200000e0000 */
[----:B------:R-:W-:Y:S01]  /*8090*/  ULDC UR4, c[0x0][0x2e8] ;  /* 0x0000ba0000047ab9 */ /* 0x000fe20000000800 */
[----:B------:R-:W-:Y:S01]  /*80a0*/  ISETP.NE.AND.EX P1, PT, R11, RZ, PT, P1 ;  /* 0x000000ff0b00720c */ /* 0x000fe20003f25310 */
[----:B------:R-:W-:Y:S01]  /*80b0*/  VOTEU.ANY UP1, P0 ;  /* 0x00000000003f7886 */ /* 0x000fe20000020100 */
[----:B------:R-:W-:Y:S01]  /*80c0*/  SHF.R.S32.HI R8, RZ, 0x1f, R8 ;  /* 0x0000001fff087819 */ /* 0x000fe20000011408 */
[----:B------:R-:W3:Y:S01]  /*80d0*/  LDC.64 R10, c[0x0][0x720] ;  /* 0x0001c800ff0a7b82 */ /* 0x000ee20000000a00 */
[----:B------:R-:W-:-:S02]  /*80e0*/  R2UR UR11, R14 ;  /* 0x000000000e0b72ca */ /* 0x000fc400000e0000 */
[----:B------:R-:W-:Y:S02]  /*80f0*/  ELECT P0, URZ, PT ;  /* 0x00000000003f782f */ /* 0x000fe40003800000 */
[----:B------:R-:W-:Y:S01]  /*8100*/  SEL R8, R8, RZ, !P1 ;  /* 0x000000ff08087207 */ /* 0x000fe20004800000 */
[----:B------:R-:W-:Y:S01]  /*8110*/  UMOV UR12, UR20 ;  /* 0x00000014000c7c82 */ /* 0x000fe20008000000 */
[----:B------:R-:W-:Y:S01]  /*8120*/  R2UR UR8, R5 ;  /* 0x00000000050872ca */ /* 0x000fe200000e0000 */
[----:B------:R-:W-:Y:S02]  /*8130*/  BSSY B0, `(.L_x_557) ;  /* 0x0000167000007945 */ /* 0x000fe40003800000 */
[----:B------:R-:W-:Y:S01]  /*8140*/  VOTEU.ANY UP0, P1 ;  /* 0x00000000003f7886 */ /* 0x000fe20000800100 */
[----:B------:R-:W-:Y:S02]  /*8150*/  USEL UR21, UR13, URZ, !UP0 ;  /* 0x0000003f0d157287 */ /* 0x000fe4000c000000 */
[----:B------:R-:W-:-:S02]  /*8160*/  UISETP.NE.AND UP0, UPT, UR4, 0x1, UPT ;  /* 0x000000010400788c */ /* 0x000fc4000bf05270 */
[----:B------:R-:W-:-:S05]  /*8170*/  USEL UR13, UR13, URZ, !UP1 ;  /* 0x0000003f0d0d7287 */ /* 0x000fca000c800000 */
[----:B------:R-:W-:Y:S01]  /*8180*/  UIADD3 UR11, UR11, UR8, URZ ;  /* 0x000000080b0b7290 */ /* 0x000fe2000fffe03f */
[----:B-1----:R-:W-:-:S03]  /*8190*/  SHF.R.S32.HI R9, RZ, 0x1f, R9 ;  /* 0x0000001fff097819 */ /* 0x002fc60000011409 */
[----:B------:R-:W-:Y:S01]  /*81a0*/  @UP0 ULDC UR6, c[0x0][0x2ec] ;  /* 0x0000bb0000060ab9 */ /* 0x000fe20000000800 */
[----:B------:R-:W-:Y:S01]  /*81b0*/  @UP0 ULDC UR8, c[0x0][0x2f0] ;  /* 0x0000bc0000080ab9 */ /* 0x000fe20000000800 */
[----:B------:R-:W-:Y:S01]  /*81c0*/  UIMAD.WIDE.U32 UR6, UR20, UR6, URZ ;  /* 0x00000006140672a5 */ /* 0x000fe2000f8e003f */
[----:B--2---:R-:W-:-:S03]  /*81d0*/  IMAD R6, R9, R12, RZ ;  /* 0x0000000c09067224 */ /* 0x004fc600078e02ff */
[----:B------:R-:W-:Y:S01]  /*81e0*/  @UP0 USHF.R.U32.HI UR12, URZ, UR8, UR7 ;  /* 0x000000083f0c0299 */ /* 0x000fe20008011607 */
[----:B------:R-:W-:Y:S02]  /*81f0*/  IMAD R13, R13, UR20, R6 ;  /* 0x000000140d0d7c24 */ /* 0x000fe4000f8e0206 */
[----:B------:R-:W-:-:S04]  /*8200*/  IMAD.MOV.U32 R6, RZ, RZ, R2 ;  /* 0x000000ffff067224 */ /* 0x000fc800078e0002 */
[----:B------:R-:W-:-:S04]  /*8210*/  IMAD.WIDE.U32 R2, R12, UR20, R6 ;  /* 0x000000140c027c25 */ /* 0x000fc8000f8e0006 */
[----:B---3--:R-:W-:Y:S02]  /*8220*/  IMAD R12, R8, R10, RZ ;  /* 0x0000000a080c7224 */ /* 0x008fe400078e02ff */
[----:B------:R-:W-:Y:S02]  /*8230*/  IMAD.IADD R3, R3, 0x1, R13 ;  /* 0x0000000103037824 */ /* 0x000fe400078e020d */
[----:B------:R-:W-:Y:S02]  /*8240*/  IMAD R15, R11, UR21, R12 ;  /* 0x000000150b0f7c24 */ /* 0x000fe4000f8e020c */
[----:B------:R-:W1:Y:S01]  /*8250*/  LDC.64 R12, c[0x0][0x700] ;  /* 0x0001c000ff0c7b82 */ /* 0x000e620000000a00 */
[----:B------:R-:W-:-:S04]  /*8260*/  IMAD.WIDE.U32 R2, R10, UR21, R2 ;  /* 0x000000150a027c25 */ /* 0x000fc8000f8e0002 */
[----:B------:R-:W-:-:S03]  /*8270*/  IMAD.IADD R3, R3, 0x1, R15 ;  /* 0x0000000103037824 */ /* 0x000fc600078e020f */
[----:B------:R-:W2:Y:S01]  /*8280*/  LDC.64 R10, c[0x0][0x730] ;  /* 0x0001cc00ff0a7b82 */ /* 0x000ea20000000a00 */
[----:B-1----:R-:W-:-:S04]  /*8290*/  LEA R12, P1, R2, R12, 0x2 ;  /* 0x0000000c020c7211 */ /* 0x002fc800078210ff */
[----:B------:R-:W-:Y:S02]  /*82a0*/  LEA.HI.X R13, R2, R13, R3, 0x2, P1 ;  /* 0x0000000d020d7211 */ /* 0x000fe400008f1403 */
[----:B------:R-:W-:Y:S01]  /*82b0*/  R2UR UR4, R12 ;  /* 0x000000000c0472ca */ /* 0x000fe200000e0000 */
[----:B--2---:R-:W-:Y:S01]  /*82c0*/  IMAD R2, R9, R10, RZ ;  /* 0x0000000a09027224 */ /* 0x004fe200078e02ff */
[----:B------:R-:W-:Y:S01]  /*82d0*/  R2UR UR5, R13 ;  /* 0x000000000d0572ca */ /* 0x000fe200000e0000 */
[----:B------:R-:W-:-:S04]  /*82e0*/  IMAD.WIDE.U32 R6, R10, UR20, R6 ;  /* 0x000000140a067c25 */ /* 0x000fc8000f8e0006 */
[----:B------:R-:W-:Y:S02]  /*82f0*/  IMAD R11, R11, UR20, R2 ;  /* 0x000000140b0b7c24 */ /* 0x000fe4000f8e0202 */
[----:B------:R-:W1:Y:S01]  /*8300*/  LDC.64 R2, c[0x0][0x738] ;  /* 0x0001ce00ff027b82 */ /* 0x000e620000000a00 */
[----:B------:R-:W-:Y:S02]  /*8310*/  IMAD.MOV.U32 R9, RZ, RZ, RZ ;  /* 0x000000ffff097224 */ /* 0x000fe400078e00ff */
[----:B------:R-:W-:Y:S02]  /*8320*/  IMAD.IADD R7, R7, 0x1, R11 ;  /* 0x0000000107077824 */ /* 0x000fe400078e020b */
[----:B-1----:R-:W-:Y:S02]  /*8330*/  IMAD R8, R8, R2, RZ ;  /* 0x0000000208087224 */ /* 0x002fe400078e02ff */
[----:B------:R-:W-:-:S04]  /*8340*/  IMAD.WIDE.U32 R6, R2, UR21, R6 ;  /* 0x0000001502067c25 */ /* 0x000fc8000f8e0006 */
[----:B------:R-:W-:Y:S01]  /*8350*/  IMAD R11, R3, UR21, R8 ;  /* 0x00000015030b7c24 */ /* 0x000fe2000f8e0208 */
[----:B------:R-:W-:Y:S06]  /*8360*/  @!P0 BRA `(.L_x_559) ;  /* 0x00000014000c8947 */ /* 0x000fec0003800000 */
[----:B------:R-:W1:Y:S01]  /*8370*/  S2R R3, SR_CgaCtaId ;  /* 0x0000000000037919 */ /* 0x000e620000008800 */
[----:B------:R-:W-:Y:S01]  /*8380*/  MOV R12, 0x400 ;  /* 0x00000400000c7802 */ /* 0x000fe20000000f00 */
[----:B------:R-:W2:Y:S03]  /*8390*/  S2R R16, SR_TID.X ;  /* 0x0000000000107919 */ /* 0x000ea60000002100 */
[----:B-1----:R-:W-:Y:S01]  /*83a0*/  LEA R12, R3, R12, 0x18 ;  /* 0x0000000c030c7211 */ /* 0x002fe200078ec0ff */
[----:B------:R-:W-:Y:S01]  /*83b0*/  IMAD.MOV.U32 R3, RZ, RZ, 0x1 ;  /* 0x00000001ff037424 */ /* 0x000fe200078e00ff */
[----:B--2---:R-:W-:-:S04]  /*83c0*/  LOP3.LUT R16, R16, 0x7f, RZ, 0xc0, !PT ;  /* 0x0000007f10107812 */ /* 0x004fc800078ec0ff */
[----:B------:R-:W-:Y:S02]  /*83d0*/  SHF.L.U32 R3, R3, 0x1f, RZ ;  /* 0x0000001f03037819 */ /* 0x000fe400000006ff */
[----:B------:R-:W-:Y:S02]  /*83e0*/  ISETP.NE.AND P0, PT, R16, RZ, PT ;  /* 0x000000ff1000720c */ /* 0x000fe40003f05270 */
[----:B------:R-:W1:Y:S02]  /*83f0*/  SYNCS.PHASECHK.TRANS64.TRYWAIT P1, [R12+URZ+0x30c20], R3 ;  /* 0x030c20030c0075a7 */ /* 0x000e64000802017f */
[----:B-1----:R-:W-:Y:S09]  /*8400*/  @!P1 BRA `(.L_x_560) ;  /* 0x0000001400dc9947 */ /* 0x002ff20003800000 */
.L_x_588:
[----:B------:R-:W-:Y:S02]  /*8410*/  IMAD.IADD R11, R7, 0x1, R11 ;  /* 0x00000001070b7824 */ /* 0x000fe400078e020b */
        /* <DEDUP_REMOVED lines=8> */
.L_x_561:
[----:B-1----:R-:W1:Y:S01]  /*84a0*/  LDC.64 R2, c[0x0][0x198] ;  /* 0x00006600ff027b82 */ /* 0x002e620000000a00 */
[----:B------:R-:W-:Y:S01]  /*84b0*/  R2UR UR8, R12 ;  /* 0x000000000c0872ca */ /* 0x000fe200000e0000 */
[----:B------:R-:W-:Y:S01]  /*84c0*/  UMOV UR14, 0x0 ;  /* 0x00000000000e7882 */ /* 0x000fe20000000000 */
[----:B------:R-:W-:Y:S01]  /*84d0*/  UMOV UR15, 0x14f00000 ;  /* 0x14f00000000f7882 */ /* 0x000fe20000000000 */
[----:B------:R-:W-:Y:S01]  /*84e0*/  UMOV UR26, URZ ;  /* 0x0000003f001a7c82 */ /* 0x000fe20008000000 */
[----:B------:R-:W-:Y:S01]  /*84f0*/  UMOV UR28, UR20 ;  /* 0x00000014001c7c82 */ /* 0x000fe20008000000 */
[----:B------:R-:W-:Y:S01]  /*8500*/  UMOV UR29, UR21 ;  /* 0x00000015001d7c82 */ /* 0x000fe20008000000 */
[----:B------:R-:W-:Y:S01]  /*8510*/  IMAD.MOV.U32 R5, RZ, RZ, 0x8000 ;  /* 0x00008000ff057424 */ /* 0x000fe200078e00ff */
[----:B------:R-:W-:Y:S01]  /*8520*/  UMOV UR22, 0x20 ;  /* 0x0000002000167882 */ /* 0x000fe20000000000 */
[----:B------:R-:W-:Y:S01]  /*8530*/  UMOV UR16, 0x0 ;  /* 0x0000000000107882 */ /* 0x000fe20000000000 */
[----:B------:R-:W-:Y:S01]  /*8540*/  UMOV UR17, 0x10000000 ;  /* 0x1000000000117882 */ /* 0x000fe20000000000 */
[----:B------:R-:W-:Y:S01]  /*8550*/  UMOV UR10, UR26 ;  /* 0x0000001a000a7c82 */ /* 0x000fe20008000000 */
[----:B------:R-:W-:Y:S01]  /*8560*/  UMOV UR35, UR11 ;  /* 0x0000000b00237c82 */ /* 0x000fe20008000000 */
[----:B------:R-:W-:Y:S01]  /*8570*/  UMOV UR36, UR12 ;  /* 0x0000000c00247c82 */ /* 0x000fe20008000000 */
[----:B------:R-:W-:-:S02]  /*8580*/  UIADD3 UR24, UR8, 0x10000, URZ ;  /* 0x0001000008187890 */ /* 0x000fc4000fffe03f */
[----:B------:R-:W-:Y:S02]  /*8590*/  UIADD3 UR25, UR8, 0x30c10, URZ ;  /* 0x00030c1008197890 */ /* 0x000fe4000fffe03f */
[----:B------:R-:W-:Y:S02]  /*85a0*/  UIADD3 UR18, UR8, 0x20000, URZ ;  /* 0x0002000008127890 */ /* 0x000fe4000fffe03f */
[----:B------:R-:W-:Y:S02]  /*85b0*/  UIADD3 UR9, UR8, 0x30c00, URZ ;  /* 0x00030c0008097890 */ /* 0x000fe4000fffe03f */
[----:B------:R-:W-:Y:S01]  /*85c0*/  UIADD3 UR32, UR8, 0x4000, URZ ;  /* 0x0000400008207890 */ /* 0x000fe2000fffe03f */
[----:B-1----:R-:W-:Y:S01]  /*85d0*/  IMAD.MOV.U32 R9, RZ, RZ, R2 ;  /* 0x000000ffff097224 */ /* 0x002fe200078e0002 */
[----:B------:R-:W-:Y:S01]  /*85e0*/  UMOV UR19, UR25 ;  /* 0x0000001900137c82 */ /* 0x000fe20008000000 */
[----:B------:R-:W-:Y:S01]  /*85f0*/  IMAD.MOV.U32 R8, RZ, RZ, R3 ;  /* 0x000000ffff087224 */ /* 0x000fe200078e0003 */
[----:B------:R-:W-:Y:S01]  /*8600*/  UMOV UR37, UR13 ;  /* 0x0000000d00257c82 */ /* 0x000fe20008000000 */
[----:B------:R-:W-:Y:S01]  /*8610*/  UMOV UR34, UR26 ;  /* 0x0000001a00227c82 */ /* 0x000fe20008000000 */
[----:B------:R-:W-:Y:S01]  /*8620*/  IADD3 R0, P1, R9, 0x2f0, RZ ;  /* 0x000002f009007810 */ /* 0x000fe20007f3e0ff */
[----:B------:R-:W-:-:S03]  /*8630*/  UMOV UR33, UR9 ;  /* 0x0000000900217c82 */ /* 0x000fc60008000000 */
[----:B------:R-:W-:Y:S02]  /*8640*/  R2UR UR30, R0 ;  /* 0x00000000001e72ca */ /* 0x000fe400000e0000 */
[----:B------:R-:W-:-:S04]  /*8650*/  IADD3 R0, P2, R9, 0x3f0, RZ ;  /* 0x000003f009007810 */ /* 0x000fc80007f5e0ff */
[----:B------:R-:W-:Y:S01]  /*8660*/  R2UR UR40, R0 ;  /* 0x00000000002872ca */ /* 0x000fe200000e0000 */
[----:B------:R-:W-:Y:S01]  /*8670*/  IMAD.X R0, RZ, RZ, R8, P1 ;  /* 0x000000ffff007224 */ /* 0x000fe200008e0608 */
[----:B------:R-:W-:-:S04]  /*8680*/  IADD3 R2, P1, R9, 0xf0, RZ ;  /* 0x000000f009027810 */ /* 0x000fc80007f3e0ff */
[----:B------:R-:W-:Y:S01]  /*8690*/  R2UR UR31, R0 ;  /* 0x00000000001f72ca */ /* 0x000fe200000e0000 */
[--C-:B------:R-:W-:Y:S01]  /*86a0*/  IMAD.X R3, RZ, RZ, R8.reuse, P1 ;  /* 0x000000ffff037224 */ /* 0x100fe200008e0608 */
[----:B------:R-:W-:Y:S01]  /*86b0*/  R2UR UR6, R2 ;  /* 0x00000000020672ca */ /* 0x000fe200000e0000 */
[----:B------:R-:W-:Y:S01]  /*86c0*/  IMAD.X R0, RZ, RZ, R8, P2 ;  /* 0x000000ffff007224 */ /* 0x000fe200010e0608 */
[----:B------:R-:W-:Y:S02]  /*86d0*/  ISETP.GE.AND P1, PT, R4, 0x81, PT ;  /* 0x000000810400780c */ /* 0x000fe40003f26270 */
[----:B------:R-:W-:Y:S02]  /*86e0*/  R2UR UR7, R3 ;  /* 0x00000000030772ca */ /* 0x000fe400000e0000 */
[----:B------:R-:W-:Y:S01]  /*86f0*/  R2UR UR41, R0 ;  /* 0x00000000002972ca */ /* 0x000fe200000e0000 */
[----:B------:R-:W-:-:S10]  /*8700*/  IMAD.MOV.U32 R0, RZ, RZ, RZ ;  /* 0x000000ffff007224 */ /* 0x000fd400078e00ff */
[----:B------:R1:W-:Y:S01]  /*8710*/  UTMALDG.4D [UR24], [UR6], desc[UR14] ;  /* 0x00000e18060075b4 */ /* 0x0003e20008019000 */
[----:B------:R1:W-:Y:S01]  /*8720*/  UBLKCP.S.G [UR18], [UR4], UR22 ;  /* 0x00000012040073ba */ /* 0x0003e20008000216 */
[----:B------:R2:W-:Y:S01]  /*8730*/  SYNCS.ARRIVE.TRANS64 RZ, [R12+URZ+0x30c00], R5 ;  /* 0x030c00050cff79a7 */ /* 0x0005e2000800003f */
[----:B------:R1:W-:Y:S01]  /*8740*/  UTMALDG.4D [UR8], [UR30], desc[UR16] ;  /* 0x000010081e0075b4 */ /* 0x0003e20008019000 */
[----:B--2---:R-:W-:Y:S01]  /*8750*/  IMAD.MOV.U32 R5, RZ, RZ, RZ ;  /* 0x000000ffff057224 */ /* 0x004fe200078e00ff */
[----:B------:R1:W-:Y:S02]  /*8760*/  UTMALDG.4D [UR32], [UR40], desc[UR16] ;  /* 0x00001020280075b4 */ /* 0x0003e40008019000 */
[----:B-1----:R-:W-:Y:S05]  /*8770*/  @!P1 BRA `(.L_x_562) ;  /* 0x0000000c00489947 */ /* 0x002fea0003800000 */
[----:B------:R-:W1:Y:S01]  /*8780*/  S2R R13, SR_TID.X ;  /* 0x00000000000d7919 */ /* 0x000e620000002100 */
[C---:B------:R-:W-:Y:S01]  /*8790*/  VIADD R0, R4.reuse, 0x7f ;  /* 0x0000007f04007836 */ /* 0x040fe20000000000 */
[----:B------:R-:W-:Y:S01]  /*87a0*/  ISETP.GE.AND P1, PT, R4, 0x101, PT ;  /* 0x000001010400780c */ /* 0x000fe20003f26270 */
[----:B------:R-:W-:Y:S02]  /*87b0*/  IMAD.MOV.U32 R10, RZ, RZ, 0x1 ;  /* 0x00000001ff0a7424 */ /* 0x000fe400078e00ff */
[----:B------:R-:W-:Y:S01]  /*87c0*/  IMAD.MOV.U32 R19, RZ, RZ, RZ ;  /* 0x000000ffff137224 */ /* 0x000fe200078e00ff */
[----:B------:R-:W-:-:S04]  /*87d0*/  SHF.R.S32.HI R5, RZ, 0x1f, R0 ;  /* 0x0000001fff057819 */ /* 0x000fc80000011400 */
[----:B------:R-:W-:Y:S01]  /*87e0*/  LEA.HI R5, R5, R0, RZ, 0x7 ;  /* 0x0000000005057211 */ /* 0x000fe200078f38ff */
[----:B------:R-:W-:-:S03]  /*87f0*/  IMAD.MOV.U32 R0, RZ, RZ, RZ ;  /* 0x000000ffff007224 */ /* 0x000fc600078e00ff */
[----:B------:R-:W-:-:S04]  /*8800*/  LEA.HI.SX32 R5, R5, 0xffffffff, 0x19 ;  /* 0xffffffff05057811 */ /* 0x000fc800078fcaff */
[----:B------:R-:W-:Y:S01]  /*8810*/  VIMNMX R17, R5, 0x1, !PT ;  /* 0x0000000105117848 */ /* 0x000fe20007fe0100 */
[----:B------:R-:W-:-:S03]  /*8820*/  IMAD.MOV.U32 R5, RZ, RZ, RZ ;  /* 0x000000ffff057224 */ /* 0x000fc600078e00ff */
[----:B------:R-:W-:Y:S02]  /*8830*/  LOP3.LUT R18, R17, 0x1, RZ, 0xc0, !PT ;  /* 0x0000000111127812 */ /* 0x000fe400078ec0ff */
[----:B-1----:R-:W-:Y:S01]  /*8840*/  LOP3.LUT R20, R13, 0x1f, RZ, 0xc0, !PT ;  /* 0x0000001f0d147812 */ /* 0x002fe200078ec0ff */
[----:B------:R-:W-:Y:S06]  /*8850*/  @!P1 BRA `(.L_x_563) ;  /* 0x0000000800109947 */ /* 0x000fec0003800000 */
[----:B------:R-:W-:Y:S02]  /*8860*/  IMAD.IADD R17, R17, 0x1, -R18 ;  /* 0x0000000111117824 */ /* 0x000fe400078e0a12 */
[----:B------:R-:W-:Y:S02]  /*8870*/  IMAD.MOV.U32 R19, RZ, RZ, RZ ;  /* 0x000000ffff137224 */ /* 0x000fe400078e00ff */
[----:B------:R-:W-:-:S07]  /*8880*/  IMAD.MOV.U32 R10, RZ, RZ, 0x1 ;  /* 0x00000001ff0a7424 */ /* 0x000fce00078e00ff */
.L_x_572:
[----:B------:R-:W-:-:S04]  /*8890*/  SHF.L.U32 R21, R10, 0x1f, RZ ;  /* 0x0000001f0a157819 */ /* 0x000fc800000006ff */
[----:B-1----:R-:W1:Y:S02]  /*88a0*/  SYNCS.PHASECHK.TRANS64.TRYWAIT P1, [R12+URZ+0x30c40], R21 ;  /* 0x030c40150c0075a7 */ /* 0x002e64000802017f */
[----:B-12--5:R-:W-:Y:S05]  /*88b0*/  @!P1 BRA `(.L_x_564) ;  /* 0x0000001000c49947 */ /* 0x026fea0003800000 */
.L_x_589:
[----:B------:R-:W-:Y:S05]  /*88c0*/  @P0 BRA `(.L_x_565) ;  /* 0x0000000000140947 */ /* 0x000fea0003800000 */
[----:B------:R-:W-:Y:S01]  /*88d0*/  ISETP.NE.AND P1, PT, R20, RZ, PT ;  /* 0x000000ff1400720c */ /* 0x000fe20003f25270 */
[----:B------:R-:W-:-:S04]  /*88e0*/  IMAD.MOV.U32 R3, RZ, RZ, 0x4200 ;  /* 0x00004200ff037424 */ /* 0x000fc800078e00ff */
[----:B------:R2:W-:Y:S08]  /*88f0*/  SYNCS.ARRIVE.TRANS64 RZ, [R12+URZ+0x30c30], R3 ;  /* 0x030c30030cff79a7 */ /* 0x0005f0000800003f */
[----:B------:R-:W-:Y:S05]  /*8900*/  @!P1 BRA `(.L_x_565) ;  /* 0x0000000000049947 */ /* 0x000fea0003800000 */
[----:B------:R-:W-:Y:S01]  /*8910*/  BPT.TRAP 0x1 ;  /* 0x000000040000795c */ /* 0x000fe20000300000 */
.L_x_565:
[----:B------:R-:W2:Y:S01]  /*8920*/  LDC.64 R14, c[0x0][0x728] ;  /* 0x0001ca00ff0e7b82 */ /* 0x000ea20000000a00 */
[----:B------:R-:W-:Y:S01]  /*8930*/  IMAD.SHL.U32 R16, R19, 0x80, RZ ;  /* 0x0000008013107824 */ /* 0x000fe200078e00ff */
[----:B------:R-:W-:Y:S01]  /*8940*/  R2UR UR6, R12 ;  /* 0x000000000c0672ca */ /* 0x000fe200000e0000 */
[----:B------:R-:W-:Y:S01]  /*8950*/  UMOV UR22, 0x0 ;  /* 0x0000000000167882 */ /* 0x000fe20000000000 */
[----:B------:R-:W-:Y:S01]  /*8960*/  UMOV UR23, 0x14f00000 ;  /* 0x14f0000000177882 */ /* 0x000fe20000000000 */
[----:B------:R-:W-:Y:S01]  /*8970*/  UMOV UR18, URZ ;  /* 0x0000003f00127c82 */ /* 0x000fe20008000000 */
[C---:B------:R-:W-:Y:S01]  /*8980*/  IADD3 R2, P1, R16.reuse, R6, RZ ;  /* 0x0000000610027210 */ /* 0x040fe20007f3e0ff */
[----:B------:R-:W-:Y:S01]  /*8990*/  UMOV UR10, 0x20 ;  /* 0x00000020000a7882 */ /* 0x000fe20000000000 */
[----:B------:R-:W3:Y:S01]  /*89a0*/  LDC.64 R4, c[0x0][0x198] ;  /* 0x00006600ff047b82 */ /* 0x000ee20000000a00 */
[----:B------:R-:W-:-:S06]  /*89b0*/  R2UR UR19, R16 ;  /* 0x00000000101372ca */ /* 0x000fcc00000e0000 */
[----:B------:R-:W-:Y:S02]  /*89c0*/  UIADD3 UR16, UR6, 0x18000, URZ ;  /* 0x0001800006107890 */ /* 0x000fe4000fffe03f */
[----:B------:R-:W-:Y:S02]  /*89d0*/  UIADD3 UR17, UR6, 0x30c30, URZ ;  /* 0x00030c3006117890 */ /* 0x000fe4000fffe03f */
[----:B------:R-:W-:-:S03]  /*89e0*/  UIADD3 UR6, UR6, 0x20400, URZ ;  /* 0x0002040006067890 */ /* 0x000fc6000fffe03f */
[----:B------:R-:W-:Y:S01]  /*89f0*/  UIADD3 UR19, UR19, UR27, URZ ;  /* 0x0000001b13137290 */ /* 0x000fe2000fffe03f */
[----:B--2---:R-:W-:Y:S01]  /*8a00*/  LEA R3, P2, R2, R14, 0x2 ;  /* 0x0000000e02037211 */ /* 0x004fe200078410ff */
[----:B------:R-:W-:-:S03]  /*8a10*/  UMOV UR7, UR17 ;  /* 0x0000001100077c82 */ /* 0x000fc60008000000 */
[----:B------:R-:W-:Y:S02]  /*8a20*/  R2UR UR8, R3 ;  /* 0x00000000030872ca */ /* 0x000fe400000e0000 */
[----:B------:R-:W-:Y:S01]  /*8a30*/  LEA.HI.X.SX32 R3, R16, R11, 0x1, P1 ;  /* 0x0000000b10037211 */ /* 0x000fe200008f0eff */
[----:B---3--:R-:W-:Y:S02]  /*8a40*/  IMAD.MOV.U32 R9, RZ, RZ, R4 ;  /* 0x000000ffff097224 */ /* 0x008fe400078e0004 */
[----:B------:R-:W-:Y:S01]  /*8a50*/  IMAD.MOV.U32 R8, RZ, RZ, R5 ;  /* 0x000000ffff087224 */ /* 0x000fe200078e0005 */
[----:B------:R-:W-:Y:S02]  /*8a60*/  LEA.HI.X R2, R2, R15, R3, 0x2, P2 ;  /* 0x0000000f02027211 */ /* 0x000fe400010f1403 */
[----:B------:R-:W-:Y:S02]  /*8a70*/  IADD3 R4, P1, R9, 0x1f0, RZ ;  /* 0x000001f009047810 */ /* 0x000fe40007f3e0ff */
[----:B------:R-:W-:-:S02]  /*8a80*/  R2UR UR9, R2 ;  /* 0x00000000020972ca */ /* 0x000fc400000e0000 */
[----:B------:R-:W-:Y:S01]  /*8a90*/  R2UR UR14, R4 ;  /* 0x00000000040e72ca */ /* 0x000fe200000e0000 */
[----:B------:R-:W-:-:S05]  /*8aa0*/  IMAD.X R5, RZ, RZ, R8, P1 ;  /* 0x000000ffff057224 */ /* 0x000fca00008e0608 */
[----:B------:R-:W-:-:S13]  /*8ab0*/  R2UR UR15, R5 ;  /* 0x00000000050f72ca */ /* 0x000fda00000e0000 */
[----:B------:R2:W-:Y:S01]  /*8ac0*/  UTMALDG.4D [UR16], [UR14], desc[UR22] ;  /* 0x000016100e0075b4 */ /* 0x0005e20008019000 */
[----:B------:R2:W-:Y:S01]  /*8ad0*/  UBLKCP.S.G [UR6], [UR8], UR10 ;  /* 0x00000006080073ba */ /* 0x0005e2000800020a */
[----:B------:R-:W3:Y:S02]  /*8ae0*/  SYNCS.PHASECHK.TRANS64.TRYWAIT P1, [R12+URZ+0x30c28], R21 ;  /* 0x030c28150c0075a7 */ /* 0x000ee4000802017f */
[----:B--23--:R-:W-:Y:S05]  /*8af0*/  @!P1 BRA `(.L_x_566) ;  /* 0x0000001000489947 */ /* 0x00cfea0003800000 */
.L_x_590:
[----:B------:R-:W-:Y:S05]  /*8b00*/  @P0 BRA `(.L_x_567) ;  /* 0x0000000000140947 */ /* 0x000fea0003800000 */
[----:B------:R-:W-:Y:S01]  /*8b10*/  ISETP.NE.AND P1, PT, R20, RZ, PT ;  /* 0x000000ff1400720c */ /* 0x000fe20003f25270 */
[----:B------:R-:W-:-:S04]  /*8b20*/  IMAD.MOV.U32 R2, RZ, RZ, 0x4200 ;  /* 0x00004200ff027424 */ /* 0x000fc800078e00ff */
[----:B------:R3:W-:Y:S08]  /*8b30*/  SYNCS.ARRIVE.TRANS64 RZ, [R12+URZ+0x30c18], R2 ;  /* 0x030c18020cff79a7 */ /* 0x0007f0000800003f */
[----:B------:R-:W-:Y:S05]  /*8b40*/  @!P1 BRA `(.L_x_567) ;  /* 0x0000000000049947 */ /* 0x000fea0003800000 */
[----:B------:R-:W-:Y:S01]  /*8b50*/  BPT.TRAP 0x1 ;  /* 0x000000040000795c */ /* 0x000fe20000300000 */
.L_x_567:
[----:B------:R-:W-:Y:S01]  /*8b60*/  VIADD R16, R16, 0x80 ;  /* 0x0000008010107836 */ /* 0x000fe20000000000 */
[----:B------:R-:W-:Y:S01]  /*8b70*/  R2UR UR17, R12 ;  /* 0x000000000c1172ca */ /* 0x000fe200000e0000 */
[----:B------:R-:W-:Y:S01]  /*8b80*/  UMOV UR22, 0x0 ;  /* 0x0000000000167882 */ /* 0x000fe20000000000 */
[----:B---3--:R-:W-:Y:S01]  /*8b90*/  IADD3 R2, P1, R9, 0xf0, RZ ;  /* 0x000000f009027810 */ /* 0x008fe20007f3e0ff */
[C---:B------:R-:W-:Y:S01]  /*8ba0*/  VIADD R13, R16.reuse, UR27 ;  /* 0x0000001b100d7c36 */ /* 0x040fe20008000000 */
[----:B------:R-:W-:Y:S01]  /*8bb0*/  R2UR UR6, R16 ;  /* 0x00000000100672ca */ /* 0x000fe200000e0000 */
[----:B------:R-:W-:Y:S01]  /*8bc0*/  UMOV UR23, 0x14f00000 ;  /* 0x14f0000000177882 */ /* 0x000fe20000000000 */
[----:B------:R-:W-:Y:S01]  /*8bd0*/  R2UR UR14, R2 ;  /* 0x00000000020e72ca */ /* 0x000fe200000e0000 */
[----:B------:R-:W-:Y:S01]  /*8be0*/  IMAD.X R3, RZ, RZ, R8, P1 ;  /* 0x000000ffff037224 */ /* 0x000fe200008e0608 */
[----:B------:R-:W-:Y:S01]  /*8bf0*/  R2UR UR19, R13 ;  /* 0x000000000d1372ca */ /* 0x000fe200000e0000 */
[----:B------:R-:W-:Y:S01]  /*8c00*/  UMOV UR18, URZ ;  /* 0x0000003f00127c82 */ /* 0x000fe20008000000 */
[----:B------:R-:W-:-:S02]  /*8c10*/  UMOV UR10, 0x20 ;  /* 0x00000020000a7882 */ /* 0x000fc40000000000 */
        /* <DEDUP_REMOVED lines=10> */
.L_x_591:
[----:B-123--:R-:W-:Y:S01]  /*8cc0*/  SHF.R.S32.HI R21, RZ, 0x1f, R16 ;  /* 0x0000001fff157819 */ /* 0x00efe20000011410 */
[----:B------:R-:W-:Y:S06]  /*8cd0*/  @P0 BRA `(.L_x_569) ;  /* 0x00000000001c0947 */ /* 0x000fec0003800000 */
[----:B------:R1:W-:Y:S02]  /*8ce0*/  STL [R1+0x14], R0 ;  /* 0x0000140001007387 */ /* 0x0003e40000100800 */
[----:B-1----:R-:W-:-:S04]  /*8cf0*/  IMAD.MOV.U32 R0, RZ, RZ, 0x4200 ;  /* 0x00004200ff007424 */ /* 0x002fc800078e00ff */
[----:B------:R1:W-:Y:S02]  /*8d00*/  SYNCS.ARRIVE.TRANS64 RZ, [R12+URZ+0x30c38], R0 ;  /* 0x030c38000cff79a7 */ /* 0x0003e4000800003f */
[----:B-1----:R1:W5:Y:S01]  /*8d10*/  LDL.LU R0, [R1+0x14] ;  /* 0x0000140001007983 */ /* 0x0023620000300800 */
[----:B------:R-:W-:-:S13]  /*8d20*/  ISETP.NE.AND P1, PT, R20, RZ, PT ;  /* 0x000000ff1400720c */ /* 0x000fda0003f25270 */
[----:B-1----:R-:W-:Y:S05]  /*8d30*/  @!P1 BRA `(.L_x_569) ;  /* 0x0000000000049947 */ /* 0x002fea0003800000 */
[----:B------:R-:W-:Y:S01]  /*8d40*/  BPT.TRAP 0x1 ;  /* 0x000000040000795c */ /* 0x000fe20000300000 */
.L_x_569:
[----:B------:R-:W-:Y:S01]  /*8d50*/  IADD3 R16, P1, R16, R6, RZ ;  /* 0x0000000610107210 */ /* 0x000fe20007f3e0ff */
[----:B------:R-:W-:Y:S01]  /*8d60*/  UMOV UR8, 0x0 ;  /* 0x0000000000087882 */ /* 0x000fe20000000000 */
[----:B------:R-:W-:Y:S01]  /*8d70*/  R2UR UR14, R12 ;  /* 0x000000000c0e72ca */ /* 0x000fe200000e0000 */
[----:B------:R-:W-:Y:S01]  /*8d80*/  UMOV UR9, 0x14f00000 ;  /* 0x14f0000000097882 */ /* 0x000fe20000000000 */
[----:B------:R-:W-:Y:S01]  /*8d90*/  R2UR UR19, R13 ;  /* 0x000000000d1372ca */ /* 0x000fe200000e0000 */
[----:B------:R-:W-:Y:S01]  /*8da0*/  IMAD.X R21, R21, 0x1, R11, P1 ;  /* 0x0000000115157824 */ /* 0x000fe200008e060b */
[----:B------:R-:W-:Y:S01]  /*8db0*/  LEA R14, P1, R16, R14, 0x2 ;  /* 0x0000000e100e7211 */ /* 0x000fe200078210ff */
[----:B------:R-:W-:Y:S01]  /*8dc0*/  UMOV UR18, URZ ;  /* 0x0000003f00127c82 */ /* 0x000fe20008000000 */
[----:B------:R-:W-:Y:S01]  /*8dd0*/  R2UR UR6, R4 ;  /* 0x00000000040672ca */ /* 0x000fe200000e0000 */
[----:B------:R-:W-:Y:S01]  /*8de0*/  UMOV UR10, 0x20 ;  /* 0x00000020000a7882 */ /* 0x000fe20000000000 */
[----:B------:R-:W-:-:S02]  /*8df0*/  LEA.HI.X R21, R16, R15, R21, 0x2, P1 ;  /* 0x0000000f10157211 */ /* 0x000fc400008f1415 */
[----:B------:R-:W-:Y:S02]  /*8e00*/  R2UR UR7, R5 ;  /* 0x00000000050772ca */ /* 0x000fe400000e0000 */
[----:B------:R-:W-:Y:S01]  /*8e10*/  R2UR UR22, R14 ;  /* 0x000000000e1672ca */ /* 0x000fe200000e0000 */
[----:B------:R-:W-:Y:S01]  /*8e20*/  UIADD3 UR16, UR14, 0x1c000, URZ ;  /* 0x0001c0000e107890 */ /* 0x000fe2000fffe03f */
[----:B------:R-:W-:Y:S01]  /*8e30*/  R2UR UR23, R21 ;  /* 0x00000000151772ca */ /* 0x000fe200000e0000 */
[----:B------:R-:W-:Y:S01]  /*8e40*/  UIADD3 UR17, UR14, 0x30c38, URZ ;  /* 0x00030c380e117890 */ /* 0x000fe2000fffe03f */
[----:B------:R-:W-:Y:S01]  /*8e50*/  LOP3.LUT R10, R10, 0x1, RZ, 0x3c, !PT ;  /* 0x000000010a0a7812 */ /* 0x000fe200078e3cff */
[----:B------:R-:W-:-:S03]  /*8e60*/  UIADD3 UR14, UR14, 0x20600, URZ ;  /* 0x000206000e0e7890 */ /* 0x000fc6000fffe03f */
[----:B------:R-:W-:Y:S02]  /*8e70*/  SHF.L.U32 R5, R10, 0x1f, RZ ;  /* 0x0000001f0a057819 */ /* 0x000fe400000006ff */
[----:B------:R-:W-:Y:S02]  /*8e80*/  UMOV UR15, UR17 ;  /* 0x00000011000f7c82 */ /* 0x000fe40008000000 */
[----:B------:R1:W-:Y:S03]  /*8e90*/  UTMALDG.4D [UR16], [UR6], desc[UR8] ;  /* 0x00000810060075b4 */ /* 0x0003e60008019000 */
[----:B------:R1:W-:Y:S01]  /*8ea0*/  UBLKCP.S.G [UR14], [UR22], UR10 ;  /* 0x0000000e160073ba */ /* 0x0003e2000800020a */
[----:B------:R-:W2:Y:S02]  /*8eb0*/  SYNCS.PHASECHK.TRANS64.TRYWAIT P1, [R12+URZ+0x30c20], R5 ;  /* 0x030c20050c0075a7 */ /* 0x000ea4000802017f */
[----:B-12---:R-:W-:Y:S05]  /*8ec0*/  @!P1 BRA `(.L_x_570) ;  /* 0x0000000c007c9947 */ /* 0x006fea0003800000 */
.L_x_593:
[----:B------:R-:W-:Y:S05]  /*8ed0*/  @P0 BRA `(.L_x_571) ;  /* 0x0000000000140947 */ /* 0x000fea0003800000 */
[----:B------:R-:W-:Y:S01]  /*8ee0*/  ISETP.NE.AND P1, PT, R20, RZ, PT ;  /* 0x000000ff1400720c */ /* 0x000fe20003f25270 */
[----:B-1----:R-:W-:-:S04]  /*8ef0*/  IMAD.MOV.U32 R5, RZ, RZ, 0x4200 ;  /* 0x00004200ff057424 */ /* 0x002fc800078e00ff */
[----:B------:R2:W-:Y:S08]  /*8f00*/  SYNCS.ARRIVE.TRANS64 RZ, [R12+URZ+0x30c10], R5 ;  /* 0x030c10050cff79a7 */ /* 0x0005f0000800003f */
[----:B------:R-:W-:Y:S05]  /*8f10*/  @!P1 BRA `(.L_x_571) ;  /* 0x0000000000049947 */ /* 0x000fea0003800000 */
[----:B------:R-:W-:Y:S01]  /*8f20*/  BPT.TRAP 0x1 ;  /* 0x000000040000795c */ /* 0x000fe20000300000 */
.L_x_571:
        /* <DEDUP_REMOVED lines=16> */
[----:B------:R-:W-:-:S02]  /*9030*/  UIADD3 UR19, UR7, UR27, URZ ;  /* 0x0000001b07137290 */ /* 0x000fc4000fffe03f */
[----:B------:R-:W-:-:S03]  /*9040*/  UIMAD.WIDE UR8, UR7, 0x4, UR4 ;  /* 0x00000004070878a5 */ /* 0x000fc6000f8e0204 */
[----:B------:R-:W-:-:S04]  /*9050*/  UMOV UR15, UR17 ;  /* 0x00000011000f7c82 */ /* 0x000fc80008000000 */
[----:B------:R3:W-:Y:S02]  /*9060*/  UTMALDG.4D [UR16], [UR22], desc[UR24] ;  /* 0x00001810160075b4 */ /* 0x0007e40008019000 */
[----:B------:R3:W-:Y:S02]  /*9070*/  UBLKCP.S.G [UR14], [UR8], UR10 ;  /* 0x0000000e080073ba */ /* 0x0007e4000800020a */
[----:B---3--:R-:W-:Y:S05]  /*9080*/  @P1 BRA `(.L_x_572) ;  /* 0xfffffff800001947 */ /* 0x008fea000383ffff */
[----:B-12---:R-:W-:-:S07]  /*9090*/  IMAD.U32 R5, RZ, RZ, UR7 ;  /* 0x00000007ff057e24 */ /* 0x006fce000f8e00ff */
.L_x_563:
[----:B------:R-:W-:-:S13]  /*90a0*/  ISETP.NE.AND P1, PT, R18, RZ, PT ;  /* 0x000000ff1200720c */ /* 0x000fda0003f25270 */
[----:B------:R-:W-:Y:S05]  /*90b0*/  @!P1 BRA `(.L_x_562) ;  /* 0x0000000000f89947 */ /* 0x000fea0003800000 */
[----:B------:R-:W-:-:S04]  /*90c0*/  SHF.L.U32 R13, R10, 0x1f, RZ ;  /* 0x0000001f0a0d7819 */ /* 0x000fc800000006ff */
[----:B------:R-:W1:Y:S02]  /*90d0*/  SYNCS.PHASECHK.TRANS64.TRYWAIT P1, [R12+URZ+0x30c40], R13 ;  /* 0x030c400d0c0075a7 */ /* 0x000e64000802017f */
[----:B-1----:R-:W-:Y:S05]  /*90e0*/  @!P1 BRA `(.L_x_573) ;  /* 0x0000000c000c9947 */ /* 0x002fea0003800000 */
.L_x_594:
[----:B------:R-:W-:Y:S05]  /*90f0*/  @P0 BRA `(.L_x_574) ;  /* 0x0000000000140947 */ /* 0x000fea0003800000 */
[----:B------:R-:W-:Y:S01]  /*9100*/  ISETP.NE.AND P1, PT, R20, RZ, PT ;  /* 0x000000ff1400720c */ /* 0x000fe20003f25270 */
[----:B------:R-:W-:-:S04]  /*9110*/  IMAD.MOV.U32 R5, RZ, RZ, 0x4200 ;  /* 0x00004200ff057424 */ /* 0x000fc800078e00ff */
[----:B------:R2:W-:Y:S08]  /*9120*/  SYNCS.ARRIVE.TRANS64 RZ, [R12+URZ+0x30c30], R5 ;  /* 0x030c30050cff79a7 */ /* 0x0005f0000800003f */
[----:B------:R-:W-:Y:S05]  /*9130*/  @!P1 BRA `(.L_x_574) ;  /* 0x0000000000049947 */ /* 0x000fea0003800000 */
[----:B------:R-:W-:Y:S01]  /*9140*/  BPT.TRAP 0x1 ;  /* 0x000000040000795c */ /* 0x000fe20000300000 */
.L_x_574:
[----:B--2---:R-:W2:Y:S01]  /*9150*/  LDC.64 R4, c[0x0][0x728] ;  /* 0x0001ca00ff047b82 */ /* 0x004ea20000000a00 */
[----:B------:R-:W-:Y:S01]  /*9160*/  IMAD.SHL.U32 R19, R19, 0x80, RZ ;  /* 0x0000008013137824 */ /* 0x000fe200078e00ff */
[----:B------:R-:W-:Y:S01]  /*9170*/  R2UR UR14, R12 ;  /* 0x000000000c0e72ca */ /* 0x000fe200000e0000 */
[----:B------:R-:W-:Y:S01]  /*9180*/  UMOV UR8, 0x0 ;  /* 0x0000000000087882 */ /* 0x000fe20000000000 */
[----:B------:R-:W-:Y:S01]  /*9190*/  UMOV UR9, 0x14f00000 ;  /* 0x14f0000000097882 */ /* 0x000fe20000000000 */
[----:B------:R-:W-:Y:S01]  /*91a0*/  UMOV UR18, URZ ;  /* 0x0000003f00127c82 */ /* 0x000fe20008000000 */
[C---:B-----5:R-:W-:Y:S01]  /*91b0*/  IADD3 R0, P1, R19.reuse, R6, RZ ;  /* 0x0000000613007210 */ /* 0x060fe20007f3e0ff */
[----:B------:R-:W-:Y:S01]  /*91c0*/  UMOV UR10, 0x20 ;  /* 0x00000020000a7882 */ /* 0x000fe20000000000 */
[----:B------:R-:W-:-:S07]  /*91d0*/  R2UR UR19, R19 ;  /* 0x00000000131372ca */ /* 0x000fce00000e0000 */
[----:B------:R-:W-:Y:S02]  /*91e0*/  UIADD3 UR16, UR14, 0x18000, URZ ;  /* 0x000180000e107890 */ /* 0x000fe4000fffe03f */
[----:B------:R-:W-:Y:S02]  /*91f0*/  UIADD3 UR17, UR14, 0x30c30, URZ ;  /* 0x00030c300e117890 */ /* 0x000fe4000fffe03f */
[----:B------:R-:W-:Y:S02]  /*9200*/  UIADD3 UR14, UR14, 0x20400, URZ ;  /* 0x000204000e0e7890 */ /* 0x000fe4000fffe03f */
[----:B------:R-:W-:Y:S01]  /*9210*/  UIADD3 UR19, UR19, UR27, URZ ;  /* 0x0000001b13137290 */ /* 0x000fe2000fffe03f */
[----:B--2---:R-:W-:Y:S02]  /*9220*/  LEA R4, P2, R0, R4, 0x2 ;  /* 0x0000000400047211 */ /* 0x004fe400078410ff */
[----:B------:R-:W-:Y:S02]  /*9230*/  UMOV UR15, UR17 ;  /* 0x00000011000f7c82 */ /* 0x000fe40008000000 */
[----:B------:R-:W-:-:S02]  /*9240*/  R2UR UR22, R4 ;  /* 0x00000000041672ca */ /* 0x000fc400000e0000 */
        /* <DEDUP_REMOVED lines=9> */
[----:B------:R-:W3:Y:S02]  /*92e0*/  SYNCS.PHASECHK.TRANS64.TRYWAIT P1, [R12+URZ+0x30c28], R13 ;  /* 0x030c280d0c0075a7 */ /* 0x000ee4000802017f */
[----:B--23--:R-:W-:Y:S05]  /*92f0*/  @!P1 BRA `(.L_x_575) ;  /* 0x00000008009c9947 */ /* 0x00cfea0003800000 */
.L_x_595:
[----:B------:R-:W-:Y:S05]  /*9300*/  @P0 BRA `(.L_x_576) ;  /* 0x0000000000140947 */ /* 0x000fea0003800000 */
[----:B------:R-:W-:Y:S01]  /*9310*/  ISETP.NE.AND P0, PT, R20, RZ, PT ;  /* 0x000000ff1400720c */ /* 0x000fe20003f05270 */
[----:B------:R-:W-:-:S04]  /*9320*/  IMAD.MOV.U32 R5, RZ, RZ, 0x4200 ;  /* 0x00004200ff057424 */ /* 0x000fc800078e00ff */
[----:B------:R3:W-:Y:S08]  /*9330*/  SYNCS.ARRIVE.TRANS64 RZ, [R12+URZ+0x30c18], R5 ;  /* 0x030c18050cff79a7 */ /* 0x0007f0000800003f */
[----:B------:R-:W-:Y:S05]  /*9340*/  @!P0 BRA `(.L_x_576) ;  /* 0x0000000000048947 */ /* 0x000fea0003800000 */
[----:B------:R-:W-:Y:S01]  /*9350*/  BPT.TRAP 0x1 ;  /* 0x000000040000795c */ /* 0x000fe20000300000 */
.L_x_576:
        /* <DEDUP_REMOVED lines=13> */
[----:B---3--:R-:W-:Y:S01]  /*9430*/  IMAD.U32 R5, RZ, RZ, UR6 ;  /* 0x00000006ff057e24 */ /* 0x008fe2000f8e00ff */
[----:B------:R-:W-:Y:S02]  /*9440*/  UIADD3 UR19, UR6, UR27, URZ ;  /* 0x0000001b06137290 */ /* 0x000fe4000fffe03f */
[----:B------:R-:W-:-:S03]  /*9450*/  UIMAD.WIDE UR8, UR6, 0x4, UR4 ;  /* 0x00000004060878a5 */ /* 0x000fc6000f8e0204 */
[----:B------:R-:W-:-:S04]  /*9460*/  UMOV UR15, UR17 ;  /* 0x00000011000f7c82 */ /* 0x000fc80008000000 */
[----:B------:R3:W-:Y:S02]  /*9470*/  UTMALDG.4D [UR16], [UR22], desc[UR24] ;  /* 0x00001810160075b4 */ /* 0x0007e40008019000 */
[----:B------:R3:W-:Y:S02]  /*9480*/  UBLKCP.S.G [UR14], [UR8], UR7 ;  /* 0x0000000e080073ba */ /* 0x0007e40008000207 */
[----:B---3--:R-:W-:Y:S01]  /*9490*/  NOP ;  /* 0x0000000000007918 */ /* 0x008fe20000000000 */
.L_x_562:
[----:B------:R-:W3:Y:S01]  /*94a0*/  S2R R2, SR_TID.X ;  /* 0x0000000000027919 */ /* 0x000ee20000002100 */
[----:B-12--5:R-:W-:Y:S01]  /*94b0*/  IMAD R13, R0, 0x8, R12 ;  /* 0x00000008000d7824 */ /* 0x026fe200078e020c */
[----:B---3--:R-:W-:Y:S02]  /*94c0*/  LOP3.LUT R3, R2, 0x7f, RZ, 0xc0, !PT ;  /* 0x0000007f02037812 */ /* 0x008fe400078ec0ff */
[----:B------:R-:W-:Y:S02]  /*94d0*/  SHF.L.U32 R2, R10, 0x1f, RZ ;  /* 0x0000001f0a027819 */ /* 0x000fe400000006ff */
[----:B------:R-:W-:Y:S02]  /*94e0*/  ISETP.NE.AND P1, PT, R3, RZ, PT ;  /* 0x000000ff0300720c */ /* 0x000fe40003f25270 */
[----:B------:R-:W1:Y:S02]  /*94f0*/  SYNCS.PHASECHK.TRANS64.TRYWAIT P0, [R13+URZ+0x30c40], R2 ;  /* 0x030c40020d0075a7 */ /* 0x000e64000800017f */
[----:B-1----:R-:W-:Y:S09]  /*9500*/  @!P0 BRA `(.L_x_577) ;  /* 0x00000008002c8947 */ /* 0x002ff20003800000 */
.L_x_596:
[----:B------:R-:W-:Y:S05]  /*9510*/  @P1 BRA `(.L_x_578) ;  /* 0x0000000000181947 */ /* 0x000fea0003800000 */
[----:B------:R-:W2:Y:S01]  /*9520*/  S2R R3, SR_TID.X ;  /* 0x0000000000037919 */ /* 0x000ea20000002100 */
[----:B-1----:R-:W-:-:S04]  /*9530*/  IMAD.MOV.U32 R2, RZ, RZ, 0x4200 ;  /* 0x00004200ff027424 */ /* 0x002fc800078e00ff */
[----:B------:R3:W-:Y:S01]  /*9540*/  SYNCS.ARRIVE.TRANS64 RZ, [R13+URZ+0x30c30], R2 ;  /* 0x030c30020dff79a7 */ /* 0x0007e2000800003f */
[----:B--2---:R-:W-:-:S13]  /*9550*/  LOP3.LUT P0, RZ, R3, 0x1f, RZ, 0xc0, !PT ;  /* 0x0000001f03ff7812 */ /* 0x004fda000780c0ff */
[----:B---3--:R-:W-:Y:S05]  /*9560*/  @!P0 BRA `(.L_x_578) ;  /* 0x0000000000048947 */ /* 0x008fea0003800000 */
[----:B------:R-:W-:Y:S01]  /*9570*/  BPT.TRAP 0x1 ;  /* 0x000000040000795c */ /* 0x000fe20000300000 */
.L_x_578:
[----:B-1----:R-:W1:Y:S01]  /*9580*/  LDC.64 R2, c[0x0][0x728] ;  /* 0x0001ca00ff027b82 */ /* 0x002e620000000a00 */
[C---:B------:R-:W-:Y:S01]  /*9590*/  IADD3 R6, P0, R5.reuse, R6, RZ ;  /* 0x0000000605067210 */ /* 0x040fe20007f1e0ff */
[C-C-:B------:R-:W-:Y:S01]  /*95a0*/  IMAD R4, R0.reuse, 0x4000, R12.reuse ;  /* 0x0000400000047824 */ /* 0x140fe200078e020c */
[C---:B------:R-:W-:Y:S01]  /*95b0*/  R2UR UR19, R5.reuse ;  /* 0x00000000051372ca */ /* 0x040fe200000e0000 */
[----:B------:R-:W-:Y:S01]  /*95c0*/  IMAD R12, R0, 0x200, R12 ;  /* 0x00000200000c7824 */ /* 0x000fe200078e020c */
[----:B------:R-:W-:Y:S01]  /*95d0*/  LEA.HI.X.SX32 R11, R5, R11, 0x1, P0 ;  /* 0x0000000b050b7211 */ /* 0x000fe200000f0eff */
[----:B------:R-:W-:Y:S01]  /*95e0*/  UMOV UR8, 0x0 ;  /* 0x0000000000087882 */ /* 0x000fe20000000000 */
[----:B------:R-:W-:Y:S01]  /*95f0*/  R2UR UR17, R13 ;  /* 0x000000000d1172ca */ /* 0x000fe200000e0000 */
[----:B------:R-:W-:Y:S01]  /*9600*/  UMOV UR9, 0x14f00000 ;  /* 0x14f0000000097882 */ /* 0x000fe20000000000 */
[----:B------:R-:W-:Y:S01]  /*9610*/  R2UR UR16, R4 ;  /* 0x00000000041072ca */ /* 0x000fe200000e0000 */
[----:B------:R-:W-:Y:S01]  /*9620*/  UMOV UR18, URZ ;  /* 0x0000003f00127c82 */ /* 0x000fe20008000000 */
[----:B------:R-:W-:-:S05]  /*9630*/  R2UR UR10, R12 ;  /* 0x000000000c0a72ca */ /* 0x000fca00000e0000 */
[----:B------:R-:W-:-:S04]  /*9640*/  UIADD3 UR19, UR19, UR27, URZ ;  /* 0x0000001b13137290 */ /* 0x000fc8000fffe03f */
[----:B------:R-:W-:Y:S02]  /*9650*/  UIADD3 UR17, UR17, 0x30c30, URZ ;  /* 0x00030c3011117890 */ /* 0x000fe4000fffe03f */
[----:B------:R-:W-:Y:S01]  /*9660*/  UIADD3 UR16, UR16, 0x18000, URZ ;  /* 0x0001800010107890 */ /* 0x000fe2000fffe03f */
[----:B-1----:R-:W-:Y:S01]  /*9670*/  LEA R2, P0, R6, R2, 0x2 ;  /* 0x0000000206027211 */ /* 0x002fe200078010ff */
[----:B------:R-:W-:-:S03]  /*9680*/  UIADD3 UR14, UR10, 0x20400, URZ ;  /* 0x000204000a0e7890 */ /* 0x000fc6000fffe03f */
[----:B------:R-:W-:Y:S01]  /*9690*/  UMOV UR15, UR17 ;  /* 0x00000011000f7c82 */ /* 0x000fe20008000000 */
[----:B------:R-:W-:Y:S01]  /*96a0*/  LEA.HI.X R3, R6, R3, R11, 0x2, P0 ;  /* 0x0000000306037211 */ /* 0x000fe200000f140b */
[----:B------:R-:W-:Y:S01]  /*96b0*/  UMOV UR10, 0x20 ;  /* 0x00000020000a7882 */ /* 0x000fe20000000000 */
[----:B------:R-:W-:Y:S02]  /*96c0*/  IADD3 R9, P0, R9, 0x1f0, RZ ;  /* 0x000001f009097810 */ /* 0x000fe40007f1e0ff */
[----:B------:R-:W-:Y:S02]  /*96d0*/  R2UR UR22, R2 ;  /* 0x00000000021672ca */ /* 0x000fe400000e0000 */
[----:B------:R-:W-:Y:S01]  /*96e0*/  R2UR UR6, R9 ;  /* 0x00000000090672ca */ /* 0x000fe200000e0000 */
[----:B------:R-:W-:Y:S01]  /*96f0*/  IMAD.X R8, RZ, RZ, R8, P0 ;  /* 0x000000ffff087224 */ /* 0x000fe200000e0608 */
[----:B------:R-:W-:Y:S01]  /*9700*/  R2UR UR23, R3 ;  /* 0x00000000031772ca */ /* 0x000fe200000e0000 */
[----:B------:R-:W-:-:S03]  /*9710*/  VIADD R9, R0, 0x1 ;  /* 0x0000000100097836 */ /* 0x000fc60000000000 */
[----:B------:R-:W-:Y:S02]  /*9720*/  R2UR UR7, R8 ;  /* 0x00000000080772ca */ /* 0x000fe400000e0000 */
[----:B------:R-:W-:-:S04]  /*9730*/  ISETP.NE.AND P0, PT, R9, 0x2, PT ;  /* 0x000000020900780c */ /* 0x000fc80003f05270 */
[----:B------:R-:W-:Y:S02]  /*9740*/  SEL R3, RZ, 0x1, P0 ;  /* 0x00000001ff037807 */ /* 0x000fe40000000000 */
[----:B------:R-:W-:Y:S02]  /*9750*/  SEL R9, R9, RZ, P0 ;  /* 0x000000ff09097207 */ /* 0x000fe40000000000 */
[----:B------:R-:W-:-:S03]  /*9760*/  LOP3.LUT R0, R10, R3, RZ, 0x3c, !PT ;  /* 0x000000030a007212 */ /* 0x000fc600078e3cff */
[----:B------:R1:W-:Y:S01]  /*9770*/  UTMALDG.4D [UR16], [UR6], desc[UR8] ;  /* 0x00000810060075b4 */ /* 0x0003e20008019000 */
[----:B------:R1:W-:Y:S02]  /*9780*/  UBLKCP.S.G [UR14], [UR22], UR10 ;  /* 0x0000000e160073ba */ /* 0x0003e4000800020a */
[----:B-1----:R-:W-:Y:S01]  /*9790*/  NOP ;  /* 0x0000000000007918 */ /* 0x002fe20000000000 */
.L_x_559:
[----:B------:R-:W-:Y:S05]  /*97a0*/  BSYNC B0 ;  /* 0x0000000000007941 */ /* 0x000fea0003800000 */
.L_x_557:
[----:B------:R-:W-:-:S03]  /*97b0*/  UMOV UR6, 0xffffffff ;  /* 0xffffffff00067882 */ /* 0x000fc60000000000 */
[----:B------:R-:W-:Y:S05]  /*97c0*/  BRA.DIV UR6, `(.L_x_579) ;  /* 0x0000000606907947 */ /* 0x000fea000b800000 */
[----:B------:R-:W-:-:S13]  /*97d0*/  ELECT P6, URZ, PT ;  /* 0x00000000003f782f */ /* 0x000fda00038c0000 */
.L_x_599:
[----:B------:R-:W-:Y:S05]  /*97e0*/  @!P6 BRA `(.L_x_474) ;  /* 0x000000000084e947 */ /* 0x000fea0003800000 */
[----:B------:R-:W3:Y:S02]  /*97f0*/  LDL.LU R2, [R1+0x10] ;  /* 0x0000100001027983 */ /* 0x000ee40000300800 */
[----:B---3--:R-:W-:-:S04]  /*9800*/  LOP3.LUT R2, R2, 0x2, RZ, 0xfc, !PT ;  /* 0x0000000202027812 */ /* 0x008fc800078efcff */
[----:B------:R-:W-:-:S13]  /*9810*/  ISETP.NE.AND P2, PT, R2, 0x3, PT ;  /* 0x000000030200780c */ /* 0x000fda0003f45270 */
[----:B------:R-:W-:Y:S05]  /*9820*/  @!P2 BRA `(.L_x_580) ;  /* 0x000000000004a947 */ /* 0x000fea0003800000 */
[----:B--2---:R-:W-:Y:S01]  /*9830*/  BPT.TRAP 0x1 ;  /* 0x000000040000795c */ /* 0x004fe20000300000 */
.L_x_580:
        /* <DEDUP_REMOVED lines=8> */
[----:B------:R-:W-:Y:S02]  /*98c0*/  SEL R5, RZ, 0x1, P1 ;  /* 0x00000001ff057807 */ /* 0x000fe40000800000 */
[----:B------:R-:W-:Y:S01]  /*98d0*/  SEL R3, R3, RZ, P1 ;  /* 0x000000ff03037207 */ /* 0x000fe20000800000 */
[----:B------:R-:W1:Y:S01]  /*98e0*/  SYNCS.PHASECHK.TRANS64.TRYWAIT P0, [R7+URZ], R4 ;  /* 0x00000004070075a7 */ /* 0x000e62000800017f */
[----:B------:R-:W-:-:S03]  /*98f0*/  LOP3.LUT R5, R0, R5, RZ, 0x3c, !PT ;  /* 0x0000000500057212 */ /* 0x000fc600078e3cff */
[----:B------:R-:W-:Y:S01]  /*9900*/  IMAD R11, R3, 0x8, R2 ;  /* 0x00000008030b7824 */ /* 0x000fe200078e0202 */
[----:B------:R-:W-:Y:S01]  /*9910*/  SHF.L.U32 R2, R5, 0x1f, RZ ;  /* 0x0000001f05027819 */ /* 0x000fe200000006ff */
[----:B-1----:R-:W-:Y:S06]  /*9920*/  @!P0 BRA `(.L_x_581) ;  /* 0x0000000400588947 */ /* 0x002fec0003800000 */
.L_x_600:
[----:B------:R-:W3:Y:S02]  /*9930*/  SYNCS.PHASECHK.TRANS64.TRYWAIT P0, [R11+URZ], R2 ;  /* 0x000000020b0075a7 */ /* 0x000ee4000800017f */
[----:B---3--:R-:W-:Y:S05]  /*9940*/  @!P0 BRA `(.L_x_582) ;  /* 0x0000000400648947 */ /* 0x008fea0003800000 */
.L_x_601:
[----:B------:R-:W-:Y:S05]  /*9950*/  @!P2 BRA `(.L_x_583) ;  /* 0x000000000004a947 */ /* 0x000fea0003800000 */
[----:B--2---:R-:W-:Y:S01]  /*9960*/  BPT.TRAP 0x1 ;  /* 0x000000040000795c */ /* 0x004fe20000300000 */
.L_x_583:
[----:B------:R-:W-:-:S04]  /*9970*/  VIADD R0, R6, 0x30c40 ;  /* 0x00030c4006007836 */ /* 0x000fc80000000000 */
[----:B------:R-:W-:-:S04]  /*9980*/  IMAD R9, R9, 0x8, R0 ;  /* 0x0000000809097824 */ /* 0x000fc800078e0200 */
[----:B------:R-:W4:Y:S02]  /*9990*/  SYNCS.PHASECHK.TRANS64.TRYWAIT P0, [R9+URZ], R4 ;  /* 0x00000004090075a7 */ /* 0x000f24000800017f */
[----:B----4-:R-:W-:Y:S05]  /*99a0*/  @!P0 BRA `(.L_x_584) ;  /* 0x0000000400608947 */ /* 0x010fea0003800000 */
.L_x_602:
[----:B------:R-:W-:-:S07]  /*99b0*/  IMAD R3, R3, 0x8, R0 ;  /* 0x0000000803037824 */ /* 0x000fce00078e0200 */
.L_x_585:
[----:B------:R1:W1:Y:S02]  /*99c0*/  SYNCS.PHASECHK.TRANS64.TRYWAIT P0, [R3+URZ], R2 ;  /* 0x00000002030075a7 */ /* 0x000264000800017f */
[----:B-1----:R-:W-:Y:S05]  /*99d0*/  @!P0 NANOSLEEP.SYNCS 0x989680 ;  /* 0x009896800000895d */ /* 0x002fea0003900000 */
[----:B------:R-:W1:Y:S02]  /*99e0*/  @!P0 SYNCS.PHASECHK.TRANS64 P0, [R3+URZ], R2 ;  /* 0x00000002030085a7 */ /* 0x000e64000800007f */
[----:B-1----:R-:W-:Y:S05]  /*99f0*/  @!P0 BRA `(.L_x_585) ;  /* 0xfffffffc00f08947 */ /* 0x002fea000383ffff */
.L_x_474:
[----:B--2---:R-:W-:Y:S05]  /*9a00*/  BSYNC B6 ;  /* 0x0000000000067941 */ /* 0x004fea0003800000 */
.L_x_468:
[----:B------:R-:W-:Y:S05]  /*9a10*/  EXIT ;  /* 0x000000000000794d */ /* 0x000fea0003800000 */
.L_x_484:
[----:B------:R-:W-:Y:S02]  /*9a20*/  IMAD.MOV.U32 R12, RZ, RZ, RZ ;  /* 0x000000ffff0c7224 */ /* 0x000fe400078e00ff */
[----:B------:R-:W-:Y:S02]  /*9a30*/  IMAD.MOV.U32 R11, RZ, RZ, 0x1f ;  /* 0x0000001fff0b7424 */ /* 0x000fe400078e00ff */
[----:B------:R-:W-:-:S07]  /*9a40*/  IMAD.MOV.U32 R15, RZ, RZ, -0x1 ;  /* 0xffffffffff0f7424 */ /* 0x000fce00078e00ff */
[----:B------:R-:W-:Y:S05]  /*9a50*/  WARPSYNC.COLLECTIVE R15, `(.L_x_586) ;  /* 0x000000000f087348 */ /* 0x000fea0003c00000 */
[----:B------:R1:W2:Y:S02]  /*9a60*/  SHFL.IDX P6, R14, R13, R12, R11 ;  /* 0x0000000c0d0e7389 */ /* 0x0002a400000c000b */
[----:B-12---:R-:W-:Y:S01]  /*9a70*/  ENDCOLLECTIVE ;  /* 0x000000000000791b */ /* 0x006fe20003800000 */
.L_x_586:
[----:B------:R-:W-:Y:S05]  /*9a80*/  BRA `(.L_x_587) ;  /* 0xffffff7400b87947 */ /* 0x000fea000383ffff */
.L_x_486:
[----:B--2---:R2:W3:Y:S02]  /*9a90*/  SYNCS.PHASECHK.TRANS64.TRYWAIT P0, [R226+URZ+0x30c00], R15 ;  /* 0x030c000fe20075a7 */ /* 0x0044e4000800017f */
[----:B---3--:R-:W-:Y:S05]  /*9aa0*/  @!P0 NANOSLEEP.SYNCS 0x989680 ;  /* 0x009896800000895d */ /* 0x008fea0003900000 */
[----:B------:R-:W3:Y:S02]  /*9ab0*/  @!P0 SYNCS.PHASECHK.TRANS64 P0, [R226+URZ+0x30c00], R15 ;  /* 0x030c000fe20085a7 */ /* 0x000ee4000800007f */
[----:B---3--:R-:W-:Y:S05]  /*9ac0*/  @!P0 BRA `(.L_x_486) ;  /* 0xfffffffc00f08947 */ /* 0x008fea000383ffff */
[----:B------:R-:W-:Y:S05]  /*9ad0*/  BRA `(.L_x_485) ;  /* 0xffffff78001c7947 */ /* 0x000fea000383ffff */
.L_x_490:
[----:B--2---:R2:W3:Y:S02]  /*9ae0*/  SYNCS.PHASECHK.TRANS64.TRYWAIT P1, [R9+URZ+0x30c10], R12 ;  /* 0x030c100c090075a7 */ /* 0x0044e4000802017f */
[----:B---3--:R-:W-:Y:S05]  /*9af0*/  @!P1 NANOSLEEP.SYNCS 0x989680 ;  /* 0x009896800000995d */ /* 0x008fea0003900000 */
[----:B------:R-:W3:Y:S02]  /*9b00*/  @!P1 SYNCS.PHASECHK.TRANS64 P1, [R9+URZ+0x30c10], R12 ;  /* 0x030c100c090095a7 */ /* 0x000ee4000802007f */
[----:B---3--:R-:W-:Y:S05]  /*9b10*/  @!P1 BRA `(.L_x_490) ;  /* 0xfffffffc00f09947 */ /* 0x008fea000383ffff */
[----:B------:R-:W-:Y:S05]  /*9b20*/  BRA `(.L_x_489) ;  /* 0xffffff7c00f07947 */ /* 0x000fea000383ffff */
.L_x_494:
[----:B------:R1:W1:Y:S02]  /*9b30*/  SYNCS.PHASECHK.TRANS64.TRYWAIT P1, [R9+URZ+0x30c30], R12 ;  /* 0x030c300c090075a7 */ /* 0x000264000802017f */
[----:B-1----:R-:W-:Y:S05]  /*9b40*/  @!P1 NANOSLEEP.SYNCS 0x989680 ;  /* 0x009896800000995d */ /* 0x002fea0003900000 */
[----:B------:R-:W1:Y:S02]  /*9b50*/  @!P1 SYNCS.PHASECHK.TRANS64 P1, [R9+URZ+0x30c30], R12 ;  /* 0x030c300c090095a7 */ /* 0x000e64000802007f */
[----:B-1----:R-:W-:Y:S05]  /*9b60*/  @!P1 BRA `(.L_x_494) ;  /* 0xfffffffc00f09947 */ /* 0x002fea000383ffff */
[----:B------:R-:W-:Y:S05]  /*9b70*/  BRA `(.L_x_493) ;  /* 0xffffff8400007947 */ /* 0x000fea000383ffff */
.L_x_560:
[----:B-1----:R1:W2:Y:S02]  /*9b80*/  SYNCS.PHASECHK.TRANS64.TRYWAIT P1, [R12+URZ+0x30c20], R3 ;  /* 0x030c20030c0075a7 */ /* 0x0022a4000802017f */
[----:B--2---:R-:W-:Y:S05]  /*9b90*/  @!P1 NANOSLEEP.SYNCS 0x989680 ;  /* 0x009896800000995d */ /* 0x004fea0003900000 */
[----:B------:R-:W2:Y:S02]  /*9ba0*/  @!P1 SYNCS.PHASECHK.TRANS64 P1, [R12+URZ+0x30c20], R3 ;  /* 0x030c20030c0095a7 */ /* 0x000ea4000802007f */
[----:B--2---:R-:W-:Y:S05]  /*9bb0*/  @!P1 BRA `(.L_x_560) ;  /* 0xfffffffc00f09947 */ /* 0x004fea000383ffff */
[----:B------:R-:W-:Y:S05]  /*9bc0*/  BRA `(.L_x_588) ;  /* 0xffffffe800107947 */ /* 0x000fea000383ffff */
.L_x_564:
[----:B-1----:R1:W2:Y:S02]  /*9bd0*/  SYNCS.PHASECHK.TRANS64.TRYWAIT P1, [R12+URZ+0x30c40], R21 ;  /* 0x030c40150c0075a7 */ /* 0x0022a4000802017f */
[----:B--2---:R-:W-:Y:S05]  /*9be0*/  @!P1 NANOSLEEP.SYNCS 0x989680 ;  /* 0x009896800000995d */ /* 0x004fea0003900000 */
[----:B------:R-:W2:Y:S02]  /*9bf0*/  @!P1 SYNCS.PHASECHK.TRANS64 P1, [R12+URZ+0x30c40], R21 ;  /* 0x030c40150c0095a7 */ /* 0x000ea4000802007f */
[----:B--2---:R-:W-:Y:S05]  /*9c00*/  @!P1 BRA `(.L_x_564) ;  /* 0xfffffffc00f09947 */ /* 0x004fea000383ffff */
[----:B------:R-:W-:Y:S05]  /*9c10*/  BRA `(.L_x_589) ;  /* 0xffffffec00287947 */ /* 0x000fea000383ffff */
.L_x_566:
[----:B--2---:R2:W3:Y:S02]  /*9c20*/  SYNCS.PHASECHK.TRANS64.TRYWAIT P1, [R12+URZ+0x30c28], R21 ;  /* 0x030c28150c0075a7 */ /* 0x0044e4000802017f */
[----:B---3--:R-:W-:Y:S05]  /*9c30*/  @!P1 NANOSLEEP.SYNCS 0x989680 ;  /* 0x009896800000995d */ /* 0x008fea0003900000 */
[----:B------:R-:W3:Y:S02]  /*9c40*/  @!P1 SYNCS.PHASECHK.TRANS64 P1, [R12+URZ+0x30c28], R21 ;  /* 0x030c28150c0095a7 */ /* 0x000ee4000802007f */
[----:B---3--:R-:W-:Y:S05]  /*9c50*/  @!P1 BRA `(.L_x_566) ;  /* 0xfffffffc00f09947 */ /* 0x008fea000383ffff */
[----:B------:R-:W-:Y:S05]  /*9c60*/  BRA `(.L_x_590) ;  /* 0xffffffec00a47947 */ /* 0x000fea000383ffff */
.L_x_568:
[----:B---3--:R3:W4:Y:S02]  /*9c70*/  SYNCS.PHASECHK.TRANS64.TRYWAIT P1, [R12+URZ+0x30c48], R21 ;  /* 0x030c48150c0075a7 */ /* 0x008724000802017f */
[----:B----4-:R-:W-:Y:S05]  /*9c80*/  @!P1 NANOSLEEP.SYNCS 0x989680 ;  /* 0x009896800000995d */ /* 0x010fea0003900000 */
[----:B------:R-:W4:Y:S02]  /*9c90*/  @!P1 SYNCS.PHASECHK.TRANS64 P1, [R12+URZ+0x30c48], R21 ;  /* 0x030c48150c0095a7 */ /* 0x000f24000802007f */
[----:B----4-:R-:W-:Y:S05]  /*9ca0*/  @!P1 BRA `(.L_x_568) ;  /* 0xfffffffc00f09947 */ /* 0x010fea000383ffff */
[----:B------:R-:W-:Y:S05]  /*9cb0*/  BRA `(.L_x_591) ;  /* 0xfffffff000007947 */ /* 0x000fea000383ffff */
.L_x_570:
[----:B------:R-:W-:-:S07]  /*9cc0*/  SHF.L.U32 R5, R10, 0x1f, RZ ;  /* 0x0000001f0a057819 */ /* 0x000fce00000006ff */
.L_x_592:
[----:B-1----:R1:W2:Y:S02]  /*9cd0*/  SYNCS.PHASECHK.TRANS64.TRYWAIT P1, [R12+URZ+0x30c20], R5 ;  /* 0x030c20050c0075a7 */ /* 0x0022a4000802017f */
[----:B--2---:R-:W-:Y:S05]  /*9ce0*/  @!P1 NANOSLEEP.SYNCS 0x989680 ;  /* 0x009896800000995d */ /* 0x004fea0003900000 */
[----:B------:R-:W2:Y:S02]  /*9cf0*/  @!P1 SYNCS.PHASECHK.TRANS64 P1, [R12+URZ+0x30c20], R5 ;  /* 0x030c20050c0095a7 */ /* 0x000ea4000802007f */
[----:B--2---:R-:W-:Y:S05]  /*9d00*/  @!P1 BRA `(.L_x_592) ;  /* 0xfffffffc00f09947 */ /* 0x004fea000383ffff */
[----:B------:R-:W-:Y:S05]  /*9d10*/  BRA `(.L_x_593) ;  /* 0xfffffff0006c7947 */ /* 0x000fea000383ffff */
.L_x_573:
[----:B-1----:R1:W2:Y:S02]  /*9d20*/  SYNCS.PHASECHK.TRANS64.TRYWAIT P1, [R12+URZ+0x30c40], R13 ;  /* 0x030c400d0c0075a7 */ /* 0x0022a4000802017f */
[----:B--2---:R-:W-:Y:S05]  /*9d30*/  @!P1 NANOSLEEP.SYNCS 0x989680 ;  /* 0x009896800000995d */ /* 0x004fea0003900000 */
[----:B------:R-:W2:Y:S02]  /*9d40*/  @!P1 SYNCS.PHASECHK.TRANS64 P1, [R12+URZ+0x30c40], R13 ;  /* 0x030c400d0c0095a7 */ /* 0x000ea4000802007f */
[----:B--2---:R-:W-:Y:S05]  /*9d50*/  @!P1 BRA `(.L_x_573) ;  /* 0xfffffffc00f09947 */ /* 0x004fea000383ffff */
[----:B------:R-:W-:Y:S05]  /*9d60*/  BRA `(.L_x_594) ;  /* 0xfffffff000e07947 */ /* 0x000fea000383ffff */
.L_x_575:
[----:B--2---:R2:W3:Y:S02]  /*9d70*/  SYNCS.PHASECHK.TRANS64.TRYWAIT P1, [R12+URZ+0x30c28], R13 ;  /* 0x030c280d0c0075a7 */ /* 0x0044e4000802017f */
[----:B---3--:R-:W-:Y:S05]  /*9d80*/  @!P1 NANOSLEEP.SYNCS 0x989680 ;  /* 0x009896800000995d */ /* 0x008fea0003900000 */
[----:B------:R-:W3:Y:S02]  /*9d90*/  @!P1 SYNCS.PHASECHK.TRANS64 P1, [R12+URZ+0x30c28], R13 ;  /* 0x030c280d0c0095a7 */ /* 0x000ee4000802007f */
[----:B---3--:R-:W-:Y:S05]  /*9da0*/  @!P1 BRA `(.L_x_575) ;  /* 0xfffffffc00f09947 */ /* 0x008fea000383ffff */
[----:B------:R-:W-:Y:S05]  /*9db0*/  BRA `(.L_x_595) ;  /* 0xfffffff400507947 */ /* 0x000fea000383ffff */
.L_x_577:
[----:B-1----:R1:W2:Y:S02]  /*9dc0*/  SYNCS.PHASECHK.TRANS64.TRYWAIT P0, [R13+URZ+0x30c40], R2 ;  /* 0x030c40020d0075a7 */ /* 0x0022a4000800017f */
[----:B--2---:R-:W-:Y:S05]  /*9dd0*/  @!P0 NANOSLEEP.SYNCS 0x989680 ;  /* 0x009896800000895d */ /* 0x004fea0003900000 */
[----:B------:R-:W2:Y:S02]  /*9de0*/  @!P0 SYNCS.PHASECHK.TRANS64 P0, [R13+URZ+0x30c40], R2 ;  /* 0x030c40020d0085a7 */ /* 0x000ea4000800007f */
[----:B--2---:R-:W-:Y:S05]  /*9df0*/  @!P0 BRA `(.L_x_577) ;  /* 0xfffffffc00f08947 */ /* 0x004fea000383ffff */
[----:B------:R-:W-:Y:S05]  /*9e00*/  BRA `(.L_x_596) ;  /* 0xfffffff400c07947 */ /* 0x000fea000383ffff */
.L_x_579:
[----:B------:R-:W-:Y:S01]  /*9e10*/  BSSY B0, `(.L_x_597) ;  /* 0x0000006000007945 */ /* 0x000fe20003800000 */
[----:B------:R-:W-:-:S07]  /*9e20*/  IMAD.MOV.U32 R15, RZ, RZ, -0x1 ;  /* 0xffffffffff0f7424 */ /* 0x000fce00078e00ff */
[----:B--2---:R-:W-:Y:S05]  /*9e30*/  WARPSYNC.COLLECTIVE R15, `(.L_x_598) ;  /* 0x000000000f0c7348 */ /* 0x004fea0003c00000 */
[----:B------:R-:W-:Y:S02]  /*9e40*/  ELECT P6, UR62, PT ;  /* 0x00000000003e782f */ /* 0x000fe400038c0000 */
[----:B------:R-:W-:Y:S01]  /*9e50*/  MOV R14, UR62 ;  /* 0x0000003e000e7c02 */ /* 0x000fe20008000f00 */
[----:B--2---:R-:W-:Y:S10]  /*9e60*/  ENDCOLLECTIVE ;  /* 0x000000000000791b */ /* 0x004ff40003800000 */
.L_x_598:
[----:B------:R-:W-:Y:S05]  /*9e70*/  BSYNC B0 ;  /* 0x0000000000007941 */ /* 0x000fea0003800000 */
.L_x_597:
[----:B------:R-:W-:Y:S05]  /*9e80*/  BRA `(.L_x_599) ;  /* 0xfffffff800547947 */ /* 0x000fea000383ffff */
.L_x_581:
[----:B-1----:R1:W3:Y:S02]  /*9e90*/  SYNCS.PHASECHK.TRANS64.TRYWAIT P0, [R7+URZ], R4 ;  /* 0x00000004070075a7 */ /* 0x0022e4000800017f */
[----:B---3--:R-:W-:Y:S05]  /*9ea0*/  @!P0 NANOSLEEP.SYNCS 0x989680 ;  /* 0x009896800000895d */ /* 0x008fea0003900000 */
[----:B------:R-:W3:Y:S02]  /*9eb0*/  @!P0 SYNCS.PHASECHK.TRANS64 P0, [R7+URZ], R4 ;  /* 0x00000004070085a7 */ /* 0x000ee4000800007f */
[----:B---3--:R-:W-:Y:S05]  /*9ec0*/  @!P0 BRA `(.L_x_581) ;  /* 0xfffffffc00f08947 */ /* 0x008fea000383ffff */
[----:B------:R-:W-:Y:S05]  /*9ed0*/  BRA `(.L_x_600) ;  /* 0xfffffff800947947 */ /* 0x000fea000383ffff */
.L_x_582:
[----:B---3--:R3:W4:Y:S02]  /*9ee0*/  SYNCS.PHASECHK.TRANS64.TRYWAIT P0, [R11+URZ], R2 ;  /* 0x000000020b0075a7 */ /* 0x008724000800017f */
[----:B----4-:R-:W-:Y:S05]  /*9ef0*/  @!P0 NANOSLEEP.SYNCS 0x989680 ;  /* 0x009896800000895d */ /* 0x010fea0003900000 */
[----:B------:R-:W4:Y:S02]  /*9f00*/  @!P0 SYNCS.PHASECHK.TRANS64 P0, [R11+URZ], R2 ;  /* 0x000000020b0085a7 */ /* 0x000f24000800007f */
[----:B----4-:R-:W-:Y:S05]  /*9f10*/  @!P0 BRA `(.L_x_582) ;  /* 0xfffffffc00f08947 */ /* 0x010fea000383ffff */
[----:B------:R-:W-:Y:S05]  /*9f20*/  BRA `(.L_x_601) ;  /* 0xfffffff800887947 */ /* 0x000fea000383ffff */
.L_x_584:
[----:B----4-:R4:W1:Y:S02]  /*9f30*/  SYNCS.PHASECHK.TRANS64.TRYWAIT P0, [R9+URZ], R4 ;  /* 0x00000004090075a7 */ /* 0x010864000800017f */
[----:B-1----:R-:W-:Y:S05]  /*9f40*/  @!P0 NANOSLEEP.SYNCS 0x989680 ;  /* 0x009896800000895d */ /* 0x002fea0003900000 */
[----:B------:R-:W1:Y:S02]  /*9f50*/  @!P0 SYNCS.PHASECHK.TRANS64 P0, [R9+URZ], R4 ;  /* 0x00000004090085a7 */ /* 0x000e64000800007f */
[----:B-1----:R-:W-:Y:S05]  /*9f60*/  @!P0 BRA `(.L_x_584) ;  /* 0xfffffffc00f08947 */ /* 0x002fea000383ffff */
[----:B------:R-:W-:Y:S05]  /*9f70*/  BRA `(.L_x_602) ;  /* 0xfffffff8008c7947 */ /* 0x000fea000383ffff */
.L_x_603:
        /* <DEDUP_REMOVED lines=16> */
.L_x_3697:


//--------------------- .text._ZN7cutlass13device_kernelIN5flash11enable_sm90INS1_16FlashAttnBwdSm90INS1_25CollectiveMainloopBwdSm90ILi2ELi2ELi2EN4cute5tupleIJNS5_1CILi1EEES8_S8_EEENS6_IJNS7_ILi128EEESA_NS7_ILi64EEEEEENS_10bfloat16_tEfNS_4arch4Sm90ELb0ELb0ELb0ELb1ELb1ELb1ELb0ELb0ELi2ELi1ELi2ELi2ELb0EEENS1_21CollectiveEpilogueBwdISC_SD_SF_Li256ELb1ELb0ELi1EEENS1_19SingleTileSchedulerILb1ELb0ELb0ELi128EEEEEEEEEvNT_6ParamsE --------------------------
	.section	.text._ZN7cutlass13device_kernelIN5flash11enable_sm90INS1_16FlashAttnBwdSm90INS1_25CollectiveMainloopBwdSm90ILi2ELi2ELi2EN4cute5tupleIJNS5_1CILi1EEES8_S8_EEENS6_IJNS7_ILi128EEESA_NS7_ILi64EEEEEENS_10bfloat16_tEfNS_4arch4Sm90ELb0ELb0ELb0ELb1ELb1ELb1ELb0ELb0ELi2ELi1ELi2ELi2ELb0EEENS1_21CollectiveEpilogueBwdISC_SD_SF_Li256ELb1ELb0ELi1EEENS1_19SingleTileSchedulerILb1ELb0ELb0ELi128EEEEEEEEEvNT_6ParamsE,"ax",@progbits
	.align	128
.text._ZN7cutlass13device_kernelIN5flash11enable_sm90INS1_16FlashAttnBwdSm90INS1_25CollectiveMainloopBwdSm90ILi2ELi2ELi2EN4cute5tupleIJNS5_1CILi1EEES8_S8_EEENS6_IJNS7_ILi128EEESA_NS7_ILi64EEEEEENS_10bfloat16_tEfNS_4arch4Sm90ELb0ELb0ELb0ELb1ELb1ELb1ELb0ELb0ELi2ELi1ELi2ELi2ELb0EEENS1_21CollectiveEpilogueBwdISC_SD_SF_Li256ELb1ELb0ELi1EEENS1_19SingleTileSchedulerILb1ELb0ELb0ELi128EEEEEEEEEvNT_6ParamsE:
        .type           _ZN7cutlass13device_kernelIN5flash11enable_sm90INS1_16FlashAttnBwdSm90INS1_25CollectiveMainloopBwdSm90ILi2ELi2ELi2EN4cute5tupleIJNS5_1CILi1EEES8_S8_EEENS6_IJNS7_ILi128EEESA_NS7_ILi64EEEEEENS_10bfloat16_tEfNS_4arch4Sm90ELb0ELb0ELb0ELb1ELb1ELb1ELb0ELb0ELi2ELi1ELi2ELi2ELb0EEENS1_21CollectiveEpilogueBwdISC_SD_SF_Li256ELb1ELb0ELi1EEENS1_19SingleTileSchedulerILb1ELb0ELb0ELi128EEEEEEEEEvNT_6ParamsE,@function
        .size           _ZN7cutlass13device_kernelIN5flash11enable_sm90INS1_16FlashAttnBwdSm90INS1_25CollectiveMainloopBwdSm90ILi2ELi2ELi2EN4cute5tupleIJNS5_1CILi1EEES8_S8_EEENS6_IJNS7_ILi128EEESA_NS7_ILi64EEEEEENS_10bfloat16_tEfNS_4arch4Sm90ELb0ELb0ELb0ELb1ELb1ELb1ELb0ELb0ELi2ELi1ELi2ELi2ELb0EEENS1_21CollectiveEpilogueBwdISC_SD_SF_Li256ELb1ELb0ELi1EEENS1_19SingleTileSchedulerILb1ELb0ELb0ELi128EEEEEEEEEvNT_6ParamsE,(.L_x_3698 - _ZN7cutlass13device_kernelIN5flash11enable_sm90INS1_16FlashAttnBwdSm90INS1_25CollectiveMainloopBwdSm90ILi2ELi2ELi2EN4cute5tupleIJNS5_1CILi1EEES8_S8_EEENS6_IJNS7_ILi128EEESA_NS7_ILi64EEEEEENS_10bfloat16_tEfNS_4arch4Sm90ELb0ELb0ELb0ELb1ELb1ELb1ELb0ELb0ELi2ELi1ELi2ELi2ELb0EEENS1_21CollectiveEpilogueBwdISC_SD_SF_Li256ELb1ELb0ELi1EEENS1_19SingleTileSchedulerILb1ELb0ELb0ELi128EEEEEEEEEvNT_6ParamsE)
        .other          _ZN7cutlass13device_kernelIN5flash11enable_sm90INS1_16FlashAttnBwdSm90INS1_25CollectiveMainloopBwdSm90ILi2ELi2ELi2EN4cute5tupleIJNS5_1CILi1EEES8_S8_EEENS6_IJNS7_ILi128EEESA_NS7_ILi64EEEEEENS_10bfloat16_tEfNS_4arch4Sm90ELb0ELb0ELb0ELb1ELb1ELb1ELb0ELb0ELi2ELi1ELi2ELi2ELb0EEENS1_21CollectiveEpilogueBwdISC_SD_SF_Li256ELb1ELb0ELi1EEENS1_19SingleTileSchedulerILb1ELb0ELb0ELi128EEEEEEEEEvNT_6ParamsE,@"STO_CUDA_ENTRY STV_DEFAULT"
_ZN7cutlass13device_kernelIN5flash11enable_sm90INS1_16FlashAttnBwdSm90INS1_25CollectiveMainloopBwdSm90ILi2ELi2ELi2EN4cute5tupleIJNS5_1CILi1EEES8_S8_EEENS6_IJNS7_ILi128EEESA_NS7_ILi64EEEEEENS_10bfloat16_tEfNS_4arch4Sm90ELb0ELb0ELb0ELb1ELb1ELb1ELb0ELb0ELi2ELi1ELi2ELi2ELb0EEENS1_21CollectiveEpilogueBwdISC_SD_SF_Li256ELb1ELb0ELi1EEENS1_19SingleTileSchedulerILb1ELb0ELb0ELi128EEEEEEEEEvNT_6ParamsE:
        /* <DEDUP_REMOVED lines=23> */
.L_x_605:
[----:B------:R-:W-:Y:S05]  /*0170*/  BSYNC B0 ;  /* 0x0000000000007941 */ /* 0x000fea0003800000 */
.L_x_604:
        /* <DEDUP_REMOVED lines=34> */
.L_x_606:
        /* <DEDUP_REMOVED lines=22> */
.L_x_607:
        /* <DEDUP_REMOVED lines=9> */
.L_x_610:
        /* <DEDUP_REMOVED lines=20> */
.L_x_611:
        /* <DEDUP_REMOVED lines=10> */
.L_x_613:
[----:B------:R-:W2:Y:S02]  /*0770*/  LDC R0, c[0x0][0x8bc] ;  /* 0x00022f00ff007b82 */ /* 0x000ea40000000800 */
.L_x_612:
        /* <DEDUP_REMOVED lines=19> */
.L_x_615:
        /* <DEDUP_REMOVED lines=10> */
.L_x_616:
        /* <DEDUP_REMOVED lines=8> */
.L_x_617:
        /* <DEDUP_REMOVED lines=9> */
.L_x_618:
        /* <DEDUP_REMOVED lines=55> */
.L_x_621:
        /* <DEDUP_REMOVED lines=15> */
.L_x_620:
        /* <DEDUP_REMOVED lines=22> */
.L_x_623:
        /* <DEDUP_REMOVED lines=15> */
.L_x_622:
[----:B------:R-:W-:Y:S01]  /*1110*/  SHF.R.S32.HI R3, RZ, 0x1f, R16 ;  /* 0x0000001fff037819 */ /* 0x000fe20000011410 */
[----:B------:R-:W-:-:S03]  /*1120*/  UMOV UR4, 0xffffffff ;  /* 0xffffffff00047882 */ /* 0x000fc60000000000 */
[----:B------:R-:W-:-:S04]  /*1130*/  LEA.HI R0, R3, R16, RZ, 0x7 ;  /* 0x0000001003007211 */ /* 0x000fc800078f38ff */
[----:B------:R-:W-:Y:S01]  /*1140*/  SHF.R.S32.HI R13, RZ, 0x7, R0 ;  /* 0x00000007ff0d7819 */ /* 0x000fe20000011400 */
[----:B------:R-:W-:Y:S06]  /*1150*/  BRA.DIV UR4, `(.L_x_624) ;  /* 0x0000009204307947 */ /* 0x000fec000b800000 */
[----:B------:R1:W2:Y:S02]  /*1160*/  SHFL.IDX PT, R14, R13, RZ, 0x1f ;  /* 0x00001fff0d0e7589 */ /* 0x0002a400000e0000 */
.L_x_743:
        /* <DEDUP_REMOVED lines=30> */
.L_x_625:
        /* <DEDUP_REMOVED lines=108> */
.L_x_637:
[----:B------:R-:W-:-:S13]  /*1a10*/  ISETP.NE.AND P0, PT, R4, 0x3, PT ;  /* 0x000000030400780c */ /* 0x000fda0003f05270 */
[----:B-1----:R-:W-:Y:S05]  /*1a20*/  @!P0 BRA `(.L_x_627) ;  /* 0x0000000000048947 */ /* 0x002fea0003800000 */
[----:B------:R-:W-:Y:S01]  /*1a30*/  BPT.TRAP 0x1 ;  /* 0x000000040000795c */ /* 0x000fe20000300000 */
.L_x_627:
[----:B------:R-:W-:Y:S01]  /*1a40*/  IMAD R9, R7, 0x8, R226 ;  /* 0x0000000807097824 */ /* 0x000fe200078e02e2 */
[----:B------:R-:W-:-:S04]  /*1a50*/  SHF.L.U32 R12, R6, 0x1f, RZ ;  /* 0x0000001f060c7819 */ /* 0x000fc800000006ff */
[----:B------:R1:W2:Y:S01]  /*1a60*/  SYNCS.PHASECHK.TRANS64.TRYWAIT P1, [R9+URZ+0x30c10], R12 ;  /* 0x030c100c090075a7 */ /* 0x0002a2000802017f */
[----:B------:R-:W-:Y:S05]  /*1a70*/  @!P0 BRA `(.L_x_628) ;  /* 0x0000000000048947 */ /* 0x000fea0003800000 */
[----:B------:R-:W-:Y:S01]  /*1a80*/  BPT.TRAP 0x1 ;  /* 0x000000040000795c */ /* 0x000fe20000300000 */
.L_x_628:
[----:B------:R-:W-:-:S05]  /*1a90*/  VIADD R10, R226, 0x10000 ;  /* 0x00010000e20a7836 */ /* 0x000fca0000000000 */
[----:B------:R-:W-:-:S04]  /*1aa0*/  SHF.R.U32.HI R10, RZ, 0x4, R10 ;  /* 0x00000004ff0a7819 */ /* 0x000fc8000001160a */
[----:B------:R-:W-:Y:S01]  /*1ab0*/  LOP3.LUT R10, R10, 0x3fff, RZ, 0xc0, !PT ;  /* 0x00003fff0a0a7812 */ /* 0x000fe200078ec0ff */
[----:B--2---:R-:W-:Y:S06]  /*1ac0*/  @P1 BRA `(.L_x_629) ;  /* 0x0000000000081947 */ /* 0x004fec0003800000 */
[----:B------:R-:W2:Y:S02]  /*1ad0*/  SYNCS.PHASECHK.TRANS64.TRYWAIT P1, [R9+URZ+0x30c10], R12 ;  /* 0x030c100c090075a7 */ /* 0x000ea4000802017f */
[----:B--2---:R-:W-:Y:S05]  /*1ae0*/  @!P1 BRA `(.L_x_630) ;  /* 0x0000008400fc9947 */ /* 0x004fea0003800000 */
.L_x_629:
        /* <DEDUP_REMOVED lines=63> */
.L_x_631:
[----:B------:R1:W1:Y:S01]  /*1ee0*/  SYNCS.PHASECHK.TRANS64.TRYWAIT P1, [R9+URZ+0x30c30], R12 ;  /* 0x030c300c090075a7 */ /* 0x000262000802017f */
[----:B------:R-:W-:Y:S05]  /*1ef0*/  @!P0 BRA `(.L_x_632) ;  /* 0x0000000000048947 */ /* 0x000fea0003800000 */
[----:B------:R-:W-:Y:S01]  /*1f00*/  BPT.TRAP 0x1 ;  /* 0x000000040000795c */ /* 0x000fe20000300000 */
.L_x_632:
[----:B------:R-:W-:-:S05]  /*1f10*/  VIADD R11, R226, 0x18000 ;  /* 0x00018000e20b7836 */ /* 0x000fca0000000000 */
[----:B------:R-:W-:-:S04]  /*1f20*/  SHF.R.U32.HI R11, RZ, 0x4, R11 ;  /* 0x00000004ff0b7819 */ /* 0x000fc8000001160b */
[----:B------:R-:W-:-:S04]  /*1f30*/  LOP3.LUT R218, R11, 0x3fff, RZ, 0xc0, !PT ;  /* 0x00003fff0bda7812 */ /* 0x000fc800078ec0ff */
[----:B------:R-:W-:Y:S01]  /*1f40*/  LOP3.LUT R14, R218, 0x10000, RZ, 0xfc, !PT ;  /* 0x00010000da0e7812 */ /* 0x000fe200078efcff */
[----:B-1----:R-:W-:Y:S06]  /*1f50*/  @P1 BRA `(.L_x_633) ;  /* 0x0000000000081947 */ /* 0x002fec0003800000 */
[----:B------:R-:W1:Y:S02]  /*1f60*/  SYNCS.PHASECHK.TRANS64.TRYWAIT P1, [R9+URZ+0x30c30], R12 ;  /* 0x030c300c090075a7 */ /* 0x000e64000802017f */
[----:B-1----:R-:W-:Y:S05]  /*1f70*/  @!P1 BRA `(.L_x_634) ;  /* 0x0000008000ec9947 */ /* 0x002fea0003800000 */
.L_x_633:
        /* <DEDUP_REMOVED lines=619> */
.L_x_635:
        /* <DEDUP_REMOVED lines=68> */
.L_x_636:
        /* <DEDUP_REMOVED lines=45> */
.L_x_619:
        /* <DEDUP_REMOVED lines=116> */
.L_x_639:
        /* <DEDUP_REMOVED lines=49> */
.L_x_641:
[----:B------:R-:W-:Y:S05]  /*5790*/  BSYNC B0 ;  /* 0x0000000000007941 */ /* 0x000fea0003800000 */
.L_x_640:
        /* <DEDUP_REMOVED lines=17> */
.L_x_643:
[----:B------:R-:W-:Y:S05]  /*58b0*/  BSYNC B0 ;  /* 0x0000000000007941 */ /* 0x000fea0003800000 */
.L_x_642:
        /* <DEDUP_REMOVED lines=17> */
.L_x_645:
[----:B------:R-:W-:Y:S05]  /*59d0*/  BSYNC B0 ;  /* 0x0000000000007941 */ /* 0x000fea0003800000 */
.L_x_644:
        /* <DEDUP_REMOVED lines=18> */
.L_x_647:
[----:B------:R-:W-:Y:S05]  /*5b00*/  BSYNC B0 ;  /* 0x0000000000007941 */ /* 0x000fea0003800000 */
.L_x_646:
        /* <DEDUP_REMOVED lines=24> */
.L_x_649:
[----:B------:R-:W-:Y:S05]  /*5c90*/  BSYNC B0 ;  /* 0x0000000000007941 */ /* 0x000fea0003800000 */
.L_x_648:
        /* <DEDUP_REMOVED lines=15> */
.L_x_651:
[----:B------:R-:W-:Y:S05]  /*5d90*/  BSYNC B0 ;  /* 0x0000000000007941 */ /* 0x000fea0003800000 */
.L_x_650:
        /* <DEDUP_REMOVED lines=15> */
.L_x_653:
[----:B------:R-:W-:Y:S05]  /*5e90*/  BSYNC B0 ;  /* 0x0000000000007941 */ /* 0x000fea0003800000 */
.L_x_652:
        /* <DEDUP_REMOVED lines=15> */
.L_x_638:
        /* <DEDUP_REMOVED lines=40> */
.L_x_654:
        /* <DEDUP_REMOVED lines=39> */
.L_x_656:
[----:B------:R-:W-:Y:S05]  /*6480*/  BSYNC B0 ;  /* 0x0000000000007941 */ /* 0x000fea0003800000 */
.L_x_655:
        /* <DEDUP_REMOVED lines=19> */
.L_x_658:
[----:B------:R-:W-:Y:S05]  /*65c0*/  BSYNC B0 ;  /* 0x0000000000007941 */ /* 0x000fea0003800000 */
.L_x_657:
        /* <DEDUP_REMOVED lines=15> */
.L_x_660:
[----:B------:R-:W-:Y:S05]  /*66c0*/  BSYNC B0 ;  /* 0x0000000000007941 */ /* 0x000fea0003800000 */
.L_x_659:
        /* <DEDUP_REMOVED lines=15> */
.L_x_662:
[----:B------:R-:W-:Y:S05]  /*67c0*/  BSYNC B0 ;  /* 0x0000000000007941 */ /* 0x000fea0003800000 */
.L_x_661:
        /* <DEDUP_REMOVED lines=21> */
.L_x_664:
[----:B------:R-:W-:Y:S05]  /*6920*/  BSYNC B0 ;  /* 0x0000000000007941 */ /* 0x000fea0003800000 */
.L_x_663:
        /* <DEDUP_REMOVED lines=15> */
.L_x_666:
[----:B------:R-:W-:Y:S05]  /*6a20*/  BSYNC B0 ;  /* 0x0000000000007941 */ /* 0x000fea0003800000 */
.L_x_665:
        /* <DEDUP_REMOVED lines=15> */
.L_x_668:
[----:B------:R-:W-:Y:S05]  /*6b20*/  BSYNC B0 ;  /* 0x0000000000007941 */ /* 0x000fea0003800000 */
.L_x_667:
        /* <DEDUP_REMOVED lines=15> */
.L_x_609:
        /* <DEDUP_REMOVED lines=9> */
[----:B------:R-:W1:Y:S01]  /*6cb0*/  S2UR UR24, SR_CTAID.X ;  /* 0x00000000001879c3 */ /* 0x000e620000002500 */
[----:B------:R-:W-:-:S04]  /*6cc0*/  ISETP.NE.U32.AND P0, PT, RZ, UR4, PT ;  /* 0x00000004ff007c0c */ /* 0x000fc8000bf05070 */
[----:B------:R-:W-:-:S03]  /*6cd0*/  ISETP.NE.AND.EX P0, PT, RZ, UR5, PT, P0 ;  /* 0x00000005ff007c0c */ /* 0x000fc6000bf05300 */
[----:B------:R-:W2:Y:S10]  /*6ce0*/  S2UR UR12, SR_CTAID.Z ;  /* 0x00000000000c79c3 */ /* 0x000eb40000002700 */
[----:B------:R-:W-:Y:S05]  /*6cf0*/  @!P0 BRA `(.L_x_670) ;  /* 0x00000000001c8947 */ /* 0x000fea0003800000 */
[----:B------:R-:W-:Y:S02]  /*6d00*/  ULDC.64 UR4, c[0x0][0x8d8] ;  /* 0x0002360000047ab9 */ /* 0x000fe40000000a00 */
[----:B--2---:R-:W-:-:S06]  /*6d10*/  UIMAD.WIDE UR4, UR12, 0x4, UR4 ;  /* 0x000000040c0478a5 */ /* 0x004fcc000f8e0204 */
[----:B------:R-:W-:Y:S02]  /*6d20*/  IMAD.U32 R2, RZ, RZ, UR4 ;  /* 0x00000004ff027e24 */ /* 0x000fe4000f8e00ff */
[----:B------:R-:W-:-:S05]  /*6d30*/  IMAD.U32 R3, RZ, RZ, UR5 ;  /* 0x00000005ff037e24 */ /* 0x000fca000f8e00ff */
[----:B------:R-:W2:Y:S02]  /*6d40*/  LDG.E R2, desc[UR38][R2.64] ;  /* 0x0000002602027981 */ /* 0x000ea4000c1e1900 */
[----:B--2---:R-:W-:Y:S01]  /*6d50*/  R2UR UR4, R2 ;  /* 0x00000000020472ca */ /* 0x004fe200000e0000 */
[----:B------:R-:W-:-:S14]  /*6d60*/  BRA `(.L_x_671) ;  /* 0x0000000000387947 */ /* 0x000fdc0003800000 */
.L_x_670:
[----:B------:R-:W-:Y:S02]  /*6d70*/  ULDC.64 UR4, c[0x0][0x8d0] ;  /* 0x0002340000047ab9 */ /* 0x000fe40000000a00 */
[----:B------:R-:W-:-:S04]  /*6d80*/  ISETP.NE.U32.AND P0, PT, RZ, UR4, PT ;  /* 0x00000004ff007c0c */ /* 0x000fc8000bf05070 */
[----:B------:R-:W-:-:S13]  /*6d90*/  ISETP.NE.AND.EX P0, PT, RZ, UR5, PT, P0 ;  /* 0x00000005ff007c0c */ /* 0x000fda000bf05300 */
[----:B------:R-:W-:Y:S05]  /*6da0*/  @!P0 BRA `(.L_x_672) ;  /* 0x0000000000248947 */ /* 0x000fea0003800000 */
[----:B------:R-:W-:Y:S02]  /*6db0*/  ULDC.64 UR4, c[0x0][0x8d0] ;  /* 0x0002340000047ab9 */ /* 0x000fe40000000a00 */
[----:B--2---:R-:W-:-:S06]  /*6dc0*/  UIMAD.WIDE UR4, UR12, 0x4, UR4 ;  /* 0x000000040c0478a5 */ /* 0x004fcc000f8e0204 */
[----:B------:R-:W-:Y:S02]  /*6dd0*/  IMAD.U32 R2, RZ, RZ, UR4 ;  /* 0x00000004ff027e24 */ /* 0x000fe4000f8e00ff */
[----:B------:R-:W-:-:S05]  /*6de0*/  IMAD.U32 R3, RZ, RZ, UR5 ;  /* 0x00000005ff037e24 */ /* 0x000fca000f8e00ff */
[----:B------:R-:W2:Y:S04]  /*6df0*/  LDG.E R0, desc[UR38][R2.64] ;  /* 0x0000002602007981 */ /* 0x000ea8000c1e1900 */
[----:B------:R-:W2:Y:S02]  /*6e00*/  LDG.E R5, desc[UR38][R2.64+0x4] ;  /* 0x0000042602057981 */ /* 0x000ea4000c1e1900 */
[----:B--2---:R-:W-:-:S05]  /*6e10*/  IMAD.IADD R0, R5, 0x1, -R0 ;  /* 0x0000000105007824 */ /* 0x004fca00078e0a00 */
[----:B------:R-:W-:Y:S01]  /*6e20*/  R2UR UR4, R0 ;  /* 0x00000000000472ca */ /* 0x000fe200000e0000 */
[----:B------:R-:W-:-:S14]  /*6e30*/  BRA `(.L_x_671) ;  /* 0x0000000000047947 */ /* 0x000fdc0003800000 */
.L_x_672:
[----:B------:R-:W-:-:S05]  /*6e40*/  ULDC UR4, c[0x0][0x8bc] ;  /* 0x00022f0000047ab9 */ /* 0x000fca0000000800 */
.L_x_671:
[----:B-1----:R-:W-:-:S04]  /*6e50*/  USHF.L.U32 UR5, UR24, 0x7, URZ ;  /* 0x0000000718057899 */ /* 0x002fc8000800063f */
[----:B------:R-:W-:-:S04]  /*6e60*/  UISETP.GE.AND UP0, UPT, UR5, UR4, UPT ;  /* 0x000000040500728c */ /* 0x000fc8000bf06270 */
[----:B--2---:R-:W-:-:S06]  /*6e70*/  USEL UR12, UR12, 0xffffffff, !UP0 ;  /* 0xffffffff0c0c7887 */ /* 0x004fcc000c000000 */
        /* <DEDUP_REMOVED lines=23> */
[----:B------:R-:W3:-:S12]  /*6ff0*/  S2UR UR11, SR_CTAID.Y ;  /* 0x00000000000b79c3 */ /* 0x000ed80000002600 */
[----:B--2---:R-:W-:-:S13]  /*7000*/  @P2 R2UR UR4, R6 ;  /* 0x00000000060422ca */ /* 0x004fda00000e0000 */
[----:B------:R-:W-:-:S04]  /*7010*/  @UP0 ULEA UR4, UR12, UR4, 0x7 ;  /* 0x000000040c040291 */ /* 0x000fc8000f8e383f */
[----:B------:R-:W-:-:S04]  /*7020*/  @UP0 USHF.R.S32.HI UR5, URZ, 0x1f, UR4 ;  /* 0x0000001f3f050899 */ /* 0x000fc80008011404 */
[----:B------:R-:W-:-:S04]  /*7030*/  @UP0 ULEA.HI UR5, UR5, UR4, URZ, 0x7 ;  /* 0x0000000405050291 */ /* 0x000fc8000f8f383f */
[----:B------:R-:W-:Y:S01]  /*7040*/  @UP0 USHF.L.U32 UR5, UR5, 0x6, URZ ;  /* 0x0000000605050899 */ /* 0x000fe2000800063f */
[----:B-1-3--:R-:W-:Y:S11]  /*7050*/  @P1 BRA `(.L_x_673) ;  /* 0x0000000000101947 */ /* 0x00aff60003800000 */
[----:B------:R-:W-:Y:S05]  /*7060*/  @!P0 BRA `(.L_x_673) ;  /* 0x00000000000c8947 */ /* 0x000fea0003800000 */
[----:B------:R-:W2:Y:S04]  /*7070*/  LDG.E R5, desc[UR38][R2.64] ;  /* 0x0000002602057981 */ /* 0x000ea8000c1e1900 */
[----:B-----5:R-:W2:Y:S02]  /*7080*/  LDG.E R0, desc[UR38][R2.64+0x4] ;  /* 0x0000042602007981 */ /* 0x020ea4000c1e1900 */
[----:B--2---:R-:W-:-:S07]  /*7090*/  IMAD.IADD R0, R0, 0x1, -R5 ;  /* 0x0000000100007824 */ /* 0x004fce00078e0a05 */
.L_x_673:
[----:B-----5:R-:W-:Y:S01]  /*70a0*/  ISETP.GE.AND P0, PT, R0, 0x1, PT ;  /* 0x000000010000780c */ /* 0x020fe20003f06270 */
[----:B------:R-:W-:Y:S01]  /*70b0*/  @UP0 ULOP3.LUT UR5, UR5, 0xffffe000, URZ, 0xc0, !UPT ;  /* 0xffffe00005050892 */ /* 0x000fe2000f8ec03f */
[----:B------:R-:W-:Y:S01]  /*70c0*/  UMOV UR6, URZ ;  /* 0x0000003f00067c82 */ /* 0x000fe20008000000 */
[----:B------:R-:W-:Y:S02]  /*70d0*/  UMOV UR7, URZ ;  /* 0x0000003f00077c82 */ /* 0x000fe40008000000 */
[----:B------:R-:W-:Y:S02]  /*70e0*/  @UP0 USHF.R.S32.HI UR4, URZ, 0x1f, UR5 ;  /* 0x0000001f3f040899 */ /* 0x000fe40008011405 */
[----:B------:R-:W-:Y:S01]  /*70f0*/  USHF.R.S32.HI UR19, URZ, 0x1f, UR11 ;  /* 0x0000001f3f137899 */ /* 0x000fe2000801140b */
[----:B------:R-:W-:-:S04]  /*7100*/  @UP0 UMOV UR6, UR5 ;  /* 0x0000000500060c82 */ /* 0x000fc80008000000 */
[----:B------:R-:W-:Y:S01]  /*7110*/  @UP0 UMOV UR7, UR4 ;  /* 0x0000000400070c82 */ /* 0x000fe20008000000 */
[----:B------:R-:W-:Y:S06]  /*7120*/  @!P0 BRA `(.L_x_614) ;  /* 0x0000003000348947 */ /* 0x000fec0003800000 */
[----:B------:R-:W1:Y:S01]  /*7130*/  S2R R4, SR_TID.X ;  /* 0x0000000000047919 */ /* 0x000e620000002100 */
        /* <DEDUP_REMOVED lines=8> */
[----:B------:R-:W-:Y:S01]  /*71c0*/  USEL UR18, UR12, URZ, !UP0 ;  /* 0x0000003f0c127287 */ /* 0x000fe2000c000000 */
[----:B------:R-:W-:Y:S01]  /*71d0*/  LEA.HI R3, R3, R2, RZ, 0x7 ;  /* 0x0000000203037211 */ /* 0x000fe200078f38ff */
[----:B------:R-:W-:Y:S01]  /*71e0*/  USEL UR4, UR4, URZ, !UP0 ;  /* 0x0000003f04047287 */ /* 0x000fe2000c000000 */
[----:B------:R-:W-:Y:S01]  /*71f0*/  ULDC UR10, c[0x0][0x288] ;  /* 0x0000a200000a7ab9 */ /* 0x000fe20000000800 */
[----:B------:R-:W-:Y:S01]  /*7200*/  UIADD3 UR8, UP0, UR6, UR14, URZ ;  /* 0x0000000e06087290 */ /* 0x000fe2000ff1e03f */
[----:B------:R-:W-:Y:S01]  /*7210*/  SHF.R.S32.HI R3, RZ, 0x7, R3 ;  /* 0x00000007ff037819 */ /* 0x000fe20000011403 */
[----:B------:R-:W-:Y:S01]  /*7220*/  UIADD3 UR5, UR15, UR5, URZ ;  /* 0x000000050f057290 */ /* 0x000fe2000fffe03f */
[----:B------:R-:W-:Y:S01]  /*7230*/  ULDC UR9, c[0x0][0x760] ;  /* 0x0001d80000097ab9 */ /* 0x000fe20000000800 */
[----:B------:R-:W-:Y:S01]  /*7240*/  ULDC.64 UR16, c[0x0][0x2e0] ;  /* 0x0000b80000107ab9 */ /* 0x000fe20000000a00 */
[----:B------:R-:W-:Y:S01]  /*7250*/  UIMAD UR12, UR12, UR10, URZ ;  /* 0x0000000a0c0c72a4 */ /* 0x000fe2000f8e023f */
[----:B------:R-:W-:Y:S01]  /*7260*/  VIMNMX R3, R3, 0x1, !PT ;  /* 0x0000000103037848 */ /* 0x000fe20007fe0100 */
[----:B------:R-:W-:-:S02]  /*7270*/  UIMAD UR10, UR10, UR9, URZ ;  /* 0x000000090a0a72a4 */ /* 0x000fc4000f8e023f */
[----:B------:R-:W-:Y:S01]  /*7280*/  UIADD3.X UR9, UR7, UR5, URZ, UP0, !UPT ;  /* 0x0000000507097290 */ /* 0x000fe200087fe43f */
[----:B------:R-:W-:Y:S01]  /*7290*/  LOP3.LUT R6, R3, 0x1, RZ, 0xc0, !PT ;  /* 0x0000000103067812 */ /* 0x000fe200078ec0ff */
[----:B------:R-:W-:Y:S02]  /*72a0*/  UIMAD UR4, UR4, UR16, URZ ;  /* 0x00000010040472a4 */ /* 0x000fe4000f8e023f */
[----:B------:R-:W-:Y:S02]  /*72b0*/  UIADD3 UR11, UP0, UR12, UR11, URZ ;  /* 0x0000000b0c0b7290 */ /* 0x000fe4000ff1e03f */
[----:B------:R-:W-:Y:S01]  /*72c0*/  UIMAD UR13, UR18, UR17, UR4 ;  /* 0x00000011120d72a4 */ /* 0x000fe2000f8e0204 */
[----:B-1----:R-:W-:Y:S01]  /*72d0*/  LOP3.LUT R0, R4, 0x1f, RZ, 0xc0, !PT ;  /* 0x0000001f04007812 */ /* 0x002fe200078ec0ff */
[----:B------:R-:W-:Y:S01]  /*72e0*/  UIMAD.WIDE.U32 UR8, UR18, UR16, UR8 ;  /* 0x00000010120872a5 */ /* 0x000fe2000f8e0008 */
[----:B------:R-:W-:Y:S01]  /*72f0*/  ELECT P0, URZ, PT ;  /* 0x00000000003f782f */ /* 0x000fe20003800000 */
[----:B------:R-:W-:-:S02]  /*7300*/  ULEA.HI.X.SX32 UR12, UR12, UR19, 0x1, UP0 ;  /* 0x000000130c0c7291 */ /* 0x000fc400080f0e3f */
[----:B------:R-:W-:Y:S01]  /*7310*/  UIADD3 UR25, UR9, UR13, URZ ;  /* 0x0000000d09197290 */ /* 0x000fe2000fffe03f */
[----:B------:R-:W-:Y:S01]  /*7320*/  UMOV UR4, URZ ;  /* 0x0000003f00047c82 */ /* 0x000fe20008000000 */
[----:B------:R-:W-:Y:S10]  /*7330*/  @!P1 BRA `(.L_x_674) ;  /* 0x0000000800bc9947 */ /* 0x000ff40003800000 */
[----:B------:R-:W-:Y:S01]  /*7340*/  UMOV UR4, UR14 ;  /* 0x0000000e00047c82 */ /* 0x000fe20008000000 */
[----:B------:R-:W-:Y:S01]  /*7350*/  ULDC.64 UR14, c[0x0][0x2c0] ;  /* 0x0000b000000e7ab9 */ /* 0x000fe20000000a00 */
[----:B------:R-:W-:Y:S01]  /*7360*/  UIMAD.WIDE.U32 UR4, UR18, UR16, UR4 ;  /* 0x00000010120472a5 */ /* 0x000fe2000f8e0004 */
[----:B------:R-:W-:-:S03]  /*7370*/  IMAD.IADD R4, R3, 0x1, -R6 ;  /* 0x0000000103047824 */ /* 0x000fc600078e0a06 */
        /* <DEDUP_REMOVED lines=12> */
.L_x_699:
        /* <DEDUP_REMOVED lines=17> */
.L_x_677:
[----:B------:R-:W2:Y:S04]  /*7550*/  LDG.E.STRONG.GPU R5, desc[UR38][R2.64] ;  /* 0x0000002602057981 */ /* 0x000ea8000c1ef900 */
[----:B--2---:R-:W-:Y:S01]  /*7560*/  CCTL.IVALL ;  /* 0x00000000ff00798f */ /* 0x004fe20002000000 */
[----:B------:R-:W-:Y:S05]  /*7570*/  YIELD ;  /* 0x0000000000007946 */ /* 0x000fea0003800000 */
[----:B------:R-:W-:-:S13]  /*7580*/  ISETP.NE.AND P1, PT, R5, UR24, PT ;  /* 0x0000001805007c0c */ /* 0x000fda000bf25270 */
[----:B------:R-:W-:Y:S05]  /*7590*/  @P1 BRA `(.L_x_677) ;  /* 0xfffffffc00ec1947 */ /* 0x000fea000383ffff */
.L_x_676:
[----:B------:R-:W-:Y:S05]  /*75a0*/  BSYNC B0 ;  /* 0x0000000000007941 */ /* 0x000fea0003800000 */
.L_x_675:
[----:B------:R-:W-:-:S03]  /*75b0*/  UMOV UR22, 0xffffffff ;  /* 0xffffffff00167882 */ /* 0x000fc60000000000 */
[----:B------:R-:W-:Y:S05]  /*75c0*/  BRA.DIV UR22, `(.L_x_678) ;  /* 0x0000002e166c7947 */ /* 0x000fea000b800000 */
[----:B------:R-:W-:Y:S01]  /*75d0*/  NOP ;  /* 0x0000000000007918 */ /* 0x000fe20000000000 */
.L_x_746:
        /* <DEDUP_REMOVED lines=8> */
[----:B------:R-:W-:Y:S02]  /*7660*/  UIADD3 UR33, UP0, UR22, UR8, URZ ;  /* 0x0000000816217290 */ /* 0x000fe4000ff1e03f */
[----:B-1----:R-:W-:Y:S02]  /*7670*/  ULEA UR32, UR32, UR23, 0x18 ;  /* 0x0000001720207291 */ /* 0x002fe4000f8ec03f */
[----:B------:R-:W-:Y:S02]  /*7680*/  ULEA.HI.X.SX32 UR23, UR22, UR25, 0x1, UP0 ;  /* 0x0000001916177291 */ /* 0x000fe400080f0e3f */
[----:B------:R-:W-:-:S02]  /*7690*/  ULEA UR22, UP0, UR33, UR28, 0x2 ;  /* 0x0000001c21167291 */ /* 0x000fc4000f80103f */
[----:B------:R-:W-:Y:S02]  /*76a0*/  UIADD3 UR28, UR32, 0x8000, URZ ;  /* 0x00008000201c7890 */ /* 0x000fe4000fffe03f */
[----:B------:R-:W-:Y:S01]  /*76b0*/  ULEA.HI.X UR23, UR33, UR29, UR23, 0x2, UP0 ;  /* 0x0000001d21177291 */ /* 0x000fe200080f1417 */
[----:B------:R-:W-:Y:S02]  /*76c0*/  UMOV UR32, 0x0 ;  /* 0x0000000000207882 */ /* 0x000fe40000000000 */
[----:B------:R-:W-:Y:S01]  /*76d0*/  UMOV UR29, 0x400 ;  /* 0x00000400001d7882 */ /* 0x000fe20000000000 */
[----:B------:R-:W-:-:S05]  /*76e0*/  UMOV UR33, 0x14f00000 ;  /* 0x14f0000000217882 */ /* 0x000fca0000000000 */
[----:B------:R1:W-:Y:S02]  /*76f0*/  UBLKRED.G.S.ADD.F32.RN [UR22], [UR28], UR29, desc[UR32] ;  /* 0x000020161c0073bb */ /* 0x0003e400080a141d */
[----:B-1----:R0:W-:Y:S02]  /*7700*/  UTMACMDFLUSH ;  /* 0x00000000000079b7 */ /* 0x0021e40000000000 */
.L_x_680:
[----:B------:R-:W-:Y:S05]  /*7710*/  BSYNC B0 ;  /* 0x0000000000007941 */ /* 0x000fea0003800000 */
.L_x_679:
        /* <DEDUP_REMOVED lines=13> */
.L_x_682:
[----:B------:R-:W-:Y:S05]  /*77f0*/  BSYNC B0 ;  /* 0x0000000000007941 */ /* 0x000fea0003800000 */
.L_x_681:
[----:B------:R-:W-:Y:S06]  /*7800*/  BAR.ARV 0xa, 0xa0 ;  /* 0x0282800000007b1d */ /* 0x000fec0000002000 */
[----:B------:R-:W-:Y:S04]  /*7810*/  BSSY B0, `(.L_x_683) ;  /* 0x0000003000007945 */ /* 0x000fe80003800000 */
[----:B------:R-:W-:Y:S05]  /*7820*/  @!P0 BRA `(.L_x_684) ;  /* 0x0000000000048947 */ /* 0x000fea0003800000 */
[----:B------:R-:W-:-:S04]  /*7830*/  DEPBAR.LE SB0, 0x0 ;  /* 0x000080000000791a */ /* 0x000fc80000000000 */
.L_x_684:
[----:B------:R-:W-:Y:S05]  /*7840*/  BSYNC B0 ;  /* 0x0000000000007941 */ /* 0x000fea0003800000 */
.L_x_683:
        /* <DEDUP_REMOVED lines=15> */
[----:B------:R-:W-:-:S06]  /*7940*/  UFLO.U32 UR23, UR22 ;  /* 0x00000016001772bd */ /* 0x000fcc00080e0000 */
[----:B-1----:R-:W-:Y:S02]  /*7950*/  ISETP.EQ.U32.AND P1, PT, R5, UR23, PT ;  /* 0x0000001705007c0c */ /* 0x002fe4000bf22070 */
[----:B------:R-:W1:Y:S11]  /*7960*/  POPC R5, UR22 ;  /* 0x0000001600057d09 */ /* 0x000e760008000000 */
[----:B-1----:R1:W-:Y:S02]  /*7970*/  @P1 REDG.E.ADD.S32.STRONG.GPU desc[UR38][R2.64], R5 ;  /* 0x000000050200198e */ /* 0x0023e4000c10e3a6 */
.L_x_686:
[----:B------:R-:W-:Y:S05]  /*7980*/  BSYNC B0 ;  /* 0x0000000000007941 */ /* 0x000fea0003800000 */
.L_x_685:
        /* <DEDUP_REMOVED lines=9> */
.L_x_689:
[----:B------:R-:W2:Y:S04]  /*7a20*/  LDG.E.STRONG.GPU R5, desc[UR38][R2.64] ;  /* 0x0000002602057981 */ /* 0x000ea8000c1ef900 */
[----:B--2---:R-:W-:Y:S01]  /*7a30*/  CCTL.IVALL ;  /* 0x00000000ff00798f */ /* 0x004fe20002000000 */
[----:B------:R-:W-:Y:S05]  /*7a40*/  YIELD ;  /* 0x0000000000007946 */ /* 0x000fea0003800000 */
[----:B------:R-:W-:-:S13]  /*7a50*/  ISETP.NE.AND P1, PT, R5, UR24, PT ;  /* 0x0000001805007c0c */ /* 0x000fda000bf25270 */
[----:B------:R-:W-:Y:S05]  /*7a60*/  @P1 BRA `(.L_x_689) ;  /* 0xfffffffc00ec1947 */ /* 0x000fea000383ffff */
.L_x_688:
[----:B------:R-:W-:Y:S05]  /*7a70*/  BSYNC B0 ;  /* 0x0000000000007941 */ /* 0x000fea0003800000 */
.L_x_687:
[----:B------:R-:W-:-:S03]  /*7a80*/  UMOV UR6, 0xffffffff ;  /* 0xffffffff00067882 */ /* 0x000fc60000000000 */
[----:B------:R-:W-:Y:S05]  /*7a90*/  BRA.DIV UR6, `(.L_x_690) ;  /* 0x0000002a06547947 */ /* 0x000fea000b800000 */
[----:B------:R-:W-:Y:S01]  /*7aa0*/  NOP ;  /* 0x0000000000007918 */ /* 0x000fe20000000000 */
.L_x_749:
        /* <DEDUP_REMOVED lines=13> */
.L_x_692:
[----:B------:R-:W-:Y:S05]  /*7b80*/  BSYNC B0 ;  /* 0x0000000000007941 */ /* 0x000fea0003800000 */
.L_x_691:
        /* <DEDUP_REMOVED lines=13> */
.L_x_694:
[----:B------:R-:W-:Y:S05]  /*7c60*/  BSYNC B0 ;  /* 0x0000000000007941 */ /* 0x000fea0003800000 */
.L_x_693:
[----:B------:R-:W-:Y:S06]  /*7c70*/  BAR.ARV 0xa, 0xa0 ;  /* 0x0282800000007b1d */ /* 0x000fec0000002000 */
[----:B------:R-:W-:Y:S04]  /*7c80*/  BSSY B0, `(.L_x_695) ;  /* 0x0000003000007945 */ /* 0x000fe80003800000 */
[----:B------:R-:W-:Y:S05]  /*7c90*/  @!P0 BRA `(.L_x_696) ;  /* 0x0000000000048947 */ /* 0x000fea0003800000 */
[----:B------:R-:W-:-:S04]  /*7ca0*/  DEPBAR.LE SB0, 0x0 ;  /* 0x000080000000791a */ /* 0x000fc80000000000 */
.L_x_696:
[----:B------:R-:W-:Y:S05]  /*7cb0*/  BSYNC B0 ;  /* 0x0000000000007941 */ /* 0x000fea0003800000 */
.L_x_695:
        /* <DEDUP_REMOVED lines=15> */
[----:B------:R-:W-:-:S06]  /*7db0*/  UFLO.U32 UR7, UR6 ;  /* 0x00000006000772bd */ /* 0x000fcc00080e0000 */
[----:B-1----:R-:W-:Y:S02]  /*7dc0*/  ISETP.EQ.U32.AND P1, PT, R5, UR7, PT ;  /* 0x0000000705007c0c */ /* 0x002fe4000bf22070 */
[----:B------:R-:W1:Y:S11]  /*7dd0*/  POPC R5, UR6 ;  /* 0x0000000600057d09 */ /* 0x000e760008000000 */
[----:B-1----:R1:W-:Y:S02]  /*7de0*/  @P1 REDG.E.ADD.S32.STRONG.GPU desc[UR38][R2.64], R5 ;  /* 0x000000050200198e */ /* 0x0023e4000c10e3a6 */
.L_x_698:
[----:B------:R-:W-:Y:S05]  /*7df0*/  BSYNC B0 ;  /* 0x0000000000007941 */ /* 0x000fea0003800000 */
.L_x_697:
[----:B------:R-:W-:Y:S02]  /*7e00*/  UIADD3 UR4, UR4, 0x2, URZ ;  /* 0x0000000204047890 */ /* 0x000fe4000fffe03f */
[----:B------:R-:W-:Y:S01]  /*7e10*/  UIADD3 UR5, UR5, 0x1, URZ ;  /* 0x0000000105057890 */ /* 0x000fe2000fffe03f */
[----:B------:R-:W-:Y:S11]  /*7e20*/  @P3 BRA `(.L_x_699) ;  /* 0xfffffff400843947 */ /* 0x000ff6000383ffff */
.L_x_674:
        /* <DEDUP_REMOVED lines=13> */
.L_x_702:
[----:B------:R-:W2:Y:S04]  /*7f00*/  LDG.E.STRONG.GPU R0, desc[UR38][R2.64] ;  /* 0x0000002602007981 */ /* 0x000ea8000c1ef900 */
[----:B--2---:R-:W-:Y:S01]  /*7f10*/  CCTL.IVALL ;  /* 0x00000000ff00798f */ /* 0x004fe20002000000 */
[----:B------:R-:W-:Y:S05]  /*7f20*/  YIELD ;  /* 0x0000000000007946 */ /* 0x000fea0003800000 */
[----:B------:R-:W-:-:S13]  /*7f30*/  ISETP.NE.AND P1, PT, R0, UR24, PT ;  /* 0x0000001800007c0c */ /* 0x000fda000bf25270 */
[----:B------:R-:W-:Y:S05]  /*7f40*/  @P1 BRA `(.L_x_702) ;  /* 0xfffffffc00ec1947 */ /* 0x000fea000383ffff */
.L_x_701:
[----:B------:R-:W-:Y:S05]  /*7f50*/  BSYNC B0 ;  /* 0x0000000000007941 */ /* 0x000fea0003800000 */
.L_x_700:
[----:B------:R-:W-:-:S03]  /*7f60*/  UMOV UR5, 0xffffffff ;  /* 0xffffffff00057882 */ /* 0x000fc60000000000 */
[----:B------:R-:W-:Y:S05]  /*7f70*/  BRA.DIV UR5, `(.L_x_703) ;  /* 0x0000002605387947 */ /* 0x000fea000b800000 */
[----:B------:R-:W-:Y:S01]  /*7f80*/  NOP ;  /* 0x0000000000007918 */ /* 0x000fe20000000000 */
.L_x_752:
        /* <DEDUP_REMOVED lines=22> */
.L_x_705:
[----:B------:R-:W-:Y:S05]  /*80f0*/  BSYNC B0 ;  /* 0x0000000000007941 */ /* 0x000fea0003800000 */
.L_x_704:
[----:B------:R-:W-:Y:S06]  /*8100*/  BAR.SYNC.DEFER_BLOCKING 0xe, 0xa0 ;  /* 0x0382800000007b1d */ /* 0x000fec0000010000 */
[----:B------:R-:W-:Y:S04]  /*8110*/  BSSY B0, `(.L_x_706) ;  /* 0x0000013000007945 */ /* 0x000fe80003800000 */
[----:B------:R-:W-:Y:S05]  /*8120*/  @!P0 BRA `(.L_x_707) ;  /* 0x0000000000448947 */ /* 0x000fea0003800000 */
[----:B------:R-:W1:Y:S01]  /*8130*/  S2UR UR14, SR_CgaCtaId ;  /* 0x00000000000e79c3 */ /* 0x000e620000008800 */
[----:B------:R-:W-:Y:S01]  /*8140*/  R2UR UR5, R6 ;  /* 0x00000000060572ca */ /* 0x000fe200000e0000 */
[----:B------:R-:W-:Y:S01]  /*8150*/  UMOV UR13, 0x400 ;  /* 0x00000400000d7882 */ /* 0x000fe20000000000 */
[----:B------:R-:W-:-:S11]  /*8160*/  ULDC.64 UR6, c[0x0][0x2c0] ;  /* 0x0000b00000067ab9 */ /* 0x000fd60000000a00 */
[----:B------:R-:W-:-:S04]  /*8170*/  UIADD3 UR5, UR5, 0x1000, URZ ;  /* 0x0000100005057890 */ /* 0x000fc8000fffe03f */
[----:B------:R-:W-:-:S04]  /*8180*/  UIADD3 UR15, UP0, UR5, UR8, URZ ;  /* 0x00000008050f7290 */ /* 0x000fc8000ff1e03f */
[----:B------:R-:W-:Y:S02]  /*8190*/  ULEA.HI.X.SX32 UR5, UR5, UR25, 0x1, UP0 ;  /* 0x0000001905057291 */ /* 0x000fe400080f0e3f */
[----:B-1----:R-:W-:Y:S02]  /*81a0*/  ULEA UR13, UR14, UR13, 0x18 ;  /* 0x0000000d0e0d7291 */ /* 0x002fe4000f8ec03f */
[----:B------:R-:W-:Y:S02]  /*81b0*/  ULEA UR6, UP0, UR15, UR6, 0x2 ;  /* 0x000000060f067291 */ /* 0x000fe4000f80103f */
[----:B------:R-:W-:Y:S02]  /*81c0*/  UIADD3 UR13, UR13, 0xc000, URZ ;  /* 0x0000c0000d0d7890 */ /* 0x000fe4000fffe03f */
[----:B------:R-:W-:Y:S01]  /*81d0*/  ULEA.HI.X UR7, UR15, UR7, UR5, 0x2, UP0 ;  /* 0x000000070f077291 */ /* 0x000fe200080f1405 */
[----:B------:R-:W-:Y:S02]  /*81e0*/  UMOV UR14, 0x0 ;  /* 0x00000000000e7882 */ /* 0x000fe40000000000 */
[----:B------:R-:W-:Y:S01]  /*81f0*/  UMOV UR5, 0x400 ;  /* 0x0000040000057882 */ /* 0x000fe20000000000 */
[----:B------:R-:W-:-:S05]  /*8200*/  UMOV UR15, 0x14f00000 ;  /* 0x14f00000000f7882 */ /* 0x000fca0000000000 */
[----:B------:R1:W-:Y:S01]  /*8210*/  UBLKRED.G.S.ADD.F32.RN [UR6], [UR13], UR5, desc[UR14] ;  /* 0x00000e060d0073bb */ /* 0x0003e200080a1405 */
[----:B------:R0:W-:Y:S01]  /*8220*/  UTMACMDFLUSH ;  /* 0x00000000000079b7 */ /* 0x0001e20000000000 */
[----:B-1----:R-:W-:-:S04]  /*8230*/  DEPBAR.LE SB0, 0x1 ;  /* 0x000080400000791a */ /* 0x002fc80000000000 */
.L_x_707:
[----:B------:R-:W-:Y:S05]  /*8240*/  BSYNC B0 ;  /* 0x0000000000007941 */ /* 0x000fea0003800000 */
.L_x_706:
[----:B------:R-:W-:Y:S06]  /*8250*/  BAR.ARV 0xa, 0xa0 ;  /* 0x0282800000007b1d */ /* 0x000fec0000002000 */
[----:B------:R-:W-:Y:S04]  /*8260*/  BSSY B0, `(.L_x_708) ;  /* 0x0000003000007945 */ /* 0x000fe80003800000 */
[----:B------:R-:W-:Y:S05]  /*8270*/  @!P0 BRA `(.L_x_709) ;  /* 0x0000000000048947 */ /* 0x000fea0003800000 */
[----:B------:R-:W-:-:S04]  /*8280*/  DEPBAR.LE SB0, 0x0 ;  /* 0x000080000000791a */ /* 0x000fc80000000000 */
.L_x_709:
[----:B------:R-:W-:Y:S05]  /*8290*/  BSYNC B0 ;  /* 0x0000000000007941 */ /* 0x000fea0003800000 */
.L_x_708:
        /* <DEDUP_REMOVED lines=19> */
.L_x_669:
        /* <DEDUP_REMOVED lines=10> */
.L_x_710:
        /* <DEDUP_REMOVED lines=10> */
.L_x_712:
[----:B------:R-:W3:Y:S02]  /*8510*/  LDC R5, c[0x0][0x8bc] ;  /* 0x00022f00ff057b82 */ /* 0x000ee40000000800 */
.L_x_711:
[----:B------:R-:W1:Y:S01]  /*8520*/  S2R R14, SR_CTAID.X ;  /* 0x00000000000e7919 */ /* 0x000e620000002500 */
[----:B------:R-:W-:Y:S02]  /*8530*/  IMAD.MOV.U32 R0, RZ, RZ, 0x1 ;  /* 0x00000001ff007424 */ /* 0x000fe400078e00ff */
[----:B------:R-:W-:Y:S02]  /*8540*/  IMAD.MOV.U32 R9, RZ, RZ, RZ ;  /* 0x000000ffff097224 */ /* 0x000fe400078e00ff */
[----:B-1----:R-:W-:-:S05]  /*8550*/  IMAD.SHL.U32 R14, R14, 0x80, RZ ;  /* 0x000000800e0e7824 */ /* 0x002fca00078e00ff */
[----:B---3-5:R-:W-:-:S04]  /*8560*/  ISETP.GE.AND P0, PT, R14, R5, PT ;  /* 0x000000050e00720c */ /* 0x028fc80003f06270 */
[----:B------:R-:W-:-:S04]  /*8570*/  SEL R8, R7, 0xffffffff, !P0 ;  /* 0xffffffff07087807 */ /* 0x000fc80004000000 */
[----:B------:R-:W-:-:S13]  /*8580*/  ISETP.GE.AND P0, PT, R8, RZ, PT ;  /* 0x000000ff0800720c */ /* 0x000fda0003f06270 */
[----:B------:R-:W-:Y:S05]  /*8590*/  @!P0 BRA `(.L_x_713) ;  /* 0x0000001800848947 */ /* 0x000fea0003800000 */
[----:B------:R-:W1:Y:S08]  /*85a0*/  LDC.64 R10, c[0x0][0x770] ;  /* 0x0001dc00ff0a7b82 */ /* 0x000e700000000a00 */
[----:B------:R-:W3:Y:S08]  /*85b0*/  LDC.64 R6, c[0x0][0x770] ;  /* 0x0001dc00ff067b82 */ /* 0x000ef00000000a00 */
[----:B------:R-:W2:Y:S01]  /*85c0*/  LDC.64 R4, c[0x0][0x778] ;  /* 0x0001de00ff047b82 */ /* 0x000ea20000000a00 */
[----:B-1----:R-:W-:-:S07]  /*85d0*/  ISETP.NE.U32.AND P1, PT, R10, RZ, PT ;  /* 0x000000ff0a00720c */ /* 0x002fce0003f25070 */
[----:B----4-:R-:W1:Y:S01]  /*85e0*/  LDC.64 R2, c[0x0][0x780] ;  /* 0x0001e000ff027b82 */ /* 0x010e620000000a00 */
[----:B------:R-:W-:Y:S01]  /*85f0*/  ISETP.NE.AND.EX P1, PT, R11, RZ, PT, P1 ;  /* 0x000000ff0b00720c */ /* 0x000fe20003f25310 */
[----:B---3--:R-:W-:Y:S01]  /*8600*/  IMAD.WIDE R6, R8, 0x4, R6 ;  /* 0x0000000408067825 */ /* 0x008fe200078e0206 */
[----:B--2---:R-:W-:-:S11]  /*8610*/  ISETP.NE.U32.AND P0, PT, R4, RZ, PT ;  /* 0x000000ff0400720c */ /* 0x004fd60003f05070 */
[----:B------:R-:W2:Y:S01]  /*8620*/  @P1 LDG.E R9, desc[UR38][R6.64] ;  /* 0x0000002606091981 */ /* 0x000ea2000c1e1900 */
[----:B------:R-:W-:-:S03]  /*8630*/  ISETP.NE.AND.EX P0, PT, R5, RZ, PT, P0 ;  /* 0x000000ff0500720c */ /* 0x000fc60003f05300 */
[----:B------:R-:W3:Y:S01]  /*8640*/  @P1 LDG.E R15, desc[UR38][R6.64] ;  /* 0x00000026060f1981 */ /* 0x000ee2000c1e1900 */
[----:B-1----:R-:W-:-:S04]  /*8650*/  ISETP.NE.U32.AND P2, PT, R2, RZ, PT ;  /* 0x000000ff0200720c */ /* 0x002fc80003f45070 */
[----:B------:R-:W-:-:S05]  /*8660*/  ISETP.NE.AND.EX P2, PT, R3, RZ, PT, P2 ;  /* 0x000000ff0300720c */ /* 0x000fca0003f45320 */
[----:B------:R-:W1:Y:S08]  /*8670*/  @P0 LDC.64 R2, c[0x0][0x778] ;  /* 0x0001de00ff020b82 */ /* 0x000e700000000a00 */
[----:B------:R-:W4:Y:S01]  /*8680*/  @P2 LDC.64 R12, c[0x0][0x780] ;  /* 0x0001e000ff0c2b82 */ /* 0x000f220000000a00 */
[----:B------:R-:W-:Y:S01]  /*8690*/  IMAD.MOV.U32 R5, RZ, RZ, RZ ;  /* 0x000000ffff057224 */ /* 0x000fe200078e00ff */
[----:B------:R-:W-:Y:S01]  /*86a0*/  ULDC UR4, c[0x0][0x280] ;  /* 0x0000a00000047ab9 */ /* 0x000fe20000000800 */
[----:B-1----:R-:W-:-:S05]  /*86b0*/  @P0 IMAD.WIDE R2, R8, 0x4, R2 ;  /* 0x0000000408020825 */ /* 0x002fca00078e0202 */
[----:B------:R4:W5:Y:S01]  /*86c0*/  @P0 LDG.E R5, desc[UR38][R2.64] ;  /* 0x0000002602050981 */ /* 0x000962000c1e1900 */
[----:B------:R-:W-:Y:S02]  /*86d0*/  IMAD.U32 R4, RZ, RZ, UR4 ;  /* 0x00000004ff047e24 */ /* 0x000fe4000f8e00ff */
[----:B----4-:R-:W-:Y:S01]  /*86e0*/  @P2 IMAD.WIDE R2, R8, 0x4, R12 ;  /* 0x0000000408022825 */ /* 0x010fe200078e020c */
[----:B------:R-:W-:-:S04]  /*86f0*/  VOTEU.ANY UP0, P1 ;  /* 0x00000000003f7886 */ /* 0x000fc80000800100 */
[----:B------:R1:W5:Y:S02]  /*8700*/  @P2 LDG.E R4, desc[UR38][R2.64] ;  /* 0x0000002602042981 */ /* 0x000364000c1e1900 */
[----:B-1----:R-:W-:Y:S01]  /*8710*/  CS2R R2, SRZ ;  /* 0x0000000000027805 */ /* 0x002fe2000001ff00 */
[----:B--2---:R-:W-:-:S05]  /*8720*/  @P1 IMAD R9, R8, 0x80, R9 ;  /* 0x0000008008091824 */ /* 0x004fca00078e0209 */
[----:B------:R-:W-:-:S04]  /*8730*/  @P1 SHF.R.S32.HI R12, RZ, 0x1f, R9 ;  /* 0x0000001fff0c1819 */ /* 0x000fc80000011409 */
[----:B------:R-:W-:-:S04]  /*8740*/  @P1 LEA.HI R12, R12, R9, RZ, 0x7 ;  /* 0x000000090c0c1211 */ /* 0x000fc800078f38ff */
[----:B------:R-:W-:Y:S02]  /*8750*/  @P1 LOP3.LUT R12, R12, 0xffffff80, RZ, 0xc0, !PT ;  /* 0xffffff800c0c1812 */ /* 0x000fe400078ec0ff */
[----:B---3--:R-:W-:Y:S02]  /*8760*/  @P1 R2UR UR4, R15 ;  /* 0x000000000f0412ca */ /* 0x008fe400000e0000 */
        /* <DEDUP_REMOVED lines=8> */
.L_x_714:
        /* <DEDUP_REMOVED lines=66> */
.L_x_753:
        /* <DEDUP_REMOVED lines=9> */
.L_x_717:
        /* <DEDUP_REMOVED lines=63> */
.L_x_728:
[----:B------:R-:W-:-:S04]  /*9090*/  SHF.L.U32 R21, R10, 0x1f, RZ ;  /* 0x0000001f0a157819 */ /* 0x000fc800000006ff */
[----:B-1----:R-:W1:Y:S02]  /*90a0*/  SYNCS.PHASECHK.TRANS64.TRYWAIT P1, [R12+URZ+0x30c40], R21 ;  /* 0x030c40150c0075a7 */ /* 0x002e64000802017f */
[----:B-12--5:R-:W-:Y:S05]  /*90b0*/  @!P1 BRA `(.L_x_720) ;  /* 0x0000001400189947 */ /* 0x026fea0003800000 */
.L_x_754:
[----:B------:R-:W-:Y:S05]  /*90c0*/  @P0 BRA `(.L_x_721) ;  /* 0x0000000000140947 */ /* 0x000fea0003800000 */
[----:B------:R-:W-:Y:S01]  /*90d0*/  ISETP.NE.AND P1, PT, R20, RZ, PT ;  /* 0x000000ff1400720c */ /* 0x000fe20003f25270 */
[----:B------:R-:W-:-:S04]  /*90e0*/  IMAD.MOV.U32 R3, RZ, RZ, 0x4200 ;  /* 0x00004200ff037424 */ /* 0x000fc800078e00ff */
[----:B------:R2:W-:Y:S08]  /*90f0*/  SYNCS.ARRIVE.TRANS64 RZ, [R12+URZ+0x30c30], R3 ;  /* 0x030c30030cff79a7 */ /* 0x0005f0000800003f */
[----:B------:R-:W-:Y:S05]  /*9100*/  @!P1 BRA `(.L_x_721) ;  /* 0x0000000000049947 */ /* 0x000fea0003800000 */
[----:B------:R-:W-:Y:S01]  /*9110*/  BPT.TRAP 0x1 ;  /* 0x000000040000795c */ /* 0x000fe20000300000 */
.L_x_721:
        /* <DEDUP_REMOVED lines=30> */
.L_x_755:
[----:B------:R-:W-:Y:S05]  /*9300*/  @P0 BRA `(.L_x_723) ;  /* 0x0000000000140947 */ /* 0x000fea0003800000 */
[----:B------:R-:W-:Y:S01]  /*9310*/  ISETP.NE.AND P1, PT, R20, RZ, PT ;  /* 0x000000ff1400720c */ /* 0x000fe20003f25270 */
[----:B------:R-:W-:-:S04]  /*9320*/  IMAD.MOV.U32 R2, RZ, RZ, 0x4200 ;  /* 0x00004200ff027424 */ /* 0x000fc800078e00ff */
[----:B------:R3:W-:Y:S08]  /*9330*/  SYNCS.ARRIVE.TRANS64 RZ, [R12+URZ+0x30c18], R2 ;  /* 0x030c18020cff79a7 */ /* 0x0007f0000800003f */
[----:B------:R-:W-:Y:S05]  /*9340*/  @!P1 BRA `(.L_x_723) ;  /* 0x0000000000049947 */ /* 0x000fea0003800000 */
[----:B------:R-:W-:Y:S01]  /*9350*/  BPT.TRAP 0x1 ;  /* 0x000000040000795c */ /* 0x000fe20000300000 */
.L_x_723:
        /* <DEDUP_REMOVED lines=22> */
.L_x_756:
        /* <DEDUP_REMOVED lines=9> */
.L_x_725:
        /* <DEDUP_REMOVED lines=24> */
.L_x_758:
[----:B------:R-:W-:Y:S05]  /*96d0*/  @P0 BRA `(.L_x_727) ;  /* 0x0000000000140947 */ /* 0x000fea0003800000 */
[----:B------:R-:W-:Y:S01]  /*96e0*/  ISETP.NE.AND P1, PT, R20, RZ, PT ;  /* 0x000000ff1400720c */ /* 0x000fe20003f25270 */
[----:B-1----:R-:W-:-:S04]  /*96f0*/  IMAD.MOV.U32 R5, RZ, RZ, 0x4200 ;  /* 0x00004200ff057424 */ /* 0x002fc800078e00ff */
[----:B------:R2:W-:Y:S08]  /*9700*/  SYNCS.ARRIVE.TRANS64 RZ, [R12+URZ+0x30c10], R5 ;  /* 0x030c10050cff79a7 */ /* 0x0005f0000800003f */
[----:B------:R-:W-:Y:S05]  /*9710*/  @!P1 BRA `(.L_x_727) ;  /* 0x0000000000049947 */ /* 0x000fea0003800000 */
[----:B------:R-:W-:Y:S01]  /*9720*/  BPT.TRAP 0x1 ;  /* 0x000000040000795c */ /* 0x000fe20000300000 */
.L_x_727:
        /* <DEDUP_REMOVED lines=23> */
.L_x_719:
[----:B------:R-:W-:-:S13]  /*98a0*/  ISETP.NE.AND P1, PT, R18, RZ, PT ;  /* 0x000000ff1200720c */ /* 0x000fda0003f25270 */
[----:B------:R-:W-:Y:S05]  /*98b0*/  @!P1 BRA `(.L_x_718) ;  /* 0x0000000000f89947 */ /* 0x000fea0003800000 */
[----:B------:R-:W-:-:S04]  /*98c0*/  SHF.L.U32 R13, R10, 0x1f, RZ ;  /* 0x0000001f0a0d7819 */ /* 0x000fc800000006ff */
[----:B------:R-:W1:Y:S02]  /*98d0*/  SYNCS.PHASECHK.TRANS64.TRYWAIT P1, [R12+URZ+0x30c40], R13 ;  /* 0x030c400d0c0075a7 */ /* 0x000e64000802017f */
[----:B-1----:R-:W-:Y:S05]  /*98e0*/  @!P1 BRA `(.L_x_729) ;  /* 0x0000000c00609947 */ /* 0x002fea0003800000 */
.L_x_759:
[----:B------:R-:W-:Y:S05]  /*98f0*/  @P0 BRA `(.L_x_730) ;  /* 0x0000000000140947 */ /* 0x000fea0003800000 */
[----:B------:R-:W-:Y:S01]  /*9900*/  ISETP.NE.AND P1, PT, R20, RZ, PT ;  /* 0x000000ff1400720c */ /* 0x000fe20003f25270 */
[----:B------:R-:W-:-:S04]  /*9910*/  IMAD.MOV.U32 R5, RZ, RZ, 0x4200 ;  /* 0x00004200ff057424 */ /* 0x000fc800078e00ff */
[----:B------:R2:W-:Y:S08]  /*9920*/  SYNCS.ARRIVE.TRANS64 RZ, [R12+URZ+0x30c30], R5 ;  /* 0x030c30050cff79a7 */ /* 0x0005f0000800003f */
[----:B------:R-:W-:Y:S05]  /*9930*/  @!P1 BRA `(.L_x_730) ;  /* 0x0000000000049947 */ /* 0x000fea0003800000 */
[----:B------:R-:W-:Y:S01]  /*9940*/  BPT.TRAP 0x1 ;  /* 0x000000040000795c */ /* 0x000fe20000300000 */
.L_x_730:
        /* <DEDUP_REMOVED lines=27> */
.L_x_760:
[----:B------:R-:W-:Y:S05]  /*9b00*/  @P0 BRA `(.L_x_732) ;  /* 0x0000000000140947 */ /* 0x000fea0003800000 */
[----:B------:R-:W-:Y:S01]  /*9b10*/  ISETP.NE.AND P0, PT, R20, RZ, PT ;  /* 0x000000ff1400720c */ /* 0x000fe20003f05270 */
[----:B------:R-:W-:-:S04]  /*9b20*/  IMAD.MOV.U32 R5, RZ, RZ, 0x4200 ;  /* 0x00004200ff057424 */ /* 0x000fc800078e00ff */
[----:B------:R3:W-:Y:S08]  /*9b30*/  SYNCS.ARRIVE.TRANS64 RZ, [R12+URZ+0x30c18], R5 ;  /* 0x030c18050cff79a7 */ /* 0x0007f0000800003f */
[----:B------:R-:W-:Y:S05]  /*9b40*/  @!P0 BRA `(.L_x_732) ;  /* 0x0000000000048947 */ /* 0x000fea0003800000 */
[----:B------:R-:W-:Y:S01]  /*9b50*/  BPT.TRAP 0x1 ;  /* 0x000000040000795c */ /* 0x000fe20000300000 */
.L_x_732:
        /* <DEDUP_REMOVED lines=20> */
.L_x_718:
[----:B------:R-:W3:Y:S01]  /*9ca0*/  S2R R2, SR_TID.X ;  /* 0x0000000000027919 */ /* 0x000ee20000002100 */
[----:B-12--5:R-:W-:Y:S01]  /*9cb0*/  IMAD R13, R0, 0x8, R12 ;  /* 0x00000008000d7824 */ /* 0x026fe200078e020c */
[----:B---3--:R-:W-:Y:S02]  /*9cc0*/  LOP3.LUT R3, R2, 0x7f, RZ, 0xc0, !PT ;  /* 0x0000007f02037812 */ /* 0x008fe400078ec0ff */
[----:B------:R-:W-:Y:S02]  /*9cd0*/  SHF.L.U32 R2, R10, 0x1f, RZ ;  /* 0x0000001f0a027819 */ /* 0x000fe400000006ff */
[----:B------:R-:W-:Y:S02]  /*9ce0*/  ISETP.NE.AND P1, PT, R3, RZ, PT ;  /* 0x000000ff0300720c */ /* 0x000fe40003f25270 */
[----:B------:R-:W1:Y:S02]  /*9cf0*/  SYNCS.PHASECHK.TRANS64.TRYWAIT P0, [R13+URZ+0x30c40], R2 ;  /* 0x030c40020d0075a7 */ /* 0x000e64000800017f */
[----:B-1----:R-:W-:Y:S09]  /*9d00*/  @!P0 BRA `(.L_x_733) ;  /* 0x0000000800808947 */ /* 0x002ff20003800000 */
.L_x_761:
[----:B------:R-:W-:Y:S05]  /*9d10*/  @P1 BRA `(.L_x_734) ;  /* 0x0000000000181947 */ /* 0x000fea0003800000 */
[----:B------:R-:W2:Y:S01]  /*9d20*/  S2R R3, SR_TID.X ;  /* 0x0000000000037919 */ /* 0x000ea20000002100 */
[----:B-1----:R-:W-:-:S04]  /*9d30*/  IMAD.MOV.U32 R2, RZ, RZ, 0x4200 ;  /* 0x00004200ff027424 */ /* 0x002fc800078e00ff */
[----:B------:R3:W-:Y:S01]  /*9d40*/  SYNCS.ARRIVE.TRANS64 RZ, [R13+URZ+0x30c30], R2 ;  /* 0x030c30020dff79a7 */ /* 0x0007e2000800003f */
[----:B--2---:R-:W-:-:S13]  /*9d50*/  LOP3.LUT P0, RZ, R3, 0x1f, RZ, 0xc0, !PT ;  /* 0x0000001f03ff7812 */ /* 0x004fda000780c0ff */
[----:B---3--:R-:W-:Y:S05]  /*9d60*/  @!P0 BRA `(.L_x_734) ;  /* 0x0000000000048947 */ /* 0x008fea0003800000 */
[----:B------:R-:W-:Y:S01]  /*9d70*/  BPT.TRAP 0x1 ;  /* 0x000000040000795c */ /* 0x000fe20000300000 */
.L_x_734:
        /* <DEDUP_REMOVED lines=34> */
.L_x_715:
[----:B------:R-:W-:Y:S05]  /*9fa0*/  BSYNC B0 ;  /* 0x0000000000007941 */ /* 0x000fea0003800000 */
.L_x_713:
[----:B------:R-:W-:-:S03]  /*9fb0*/  UMOV UR6, 0xffffffff ;  /* 0xffffffff00067882 */ /* 0x000fc60000000000 */
[----:B------:R-:W-:Y:S05]  /*9fc0*/  BRA.DIV UR6, `(.L_x_735) ;  /* 0x0000000606e47947 */ /* 0x000fea000b800000 */
[----:B------:R-:W-:-:S13]  /*9fd0*/  ELECT P6, URZ, PT ;  /* 0x00000000003f782f */ /* 0x000fda00038c0000 */
.L_x_764:
[----:B------:R-:W-:Y:S05]  /*9fe0*/  @!P6 BRA `(.L_x_614) ;  /* 0x000000000084e947 */ /* 0x000fea0003800000 */
[----:B----4-:R-:W3:Y:S02]  /*9ff0*/  LDL.LU R2, [R1+0x10] ;  /* 0x0000100001027983 */ /* 0x010ee40000300800 */
[----:B---3--:R-:W-:-:S04]  /*a000*/  LOP3.LUT R2, R2, 0x2, RZ, 0xfc, !PT ;  /* 0x0000000202027812 */ /* 0x008fc800078efcff */
[----:B------:R-:W-:-:S13]  /*a010*/  ISETP.NE.AND P2, PT, R2, 0x3, PT ;  /* 0x000000030200780c */ /* 0x000fda0003f45270 */
[----:B------:R-:W-:Y:S05]  /*a020*/  @!P2 BRA `(.L_x_736) ;  /* 0x000000000004a947 */ /* 0x000fea0003800000 */
[----:B--2---:R-:W-:Y:S01]  /*a030*/  BPT.TRAP 0x1 ;  /* 0x000000040000795c */ /* 0x004fe20000300000 */
.L_x_736:
        /* <DEDUP_REMOVED lines=15> */
.L_x_765:
[----:B------:R-:W3:Y:S02]  /*a130*/  SYNCS.PHASECHK.TRANS64.TRYWAIT P0, [R11+URZ], R2 ;  /* 0x000000020b0075a7 */ /* 0x000ee4000800017f */
[----:B---3--:R-:W-:Y:S05]  /*a140*/  @!P0 BRA `(.L_x_738) ;  /* 0x0000000400b88947 */ /* 0x008fea0003800000 */
.L_x_766:
[----:B------:R-:W-:Y:S05]  /*a150*/  @!P2 BRA `(.L_x_739) ;  /* 0x000000000004a947 */ /* 0x000fea0003800000 */
[----:B--2---:R-:W-:Y:S01]  /*a160*/  BPT.TRAP 0x1 ;  /* 0x000000040000795c */ /* 0x004fe20000300000 */
.L_x_739:
[----:B------:R-:W-:-:S04]  /*a170*/  VIADD R0, R6, 0x30c40 ;  /* 0x00030c4006007836 */ /* 0x000fc80000000000 */
[----:B------:R-:W-:-:S04]  /*a180*/  IMAD R9, R9, 0x8, R0 ;  /* 0x0000000809097824 */ /* 0x000fc800078e0200 */
[----:B------:R-:W4:Y:S02]  /*a190*/  SYNCS.PHASECHK.TRANS64.TRYWAIT P0, [R9+URZ], R4 ;  /* 0x00000004090075a7 */ /* 0x000f24000800017f */
[----:B----4-:R-:W-:Y:S05]  /*a1a0*/  @!P0 BRA `(.L_x_740) ;  /* 0x0000000400b48947 */ /* 0x010fea0003800000 */
.L_x_767:
[----:B------:R-:W-:-:S07]  /*a1b0*/  IMAD R3, R3, 0x8, R0 ;  /* 0x0000000803037824 */ /* 0x000fce00078e0200 */
.L_x_741:
[----:B------:R1:W1:Y:S02]  /*a1c0*/  SYNCS.PHASECHK.TRANS64.TRYWAIT P0, [R3+URZ], R2 ;  /* 0x00000002030075a7 */ /* 0x000264000800017f */
[----:B-1----:R-:W-:Y:S05]  /*a1d0*/  @!P0 NANOSLEEP.SYNCS 0x989680 ;  /* 0x009896800000895d */ /* 0x002fea0003900000 */
[----:B------:R-:W1:Y:S02]  /*a1e0*/  @!P0 SYNCS.PHASECHK.TRANS64 P0, [R3+URZ], R2 ;  /* 0x00000002030085a7 */ /* 0x000e64000800007f */
[----:B-1----:R-:W-:Y:S05]  /*a1f0*/  @!P0 BRA `(.L_x_741) ;  /* 0xfffffffc00f08947 */ /* 0x002fea000383ffff */
.L_x_614:
[----:B--2---:R-:W-:Y:S05]  /*a200*/  BSYNC B6 ;  /* 0x0000000000067941 */ /* 0x004fea0003800000 */
.L_x_608:
[----:B------:R-:W-:Y:S05]  /*a210*/  EXIT ;  /* 0x000000000000794d */ /* 0x000fea0003800000 */
.L_x_624:
[----:B------:R-:W-:Y:S02]  /*a220*/  IMAD.MOV.U32 R12, RZ, RZ, RZ ;  /* 0x000000ffff0c7224 */ /* 0x000fe400078e00ff */
[----:B------:R-:W-:Y:S02]  /*a230*/  IMAD.MOV.U32 R11, RZ, RZ, 0x1f ;  /* 0x0000001fff0b7424 */ /* 0x000fe400078e00ff */
[----:B------:R-:W-:-:S07]  /*a240*/  IMAD.MOV.U32 R15, RZ, RZ, -0x1 ;  /* 0xffffffffff0f7424 */ /* 0x000fce00078e00ff */
[----:B------:R-:W-:Y:S05]  /*a250*/  WARPSYNC.COLLECTIVE R15, `(.L_x_742) ;  /* 0x000000000f087348 */ /* 0x000fea0003c00000 */
[----:B------:R1:W2:Y:S02]  /*a260*/  SHFL.IDX P6, R14, R13, R12, R11 ;  /* 0x0000000c0d0e7389 */ /* 0x0002a400000c000b */
[----:B-12---:R-:W-:Y:S01]  /*a270*/  ENDCOLLECTIVE ;  /* 0x000000000000791b */ /* 0x006fe20003800000 */
.L_x_742:
[----:B------:R-:W-:Y:S05]  /*a280*/  BRA `(.L_x_743) ;  /* 0xffffff6c00b87947 */ /* 0x000fea000383ffff */
.L_x_626:
[----:B--2---:R2:W3:Y:S02]  /*a290*/  SYNCS.PHASECHK.TRANS64.TRYWAIT P0, [R226+URZ+0x30c00], R15 ;  /* 0x030c000fe20075a7 */ /* 0x0044e4000800017f */
[----:B---3--:R-:W-:Y:S05]  /*a2a0*/  @!P0 NANOSLEEP.SYNCS 0x989680 ;  /* 0x009896800000895d */ /* 0x008fea0003900000 */
[----:B------:R-:W3:Y:S02]  /*a2b0*/  @!P0 SYNCS.PHASECHK.TRANS64 P0, [R226+URZ+0x30c00], R15 ;  /* 0x030c000fe20085a7 */ /* 0x000ee4000800007f */
[----:B---3--:R-:W-:Y:S05]  /*a2c0*/  @!P0 BRA `(.L_x_626) ;  /* 0xfffffffc00f08947 */ /* 0x008fea000383ffff */
[----:B------:R-:W-:Y:S05]  /*a2d0*/  BRA `(.L_x_625) ;  /* 0xffffff70001c7947 */ /* 0x000fea000383ffff */
.L_x_630:
[----:B--2---:R2:W3:Y:S02]  /*a2e0*/  SYNCS.PHASECHK.TRANS64.TRYWAIT P1, [R9+URZ+0x30c10], R12 ;  /* 0x030c100c090075a7 */ /* 0x0044e4000802017f */
[----:B---3--:R-:W-:Y:S05]  /*a2f0*/  @!P1 NANOSLEEP.SYNCS 0x989680 ;  /* 0x009896800000995d */ /* 0x008fea0003900000 */
[----:B------:R-:W3:Y:S02]  /*a300*/  @!P1 SYNCS.PHASECHK.TRANS64 P1, [R9+URZ+0x30c10], R12 ;  /* 0x030c100c090095a7 */ /* 0x000ee4000802007f */
[----:B---3--:R-:W-:Y:S05]  /*a310*/  @!P1 BRA `(.L_x_630) ;  /* 0xfffffffc00f09947 */ /* 0x008fea000383ffff */
[----:B------:R-:W-:Y:S05]  /*a320*/  BRA `(.L_x_629) ;  /* 0xffffff7400f07947 */ /* 0x000fea000383ffff */
.L_x_634:
[----:B------:R1:W1:Y:S02]  /*a330*/  SYNCS.PHASECHK.TRANS64.TRYWAIT P1, [R9+URZ+0x30c30], R12 ;  /* 0x030c300c090075a7 */ /* 0x000264000802017f */
[----:B-1----:R-:W-:Y:S05]  /*a340*/  @!P1 NANOSLEEP.SYNCS 0x989680 ;  /* 0x009896800000995d */ /* 0x002fea0003900000 */
[----:B------:R-:W1:Y:S02]  /*a350*/  @!P1 SYNCS.PHASECHK.TRANS64 P1, [R9+URZ+0x30c30], R12 ;  /* 0x030c300c090095a7 */ /* 0x000e64000802007f */
[----:B-1----:R-:W-:Y:S05]  /*a360*/  @!P1 BRA `(.L_x_634) ;  /* 0xfffffffc00f09947 */ /* 0x002fea000383ffff */
[----:B------:R-:W-:Y:S05]  /*a370*/  BRA `(.L_x_633) ;  /* 0xffffff7c00007947 */ /* 0x000fea000383ffff */
.L_x_678:
[----:B------:R-:W-:Y:S01]  /*a380*/  BSSY B0, `(.L_x_744) ;  /* 0x0000005000007945 */ /* 0x000fe20003800000 */
[----:B------:R-:W-:-:S07]  /*a390*/  IMAD.MOV.U32 R15, RZ, RZ, -0x1 ;  /* 0xffffffffff0f7424 */ /* 0x000fce00078e00ff */
[----:B------:R-:W-:Y:S05]  /*a3a0*/  WARPSYNC.COLLECTIVE R15, `(.L_x_745) ;  /* 0x000000000f087348 */ /* 0x000fea0003c00000 */
[----:B------:R-:W-:Y:S01]  /*a3b0*/  NOP ;  /* 0x0000000000007918 */ /* 0x000fe20000000000 */
[----:B------:R-:W-:Y:S01]  /*a3c0*/  ENDCOLLECTIVE ;  /* 0x000000000000791b */ /* 0x000fe20003800000 */
.L_x_745:
[----:B------:R-:W-:Y:S05]  /*a3d0*/  BSYNC B0 ;  /* 0x0000000000007941 */ /* 0x000fea0003800000 */
.L_x_744:
[----:B------:R-:W-:Y:S05]  /*a3e0*/  BRA `(.L_x_746) ;  /* 0xffffffd0007c7947 */ /* 0x000fea000383ffff */
.L_x_690:
[----:B------:R-:W-:Y:S01]  /*a3f0*/  BSSY B0, `(.L_x_747) ;  /* 0x0000005000007945 */ /* 0x000fe20003800000 */
[----:B------:R-:W-:-:S07]  /*a400*/  IMAD.MOV.U32 R15, RZ, RZ, -0x1 ;  /* 0xffffffffff0f7424 */ /* 0x000fce00078e00ff */
[----:B------:R-:W-:Y:S05]  /*a410*/  WARPSYNC.COLLECTIVE R15, `(.L_x_748) ;  /* 0x000000000f087348 */ /* 0x000fea0003c00000 */
[----:B------:R-:W-:Y:S01]  /*a420*/  NOP ;  /* 0x0000000000007918 */ /* 0x000fe20000000000 */
[----:B------:R-:W-:Y:S01]  /*a430*/  ENDCOLLECTIVE ;  /* 0x000000000000791b */ /* 0x000fe20003800000 */
.L_x_748:
[----:B------:R-:W-:Y:S05]  /*a440*/  BSYNC B0 ;  /* 0x0000000000007941 */ /* 0x000fea0003800000 */
.L_x_747:
[----:B------:R-:W-:Y:S05]  /*a450*/  BRA `(.L_x_749) ;  /* 0xffffffd400947947 */ /* 0x000fea000383ffff */
.L_x_703:
[----:B------:R-:W-:Y:S01]  /*a460*/  BSSY B0, `(.L_x_750) ;  /* 0x0000005000007945 */ /* 0x000fe20003800000 */
[----:B------:R-:W-:-:S07]  /*a470*/  IMAD.MOV.U32 R15, RZ, RZ, -0x1 ;  /* 0xffffffffff0f7424 */ /* 0x000fce00078e00ff */
[----:B------:R-:W-:Y:S05]  /*a480*/  WARPSYNC.COLLECTIVE R15, `(.L_x_751) ;  /* 0x000000000f087348 */ /* 0x000fea0003c00000 */
[----:B------:R-:W-:Y:S01]  /*a490*/  NOP ;  /* 0x0000000000007918 */ /* 0x000fe20000000000 */
[----:B------:R-:W-:Y:S01]  /*a4a0*/  ENDCOLLECTIVE ;  /* 0x000000000000791b */ /* 0x000fe20003800000 */
.L_x_751:
[----:B------:R-:W-:Y:S05]  /*a4b0*/  BSYNC B0 ;  /* 0x0000000000007941 */ /* 0x000fea0003800000 */
.L_x_750:
[----:B------:R-:W-:Y:S05]  /*a4c0*/  BRA `(.L_x_752) ;  /* 0xffffffd800b07947 */ /* 0x000fea000383ffff */
.L_x_716:
[----:B-1----:R1:W2:Y:S02]  /*a4d0*/  SYNCS.PHASECHK.TRANS64.TRYWAIT P1, [R12+URZ+0x30c20], R3 ;  /* 0x030c20030c0075a7 */ /* 0x0022a4000802017f */
[----:B--2---:R-:W-:Y:S05]  /*a4e0*/  @!P1 NANOSLEEP.SYNCS 0x989680 ;  /* 0x009896800000995d */ /* 0x004fea0003900000 */
[----:B------:R-:W2:Y:S02]  /*a4f0*/  @!P1 SYNCS.PHASECHK.TRANS64 P1, [R12+URZ+0x30c20], R3 ;  /* 0x030c20030c0095a7 */ /* 0x000ea4000802007f */
[----:B--2---:R-:W-:Y:S05]  /*a500*/  @!P1 BRA `(.L_x_716) ;  /* 0xfffffffc00f09947 */ /* 0x004fea000383ffff */
[----:B------:R-:W-:Y:S05]  /*a510*/  BRA `(.L_x_753) ;  /* 0xffffffe400bc7947 */ /* 0x000fea000383ffff */
.L_x_720:
[----:B-1----:R1:W2:Y:S02]  /*a520*/  SYNCS.PHASECHK.TRANS64.TRYWAIT P1, [R12+URZ+0x30c40], R21 ;  /* 0x030c40150c0075a7 */ /* 0x0022a4000802017f */
[----:B--2---:R-:W-:Y:S05]  /*a530*/  @!P1 NANOSLEEP.SYNCS 0x989680 ;  /* 0x009896800000995d */ /* 0x004fea0003900000 */
[----:B------:R-:W2:Y:S02]  /*a540*/  @!P1 SYNCS.PHASECHK.TRANS64 P1, [R12+URZ+0x30c40], R21 ;  /* 0x030c40150c0095a7 */ /* 0x000ea4000802007f */
[----:B--2---:R-:W-:Y:S05]  /*a550*/  @!P1 BRA `(.L_x_720) ;  /* 0xfffffffc00f09947 */ /* 0x004fea000383ffff */
[----:B------:R-:W-:Y:S05]  /*a560*/  BRA `(.L_x_754) ;  /* 0xffffffe800d47947 */ /* 0x000fea000383ffff */
.L_x_722:
[----:B--2---:R2:W3:Y:S02]  /*a570*/  SYNCS.PHASECHK.TRANS64.TRYWAIT P1, [R12+URZ+0x30c28], R21 ;  /* 0x030c28150c0075a7 */ /* 0x0044e4000802017f */
[----:B---3--:R-:W-:Y:S05]  /*a580*/  @!P1 NANOSLEEP.SYNCS 0x989680 ;  /* 0x009896800000995d */ /* 0x008fea0003900000 */
[----:B------:R-:W3:Y:S02]  /*a590*/  @!P1 SYNCS.PHASECHK.TRANS64 P1, [R12+URZ+0x30c28], R21 ;  /* 0x030c28150c0095a7 */ /* 0x000ee4000802007f */
[----:B---3--:R-:W-:Y:S05]  /*a5a0*/  @!P1 BRA `(.L_x_722) ;  /* 0xfffffffc00f09947 */ /* 0x008fea000383ffff */
[----:B------:R-:W-:Y:S05]  /*a5b0*/  BRA `(.L_x_755) ;  /* 0xffffffec00507947 */ /* 0x000fea000383ffff */
.L_x_724:
[----:B---3--:R3:W4:Y:S02]  /*a5c0*/  SYNCS.PHASECHK.TRANS64.TRYWAIT P1, [R12+URZ+0x30c48], R21 ;  /* 0x030c48150c0075a7 */ /* 0x008724000802017f */
[----:B----4-:R-:W-:Y:S05]  /*a5d0*/  @!P1 NANOSLEEP.SYNCS 0x989680 ;  /* 0x009896800000995d */ /* 0x010fea0003900000 */
[----:B------:R-:W4:Y:S02]  /*a5e0*/  @!P1 SYNCS.PHASECHK.TRANS64 P1, [R12+URZ+0x30c48], R21 ;  /* 0x030c48150c0095a7 */ /* 0x000f24000802007f */
[----:B----4-:R-:W-:Y:S05]  /*a5f0*/  @!P1 BRA `(.L_x_724) ;  /* 0xfffffffc00f09947 */ /* 0x010fea000383ffff */
[----:B------:R-:W-:Y:S05]  /*a600*/  BRA `(.L_x_756) ;  /* 0xffffffec00ac7947 */ /* 0x000fea000383ffff */
.L_x_726:
[----:B------:R-:W-:-:S07]  /*a610*/  SHF.L.U32 R5, R10, 0x1f, RZ ;  /* 0x0000001f0a057819 */ /* 0x000fce00000006ff */
.L_x_757:
[----:B-1----:R1:W2:Y:S02]  /*a620*/  SYNCS.PHASECHK.TRANS64.TRYWAIT P1, [R12+URZ+0x30c20], R5 ;  /* 0x030c20050c0075a7 */ /* 0x0022a4000802017f */
[----:B--2---:R-:W-:Y:S05]  /*a630*/  @!P1 NANOSLEEP.SYNCS 0x989680 ;  /* 0x009896800000995d */ /* 0x004fea0003900000 */
[----:B------:R-:W2:Y:S02]  /*a640*/  @!P1 SYNCS.PHASECHK.TRANS64 P1, [R12+URZ+0x30c20], R5 ;  /* 0x030c20050c0095a7 */ /* 0x000ea4000802007f */
[----:B--2---:R-:W-:Y:S05]  /*a650*/  @!P1 BRA `(.L_x_757) ;  /* 0xfffffffc00f09947 */ /* 0x004fea000383ffff */
[----:B------:R-:W-:Y:S05]  /*a660*/  BRA `(.L_x_758) ;  /* 0xfffffff000187947 */ /* 0x000fea000383ffff */
.L_x_729:
[----:B-1----:R1:W2:Y:S02]  /*a670*/  SYNCS.PHASECHK.TRANS64.TRYWAIT P1, [R12+URZ+0x30c40], R13 ;  /* 0x030c400d0c0075a7 */ /* 0x0022a4000802017f */
[----:B--2---:R-:W-:Y:S05]  /*a680*/  @!P1 NANOSLEEP.SYNCS 0x989680 ;  /* 0x009896800000995d */ /* 0x004fea0003900000 */
[----:B------:R-:W2:Y:S02]  /*a690*/  @!P1 SYNCS.PHASECHK.TRANS64 P1, [R12+URZ+0x30c40], R13 ;  /* 0x030c400d0c0095a7 */ /* 0x000ea4000802007f */
[----:B--2---:R-:W-:Y:S05]  /*a6a0*/  @!P1 BRA `(.L_x_729) ;  /* 0xfffffffc00f09947 */ /* 0x004fea000383ffff */
[----:B------:R-:W-:Y:S05]  /*a6b0*/  BRA `(.L_x_759) ;  /* 0xfffffff0008c7947 */ /* 0x000fea000383ffff */
.L_x_731:
[----:B--2---:R2:W3:Y:S02]  /*a6c0*/  SYNCS.PHASECHK.TRANS64.TRYWAIT P1, [R12+URZ+0x30c28], R13 ;  /* 0x030c280d0c0075a7 */ /* 0x0044e4000802017f */
[----:B---3--:R-:W-:Y:S05]  /*a6d0*/  @!P1 NANOSLEEP.SYNCS 0x989680 ;  /* 0x009896800000995d */ /* 0x008fea0003900000 */
[----:B------:R-:W3:Y:S02]  /*a6e0*/  @!P1 SYNCS.PHASECHK.TRANS64 P1, [R12+URZ+0x30c28], R13 ;  /* 0x030c280d0c0095a7 */ /* 0x000ee4000802007f */
[----:B---3--:R-:W-:Y:S05]  /*a6f0*/  @!P1 BRA `(.L_x_731) ;  /* 0xfffffffc00f09947 */ /* 0x008fea000383ffff */
[----:B------:R-:W-:Y:S05]  /*a700*/  BRA `(.L_x_760) ;  /* 0xfffffff000fc7947 */ /* 0x000fea000383ffff */
.L_x_733:
[----:B-1----:R1:W2:Y:S02]  /*a710*/  SYNCS.PHASECHK.TRANS64.TRYWAIT P0, [R13+URZ+0x30c40], R2 ;  /* 0x030c40020d0075a7 */ /* 0x0022a4000800017f */
[----:B--2---:R-:W-:Y:S05]  /*a720*/  @!P0 NANOSLEEP.SYNCS 0x989680 ;  /* 0x009896800000895d */ /* 0x004fea0003900000 */
[----:B------:R-:W2:Y:S02]  /*a730*/  @!P0 SYNCS.PHASECHK.TRANS64 P0, [R13+URZ+0x30c40], R2 ;  /* 0x030c40020d0085a7 */ /* 0x000ea4000800007f */
[----:B--2---:R-:W-:Y:S05]  /*a740*/  @!P0 BRA `(.L_x_733) ;  /* 0xfffffffc00f08947 */ /* 0x004fea000383ffff */
[----:B------:R-:W-:Y:S05]  /*a750*/  BRA `(.L_x_761) ;  /* 0xfffffff4006c7947 */ /* 0x000fea000383ffff */
.L_x_735:
[----:B------:R-:W-:Y:S01]  /*a760*/  BSSY B0, `(.L_x_762) ;  /* 0x0000006000007945 */ /* 0x000fe20003800000 */
[----:B------:R-:W-:-:S07]  /*a770*/  IMAD.MOV.U32 R15, RZ, RZ, -0x1 ;  /* 0xffffffffff0f7424 */ /* 0x000fce00078e00ff */
[----:B--2-4-:R-:W-:Y:S05]  /*a780*/  WARPSYNC.COLLECTIVE R15, `(.L_x_763) ;  /* 0x000000000f0c7348 */ /* 0x014fea0003c00000 */
[----:B------:R-:W-:Y:S02]  /*a790*/  ELECT P6, UR62, PT ;  /* 0x00000000003e782f */ /* 0x000fe400038c0000 */
[----:B------:R-:W-:Y:S01]  /*a7a0*/  MOV R14, UR62 ;  /* 0x0000003e000e7c02 */ /* 0x000fe20008000f00 */
[----:B--2-4-:R-:W-:Y:S10]  /*a7b0*/  ENDCOLLECTIVE ;  /* 0x000000000000791b */ /* 0x014ff40003800000 */
.L_x_763:
[----:B------:R-:W-:Y:S05]  /*a7c0*/  BSYNC B0 ;  /* 0x0000000000007941 */ /* 0x000fea0003800000 */
.L_x_762:
[----:B------:R-:W-:Y:S05]  /*a7d0*/  BRA `(.L_x_764) ;  /* 0xfffffff800007947 */ /* 0x000fea000383ffff */
.L_x_737:
[----:B-1----:R1:W3:Y:S02]  /*a7e0*/  SYNCS.PHASECHK.TRANS64.TRYWAIT P0, [R7+URZ], R4 ;  /* 0x00000004070075a7 */ /* 0x0022e4000800017f */
[----:B---3--:R-:W-:Y:S05]  /*a7f0*/  @!P0 NANOSLEEP.SYNCS 0x989680 ;  /* 0x009896800000895d */ /* 0x008fea0003900000 */
[----:B------:R-:W3:Y:S02]  /*a800*/  @!P0 SYNCS.PHASECHK.TRANS64 P0, [R7+URZ], R4 ;  /* 0x00000004070085a7 */ /* 0x000ee4000800007f */
[----:B---3--:R-:W-:Y:S05]  /*a810*/  @!P0 BRA `(.L_x_737) ;  /* 0xfffffffc00f08947 */ /* 0x008fea000383ffff */
[----:B------:R-:W-:Y:S05]  /*a820*/  BRA `(.L_x_765) ;  /* 0xfffffff800407947 */ /* 0x000fea000383ffff */
.L_x_738:
[----:B---3--:R3:W4:Y:S02]  /*a830*/  SYNCS.PHASECHK.TRANS64.TRYWAIT P0, [R11+URZ], R2 ;  /* 0x000000020b0075a7 */ /* 0x008724000800017f */
[----:B----4-:R-:W-:Y:S05]  /*a840*/  @!P0 NANOSLEEP.SYNCS 0x989680 ;  /* 0x009896800000895d */ /* 0x010fea0003900000 */
[----:B------:R-:W4:Y:S02]  /*a850*/  @!P0 SYNCS.PHASECHK.TRANS64 P0, [R11+URZ], R2 ;  /* 0x000000020b0085a7 */ /* 0x000f24000800007f */
[----:B----4-:R-:W-:Y:S05]  /*a860*/  @!P0 BRA `(.L_x_738) ;  /* 0xfffffffc00f08947 */ /* 0x010fea000383ffff */
[----:B------:R-:W-:Y:S05]  /*a870*/  BRA `(.L_x_766) ;  /* 0xfffffff800347947 */ /* 0x000fea000383ffff */
.L_x_740:
[----:B----4-:R4:W1:Y:S02]  /*a880*/  SYNCS.PHASECHK.TRANS64.TRYWAIT P0, [R9+URZ], R4 ;  /* 0x00000004090075a7 */ /* 0x010864000800017f */
[----:B-1----:R-:W-:Y:S05]  /*a890*/  @!P0 NANOSLEEP.SYNCS 0x989680 ;  /* 0x009896800000895d */ /* 0x002fea0003900000 */
[----:B------:R-:W1:Y:S02]  /*a8a0*/  @!P0 SYNCS.PHASECHK.TRANS64 P0, [R9+URZ], R4 ;  /* 0x00000004090085a7 */ /* 0x000e64000800007f */
[----:B-1----:R-:W-:Y:S05]  /*a8b0*/  @!P0 BRA `(.L_x_740) ;  /* 0xfffffffc00f08947 */ /* 0x002fea000383ffff */
[----:B------:R-:W-:Y:S05]  /*a8c0*/  BRA `(.L_x_767) ;  /* 0xfffffff800387947 */ /* 0x000fea000383ffff */
.L_x_768:
        /* <DEDUP_REMOVED lines=11> */
.L_x_3698:


//--------------------- .text._ZN7cutlass13device_kernelIN5flash11enable_sm90INS1_16FlashAttnBwdSm90INS1_25CollectiveMainloopBwdSm90ILi2ELi2ELi2EN4cute5tupleIJNS5_1CILi1EEES8_S8_EEENS6_IJNS7_ILi128EEESA_NS7_ILi64EEEEEENS_10bfloat16_tEfNS_4arch4Sm90ELb0ELb0ELb0ELb1ELb0ELb1ELb0ELb0ELi2ELi1ELi2ELi2ELb0EEENS1_24CollectiveEpilogueBwdGQAISC_fSF_Li256ELb1ELb0EEENS1_19SingleTileSchedulerILb1ELb0ELb0ELi128EEEEEEEEEvNT_6ParamsE --------------------------
	.section	.text._ZN7cutlass13device_kernelIN5flash11enable_sm90INS1_16FlashAttnBwdSm90INS1_25CollectiveMainloopBwdSm90ILi2ELi2ELi2EN4cute5tupleIJNS5_1CILi1EEES8_S8_EEENS6_IJNS7_ILi128EEESA_NS7_ILi64EEEEEENS_10bfloat16_tEfNS_4arch4Sm90ELb0ELb0ELb0ELb1ELb0ELb1ELb0ELb0ELi2ELi1ELi2ELi2ELb0EEENS1_24CollectiveEpilogueBwdGQAISC_fSF_Li256ELb1ELb0EEENS1_19SingleTileSchedulerILb1ELb0ELb0ELi128EEEEEEEEEvNT_6ParamsE,"ax",@progbits
	.align	128
.text._ZN7cutlass13device_kernelIN5flash11enable_sm90INS1_16FlashAttnBwdSm90INS1_25CollectiveMainloopBwdSm90ILi2ELi2ELi2EN4cute5tupleIJNS5_1CILi1EEES8_S8_EEENS6_IJNS7_ILi128EEESA_NS7_ILi64EEEEEENS_10bfloat16_tEfNS_4arch4Sm90ELb0ELb0ELb0ELb1ELb0ELb1ELb0ELb0ELi2ELi1ELi2ELi2ELb0EEENS1_24CollectiveEpilogueBwdGQAISC_fSF_Li256ELb1ELb0EEENS1_19SingleTileSchedulerILb1ELb0ELb0ELi128EEEEEEEEEvNT_6ParamsE:
        .type           _ZN7cutlass13device_kernelIN5flash11enable_sm90INS1_16FlashAttnBwdSm90INS1_25CollectiveMainloopBwdSm90ILi2ELi2ELi2EN4cute5tupleIJNS5_1CILi1EEES8_S8_EEENS6_IJNS7_ILi128EEESA_NS7_ILi64EEEEEENS_10bfloat16_tEfNS_4arch4Sm90ELb0ELb0ELb0ELb1ELb0ELb1ELb0ELb0ELi2ELi1ELi2ELi2ELb0EEENS1_24CollectiveEpilogueBwdGQAISC_fSF_Li256ELb1ELb0EEENS1_19SingleTileSchedulerILb1ELb0ELb0ELi128EEEEEEEEEvNT_6ParamsE,@function
        .size           _ZN7cutlass13device_kernelIN5flash11enable_sm90INS1_16FlashAttnBwdSm90INS1_25CollectiveMainloopBwdSm90ILi2ELi2ELi2EN4cute5tupleIJNS5_1CILi1EEES8_S8_EEENS6_IJNS7_ILi128EEESA_NS7_ILi64EEEEEENS_10bfloat16_tEfNS_4arch4Sm90ELb0ELb0ELb0ELb1ELb0ELb1ELb0ELb0ELi2ELi1ELi2ELi2ELb0EEENS1_24CollectiveEpilogueBwdGQAISC_fSF_Li256ELb1ELb0EEENS1_19SingleTileSchedulerILb1ELb0ELb0ELi128EEEEEEEEEvNT_6ParamsE,(.L_x_3699 - _ZN7cutlass13device_kernelIN5flash11enable_sm90INS1_16FlashAttnBwdSm90INS1_25CollectiveMainloopBwdSm90ILi2ELi2ELi2EN4cute5tupleIJNS5_1CILi1EEES8_S8_EEENS6_IJNS7_ILi128EEESA_NS7_ILi64EEEEEENS_10bfloat16_tEfNS_4arch4Sm90ELb0ELb0ELb0ELb1ELb0ELb1ELb0ELb0ELi2ELi1ELi2ELi2ELb0EEENS1_24CollectiveEpilogueBwdGQAISC_fSF_Li256ELb1ELb0EEENS1_19SingleTileSchedulerILb1ELb0ELb0ELi128EEEEEEEEEvNT_6ParamsE)
        .other          _ZN7cutlass13device_kernelIN5flash11enable_sm90INS1_16FlashAttnBwdSm90INS1_25CollectiveMainloopBwdSm90ILi2ELi2ELi2EN4cute5tupleIJNS5_1CILi1EEES8_S8_EEENS6_IJNS7_ILi128EEESA_NS7_ILi64EEEEEENS_10bfloat16_tEfNS_4arch4Sm90ELb0ELb0ELb0ELb1ELb0ELb1ELb0ELb0ELi2ELi1ELi2ELi2ELb0EEENS1_24CollectiveEpilogueBwdGQAISC_fSF_Li256ELb1ELb0EEENS1_19SingleTileSchedulerILb1ELb0ELb0ELi128EEEEEEEEEvNT_6ParamsE,@"STO_CUDA_ENTRY STV_DEFAULT"
_ZN7cutlass13device_kernelIN5flash11enable_sm90INS1_16FlashAttnBwdSm90INS1_25CollectiveMainloopBwdSm90ILi2ELi2ELi2EN4cute5tupleIJNS5_1CILi1EEES8_S8_EEENS6_IJNS7_ILi128EEESA_NS7_ILi64EEEEEENS_10bfloat16_tEfNS_4arch4Sm90ELb0ELb0ELb0ELb1ELb0ELb1ELb0ELb0ELi2ELi1ELi2ELi2ELb0EEENS1_24CollectiveEpilogueBwdGQAISC_fSF_Li256ELb1ELb0EEENS1_19SingleTileSchedulerILb1ELb0ELb0ELi128EEEEEEEEEvNT_6ParamsE:
        /* <DEDUP_REMOVED lines=23> */
.L_x_770:
[----:B------:R-:W-:Y:S05]  /*0170*/  BSYNC B0 ;  /* 0x0000000000007941 */ /* 0x000fea0003800000 */
.L_x_769:
        /* <DEDUP_REMOVED lines=34> */
.L_x_771:
        /* <DEDUP_REMOVED lines=22> */
.L_x_772:
        /* <DEDUP_REMOVED lines=9> */
.L_x_775:
        /* <DEDUP_REMOVED lines=20> */
.L_x_776:
        /* <DEDUP_REMOVED lines=10> */
.L_x_778:
[----:B------:R-:W2:Y:S02]  /*0770*/  LDC R0, c[0x0][0x8c4] ;  /* 0x00023100ff007b82 */ /* 0x000ea40000000800 */
.L_x_777:
        /* <DEDUP_REMOVED lines=19> */
.L_x_780:
        /* <DEDUP_REMOVED lines=10> */
.L_x_781:
        /* <DEDUP_REMOVED lines=8> */
.L_x_782:
        /* <DEDUP_REMOVED lines=9> */
.L_x_783:
        /* <DEDUP_REMOVED lines=55> */
.L_x_786:
        /* <DEDUP_REMOVED lines=15> */
.L_x_785:
        /* <DEDUP_REMOVED lines=22> */
.L_x_788:
        /* <DEDUP_REMOVED lines=15> */
.L_x_787:
[----:B------:R-:W-:Y:S01]  /*1110*/  SHF.R.S32.HI R3, RZ, 0x1f, R16 ;  /* 0x0000001fff037819 */ /* 0x000fe20000011410 */
[----:B------:R-:W-:-:S03]  /*1120*/  UMOV UR4, 0xffffffff ;  /* 0xffffffff00047882 */ /* 0x000fc60000000000 */
[----:B------:R-:W-:-:S04]  /*1130*/  LEA.HI R0, R3, R16, RZ, 0x7 ;  /* 0x0000001003007211 */ /* 0x000fc800078f38ff */
[----:B------:R-:W-:Y:S01]  /*1140*/  SHF.R.S32.HI R13, RZ, 0x7, R0 ;  /* 0x00000007ff0d7819 */ /* 0x000fe20000011400 */
[----:B------:R-:W-:Y:S06]  /*1150*/  BRA.DIV UR4, `(.L_x_789) ;  /* 0x0000007204907947 */ /* 0x000fec000b800000 */
[----:B------:R1:W2:Y:S02]  /*1160*/  SHFL.IDX PT, R14, R13, RZ, 0x1f ;  /* 0x00001fff0d0e7589 */ /* 0x0002a400000e0000 */
.L_x_865:
        /* <DEDUP_REMOVED lines=30> */
.L_x_790:
        /* <DEDUP_REMOVED lines=108> */
.L_x_802:
[----:B------:R-:W-:-:S13]  /*1a10*/  ISETP.NE.AND P0, PT, R4, 0x3, PT ;  /* 0x000000030400780c */ /* 0x000fda0003f05270 */
[----:B-1----:R-:W-:Y:S05]  /*1a20*/  @!P0 BRA `(.L_x_792) ;  /* 0x0000000000048947 */ /* 0x002fea0003800000 */
[----:B------:R-:W-:Y:S01]  /*1a30*/  BPT.TRAP 0x1 ;  /* 0x000000040000795c */ /* 0x000fe20000300000 */
.L_x_792:
[----:B------:R-:W-:Y:S01]  /*1a40*/  IMAD R9, R7, 0x8, R226 ;  /* 0x0000000807097824 */ /* 0x000fe200078e02e2 */
[----:B------:R-:W-:-:S04]  /*1a50*/  SHF.L.U32 R12, R6, 0x1f, RZ ;  /* 0x0000001f060c7819 */ /* 0x000fc800000006ff */
[----:B------:R1:W2:Y:S01]  /*1a60*/  SYNCS.PHASECHK.TRANS64.TRYWAIT P1, [R9+URZ+0x30c10], R12 ;  /* 0x030c100c090075a7 */ /* 0x0002a2000802017f */
[----:B------:R-:W-:Y:S05]  /*1a70*/  @!P0 BRA `(.L_x_793) ;  /* 0x0000000000048947 */ /* 0x000fea0003800000 */
[----:B------:R-:W-:Y:S01]  /*1a80*/  BPT.TRAP 0x1 ;  /* 0x000000040000795c */ /* 0x000fe20000300000 */
.L_x_793:
[----:B------:R-:W-:-:S05]  /*1a90*/  VIADD R10, R226, 0x10000 ;  /* 0x00010000e20a7836 */ /* 0x000fca0000000000 */
[----:B------:R-:W-:-:S04]  /*1aa0*/  SHF.R.U32.HI R10, RZ, 0x4, R10 ;  /* 0x00000004ff0a7819 */ /* 0x000fc8000001160a */
[----:B------:R-:W-:Y:S01]  /*1ab0*/  LOP3.LUT R10, R10, 0x3fff, RZ, 0xc0, !PT ;  /* 0x00003fff0a0a7812 */ /* 0x000fe200078ec0ff */
[----:B--2---:R-:W-:Y:S06]  /*1ac0*/  @P1 BRA `(.L_x_794) ;  /* 0x0000000000081947 */ /* 0x004fec0003800000 */
[----:B------:R-:W2:Y:S02]  /*1ad0*/  SYNCS.PHASECHK.TRANS64.TRYWAIT P1, [R9+URZ+0x30c10], R12 ;  /* 0x030c100c090075a7 */ /* 0x000ea4000802017f */
[----:B--2---:R-:W-:Y:S05]  /*1ae0*/  @!P1 BRA `(.L_x_795) ;  /* 0x00000068005c9947 */ /* 0x004fea0003800000 */
.L_x_794:
        /* <DEDUP_REMOVED lines=63> */
.L_x_796:
[----:B------:R1:W1:Y:S01]  /*1ee0*/  SYNCS.PHASECHK.TRANS64.TRYWAIT P1, [R9+URZ+0x30c30], R12 ;  /* 0x030c300c090075a7 */ /* 0x000262000802017f */
[----:B------:R-:W-:Y:S05]  /*1ef0*/  @!P0 BRA `(.L_x_797) ;  /* 0x0000000000048947 */ /* 0x000fea0003800000 */
[----:B------:R-:W-:Y:S01]  /*1f00*/  BPT.TRAP 0x1 ;  /* 0x000000040000795c */ /* 0x000fe20000300000 */
.L_x_797:
[----:B------:R-:W-:-:S05]  /*1f10*/  VIADD R11, R226, 0x18000 ;  /* 0x00018000e20b7836 */ /* 0x000fca0000000000 */
[----:B------:R-:W-:-:S04]  /*1f20*/  SHF.R.U32.HI R11, RZ, 0x4, R11 ;  /* 0x00000004ff0b7819 */ /* 0x000fc8000001160b */
[----:B------:R-:W-:-:S04]  /*1f30*/  LOP3.LUT R218, R11, 0x3fff, RZ, 0xc0, !PT ;  /* 0x00003fff0bda7812 */ /* 0x000fc800078ec0ff */
[----:B------:R-:W-:Y:S01]  /*1f40*/  LOP3.LUT R14, R218, 0x10000, RZ, 0xfc, !PT ;  /* 0x00010000da0e7812 */ /* 0x000fe200078efcff */
[----:B-1----:R-:W-:Y:S06]  /*1f50*/  @P1 BRA `(.L_x_798) ;  /* 0x0000000000081947 */ /* 0x002fec0003800000 */
[----:B------:R-:W1:Y:S02]  /*1f60*/  SYNCS.PHASECHK.TRANS64.TRYWAIT P1, [R9+URZ+0x30c30], R12 ;  /* 0x030c300c090075a7 */ /* 0x000e64000802017f */
[----:B-1----:R-:W-:Y:S05]  /*1f70*/  @!P1 BRA `(.L_x_799) ;  /* 0x00000064004c9947 */ /* 0x002fea0003800000 */
.L_x_798:
        /* <DEDUP_REMOVED lines=619> */
.L_x_800:
        /* <DEDUP_REMOVED lines=68> */
.L_x_801:
        /* <DEDUP_REMOVED lines=45> */
.L_x_784:
[----:B------:R-:W-:Y:S05]  /*4d40*/  @P0 BRA `(.L_x_779) ;  /* 0x00000034008c0947 */ /* 0x000fea0003800000 */
[----:B-1----:R-:W2:Y:S01]  /*4d50*/  LDL.LU R24, [R1+0xc] ;  /* 0x00000c0001187983 */ /* 0x002ea20000300800 */
[----:B------:R-:W1:Y:S01]  /*4d60*/  LDC.64 R2, c[0x0][0x878] ;  /* 0x00021e00ff027b82 */ /* 0x000e620000000a00 */
[----:B------:R-:W3:Y:S07]  /*4d70*/  S2R R22, SR_TID.X ;  /* 0x0000000000167919 */ /* 0x000eee0000002100 */
[----:B------:R-:W4:Y:S01]  /*4d80*/  LDC R0, c[0x0][0x850] ;  /* 0x00021400ff007b82 */ /* 0x000f220000000800 */
[----:B------:R-:W5:Y:S01]  /*4d90*/  S2R R7, SR_CTAID.Y ;  /* 0x0000000000077919 */ /* 0x000f620000002600 */
[----:B------:R-:W5:Y:S06]  /*4da0*/  S2R R8, SR_CTAID.X ;  /* 0x0000000000087919 */ /* 0x000f6c0000002500 */
[----:B------:R-:W3:Y:S01]  /*4db0*/  S2UR UR5, SR_CgaCtaId ;  /* 0x00000000000579c3 */ /* 0x000ee20000008800 */
[----:B-1----:R-:W-:-:S07]  /*4dc0*/  ISETP.NE.U32.AND P0, PT, R2, RZ, PT ;  /* 0x000000ff0200720c */ /* 0x002fce0003f05070 */
[----:B------:R-:W1:Y:S01]  /*4dd0*/  LDC.64 R10, c[0x0][0x818] ;  /* 0x00020600ff0a7b82 */ /* 0x000e620000000a00 */
[----:B------:R-:W-:-:S07]  /*4de0*/  ISETP.NE.AND.EX P0, PT, R3, RZ, PT, P0 ;  /* 0x000000ff0300720c */ /* 0x000fce0003f05300 */
[----:B------:R-:W1:Y:S08]  /*4df0*/  LDC.64 R14, c[0x0][0x840] ;  /* 0x00021000ff0e7b82 */ /* 0x000e700000000a00 */
[----:B------:R-:W2:Y:S01]  /*4e00*/  @P0 LDC.64 R2, c[0x0][0x878] ;  /* 0x00021e00ff020b82 */ /* 0x000ea20000000a00 */
[----:B------:R-:W-:-:S07]  /*4e10*/  UMOV UR4, 0x400 ;  /* 0x0000040000047882 */ /* 0x000fce0000000000 */
[----:B------:R-:W1:Y:S08]  /*4e20*/  LDC.64 R12, c[0x0][0x820] ;  /* 0x00020800ff0c7b82 */ /* 0x000e700000000a00 */
[----:B------:R-:W1:Y:S08]  /*4e30*/  LDC.64 R16, c[0x0][0x848] ;  /* 0x00021200ff107b82 */ /* 0x000e700000000a00 */
[----:B------:R-:W1:Y:S08]  /*4e40*/  LDC.64 R18, c[0x0][0x800] ;  /* 0x00020000ff127b82 */ /* 0x000e700000000a00 */
[----:B------:R-:W1:Y:S01]  /*4e50*/  LDC.64 R20, c[0x0][0x828] ;  /* 0x00020a00ff147b82 */ /* 0x000e620000000a00 */
[----:B--2---:R-:W-:-:S06]  /*4e60*/  @P0 IMAD.WIDE R2, R24, 0x4, R2 ;  /* 0x0000000418020825 */ /* 0x004fcc00078e0202 */
[----:B------:R2:W5:Y:S01]  /*4e70*/  @P0 LDG.E R2, desc[UR38][R2.64] ;  /* 0x0000002602020981 */ /* 0x000562000c1e1900 */
[----:B------:R-:W-:Y:S01]  /*4e80*/  BAR.SYNC.DEFER_BLOCKING 0x1, 0x100 ;  /* 0x0044000000007b1d */ /* 0x000fe20000010000 */
[----:B----4-:R-:W-:Y:S01]  /*4e90*/  ISETP.NE.AND P1, PT, R0, 0x1, PT ;  /* 0x000000010000780c */ /* 0x010fe20003f25270 */
[----:B---3--:R-:W-:Y:S01]  /*4ea0*/  VIADD R23, R22, 0xffffff80 ;  /* 0xffffff8016177836 */ /* 0x008fe20000000000 */
[----:B------:R-:W-:-:S03]  /*4eb0*/  ULEA UR4, UR5, UR4, 0x18 ;  /* 0x0000000405047291 */ /* 0x000fc6000f8ec03f */
[----:B------:R-:W-:Y:S01]  /*4ec0*/  BSSY B0, `(.L_x_803) ;  /* 0x000004d000007945 */ /* 0x000fe20003800000 */
[----:B------:R-:W-:-:S04]  /*4ed0*/  SHF.R.S32.HI R0, RZ, 0x1f, R23 ;  /* 0x0000001fff007819 */ /* 0x000fc80000011417 */
[----:B------:R-:W-:-:S03]  /*4ee0*/  LEA.HI R5, R0, R23, RZ, 0x7 ;  /* 0x0000001700057211 */ /* 0x000fc600078f38ff */
[----:B------:R-:W3:Y:S01]  /*4ef0*/  @P1 LDC R4, c[0x0][0x854] ;  /* 0x00021500ff041b82 */ /* 0x000ee20000000800 */
[C---:B------:R-:W-:Y:S01]  /*4f00*/  LOP3.LUT R0, R5.reuse, 0xfffff80, RZ, 0xc0, !PT ;  /* 0x0fffff8005007812 */ /* 0x040fe200078ec0ff */
[----:B--2---:R-:W-:-:S04]  /*4f10*/  IMAD.SHL.U32 R3, R5, 0x20, RZ ;  /* 0x0000002005037824 */ /* 0x004fc800078e00ff */
[----:B------:R-:W-:Y:S01]  /*4f20*/  IMAD.IADD R0, R23, 0x1, -R0 ;  /* 0x0000000117007824 */ /* 0x000fe200078e0a00 */
[----:B------:R-:W-:Y:S01]  /*4f30*/  LOP3.LUT R5, R3, 0x3ffff000, RZ, 0xc0, !PT ;  /* 0x3ffff00003057812 */ /* 0x000fe200078ec0ff */
[----:B------:R-:W2:Y:S04]  /*4f40*/  @P1 LDC R9, c[0x0][0x858] ;  /* 0x00021600ff091b82 */ /* 0x000ea80000000800 */
[----:B------:R-:W-:-:S05]  /*4f50*/  IMAD R5, R0, 0x4, R5 ;  /* 0x0000000400057824 */ /* 0x000fca00078e0205 */
[----:B------:R-:W-:Y:S01]  /*4f60*/  LEA R6, R5, UR4, 0x2 ;  /* 0x0000000405067c11 */ /* 0x000fe2000f8e10ff */
[----:B-----5:R-:W-:-:S04]  /*4f70*/  IMAD.SHL.U32 R5, R8, 0x2000, RZ ;  /* 0x0000200008057824 */ /* 0x020fc800078e00ff */
[----:B------:R4:W-:Y:S01]  /*4f80*/  STS.128 [R6], R152 ;  /* 0x0000009806007388 */ /* 0x0009e20000000c00 */
[----:B---3--:R-:W-:-:S03]  /*4f90*/  @P1 IMAD.HI.U32 R0, R7, R4, RZ ;  /* 0x0000000407001227 */ /* 0x008fc600078e00ff */
[----:B------:R4:W-:Y:S04]  /*4fa0*/  STS.128 [R6+0x800], R156 ;  /* 0x0008009c06007388 */ /* 0x0009e80000000c00 */
[----:B------:R4:W-:Y:S01]  /*4fb0*/  STS.128 [R6+0x1000], R160 ;  /* 0x001000a006007388 */ /* 0x0009e20000000c00 */
[----:B--2---:R-:W-:-:S03]  /*4fc0*/  @P1 SHF.R.U32.HI R7, RZ, R9, R0 ;  /* 0x00000009ff071219 */ /* 0x004fc60000011600 */
[----:B------:R4:W-:Y:S01]  /*4fd0*/  STS.128 [R6+0x1800], R164 ;  /* 0x001800a406007388 */ /* 0x0009e20000000c00 */
[----:B------:R-:W-:-:S03]  /*4fe0*/  SHF.R.S32.HI R9, RZ, 0x1f, R7 ;  /* 0x0000001fff097819 */ /* 0x000fc60000011407 */
[----:B------:R4:W-:Y:S02]  /*4ff0*/  STS.128 [R6+0x2000], R168 ;  /* 0x002000a806007388 */ /* 0x0009e40000000c00 */
[----:B-1----:R-:W-:Y:S02]  /*5000*/  IMAD R0, R9, R10, RZ ;  /* 0x0000000a09007224 */ /* 0x002fe400078e02ff */
        /* <DEDUP_REMOVED lines=9> */
[----:B-1----:R-:W-:Y:S01]  /*50a0*/  BAR.SYNC.DEFER_BLOCKING 0x1, 0x100 ;  /* 0x0044000000007b1d */ /* 0x002fe20000010000 */
[----:B------:R-:W-:-:S05]  /*50b0*/  @P0 IMAD R2, R24, 0x80, R2 ;  /* 0x0000008018020824 */ /* 0x000fca00078e0202 */
[----:B------:R-:W-:-:S04]  /*50c0*/  @P0 SHF.R.S32.HI R3, RZ, 0x1f, R2 ;  /* 0x0000001fff030819 */ /* 0x000fc80000011402 */
[----:B------:R-:W-:-:S05]  /*50d0*/  @P0 LEA.HI R3, R3, R2, RZ, 0x7 ;  /* 0x0000000203030211 */ /* 0x000fca00078f38ff */
[----:B------:R-:W-:-:S05]  /*50e0*/  @P0 IMAD.SHL.U32 R3, R3, 0x40, RZ ;  /* 0x0000004003030824 */ /* 0x000fca00078e00ff */
[----:B------:R-:W-:-:S04]  /*50f0*/  @P0 LOP3.LUT R2, R3, 0xffffe000, RZ, 0xc0, !PT ;  /* 0xffffe00003020812 */ /* 0x000fc800078ec0ff */
[----:B------:R-:W-:Y:S02]  /*5100*/  @P0 SHF.R.S32.HI R3, RZ, 0x1f, R2 ;  /* 0x0000001fff030819 */ /* 0x000fe40000011402 */
[----:B------:R-:W-:-:S06]  /*5110*/  @!P0 CS2R R2, SRZ ;  /* 0x0000000000028805 */ /* 0x000fcc000001ff00 */
[----:B------:R-:W-:Y:S01]  /*5120*/  IADD3 R4, P1, R5, R2, RZ ;  /* 0x0000000205047210 */ /* 0x000fe20007f3e0ff */
[----:B------:R-:W-:Y:S02]  /*5130*/  IMAD R2, R9, R14, RZ ;  /* 0x0000000e09027224 */ /* 0x000fe400078e02ff */
[----:B------:R-:W-:Y:S01]  /*5140*/  IMAD R9, R7, R11, R0 ;  /* 0x0000000b07097224 */ /* 0x000fe200078e0200 */
[----:B------:R-:W-:Y:S01]  /*5150*/  LEA.HI.X.SX32 R5, R5, R3, 0x1, P1 ;  /* 0x0000000305057211 */ /* 0x000fe200008f0eff */
[C---:B------:R-:W-:Y:S01]  /*5160*/  IMAD R11, R7.reuse, R15, R2 ;  /* 0x0000000f070b7224 */ /* 0x040fe200078e0202 */
[----:B------:R-:W-:Y:S01]  /*5170*/  SHF.R.S32.HI R0, RZ, 0x1f, R24 ;  /* 0x0000001fff007819 */ /* 0x000fe20000011418 */
[----:B------:R-:W-:-:S04]  /*5180*/  IMAD.WIDE.U32 R2, R7, R10, R4 ;  /* 0x0000000a07027225 */ /* 0x000fc800078e0004 */
[----:B------:R-:W-:Y:S01]  /*5190*/  IMAD.IADD R3, R3, 0x1, R9 ;  /* 0x0000000103037824 */ /* 0x000fe200078e0209 */
[----:B------:R-:W-:Y:S01]  /*51a0*/  SEL R9, R0, RZ, !P0 ;  /* 0x000000ff00097207 */ /* 0x000fe20004000000 */
[----:B------:R-:W-:Y:S01]  /*51b0*/  IMAD.WIDE.U32 R4, R7, R14, R4 ;  /* 0x0000000e07047225 */ /* 0x000fe200078e0004 */
[----:B------:R-:W-:Y:S02]  /*51c0*/  SEL R7, R24, RZ, !P0 ;  /* 0x000000ff18077207 */ /* 0x000fe40004000000 */
[----:B------:R-:W-:Y:S01]  /*51d0*/  ISETP.NE.AND P0, PT, R23, RZ, PT ;  /* 0x000000ff1700720c */ /* 0x000fe20003f05270 */
[----:B------:R-:W-:Y:S02]  /*51e0*/  IMAD.IADD R5, R5, 0x1, R11 ;  /* 0x0000000105057824 */ /* 0x000fe400078e020b */
[C---:B------:R-:W-:Y:S02]  /*51f0*/  IMAD R0, R9.reuse, R12, RZ ;  /* 0x0000000c09007224 */ /* 0x040fe400078e02ff */
[----:B------:R-:W-:-:S02]  /*5200*/  IMAD R8, R9, R16, RZ ;  /* 0x0000001009087224 */ /* 0x000fc400078e02ff */
[----:B------:R-:W-:-:S04]  /*5210*/  IMAD.WIDE.U32 R2, R7, R12, R2 ;  /* 0x0000000c07027225 */ /* 0x000fc800078e0002 */
[----:B------:R-:W-:Y:S01]  /*5220*/  IMAD.WIDE.U32 R4, R7, R16, R4 ;  /* 0x0000001007047225 */ /* 0x000fe200078e0004 */
[----:B------:R-:W-:-:S03]  /*5230*/  LEA R18, P1, R2, R18, 0x2 ;  /* 0x0000001202127211 */ /* 0x000fc600078210ff */
[C---:B------:R-:W-:Y:S01]  /*5240*/  IMAD R9, R7.reuse, R13, R0 ;  /* 0x0000000d07097224 */ /* 0x040fe200078e0200 */
[----:B------:R-:W-:Y:S01]  /*5250*/  LEA R20, P2, R4, R20, 0x2 ;  /* 0x0000001404147211 */ /* 0x000fe200078410ff */
[----:B------:R-:W-:Y:S02]  /*5260*/  IMAD R7, R7, R17, R8 ;  /* 0x0000001107077224 */ /* 0x000fe400078e0208 */
[----:B------:R-:W-:Y:S02]  /*5270*/  IMAD.IADD R3, R3, 0x1, R9 ;  /* 0x0000000103037824 */ /* 0x000fe400078e0209 */
[----:B------:R-:W-:-:S03]  /*5280*/  IMAD.IADD R0, R5, 0x1, R7 ;  /* 0x0000000105007824 */ /* 0x000fc600078e0207 */
[----:B------:R-:W-:Y:S02]  /*5290*/  LEA.HI.X R3, R2, R19, R3, 0x2, P1 ;  /* 0x0000001302037211 */ /* 0x000fe400008f1403 */
[----:B------:R-:W-:Y:S01]  /*52a0*/  LEA.HI.X R0, R4, R21, R0, 0x2, P2 ;  /* 0x0000001504007211 */ /* 0x000fe200010f1400 */
[----:B----4-:R-:W-:Y:S06]  /*52b0*/  @P0 BRA `(.L_x_804) ;  /* 0x0000000000340947 */ /* 0x010fec0003800000 */
[----:B------:R-:W-:Y:S01]  /*52c0*/  R2UR UR6, R20 ;  /* 0x00000000140672ca */ /* 0x000fe200000e0000 */
[----:B------:R-:W-:Y:S01]  /*52d0*/  UMOV UR5, 0x800 ;  /* 0x0000080000057882 */ /* 0x000fe20000000000 */
[----:B------:R-:W-:Y:S01]  /*52e0*/  R2UR UR7, R0 ;  /* 0x00000000000772ca */ /* 0x000fe200000e0000 */
[----:B------:R-:W-:Y:S01]  /*52f0*/  UMOV UR8, 0x0 ;  /* 0x0000000000087882 */ /* 0x000fe20000000000 */
[----:B------:R-:W-:Y:S01]  /*5300*/  PLOP3.LUT P0, PT, PT, PT, PT, 0x80, 0x0 ;  /* 0x000000000000781c */ /* 0x000fe20003f0f070 */
[----:B------:R-:W-:-:S12]  /*5310*/  UMOV UR9, 0x14f00000 ;  /* 0x14f0000000097882 */ /* 0x000fd80000000000 */
.L_x_805:
[----:B------:R-:W-:Y:S01]  /*5320*/  @P0 ELECT P1, URZ, PT ;  /* 0x00000000003f082f */ /* 0x000fe20003820000 */
[----:B------:R1:W-:-:S12]  /*5330*/  UBLKRED.G.S.ADD.F32.RN [UR6], [UR4], UR5, desc[UR8] ;  /* 0x00000806040073bb */ /* 0x0003d800080a1405 */
[----:B------:R-:W-:Y:S02]  /*5340*/  @P1 PLOP3.LUT P0, PT, P1, PT, PT, 0x8, 0x0 ;  /* 0x000000000000181c */ /* 0x000fe40000f0e170 */
[----:B------:R-:W-:-:S11]  /*5350*/  PLOP3.LUT P1, PT, PT, PT, PT, 0x8, 0x0 ;  /* 0x000000000000781c */ /* 0x000fd60003f2e170 */
[----:B-1----:R-:W-:Y:S05]  /*5360*/  @P0 BRA.U.ANY `(.L_x_805) ;  /* 0xfffffffd00ec0947 */ /* 0x002fea000393ffff */
[----:B------:R0:W-:Y:S01]  /*5370*/  UTMACMDFLUSH ;  /* 0x00000000000079b7 */ /* 0x0001e20000000000 */
[----:B------:R-:W-:-:S04]  /*5380*/  DEPBAR.LE SB0, 0x0 ;  /* 0x000080000000791a */ /* 0x000fc80000000000 */
.L_x_804:
[----:B------:R-:W-:Y:S05]  /*5390*/  BSYNC B0 ;  /* 0x0000000000007941 */ /* 0x000fea0003800000 */
.L_x_803:
[----:B------:R-:W-:Y:S01]  /*53a0*/  BAR.SYNC.DEFER_BLOCKING 0x1, 0x100 ;  /* 0x0044000000007b1d */ /* 0x000fe20000010000 */
[----:B------:R-:W-:-:S05]  /*53b0*/  ISETP.NE.AND P0, PT, R22, 0x80, PT ;  /* 0x000000801600780c */ /* 0x000fca0003f05270 */
        /* <DEDUP_REMOVED lines=20> */
[----:B------:R-:W-:Y:S01]  /*5500*/  PLOP3.LUT P0, PT, PT, PT, PT, 0x80, 0x0 ;  /* 0x000000000000781c */ /* 0x000fe20003f0f070 */
[----:B------:R-:W-:-:S12]  /*5510*/  UMOV UR9, 0x14f00000 ;  /* 0x14f0000000097882 */ /* 0x000fd80000000000 */
.L_x_806:
        /* <DEDUP_REMOVED lines=8> */
.L_x_774:
        /* <DEDUP_REMOVED lines=20> */
.L_x_808:
        /* <DEDUP_REMOVED lines=13> */
.L_x_810:
[----:B------:R-:W-:-:S05]  /*57b0*/  ULDC UR5, c[0x0][0x8c4] ;  /* 0x0002310000057ab9 */ /* 0x000fca0000000800 */
.L_x_809:
        /* <DEDUP_REMOVED lines=40> */
.L_x_811:
        /* <DEDUP_REMOVED lines=49> */
.L_x_825:
        /* <DEDUP_REMOVED lines=21> */
.L_x_814:
[----:B------:R-:W-:Y:S05]  /*5ea0*/  BSYNC B0 ;  /* 0x0000000000007941 */ /* 0x000fea0003800000 */
.L_x_813:
        /* <DEDUP_REMOVED lines=13> */
.L_x_816:
[----:B------:R-:W-:Y:S05]  /*5f80*/  BSYNC B0 ;  /* 0x0000000000007941 */ /* 0x000fea0003800000 */
.L_x_815:
[----:B------:R-:W-:Y:S06]  /*5f90*/  BAR.ARV 0xa, 0xa0 ;  /* 0x0282800000007b1d */ /* 0x000fec0000002000 */
[----:B------:R-:W-:Y:S04]  /*5fa0*/  BSSY B0, `(.L_x_817) ;  /* 0x0000003000007945 */ /* 0x000fe80003800000 */
[----:B------:R-:W-:Y:S05]  /*5fb0*/  @!P0 BRA `(.L_x_818) ;  /* 0x0000000000048947 */ /* 0x000fea0003800000 */
[----:B------:R-:W-:-:S04]  /*5fc0*/  DEPBAR.LE SB0, 0x0 ;  /* 0x000080000000791a */ /* 0x000fc80000000000 */
.L_x_818:
[----:B------:R-:W-:Y:S05]  /*5fd0*/  BSYNC B0 ;  /* 0x0000000000007941 */ /* 0x000fea0003800000 */
.L_x_817:
        /* <DEDUP_REMOVED lines=13> */
.L_x_820:
[----:B------:R-:W-:Y:S05]  /*60b0*/  BSYNC B0 ;  /* 0x0000000000007941 */ /* 0x000fea0003800000 */
.L_x_819:
        /* <DEDUP_REMOVED lines=13> */
.L_x_822:
[----:B------:R-:W-:Y:S05]  /*6190*/  BSYNC B0 ;  /* 0x0000000000007941 */ /* 0x000fea0003800000 */
.L_x_821:
[----:B------:R-:W-:Y:S01]  /*61a0*/  VIADD R0, R0, 0xfffffffe ;  /* 0xfffffffe00007836 */ /* 0x000fe20000000000 */
[----:B------:R-:W-:Y:S06]  /*61b0*/  BAR.ARV 0xa, 0xa0 ;  /* 0x0282800000007b1d */ /* 0x000fec0000002000 */
[----:B------:R-:W-:Y:S01]  /*61c0*/  BSSY B0, `(.L_x_823) ;  /* 0x0000004000007945 */ /* 0x000fe20003800000 */
[----:B------:R-:W-:-:S03]  /*61d0*/  ISETP.NE.AND P1, PT, R0, RZ, PT ;  /* 0x000000ff0000720c */ /* 0x000fc60003f25270 */
[----:B------:R-:W-:Y:S10]  /*61e0*/  @!P0 BRA `(.L_x_824) ;  /* 0x0000000000048947 */ /* 0x000ff40003800000 */
[----:B------:R-:W-:-:S04]  /*61f0*/  DEPBAR.LE SB0, 0x0 ;  /* 0x000080000000791a */ /* 0x000fc80000000000 */
.L_x_824:
[----:B------:R-:W-:Y:S05]  /*6200*/  BSYNC B0 ;  /* 0x0000000000007941 */ /* 0x000fea0003800000 */
.L_x_823:
[----:B------:R-:W-:Y:S06]  /*6210*/  BAR.ARV 0xb, 0xa0 ;  /* 0x02c2800000007b1d */ /* 0x000fec0000002000 */
[----:B------:R-:W-:Y:S02]  /*6220*/  UIADD3 UR5, UR5, 0x2, URZ ;  /* 0x0000000205057890 */ /* 0x000fe4000fffe03f */
[----:B------:R-:W-:Y:S01]  /*6230*/  UIADD3 UR4, UR4, 0x1, URZ ;  /* 0x0000000104047890 */ /* 0x000fe2000fffe03f */
[----:B------:R-:W-:Y:S11]  /*6240*/  @P1 BRA `(.L_x_825) ;  /* 0xfffffff800c01947 */ /* 0x000ff6000383ffff */
[----:B------:R-:W-:-:S12]  /*6250*/  USHF.L.U32 UR6, UR5, 0xd, URZ ;  /* 0x0000000d05067899 */ /* 0x000fd8000800063f */
.L_x_812:
        /* <DEDUP_REMOVED lines=19> */
.L_x_827:
[----:B------:R-:W-:Y:S05]  /*6390*/  BSYNC B0 ;  /* 0x0000000000007941 */ /* 0x000fea0003800000 */
.L_x_826:
        /* <DEDUP_REMOVED lines=19> */
.L_x_829:
[----:B------:R-:W-:Y:S05]  /*64d0*/  BSYNC B0 ;  /* 0x0000000000007941 */ /* 0x000fea0003800000 */
.L_x_828:
[----:B------:R-:W-:Y:S06]  /*64e0*/  BAR.ARV 0xa, 0xa0 ;  /* 0x0282800000007b1d */ /* 0x000fec0000002000 */
[----:B------:R-:W-:Y:S04]  /*64f0*/  BSSY B0, `(.L_x_830) ;  /* 0x0000003000007945 */ /* 0x000fe80003800000 */
[----:B------:R-:W-:Y:S05]  /*6500*/  @!P0 BRA `(.L_x_831) ;  /* 0x0000000000048947 */ /* 0x000fea0003800000 */
[----:B------:R-:W-:-:S04]  /*6510*/  DEPBAR.LE SB0, 0x0 ;  /* 0x000080000000791a */ /* 0x000fc80000000000 */
.L_x_831:
[----:B------:R-:W-:Y:S05]  /*6520*/  BSYNC B0 ;  /* 0x0000000000007941 */ /* 0x000fea0003800000 */
.L_x_830:
[----:B------:R-:W-:Y:S06]  /*6530*/  BAR.ARV 0xb, 0xa0 ;  /* 0x02c2800000007b1d */ /* 0x000fec0000002000 */
[----:B------:R-:W-:Y:S05]  /*6540*/  BRA `(.L_x_779) ;  /* 0x0000001c008c7947 */ /* 0x000fea0003800000 */
.L_x_807:
        /* <DEDUP_REMOVED lines=10> */
.L_x_832:
        /* <DEDUP_REMOVED lines=10> */
.L_x_834:
[----:B------:R-:W3:Y:S02]  /*6690*/  LDC R5, c[0x0][0x8c4] ;  /* 0x00023100ff057b82 */ /* 0x000ee40000000800 */
.L_x_833:
        /* <DEDUP_REMOVED lines=45> */
.L_x_836:
        /* <DEDUP_REMOVED lines=66> */
.L_x_866:
        /* <DEDUP_REMOVED lines=9> */
.L_x_839:
        /* <DEDUP_REMOVED lines=63> */
.L_x_850:
[----:B------:R-:W-:-:S04]  /*7210*/  SHF.L.U32 R21, R10, 0x1f, RZ ;  /* 0x0000001f0a157819 */ /* 0x000fc800000006ff */
[----:B-1----:R-:W1:Y:S02]  /*7220*/  SYNCS.PHASECHK.TRANS64.TRYWAIT P1, [R12+URZ+0x30c40], R21 ;  /* 0x030c40150c0075a7 */ /* 0x002e64000802017f */
[----:B-12--5:R-:W-:Y:S05]  /*7230*/  @!P1 BRA `(.L_x_842) ;  /* 0x0000001000c49947 */ /* 0x026fea0003800000 */
.L_x_867:
[----:B------:R-:W-:Y:S05]  /*7240*/  @P0 BRA `(.L_x_843) ;  /* 0x0000000000140947 */ /* 0x000fea0003800000 */
[----:B------:R-:W-:Y:S01]  /*7250*/  ISETP.NE.AND P1, PT, R20, RZ, PT ;  /* 0x000000ff1400720c */ /* 0x000fe20003f25270 */
[----:B------:R-:W-:-:S04]  /*7260*/  IMAD.MOV.U32 R3, RZ, RZ, 0x4200 ;  /* 0x00004200ff037424 */ /* 0x000fc800078e00ff */
[----:B------:R2:W-:Y:S08]  /*7270*/  SYNCS.ARRIVE.TRANS64 RZ, [R12+URZ+0x30c30], R3 ;  /* 0x030c30030cff79a7 */ /* 0x0005f0000800003f */
[----:B------:R-:W-:Y:S05]  /*7280*/  @!P1 BRA `(.L_x_843) ;  /* 0x0000000000049947 */ /* 0x000fea0003800000 */
[----:B------:R-:W-:Y:S01]  /*7290*/  BPT.TRAP 0x1 ;  /* 0x000000040000795c */ /* 0x000fe20000300000 */
.L_x_843:
        /* <DEDUP_REMOVED lines=30> */
.L_x_868:
[----:B------:R-:W-:Y:S05]  /*7480*/  @P0 BRA `(.L_x_845) ;  /* 0x0000000000140947 */ /* 0x000fea0003800000 */
[----:B------:R-:W-:Y:S01]  /*7490*/  ISETP.NE.AND P1, PT, R20, RZ, PT ;  /* 0x000000ff1400720c */ /* 0x000fe20003f25270 */
[----:B------:R-:W-:-:S04]  /*74a0*/  IMAD.MOV.U32 R2, RZ, RZ, 0x4200 ;  /* 0x00004200ff027424 */ /* 0x000fc800078e00ff */
[----:B------:R3:W-:Y:S08]  /*74b0*/  SYNCS.ARRIVE.TRANS64 RZ, [R12+URZ+0x30c18], R2 ;  /* 0x030c18020cff79a7 */ /* 0x0007f0000800003f */
[----:B------:R-:W-:Y:S05]  /*74c0*/  @!P1 BRA `(.L_x_845) ;  /* 0x0000000000049947 */ /* 0x000fea0003800000 */
[----:B------:R-:W-:Y:S01]  /*74d0*/  BPT.TRAP 0x1 ;  /* 0x000000040000795c */ /* 0x000fe20000300000 */
.L_x_845:
        /* <DEDUP_REMOVED lines=22> */
.L_x_869:
        /* <DEDUP_REMOVED lines=9> */
.L_x_847:
        /* <DEDUP_REMOVED lines=24> */
.L_x_871:
[----:B------:R-:W-:Y:S05]  /*7850*/  @P0 BRA `(.L_x_849) ;  /* 0x0000000000140947 */ /* 0x000fea0003800000 */
[----:B------:R-:W-:Y:S01]  /*7860*/  ISETP.NE.AND P1, PT, R20, RZ, PT ;  /* 0x000000ff1400720c */ /* 0x000fe20003f25270 */
[----:B-1----:R-:W-:-:S04]  /*7870*/  IMAD.MOV.U32 R5, RZ, RZ, 0x4200 ;  /* 0x00004200ff057424 */ /* 0x002fc800078e00ff */
[----:B------:R2:W-:Y:S08]  /*7880*/  SYNCS.ARRIVE.TRANS64 RZ, [R12+URZ+0x30c10], R5 ;  /* 0x030c10050cff79a7 */ /* 0x0005f0000800003f */
[----:B------:R-:W-:Y:S05]  /*7890*/  @!P1 BRA `(.L_x_849) ;  /* 0x0000000000049947 */ /* 0x000fea0003800000 */
[----:B------:R-:W-:Y:S01]  /*78a0*/  BPT.TRAP 0x1 ;  /* 0x000000040000795c */ /* 0x000fe20000300000 */
.L_x_849:
        /* <DEDUP_REMOVED lines=23> */
.L_x_841:
[----:B------:R-:W-:-:S13]  /*7a20*/  ISETP.NE.AND P1, PT, R18, RZ, PT ;  /* 0x000000ff1200720c */ /* 0x000fda0003f25270 */
[----:B------:R-:W-:Y:S05]  /*7a30*/  @!P1 BRA `(.L_x_840) ;  /* 0x0000000000f89947 */ /* 0x000fea0003800000 */
[----:B------:R-:W-:-:S04]  /*7a40*/  SHF.L.U32 R13, R10, 0x1f, RZ ;  /* 0x0000001f0a0d7819 */ /* 0x000fc800000006ff */
[----:B------:R-:W1:Y:S02]  /*7a50*/  SYNCS.PHASECHK.TRANS64.TRYWAIT P1, [R12+URZ+0x30c40], R13 ;  /* 0x030c400d0c0075a7 */ /* 0x000e64000802017f */
[----:B-1----:R-:W-:Y:S05]  /*7a60*/  @!P1 BRA `(.L_x_851) ;  /* 0x0000000c000c9947 */ /* 0x002fea0003800000 */
.L_x_872:
[----:B------:R-:W-:Y:S05]  /*7a70*/  @P0 BRA `(.L_x_852) ;  /* 0x0000000000140947 */ /* 0x000fea0003800000 */
[----:B------:R-:W-:Y:S01]  /*7a80*/  ISETP.NE.AND P1, PT, R20, RZ, PT ;  /* 0x000000ff1400720c */ /* 0x000fe20003f25270 */
[----:B------:R-:W-:-:S04]  /*7a90*/  IMAD.MOV.U32 R5, RZ, RZ, 0x4200 ;  /* 0x00004200ff057424 */ /* 0x000fc800078e00ff */
[----:B------:R2:W-:Y:S08]  /*7aa0*/  SYNCS.ARRIVE.TRANS64 RZ, [R12+URZ+0x30c30], R5 ;  /* 0x030c30050cff79a7 */ /* 0x0005f0000800003f */
[----:B------:R-:W-:Y:S05]  /*7ab0*/  @!P1 BRA `(.L_x_852) ;  /* 0x0000000000049947 */ /* 0x000fea0003800000 */
[----:B------:R-:W-:Y:S01]  /*7ac0*/  BPT.TRAP 0x1 ;  /* 0x000000040000795c */ /* 0x000fe20000300000 */
.L_x_852:
        /* <DEDUP_REMOVED lines=27> */
.L_x_873:
[----:B------:R-:W-:Y:S05]  /*7c80*/  @P0 BRA `(.L_x_854) ;  /* 0x0000000000140947 */ /* 0x000fea0003800000 */
[----:B------:R-:W-:Y:S01]  /*7c90*/  ISETP.NE.AND P0, PT, R20, RZ, PT ;  /* 0x000000ff1400720c */ /* 0x000fe20003f05270 */
[----:B------:R-:W-:-:S04]  /*7ca0*/  IMAD.MOV.U32 R5, RZ, RZ, 0x4200 ;  /* 0x00004200ff057424 */ /* 0x000fc800078e00ff */
[----:B------:R3:W-:Y:S08]  /*7cb0*/  SYNCS.ARRIVE.TRANS64 RZ, [R12+URZ+0x30c18], R5 ;  /* 0x030c18050cff79a7 */ /* 0x0007f0000800003f */
[----:B------:R-:W-:Y:S05]  /*7cc0*/  @!P0 BRA `(.L_x_854) ;  /* 0x0000000000048947 */ /* 0x000fea0003800000 */
[----:B------:R-:W-:Y:S01]  /*7cd0*/  BPT.TRAP 0x1 ;  /* 0x000000040000795c */ /* 0x000fe20000300000 */
.L_x_854:
        /* <DEDUP_REMOVED lines=20> */
.L_x_840:
[----:B------:R-:W3:Y:S01]  /*7e20*/  S2R R2, SR_TID.X ;  /* 0x0000000000027919 */ /* 0x000ee20000002100 */
[----:B-12--5:R-:W-:Y:S01]  /*7e30*/  IMAD R13, R0, 0x8, R12 ;  /* 0x00000008000d7824 */ /* 0x026fe200078e020c */
[----:B---3--:R-:W-:Y:S02]  /*7e40*/  LOP3.LUT R3, R2, 0x7f, RZ, 0xc0, !PT ;  /* 0x0000007f02037812 */ /* 0x008fe400078ec0ff */
[----:B------:R-:W-:Y:S02]  /*7e50*/  SHF.L.U32 R2, R10, 0x1f, RZ ;  /* 0x0000001f0a027819 */ /* 0x000fe400000006ff */
[----:B------:R-:W-:Y:S02]  /*7e60*/  ISETP.NE.AND P1, PT, R3, RZ, PT ;  /* 0x000000ff0300720c */ /* 0x000fe40003f25270 */
[----:B------:R-:W1:Y:S02]  /*7e70*/  SYNCS.PHASECHK.TRANS64.TRYWAIT P0, [R13+URZ+0x30c40], R2 ;  /* 0x030c40020d0075a7 */ /* 0x000e64000800017f */
[----:B-1----:R-:W-:Y:S09]  /*7e80*/  @!P0 BRA `(.L_x_855) ;  /* 0x00000008002c8947 */ /* 0x002ff20003800000 */
.L_x_874:
[----:B------:R-:W-:Y:S05]  /*7e90*/  @P1 BRA `(.L_x_856) ;  /* 0x0000000000181947 */ /* 0x000fea0003800000 */
[----:B------:R-:W2:Y:S01]  /*7ea0*/  S2R R3, SR_TID.X ;  /* 0x0000000000037919 */ /* 0x000ea20000002100 */
[----:B-1----:R-:W-:-:S04]  /*7eb0*/  IMAD.MOV.U32 R2, RZ, RZ, 0x4200 ;  /* 0x00004200ff027424 */ /* 0x002fc800078e00ff */
[----:B------:R3:W-:Y:S01]  /*7ec0*/  SYNCS.ARRIVE.TRANS64 RZ, [R13+URZ+0x30c30], R2 ;  /* 0x030c30020dff79a7 */ /* 0x0007e2000800003f */
[----:B--2---:R-:W-:-:S13]  /*7ed0*/  LOP3.LUT P0, RZ, R3, 0x1f, RZ, 0xc0, !PT ;  /* 0x0000001f03ff7812 */ /* 0x004fda000780c0ff */
[----:B---3--:R-:W-:Y:S05]  /*7ee0*/  @!P0 BRA `(.L_x_856) ;  /* 0x0000000000048947 */ /* 0x008fea0003800000 */
[----:B------:R-:W-:Y:S01]  /*7ef0*/  BPT.TRAP 0x1 ;  /* 0x000000040000795c */ /* 0x000fe20000300000 */
.L_x_856:
        /* <DEDUP_REMOVED lines=34> */
.L_x_837:
[----:B------:R-:W-:Y:S05]  /*8120*/  BSYNC B0 ;  /* 0x0000000000007941 */ /* 0x000fea0003800000 */
.L_x_835:
[----:B------:R-:W-:-:S03]  /*8130*/  UMOV UR6, 0xffffffff ;  /* 0xffffffff00067882 */ /* 0x000fc60000000000 */
[----:B------:R-:W-:Y:S05]  /*8140*/  BRA.DIV UR6, `(.L_x_857) ;  /* 0x0000000606907947 */ /* 0x000fea000b800000 */
[----:B------:R-:W-:-:S13]  /*8150*/  ELECT P0, URZ, PT ;  /* 0x00000000003f782f */ /* 0x000fda0003800000 */
.L_x_877:
[----:B------:R-:W-:Y:S05]  /*8160*/  @!P0 BRA `(.L_x_779) ;  /* 0x0000000000848947 */ /* 0x000fea0003800000 */
[----:B----4-:R-:W3:Y:S02]  /*8170*/  LDL.LU R2, [R1+0x10] ;  /* 0x0000100001027983 */ /* 0x010ee40000300800 */
[----:B---3--:R-:W-:-:S04]  /*8180*/  LOP3.LUT R2, R2, 0x2, RZ, 0xfc, !PT ;  /* 0x0000000202027812 */ /* 0x008fc800078efcff */
[----:B------:R-:W-:-:S13]  /*8190*/  ISETP.NE.AND P0, PT, R2, 0x3, PT ;  /* 0x000000030200780c */ /* 0x000fda0003f05270 */
[----:B------:R-:W-:Y:S05]  /*81a0*/  @!P0 BRA `(.L_x_858) ;  /* 0x0000000000048947 */ /* 0x000fea0003800000 */
[----:B--2---:R-:W-:Y:S01]  /*81b0*/  BPT.TRAP 0x1 ;  /* 0x000000040000795c */ /* 0x004fe20000300000 */
.L_x_858:
        /* <DEDUP_REMOVED lines=15> */
.L_x_878:
[----:B------:R-:W3:Y:S02]  /*82b0*/  SYNCS.PHASECHK.TRANS64.TRYWAIT P1, [R11+URZ], R2 ;  /* 0x000000020b0075a7 */ /* 0x000ee4000802017f */
[----:B---3--:R-:W-:Y:S05]  /*82c0*/  @!P1 BRA `(.L_x_860) ;  /* 0x0000000400689947 */ /* 0x008fea0003800000 */
.L_x_879:
[----:B------:R-:W-:Y:S05]  /*82d0*/  @!P0 BRA `(.L_x_861) ;  /* 0x0000000000048947 */ /* 0x000fea0003800000 */
[----:B--2---:R-:W-:Y:S01]  /*82e0*/  BPT.TRAP 0x1 ;  /* 0x000000040000795c */ /* 0x004fe20000300000 */
.L_x_861:
[----:B------:R-:W-:-:S04]  /*82f0*/  VIADD R0, R6, 0x30c40 ;  /* 0x00030c4006007836 */ /* 0x000fc80000000000 */
[----:B------:R-:W-:-:S04]  /*8300*/  IMAD R9, R9, 0x8, R0 ;  /* 0x0000000809097824 */ /* 0x000fc800078e0200 */
[----:B------:R-:W4:Y:S02]  /*8310*/  SYNCS.PHASECHK.TRANS64.TRYWAIT P0, [R9+URZ], R4 ;  /* 0x00000004090075a7 */ /* 0x000f24000800017f */
[----:B----4-:R-:W-:Y:S05]  /*8320*/  @!P0 BRA `(.L_x_862) ;  /* 0x0000000400648947 */ /* 0x010fea0003800000 */
.L_x_880:
[----:B------:R-:W-:-:S07]  /*8330*/  IMAD R3, R3, 0x8, R0 ;  /* 0x0000000803037824 */ /* 0x000fce00078e0200 */
.L_x_863:
[----:B------:R1:W1:Y:S02]  /*8340*/  SYNCS.PHASECHK.TRANS64.TRYWAIT P0, [R3+URZ], R2 ;  /* 0x00000002030075a7 */ /* 0x000264000800017f */
[----:B-1----:R-:W-:Y:S05]  /*8350*/  @!P0 NANOSLEEP.SYNCS 0x989680 ;  /* 0x009896800000895d */ /* 0x002fea0003900000 */
[----:B------:R-:W1:Y:S02]  /*8360*/  @!P0 SYNCS.PHASECHK.TRANS64 P0, [R3+URZ], R2 ;  /* 0x00000002030085a7 */ /* 0x000e64000800007f */
[----:B-1----:R-:W-:Y:S05]  /*8370*/  @!P0 BRA `(.L_x_863) ;  /* 0xfffffffc00f08947 */ /* 0x002fea000383ffff */
.L_x_779:
[----:B--2---:R-:W-:Y:S05]  /*8380*/  BSYNC B6 ;  /* 0x0000000000067941 */ /* 0x004fea0003800000 */
.L_x_773:
[----:B------:R-:W-:Y:S05]  /*8390*/  EXIT ;  /* 0x000000000000794d */ /* 0x000fea0003800000 */
.L_x_789:
[----:B------:R-:W-:Y:S02]  /*83a0*/  IMAD.MOV.U32 R12, RZ, RZ, RZ ;  /* 0x000000ffff0c7224 */ /* 0x000fe400078e00ff */
[----:B------:R-:W-:Y:S02]  /*83b0*/  IMAD.MOV.U32 R11, RZ, RZ, 0x1f ;  /* 0x0000001fff0b7424 */ /* 0x000fe400078e00ff */
[----:B------:R-:W-:-:S07]  /*83c0*/  IMAD.MOV.U32 R15, RZ, RZ, -0x1 ;  /* 0xffffffffff0f7424 */ /* 0x000fce00078e00ff */
[----:B------:R-:W-:Y:S05]  /*83d0*/  WARPSYNC.COLLECTIVE R15, `(.L_x_864) ;  /* 0x000000000f087348 */ /* 0x000fea0003c00000 */
[----:B------:R1:W2:Y:S02]  /*83e0*/  SHFL.IDX P6, R14, R13, R12, R11 ;  /* 0x0000000c0d0e7389 */ /* 0x0002a400000c000b */
[----:B-12---:R-:W-:Y:S01]  /*83f0*/  ENDCOLLECTIVE ;  /* 0x000000000000791b */ /* 0x006fe20003800000 */
.L_x_864:
[----:B------:R-:W-:Y:S05]  /*8400*/  BRA `(.L_x_865) ;  /* 0xffffff8c00587947 */ /* 0x000fea000383ffff */
.L_x_791:
[----:B--2---:R2:W3:Y:S02]  /*8410*/  SYNCS.PHASECHK.TRANS64.TRYWAIT P0, [R226+URZ+0x30c00], R15 ;  /* 0x030c000fe20075a7 */ /* 0x0044e4000800017f */
[----:B---3--:R-:W-:Y:S05]  /*8420*/  @!P0 NANOSLEEP.SYNCS 0x989680 ;  /* 0x009896800000895d */ /* 0x008fea0003900000 */
[----:B------:R-:W3:Y:S02]  /*8430*/  @!P0 SYNCS.PHASECHK.TRANS64 P0, [R226+URZ+0x30c00], R15 ;  /* 0x030c000fe20085a7 */ /* 0x000ee4000800007f */
[----:B---3--:R-:W-:Y:S05]  /*8440*/  @!P0 BRA `(.L_x_791) ;  /* 0xfffffffc00f08947 */ /* 0x008fea000383ffff */
[----:B------:R-:W-:Y:S05]  /*8450*/  BRA `(.L_x_790) ;  /* 0xffffff8c00bc7947 */ /* 0x000fea000383ffff */
.L_x_795:
[----:B--2---:R2:W3:Y:S02]  /*8460*/  SYNCS.PHASECHK.TRANS64.TRYWAIT P1, [R9+URZ+0x30c10], R12 ;  /* 0x030c100c090075a7 */ /* 0x0044e4000802017f */
[----:B---3--:R-:W-:Y:S05]  /*8470*/  @!P1 NANOSLEEP.SYNCS 0x989680 ;  /* 0x009896800000995d */ /* 0x008fea0003900000 */
[----:B------:R-:W3:Y:S02]  /*8480*/  @!P1 SYNCS.PHASECHK.TRANS64 P1, [R9+URZ+0x30c10], R12 ;  /* 0x030c100c090095a7 */ /* 0x000ee4000802007f */
[----:B---3--:R-:W-:Y:S05]  /*8490*/  @!P1 BRA `(.L_x_795) ;  /* 0xfffffffc00f09947 */ /* 0x008fea000383ffff */
[----:B------:R-:W-:Y:S05]  /*84a0*/  BRA `(.L_x_794) ;  /* 0xffffff9400907947 */ /* 0x000fea000383ffff */
.L_x_799:
[----:B------:R1:W1:Y:S02]  /*84b0*/  SYNCS.PHASECHK.TRANS64.TRYWAIT P1, [R9+URZ+0x30c30], R12 ;  /* 0x030c300c090075a7 */ /* 0x000264000802017f */
[----:B-1----:R-:W-:Y:S05]  /*84c0*/  @!P1 NANOSLEEP.SYNCS 0x989680 ;  /* 0x009896800000995d */ /* 0x002fea0003900000 */
[----:B------:R-:W1:Y:S02]  /*84d0*/  @!P1 SYNCS.PHASECHK.TRANS64 P1, [R9+URZ+0x30c30], R12 ;  /* 0x030c300c090095a7 */ /* 0x000e64000802007f */
[----:B-1----:R-:W-:Y:S05]  /*84e0*/  @!P1 BRA `(.L_x_799) ;  /* 0xfffffffc00f09947 */ /* 0x002fea000383ffff */
[----:B------:R-:W-:Y:S05]  /*84f0*/  BRA `(.L_x_798) ;  /* 0xffffff9800a07947 */ /* 0x000fea000383ffff */
.L_x_838:
[----:B-1----:R1:W2:Y:S02]  /*8500*/  SYNCS.PHASECHK.TRANS64.TRYWAIT P1, [R12+URZ+0x30c20], R3 ;  /* 0x030c20030c0075a7 */ /* 0x0022a4000802017f */
[----:B--2---:R-:W-:Y:S05]  /*8510*/  @!P1 NANOSLEEP.SYNCS 0x989680 ;  /* 0x009896800000995d */ /* 0x004fea0003900000 */
[----:B------:R-:W2:Y:S02]  /*8520*/  @!P1 SYNCS.PHASECHK.TRANS64 P1, [R12+URZ+0x30c20], R3 ;  /* 0x030c20030c0095a7 */ /* 0x000ea4000802007f */
[----:B--2---:R-:W-:Y:S05]  /*8530*/  @!P1 BRA `(.L_x_838) ;  /* 0xfffffffc00f09947 */ /* 0x004fea000383ffff */
[----:B------:R-:W-:Y:S05]  /*8540*/  BRA `(.L_x_866) ;  /* 0xffffffe800107947 */ /* 0x000fea000383ffff */
.L_x_842:
[----:B-1----:R1:W2:Y:S02]  /*8550*/  SYNCS.PHASECHK.TRANS64.TRYWAIT P1, [R12+URZ+0x30c40], R21 ;  /* 0x030c40150c0075a7 */ /* 0x0022a4000802017f */
[----:B--2---:R-:W-:Y:S05]  /*8560*/  @!P1 NANOSLEEP.SYNCS 0x989680 ;  /* 0x009896800000995d */ /* 0x004fea0003900000 */
[----:B------:R-:W2:Y:S02]  /*8570*/  @!P1 SYNCS.PHASECHK.TRANS64 P1, [R12+URZ+0x30c40], R21 ;  /* 0x030c40150c0095a7 */ /* 0x000ea4000802007f */
[----:B--2---:R-:W-:Y:S05]  /*8580*/  @!P1 BRA `(.L_x_842) ;  /* 0xfffffffc00f09947 */ /* 0x004fea000383ffff */
[----:B------:R-:W-:Y:S05]  /*8590*/  BRA `(.L_x_867) ;  /* 0xffffffec00287947 */ /* 0x000fea000383ffff */
.L_x_844:
[----:B--2---:R2:W3:Y:S02]  /*85a0*/  SYNCS.PHASECHK.TRANS64.TRYWAIT P1, [R12+URZ+0x30c28], R21 ;  /* 0x030c28150c0075a7 */ /* 0x0044e4000802017f */
[----:B---3--:R-:W-:Y:S05]  /*85b0*/  @!P1 NANOSLEEP.SYNCS 0x989680 ;  /* 0x009896800000995d */ /* 0x008fea0003900000 */
[----:B------:R-:W3:Y:S02]  /*85c0*/  @!P1 SYNCS.PHASECHK.TRANS64 P1, [R12+URZ+0x30c28], R21 ;  /* 0x030c28150c0095a7 */ /* 0x000ee4000802007f */
[----:B---3--:R-:W-:Y:S05]  /*85d0*/  @!P1 BRA `(.L_x_844) ;  /* 0xfffffffc00f09947 */ /* 0x008fea000383ffff */
[----:B------:R-:W-:Y:S05]  /*85e0*/  BRA `(.L_x_868) ;  /* 0xffffffec00a47947 */ /* 0x000fea000383ffff */
.L_x_846:
[----:B---3--:R3:W4:Y:S02]  /*85f0*/  SYNCS.PHASECHK.TRANS64.TRYWAIT P1, [R12+URZ+0x30c48], R21 ;  /* 0x030c48150c0075a7 */ /* 0x008724000802017f */
[----:B----4-:R-:W-:Y:S05]  /*8600*/  @!P1 NANOSLEEP.SYNCS 0x989680 ;  /* 0x009896800000995d */ /* 0x010fea0003900000 */
[----:B------:R-:W4:Y:S02]  /*8610*/  @!P1 SYNCS.PHASECHK.TRANS64 P1, [R12+URZ+0x30c48], R21 ;  /* 0x030c48150c0095a7 */ /* 0x000f24000802007f */
[----:B----4-:R-:W-:Y:S05]  /*8620*/  @!P1 BRA `(.L_x_846) ;  /* 0xfffffffc00f09947 */ /* 0x010fea000383ffff */
[----:B------:R-:W-:Y:S05]  /*8630*/  BRA `(.L_x_869) ;  /* 0xfffffff000007947 */ /* 0x000fea000383ffff */
.L_x_848:
[----:B------:R-:W-:-:S07]  /*8640*/  SHF.L.U32 R5, R10, 0x1f, RZ ;  /* 0x0000001f0a057819 */ /* 0x000fce00000006ff */
.L_x_870:
[----:B-1----:R1:W2:Y:S02]  /*8650*/  SYNCS.PHASECHK.TRANS64.TRYWAIT P1, [R12+URZ+0x30c20], R5 ;  /* 0x030c20050c0075a7 */ /* 0x0022a4000802017f */
[----:B--2---:R-:W-:Y:S05]  /*8660*/  @!P1 NANOSLEEP.SYNCS 0x989680 ;  /* 0x009896800000995d */ /* 0x004fea0003900000 */
[----:B------:R-:W2:Y:S02]  /*8670*/  @!P1 SYNCS.PHASECHK.TRANS64 P1, [R12+URZ+0x30c20], R5 ;  /* 0x030c20050c0095a7 */ /* 0x000ea4000802007f */
[----:B--2---:R-:W-:Y:S05]  /*8680*/  @!P1 BRA `(.L_x_870) ;  /* 0xfffffffc00f09947 */ /* 0x004fea000383ffff */
[----:B------:R-:W-:Y:S05]  /*8690*/  BRA `(.L_x_871) ;  /* 0xfffffff0006c7947 */ /* 0x000fea000383ffff */
.L_x_851:
[----:B-1----:R1:W2:Y:S02]  /*86a0*/  SYNCS.PHASECHK.TRANS64.TRYWAIT P1, [R12+URZ+0x30c40], R13 ;  /* 0x030c400d0c0075a7 */ /* 0x0022a4000802017f */
[----:B--2---:R-:W-:Y:S05]  /*86b0*/  @!P1 NANOSLEEP.SYNCS 0x989680 ;  /* 0x009896800000995d */ /* 0x004fea0003900000 */
[----:B------:R-:W2:Y:S02]  /*86c0*/  @!P1 SYNCS.PHASECHK.TRANS64 P1, [R12+URZ+0x30c40], R13 ;  /* 0x030c400d0c0095a7 */ /* 0x000ea4000802007f */
[----:B--2---:R-:W-:Y:S05]  /*86d0*/  @!P1 BRA `(.L_x_851) ;  /* 0xfffffffc00f09947 */ /* 0x004fea000383ffff */
[----:B------:R-:W-:Y:S05]  /*86e0*/  BRA `(.L_x_872) ;  /* 0xfffffff000e07947 */ /* 0x000fea000383ffff */
.L_x_853:
[----:B--2---:R2:W3:Y:S02]  /*86f0*/  SYNCS.PHASECHK.TRANS64.TRYWAIT P1, [R12+URZ+0x30c28], R13 ;  /* 0x030c280d0c0075a7 */ /* 0x0044e4000802017f */
[----:B---3--:R-:W-:Y:S05]  /*8700*/  @!P1 NANOSLEEP.SYNCS 0x989680 ;  /* 0x009896800000995d */ /* 0x008fea0003900000 */
[----:B------:R-:W3:Y:S02]  /*8710*/  @!P1 SYNCS.PHASECHK.TRANS64 P1, [R12+URZ+0x30c28], R13 ;  /* 0x030c280d0c0095a7 */ /* 0x000ee4000802007f */
[----:B---3--:R-:W-:Y:S05]  /*8720*/  @!P1 BRA `(.L_x_853) ;  /* 0xfffffffc00f09947 */ /* 0x008fea000383ffff */
[----:B------:R-:W-:Y:S05]  /*8730*/  BRA `(.L_x_873) ;  /* 0xfffffff400507947 */ /* 0x000fea000383ffff */
.L_x_855:
[----:B-1----:R1:W2:Y:S02]  /*8740*/  SYNCS.PHASECHK.TRANS64.TRYWAIT P0, [R13+URZ+0x30c40], R2 ;  /* 0x030c40020d0075a7 */ /* 0x0022a4000800017f */
[----:B--2---:R-:W-:Y:S05]  /*8750*/  @!P0 NANOSLEEP.SYNCS 0x989680 ;  /* 0x009896800000895d */ /* 0x004fea0003900000 */
[----:B------:R-:W2:Y:S02]  /*8760*/  @!P0 SYNCS.PHASECHK.TRANS64 P0, [R13+URZ+0x30c40], R2 ;  /* 0x030c40020d0085a7 */ /* 0x000ea4000800007f */
[----:B--2---:R-:W-:Y:S05]  /*8770*/  @!P0 BRA `(.L_x_855) ;  /* 0xfffffffc00f08947 */ /* 0x004fea000383ffff */
[----:B------:R-:W-:Y:S05]  /*8780*/  BRA `(.L_x_874) ;  /* 0xfffffff400c07947 */ /* 0x000fea000383ffff */
.L_x_857:
[----:B------:R-:W-:Y:S01]  /*8790*/  BSSY B0, `(.L_x_875) ;  /* 0x0000006000007945 */ /* 0x000fe20003800000 */
[----:B------:R-:W-:-:S07]  /*87a0*/  IMAD.MOV.U32 R15, RZ, RZ, -0x1 ;  /* 0xffffffffff0f7424 */ /* 0x000fce00078e00ff */
[----:B--2-4-:R-:W-:Y:S05]  /*87b0*/  WARPSYNC.COLLECTIVE R15, `(.L_x_876) ;  /* 0x000000000f0c7348 */ /* 0x014fea0003c00000 */
[----:B------:R-:W-:Y:S02]  /*87c0*/  ELECT P6, UR62, PT ;  /* 0x00000000003e782f */ /* 0x000fe400038c0000 */
[----:B------:R-:W-:Y:S01]  /*87d0*/  MOV R14, UR62 ;  /* 0x0000003e000e7c02 */ /* 0x000fe20008000f00 */
[----:B--2-4-:R-:W-:Y:S10]  /*87e0*/  ENDCOLLECTIVE ;  /* 0x000000000000791b */ /* 0x014ff40003800000 */
.L_x_876:
[----:B------:R-:W-:Y:S05]  /*87f0*/  BSYNC B0 ;  /* 0x0000000000007941 */ /* 0x000fea0003800000 */
.L_x_875:
[----:B------:R-:W-:Y:S01]  /*8800*/  PLOP3.LUT P0, PT, P6, PT, PT, 0x80, 0x0 ;  /* 0x000000000000781c */ /* 0x000fe2000370f070 */
[----:B------:R-:W-:-:S12]  /*8810*/  BRA `(.L_x_877) ;  /* 0xfffffff800507947 */ /* 0x000fd8000383ffff */
.L_x_859:
[----:B-1----:R1:W3:Y:S02]  /*8820*/  SYNCS.PHASECHK.TRANS64.TRYWAIT P1, [R7+URZ], R4 ;  /* 0x00000004070075a7 */ /* 0x0022e4000802017f */
[----:B---3--:R-:W-:Y:S05]  /*8830*/  @!P1 NANOSLEEP.SYNCS 0x989680 ;  /* 0x009896800000995d */ /* 0x008fea0003900000 */
[----:B------:R-:W3:Y:S02]  /*8840*/  @!P1 SYNCS.PHASECHK.TRANS64 P1, [R7+URZ], R4 ;  /* 0x00000004070095a7 */ /* 0x000ee4000802007f */
[----:B---3--:R-:W-:Y:S05]  /*8850*/  @!P1 BRA `(.L_x_859) ;  /* 0xfffffffc00f09947 */ /* 0x008fea000383ffff */
[----:B------:R-:W-:Y:S05]  /*8860*/  BRA `(.L_x_878) ;  /* 0xfffffff800907947 */ /* 0x000fea000383ffff */
.L_x_860:
[----:B---3--:R3:W4:Y:S02]  /*8870*/  SYNCS.PHASECHK.TRANS64.TRYWAIT P1, [R11+URZ], R2 ;  /* 0x000000020b0075a7 */ /* 0x008724000802017f */
[----:B----4-:R-:W-:Y:S05]  /*8880*/  @!P1 NANOSLEEP.SYNCS 0x989680 ;  /* 0x009896800000995d */ /* 0x010fea0003900000 */
[----:B------:R-:W4:Y:S02]  /*8890*/  @!P1 SYNCS.PHASECHK.TRANS64 P1, [R11+URZ], R2 ;  /* 0x000000020b0095a7 */ /* 0x000f24000802007f */
[----:B----4-:R-:W-:Y:S05]  /*88a0*/  @!P1 BRA `(.L_x_860) ;  /* 0xfffffffc00f09947 */ /* 0x010fea000383ffff */
[----:B------:R-:W-:Y:S05]  /*88b0*/  BRA `(.L_x_879) ;  /* 0xfffffff800847947 */ /* 0x000fea000383ffff */
.L_x_862:
[----:B----4-:R4:W1:Y:S02]  /*88c0*/  SYNCS.PHASECHK.TRANS64.TRYWAIT P0, [R9+URZ], R4 ;  /* 0x00000004090075a7 */ /* 0x010864000800017f */
[----:B-1----:R-:W-:Y:S05]  /*88d0*/  @!P0 NANOSLEEP.SYNCS 0x989680 ;  /* 0x009896800000895d */ /* 0x002fea0003900000 */
[----:B------:R-:W1:Y:S02]  /*88e0*/  @!P0 SYNCS.PHASECHK.TRANS64 P0, [R9+URZ], R4 ;  /* 0x00000004090085a7 */ /* 0x000e64000800007f */
[----:B-1----:R-:W-:Y:S05]  /*88f0*/  @!P0 BRA `(.L_x_862) ;  /* 0xfffffffc00f08947 */ /* 0x002fea000383ffff */
[----:B------:R-:W-:Y:S05]  /*8900*/  BRA `(.L_x_880) ;  /* 0xfffffff800887947 */ /* 0x000fea000383ffff */
.L_x_881:
        /* <DEDUP_REMOVED lines=15> */
.L_x_3699:


//--------------------- .text._ZN7cutlass13device_kernelIN5flash11enable_sm90INS1_16FlashAttnBwdSm90INS1_25CollectiveMainloopBwdSm90ILi2ELi2ELi2EN4cute5tupleIJNS5_1CILi1EEES8_S8_EEENS6_IJNS7_ILi128EEESA_NS7_ILi64EEEEEENS_10bfloat16_tEfNS_4arch4Sm90ELb0ELb0ELb0ELb1ELb1ELb1ELb0ELb0ELi2ELi1ELi2ELi2ELb0EEENS1_24CollectiveEpilogueBwdGQAISC_fSF_Li256ELb1ELb1EEENS1_19SingleTileSchedulerILb1ELb0ELb0ELi128EEEEEEEEEvNT_6ParamsE --------------------------
	.section	.text._ZN7cutlass13device_kernelIN5flash11enable_sm90INS1_16FlashAttnBwdSm90INS1_25CollectiveMainloopBwdSm90ILi2ELi2ELi2EN4cute5tupleIJNS5_1CILi1EEES8_S8_EEENS6_IJNS7_ILi128EEESA_NS7_ILi64EEEEEENS_10bfloat16_tEfNS_4arch4Sm90ELb0ELb0ELb0ELb1ELb1ELb1ELb0ELb0ELi2ELi1ELi2ELi2ELb0EEENS1_24CollectiveEpilogueBwdGQAISC_fSF_Li256ELb1ELb1EEENS1_19SingleTileSchedulerILb1ELb0ELb0ELi128EEEEEEEEEvNT_6ParamsE,"ax",@progbits
	.align	128
.text._ZN7cutlass13device_kernelIN5flash11enable_sm90INS1_16FlashAttnBwdSm90INS1_25CollectiveMainloopBwdSm90ILi2ELi2ELi2EN4cute5tupleIJNS5_1CILi1EEES8_S8_EEENS6_IJNS7_ILi128EEESA_NS7_ILi64EEEEEENS_10bfloat16_tEfNS_4arch4Sm90ELb0ELb0ELb0ELb1ELb1ELb1ELb0ELb0ELi2ELi1ELi2ELi2ELb0EEENS1_24CollectiveEpilogueBwdGQAISC_fSF_Li256ELb1ELb1EEENS1_19SingleTileSchedulerILb1ELb0ELb0ELi128EEEEEEEEEvNT_6ParamsE:
        .type           _ZN7cutlass13device_kernelIN5flash11enable_sm90INS1_16FlashAttnBwdSm90INS1_25CollectiveMainloopBwdSm90ILi2ELi2ELi2EN4cute5tupleIJNS5_1CILi1EEES8_S8_EEENS6_IJNS7_ILi128EEESA_NS7_ILi64EEEEEENS_10bfloat16_tEfNS_4arch4Sm90ELb0ELb0ELb0ELb1ELb1ELb1ELb0ELb0ELi2ELi1ELi2ELi2ELb0EEENS1_24CollectiveEpilogueBwdGQAISC_fSF_Li256ELb1ELb1EEENS1_19SingleTileSchedulerILb1ELb0ELb0ELi128EEEEEEEEEvNT_6ParamsE,@function
        .size           _ZN7cutlass13device_kernelIN5flash11enable_sm90INS1_16FlashAttnBwdSm90INS1_25CollectiveMainloopBwdSm90ILi2ELi2ELi2EN4cute5tupleIJNS5_1CILi1EEES8_S8_EEENS6_IJNS7_ILi128EEESA_NS7_ILi64EEEEEENS_10bfloat16_tEfNS_4arch4Sm90ELb0ELb0ELb0ELb1ELb1ELb1ELb0ELb0ELi2ELi1ELi2ELi2ELb0EEENS1_24CollectiveEpilogueBwdGQAISC_fSF_Li256ELb1ELb1EEENS1_19SingleTileSchedulerILb1ELb0ELb0ELi128EEEEEEEEEvNT_6ParamsE,(.L_x_3700 - _ZN7cutlass13device_kernelIN5flash11enable_sm90INS1_16FlashAttnBwdSm90INS1_25CollectiveMainloopBwdSm90ILi2ELi2ELi2EN4cute5tupleIJNS5_1CILi1EEES8_S8_EEENS6_IJNS7_ILi128EEESA_NS7_ILi64EEEEEENS_10bfloat16_tEfNS_4arch4Sm90ELb0ELb0ELb0ELb1ELb1ELb1ELb0ELb0ELi2ELi1ELi2ELi2ELb0EEENS1_24CollectiveEpilogueBwdGQAISC_fSF_Li256ELb1ELb1EEENS1_19SingleTileSchedulerILb1ELb0ELb0ELi128EEEEEEEEEvNT_6ParamsE)
        .other          _ZN7cutlass13device_kernelIN5flash11enable_sm90INS1_16FlashAttnBwdSm90INS1_25CollectiveMainloopBwdSm90ILi2ELi2ELi2EN4cute5tupleIJNS5_1CILi1EEES8_S8_EEENS6_IJNS7_ILi128EEESA_NS7_ILi64EEEEEENS_10bfloat16_tEfNS_4arch4Sm90ELb0ELb0ELb0ELb1ELb1ELb1ELb0ELb0ELi2ELi1ELi2ELi2ELb0EEENS1_24CollectiveEpilogueBwdGQAISC_fSF_Li256ELb1ELb1EEENS1_19SingleTileSchedulerILb1ELb0ELb0ELi128EEEEEEEEEvNT_6ParamsE,@"STO_CUDA_ENTRY STV_DEFAULT"
_ZN7cutlass13device_kernelIN5flash11enable_sm90INS1_16FlashAttnBwdSm90INS1_25CollectiveMainloopBwdSm90ILi2ELi2ELi2EN4cute5tupleIJNS5_1CILi1EEES8_S8_EEENS6_IJNS7_ILi128EEESA_NS7_ILi64EEEEEENS_10bfloat16_tEfNS_4arch4Sm90ELb0ELb0ELb0ELb1ELb1ELb1ELb0ELb0ELi2ELi1ELi2ELi2ELb0EEENS1_24CollectiveEpilogueBwdGQAISC_fSF_Li256ELb1ELb1EEENS1_19SingleTileSchedulerILb1ELb0ELb0ELi128EEEEEEEEEvNT_6ParamsE:
        /* <DEDUP_REMOVED lines=23> */
.L_x_883:
[----:B------:R-:W-:Y:S05]  /*0170*/  BSYNC B0 ;  /* 0x0000000000007941 */ /* 0x000fea0003800000 */
.L_x_882:
        /* <DEDUP_REMOVED lines=34> */
.L_x_884:
        /* <DEDUP_REMOVED lines=22> */
.L_x_885:
        /* <DEDUP_REMOVED lines=9> */
.L_x_888:
        /* <DEDUP_REMOVED lines=20> */
.L_x_889:
        /* <DEDUP_REMOVED lines=10> */
.L_x_891:
[----:B------:R-:W2:Y:S02]  /*0770*/  LDC R0, c[0x0][0x8c4] ;  /* 0x00023100ff007b82 */ /* 0x000ea40000000800 */
.L_x_890:
        /* <DEDUP_REMOVED lines=19> */
.L_x_893:
        /* <DEDUP_REMOVED lines=10> */
.L_x_894:
        /* <DEDUP_REMOVED lines=8> */
.L_x_895:
        /* <DEDUP_REMOVED lines=9> */
.L_x_896:
        /* <DEDUP_REMOVED lines=55> */
.L_x_899:
        /* <DEDUP_REMOVED lines=15> */
.L_x_898:
        /* <DEDUP_REMOVED lines=22> */
.L_x_901:
        /* <DEDUP_REMOVED lines=15> */
.L_x_900:
[----:B------:R-:W-:Y:S01]  /*1110*/  SHF.R.S32.HI R3, RZ, 0x1f, R16 ;  /* 0x0000001fff037819 */ /* 0x000fe20000011410 */
[----:B------:R-:W-:-:S03]  /*1120*/  UMOV UR4, 0xffffffff ;  /* 0xffffffff00047882 */ /* 0x000fc60000000000 */
[----:B------:R-:W-:-:S04]  /*1130*/  LEA.HI R0, R3, R16, RZ, 0x7 ;  /* 0x0000001003007211 */ /* 0x000fc800078f38ff */
[----:B------:R-:W-:Y:S01]  /*1140*/  SHF.R.S32.HI R13, RZ, 0x7, R0 ;  /* 0x00000007ff0d7819 */ /* 0x000fe20000011400 */
[----:B------:R-:W-:Y:S06]  /*1150*/  BRA.DIV UR4, `(.L_x_902) ;  /* 0x0000007e04b87947 */ /* 0x000fec000b800000 */
[----:B------:R1:W2:Y:S02]  /*1160*/  SHFL.IDX PT, R14, R13, RZ, 0x1f ;  /* 0x00001fff0d0e7589 */ /* 0x0002a400000e0000 */
.L_x_1006:
        /* <DEDUP_REMOVED lines=30> */
.L_x_903:
        /* <DEDUP_REMOVED lines=108> */
.L_x_915:
[----:B------:R-:W-:-:S13]  /*1a10*/  ISETP.NE.AND P0, PT, R4, 0x3, PT ;  /* 0x000000030400780c */ /* 0x000fda0003f05270 */
[----:B-1----:R-:W-:Y:S05]  /*1a20*/  @!P0 BRA `(.L_x_905) ;  /* 0x0000000000048947 */ /* 0x002fea0003800000 */
[----:B------:R-:W-:Y:S01]  /*1a30*/  BPT.TRAP 0x1 ;  /* 0x000000040000795c */ /* 0x000fe20000300000 */
.L_x_905:
[----:B------:R-:W-:Y:S01]  /*1a40*/  IMAD R9, R7, 0x8, R226 ;  /* 0x0000000807097824 */ /* 0x000fe200078e02e2 */
[----:B------:R-:W-:-:S04]  /*1a50*/  SHF.L.U32 R12, R6, 0x1f, RZ ;  /* 0x0000001f060c7819 */ /* 0x000fc800000006ff */
[----:B------:R1:W2:Y:S01]  /*1a60*/  SYNCS.PHASECHK.TRANS64.TRYWAIT P1, [R9+URZ+0x30c10], R12 ;  /* 0x030c100c090075a7 */ /* 0x0002a2000802017f */
[----:B------:R-:W-:Y:S05]  /*1a70*/  @!P0 BRA `(.L_x_906) ;  /* 0x0000000000048947 */ /* 0x000fea0003800000 */
[----:B------:R-:W-:Y:S01]  /*1a80*/  BPT.TRAP 0x1 ;  /* 0x000000040000795c */ /* 0x000fe20000300000 */
.L_x_906:
[----:B------:R-:W-:-:S05]  /*1a90*/  VIADD R10, R226, 0x10000 ;  /* 0x00010000e20a7836 */ /* 0x000fca0000000000 */
[----:B------:R-:W-:-:S04]  /*1aa0*/  SHF.R.U32.HI R10, RZ, 0x4, R10 ;  /* 0x00000004ff0a7819 */ /* 0x000fc8000001160a */
[----:B------:R-:W-:Y:S01]  /*1ab0*/  LOP3.LUT R10, R10, 0x3fff, RZ, 0xc0, !PT ;  /* 0x00003fff0a0a7812 */ /* 0x000fe200078ec0ff */
[----:B--2---:R-:W-:Y:S06]  /*1ac0*/  @P1 BRA `(.L_x_907) ;  /* 0x0000000000081947 */ /* 0x004fec0003800000 */
[----:B------:R-:W2:Y:S02]  /*1ad0*/  SYNCS.PHASECHK.TRANS64.TRYWAIT P1, [R9+URZ+0x30c10], R12 ;  /* 0x030c100c090075a7 */ /* 0x000ea4000802017f */
[----:B--2---:R-:W-:Y:S05]  /*1ae0*/  @!P1 BRA `(.L_x_908) ;  /* 0x0000007400849947 */ /* 0x004fea0003800000 */
.L_x_907:
        /* <DEDUP_REMOVED lines=63> */
.L_x_909:
[----:B------:R1:W1:Y:S01]  /*1ee0*/  SYNCS.PHASECHK.TRANS64.TRYWAIT P1, [R9+URZ+0x30c30], R12 ;  /* 0x030c300c090075a7 */ /* 0x000262000802017f */
[----:B------:R-:W-:Y:S05]  /*1ef0*/  @!P0 BRA `(.L_x_910) ;  /* 0x0000000000048947 */ /* 0x000fea0003800000 */
[----:B------:R-:W-:Y:S01]  /*1f00*/  BPT.TRAP 0x1 ;  /* 0x000000040000795c */ /* 0x000fe20000300000 */
.L_x_910:
[----:B------:R-:W-:-:S05]  /*1f10*/  VIADD R11, R226, 0x18000 ;  /* 0x00018000e20b7836 */ /* 0x000fca0000000000 */
[----:B------:R-:W-:-:S04]  /*1f20*/  SHF.R.U32.HI R11, RZ, 0x4, R11 ;  /* 0x00000004ff0b7819 */ /* 0x000fc8000001160b */
[----:B------:R-:W-:-:S04]  /*1f30*/  LOP3.LUT R218, R11, 0x3fff, RZ, 0xc0, !PT ;  /* 0x00003fff0bda7812 */ /* 0x000fc800078ec0ff */
[----:B------:R-:W-:Y:S01]  /*1f40*/  LOP3.LUT R14, R218, 0x10000, RZ, 0xfc, !PT ;  /* 0x00010000da0e7812 */ /* 0x000fe200078efcff */
[----:B-1----:R-:W-:Y:S06]  /*1f50*/  @P1 BRA `(.L_x_911) ;  /* 0x0000000000081947 */ /* 0x002fec0003800000 */
[----:B------:R-:W1:Y:S02]  /*1f60*/  SYNCS.PHASECHK.TRANS64.TRYWAIT P1, [R9+URZ+0x30c30], R12 ;  /* 0x030c300c090075a7 */ /* 0x000e64000802017f */
[----:B-1----:R-:W-:Y:S05]  /*1f70*/  @!P1 BRA `(.L_x_912) ;  /* 0x0000007000749947 */ /* 0x002fea0003800000 */
.L_x_911:
        /* <DEDUP_REMOVED lines=619> */
.L_x_913:
        /* <DEDUP_REMOVED lines=68> */
.L_x_914:
        /* <DEDUP_REMOVED lines=45> */
.L_x_897:
[----:B------:R-:W-:Y:S05]  /*4d40*/  @P0 BRA `(.L_x_892) ;  /* 0x0000004000b40947 */ /* 0x000fea0003800000 */
[----:B-1----:R-:W2:Y:S01]  /*4d50*/  LDL.LU R26, [R1+0xc] ;  /* 0x00000c00011a7983 */ /* 0x002ea20000300800 */
[----:B------:R-:W1:Y:S01]  /*4d60*/  LDC.64 R2, c[0x0][0x878] ;  /* 0x00021e00ff027b82 */ /* 0x000e620000000a00 */
[----:B------:R-:W-:Y:S01]  /*4d70*/  ULDC UR4, c[0x0][0x870] ;  /* 0x00021c0000047ab9 */ /* 0x000fe20000000800 */
[----:B------:R-:W-:-:S06]  /*4d80*/  ULDC UR6, c[0x0][0x80c] ;  /* 0x0002030000067ab9 */ /* 0x000fcc0000000800 */
[----:B------:R-:W3:Y:S01]  /*4d90*/  LDC R17, c[0x0][0x850] ;  /* 0x00021400ff117b82 */ /* 0x000ee20000000800 */
[----:B------:R-:W4:Y:S01]  /*4da0*/  S2R R6, SR_TID.X ;  /* 0x0000000000067919 */ /* 0x000f220000002100 */
[----:B------:R-:W5:Y:S01]  /*4db0*/  S2R R8, SR_CTAID.Y ;  /* 0x0000000000087919 */ /* 0x000f620000002600 */
[----:B------:R-:W5:Y:S05]  /*4dc0*/  S2R R16, SR_CTAID.X ;  /* 0x0000000000107919 */ /* 0x000f6a0000002500 */
[----:B------:R-:W5:Y:S01]  /*4dd0*/  S2UR UR5, SR_CgaCtaId ;  /* 0x00000000000579c3 */ /* 0x000f620000008800 */
[----:B-1----:R-:W-:-:S07]  /*4de0*/  ISETP.NE.U32.AND P0, PT, R2, RZ, PT ;  /* 0x000000ff0200720c */ /* 0x002fce0003f05070 */
[----:B------:R-:W1:Y:S01]  /*4df0*/  LDC.64 R14, c[0x0][0x840] ;  /* 0x00021000ff0e7b82 */ /* 0x000e620000000a00 */
[----:B------:R-:W-:-:S07]  /*4e00*/  ISETP.NE.AND.EX P0, PT, R3, RZ, PT, P0 ;  /* 0x000000ff0300720c */ /* 0x000fce0003f05300 */
[----:B------:R-:W1:Y:S08]  /*4e10*/  LDC.64 R12, c[0x0][0x818] ;  /* 0x00020600ff0c7b82 */ /* 0x000e700000000a00 */
[----:B------:R-:W2:Y:S08]  /*4e20*/  @P0 LDC.64 R2, c[0x0][0x878] ;  /* 0x00021e00ff020b82 */ /* 0x000eb00000000a00 */
[----:B------:R-:W1:Y:S08]  /*4e30*/  LDC.64 R20, c[0x0][0x848] ;  /* 0x00021200ff147b82 */ /* 0x000e700000000a00 */
[----:B------:R-:W1:Y:S08]  /*4e40*/  LDC.64 R22, c[0x0][0x800] ;  /* 0x00020000ff167b82 */ /* 0x000e700000000a00 */
[----:B------:R-:W1:Y:S01]  /*4e50*/  LDC.64 R24, c[0x0][0x828] ;  /* 0x00020a00ff187b82 */ /* 0x000e620000000a00 */
[----:B--2---:R-:W-:-:S06]  /*4e60*/  @P0 IMAD.WIDE R2, R26, 0x4, R2 ;  /* 0x000000041a020825 */ /* 0x004fcc00078e0202 */
[----:B------:R2:W5:Y:S01]  /*4e70*/  @P0 LDG.E R2, desc[UR38][R2.64] ;  /* 0x0000002602020981 */ /* 0x000562000c1e1900 */
[----:B------:R-:W-:Y:S01]  /*4e80*/  BAR.SYNC.DEFER_BLOCKING 0x1, 0x100 ;  /* 0x0044000000007b1d */ /* 0x000fe20000010000 */
[----:B---3--:R-:W-:Y:S01]  /*4e90*/  ISETP.NE.AND P2, PT, R17, 0x1, PT ;  /* 0x000000011100780c */ /* 0x008fe20003f45270 */
[C---:B----4-:R-:W-:Y:S01]  /*4ea0*/  VIADD R18, R6.reuse, 0xffffff80 ;  /* 0xffffff8006127836 */ /* 0x050fe20000000000 */
[----:B------:R-:W-:-:S03]  /*4eb0*/  ISETP.NE.AND P1, PT, R6, 0x80, PT ;  /* 0x000000800600780c */ /* 0x000fc60003f25270 */
[----:B------:R-:W-:Y:S01]  /*4ec0*/  BSSY B0, `(.L_x_916) ;  /* 0x000004e000007945 */ /* 0x000fe20003800000 */
[----:B------:R-:W-:-:S04]  /*4ed0*/  SHF.R.S32.HI R5, RZ, 0x1f, R18 ;  /* 0x0000001fff057819 */ /* 0x000fc80000011412 */
[----:B------:R-:W-:-:S03]  /*4ee0*/  LEA.HI R5, R5, R18, RZ, 0x7 ;  /* 0x0000001205057211 */ /* 0x000fc600078f38ff */
[----:B------:R-:W5:Y:S01]  /*4ef0*/  @P2 LDC R7, c[0x0][0x854] ;  /* 0x00021500ff072b82 */ /* 0x000f620000000800 */
[C---:B--2---:R-:W-:Y:S01]  /*4f00*/  LOP3.LUT R3, R5.reuse, 0xfffff80, RZ, 0xc0, !PT ;  /* 0x0fffff8005037812 */ /* 0x044fe200078ec0ff */
[----:B------:R-:W-:-:S04]  /*4f10*/  IMAD.SHL.U32 R5, R5, 0x20, RZ ;  /* 0x0000002005057824 */ /* 0x000fc800078e00ff */
[----:B------:R-:W-:Y:S01]  /*4f20*/  IMAD.IADD R4, R18, 0x1, -R3 ;  /* 0x0000000112047824 */ /* 0x000fe200078e0a03 */
[----:B------:R-:W-:Y:S01]  /*4f30*/  LOP3.LUT R5, R5, 0x3ffff000, RZ, 0xc0, !PT ;  /* 0x3ffff00005057812 */ /* 0x000fe200078ec0ff */
[----:B------:R-:W2:Y:S04]  /*4f40*/  @P2 LDC R9, c[0x0][0x858] ;  /* 0x00021600ff092b82 */ /* 0x000ea80000000800 */
[----:B------:R-:W-:Y:S02]  /*4f50*/  IMAD R4, R4, 0x4, R5 ;  /* 0x0000000404047824 */ /* 0x000fe400078e0205 */
[----:B-----5:R-:W-:-:S04]  /*4f60*/  @P2 IMAD.HI.U32 R0, R8, R7, RZ ;  /* 0x0000000708002227 */ /* 0x020fc800078e00ff */
[----:B------:R-:W-:Y:S01]  /*4f70*/  IMAD.MOV.U32 R7, RZ, RZ, R8 ;  /* 0x000000ffff077224 */ /* 0x000fe200078e0008 */
[----:B--2---:R-:W-:Y:S01]  /*4f80*/  @P2 SHF.R.U32.HI R7, RZ, R9, R0 ;  /* 0x00000009ff072219 */ /* 0x004fe20000011600 */
[----:B------:R-:W-:Y:S01]  /*4f90*/  IMAD R0, R26, UR6, RZ ;  /* 0x000000061a007c24 */ /* 0x000fe2000f8e02ff */
[----:B------:R-:W-:Y:S02]  /*4fa0*/  ISETP.NE.AND P2, PT, R18, RZ, PT ;  /* 0x000000ff1200720c */ /* 0x000fe40003f45270 */
[----:B------:R-:W-:Y:S01]  /*4fb0*/  SHF.R.S32.HI R9, RZ, 0x1f, R7 ;  /* 0x0000001fff097819 */ /* 0x000fe20000011407 */
[----:B------:R-:W2:Y:S01]  /*4fc0*/  LDC.64 R18, c[0x0][0x820] ;  /* 0x00020800ff127b82 */ /* 0x000ea20000000a00 */
[----:B------:R-:W-:Y:S01]  /*4fd0*/  SHF.R.S32.HI R6, RZ, 0x1f, R0 ;  /* 0x0000001fff067819 */ /* 0x000fe20000011400 */
[----:B------:R-:W-:-:S05]  /*4fe0*/  @P0 IMAD R2, R26, 0x80, R2 ;  /* 0x000000801a020824 */ /* 0x000fca00078e0202 */
[----:B------:R-:W-:-:S04]  /*4ff0*/  @P0 SHF.R.S32.HI R3, RZ, 0x1f, R2 ;  /* 0x0000001fff030819 */ /* 0x000fc80000011402 */
[----:B------:R-:W-:Y:S01]  /*5000*/  @P0 LEA.HI R3, R3, R2, RZ, 0x7 ;  /* 0x0000000203030211 */ /* 0x000fe200078f38ff */
[----:B------:R-:W-:Y:S01]  /*5010*/  IMAD R2, R16, UR4, RZ ;  /* 0x0000000410027c24 */ /* 0x000fe2000f8e02ff */
[----:B------:R-:W-:Y:S02]  /*5020*/  UMOV UR4, 0x400 ;  /* 0x0000040000047882 */ /* 0x000fe40000000000 */
[----:B------:R-:W-:Y:S01]  /*5030*/  ULEA UR4, UR5, UR4, 0x18 ;  /* 0x0000000405047291 */ /* 0x000fe2000f8ec03f */
[----:B------:R-:W-:Y:S01]  /*5040*/  IMAD R2, R2, UR6, RZ ;  /* 0x0000000602027c24 */ /* 0x000fe2000f8e02ff */
[----:B------:R-:W-:Y:S01]  /*5050*/  ULDC.64 UR6, c[0x0][0x868] ;  /* 0x00021a0000067ab9 */ /* 0x000fe20000000a00 */
[----:B------:R-:W-:-:S03]  /*5060*/  @P0 IMAD.SHL.U32 R3, R3, 0x40, RZ ;  /* 0x0000004003030824 */ /* 0x000fc600078e00ff */
[----:B------:R-:W-:Y:S02]  /*5070*/  IADD3 R10, P3, P4, R2, R0, R7 ;  /* 0x00000000020a7210 */ /* 0x000fe40007c7e007 */
[----:B------:R-:W-:Y:S02]  /*5080*/  SHF.R.S32.HI R5, RZ, 0x1f, R2 ;  /* 0x0000001fff057819 */ /* 0x000fe40000011402 */
[----:B------:R-:W-:Y:S02]  /*5090*/  @P0 LOP3.LUT R2, R3, 0xffffe000, RZ, 0xc0, !PT ;  /* 0xffffe00003020812 */ /* 0x000fe400078ec0ff */
[----:B------:R-:W-:Y:S01]  /*50a0*/  IADD3.X R11, R5, R6, R9, P3, P4 ;  /* 0x00000006050b7210 */ /* 0x000fe20001fe8409 */
[----:B------:R-:W-:Y:S01]  /*50b0*/  IMAD.SHL.U32 R5, R16, 0x2000, RZ ;  /* 0x0000200010057824 */ /* 0x000fe200078e00ff */
[----:B------:R-:W-:Y:S02]  /*50c0*/  @P0 SHF.R.S32.HI R3, RZ, 0x1f, R2 ;  /* 0x0000001fff030819 */ /* 0x000fe40000011402 */
[----:B------:R-:W-:-:S02]  /*50d0*/  @!P0 CS2R R2, SRZ ;  /* 0x0000000000028805 */ /* 0x000fc4000001ff00 */
[----:B------:R-:W-:Y:S01]  /*50e0*/  LEA R0, R4, UR4, 0x2 ;  /* 0x0000000404007c11 */ /* 0x000fe2000f8e10ff */
[----:B-1----:R-:W-:Y:S01]  /*50f0*/  IMAD R6, R9, R14, RZ ;  /* 0x0000000e09067224 */ /* 0x002fe200078e02ff */
[----:B------:R-:W-:Y:S02]  /*5100*/  SHF.L.U64.HI R11, R10, 0x2, R11 ;  /* 0x000000020a0b7819 */ /* 0x000fe4000001020b */
[----:B------:R-:W-:Y:S01]  /*5110*/  IADD3 R4, P3, R5, R2, RZ ;  /* 0x0000000205047210 */ /* 0x000fe20007f7e0ff */
[-C--:B------:R-:W-:Y:S01]  /*5120*/  IMAD R2, R9, R12.reuse, RZ ;  /* 0x0000000c09027224 */ /* 0x080fe200078e02ff */
[----:B------:R1:W-:Y:S01]  /*5130*/  STS.128 [R0], R152 ;  /* 0x0000009800007388 */ /* 0x0003e20000000c00 */
[----:B------:R-:W-:Y:S01]  /*5140*/  IMAD R15, R7, R15, R6 ;  /* 0x0000000f070f7224 */ /* 0x000fe200078e0206 */
[----:B------:R-:W-:Y:S01]  /*5150*/  LEA.HI.X.SX32 R5, R5, R3, 0x1, P3 ;  /* 0x0000000305057211 */ /* 0x000fe200018f0eff */
[C---:B------:R-:W-:Y:S01]  /*5160*/  IMAD R9, R7.reuse, R13, R2 ;  /* 0x0000000d07097224 */ /* 0x040fe200078e0202 */
[----:B------:R-:W-:Y:S01]  /*5170*/  SHF.R.S32.HI R6, RZ, 0x1f, R26 ;  /* 0x0000001fff067819 */ /* 0x000fe2000001141a */
[----:B------:R1:W-:Y:S01]  /*5180*/  STS.128 [R0+0x800], R156 ;  /* 0x0008009c00007388 */ /* 0x0003e20000000c00 */
[----:B------:R-:W-:-:S02]  /*5190*/  IMAD.WIDE.U32 R2, R7, R12, R4 ;  /* 0x0000000c07027225 */ /* 0x000fc400078e0004 */
[----:B------:R-:W-:Y:S01]  /*51a0*/  SEL R13, R6, RZ, !P0 ;  /* 0x000000ff060d7207 */ /* 0x000fe20004000000 */
[----:B------:R1:W-:Y:S01]  /*51b0*/  STS.128 [R0+0x1000], R160 ;  /* 0x001000a000007388 */ /* 0x0003e20000000c00 */
[----:B------:R-:W-:Y:S01]  /*51c0*/  IMAD.IADD R3, R3, 0x1, R9 ;  /* 0x0000000103037824 */ /* 0x000fe200078e0209 */
[----:B------:R-:W-:Y:S02]  /*51d0*/  SEL R9, R26, RZ, !P0 ;  /* 0x000000ff1a097207 */ /* 0x000fe40004000000 */
[----:B------:R1:W-:Y:S01]  /*51e0*/  STS.128 [R0+0x1800], R164 ;  /* 0x001800a400007388 */ /* 0x0003e20000000c00 */
[----:B------:R-:W-:-:S03]  /*51f0*/  IMAD.WIDE.U32 R4, R7, R14, R4 ;  /* 0x0000000e07047225 */ /* 0x000fc600078e0004 */
[----:B------:R1:W-:Y:S01]  /*5200*/  STS.128 [R0+0x2000], R168 ;  /* 0x002000a800007388 */ /* 0x0003e20000000c00 */
[C---:B--2---:R-:W-:Y:S02]  /*5210*/  IMAD R6, R13.reuse, R18, RZ ;  /* 0x000000120d067224 */ /* 0x044fe400078e02ff */
[----:B------:R-:W-:Y:S01]  /*5220*/  IMAD R12, R13, R20, RZ ;  /* 0x000000140d0c7224 */ /* 0x000fe200078e02ff */
[----:B------:R1:W-:Y:S01]  /*5230*/  STS.128 [R0+0x2800], R172 ;  /* 0x002800ac00007388 */ /* 0x0003e20000000c00 */
[----:B------:R-:W-:Y:S02]  /*5240*/  IMAD.SHL.U32 R13, R10, 0x4, RZ ;  /* 0x000000040a0d7824 */ /* 0x000fe400078e00ff */
[----:B------:R-:W-:Y:S01]  /*5250*/  IMAD.IADD R5, R5, 0x1, R15 ;  /* 0x0000000105057824 */ /* 0x000fe200078e020f */
[----:B------:R1:W-:Y:S01]  /*5260*/  STS.128 [R0+0x3000], R176 ;  /* 0x003000b000007388 */ /* 0x0003e20000000c00 */
[----:B------:R-:W-:Y:S01]  /*5270*/  IMAD R15, R9, R19, R6 ;  /* 0x00000013090f7224 */ /* 0x000fe200078e0206 */
[----:B------:R-:W-:Y:S01]  /*5280*/  IADD3 R6, P4, R13, UR6, RZ ;  /* 0x000000060d067c10 */ /* 0x000fe2000ff9e0ff */
[C---:B------:R-:W-:Y:S01]  /*5290*/  IMAD.WIDE.U32 R2, R9.reuse, R18, R2 ;  /* 0x0000001209027225 */ /* 0x040fe200078e0002 */
[----:B------:R1:W-:Y:S03]  /*52a0*/  STS.128 [R0+0x3800], R180 ;  /* 0x003800b400007388 */ /* 0x0003e60000000c00 */
[----:B------:R-:W-:Y:S01]  /*52b0*/  IMAD.WIDE.U32 R4, R9, R20, R4 ;  /* 0x0000001409047225 */ /* 0x000fe200078e0004 */
[----:B------:R-:W-:-:S03]  /*52c0*/  LEA R22, P3, R2, R22, 0x2 ;  /* 0x0000001602167211 */ /* 0x000fc600078610ff */
[----:B------:R-:W-:Y:S01]  /*52d0*/  IMAD.MOV R10, RZ, RZ, -R7 ;  /* 0x000000ffff0a7224 */ /* 0x000fe200078e0a07 */
[----:B------:R-:W-:Y:S01]  /*52e0*/  IADD3.X R7, R11, UR7, RZ, P4, !PT ;  /* 0x000000070b077c10 */ /* 0x000fe2000a7fe4ff */
[----:B------:R-:W-:Y:S01]  /*52f0*/  IMAD R9, R9, R21, R12 ;  /* 0x0000001509097224 */ /* 0x000fe200078e020c */
[----:B------:R-:W-:Y:S01]  /*5300*/  LEA R24, P0, R4, R24, 0x2 ;  /* 0x0000001804187211 */ /* 0x000fe200078010ff */
[----:B------:R-:W-:Y:S02]  /*5310*/  IMAD R17, R17, R10, R8 ;  /* 0x0000000a11117224 */ /* 0x000fe400078e0208 */
[----:B------:R-:W-:Y:S02]  /*5320*/  IMAD.IADD R10, R3, 0x1, R15 ;  /* 0x00000001030a7824 */ /* 0x000fe400078e020f */
[----:B------:R-:W-:Y:S01]  /*5330*/  IMAD.IADD R9, R5, 0x1, R9 ;  /* 0x0000000105097824 */ /* 0x000fe200078e0209 */
[----:B-1----:R-:W-:Y:S07]  /*5340*/  @P2 BRA `(.L_x_917) ;  /* 0x0000000000142947 */ /* 0x002fee0003800000 */
.L_x_918:
[----:B------:R-:W2:Y:S04]  /*5350*/  LDG.E.STRONG.GPU R8, desc[UR38][R6.64] ;  /* 0x0000002606087981 */ /* 0x000ea8000c1ef900 */
[----:B--2---:R-:W-:Y:S01]  /*5360*/  CCTL.IVALL ;  /* 0x00000000ff00798f */ /* 0x004fe20002000000 */
[----:B------:R-:W-:Y:S05]  /*5370*/  YIELD ;  /* 0x0000000000007946 */ /* 0x000fea0003800000 */
[----:B------:R-:W-:-:S13]  /*5380*/  ISETP.NE.AND P2, PT, R8, R17, PT ;  /* 0x000000110800720c */ /* 0x000fda0003f45270 */
[----:B------:R-:W-:Y:S05]  /*5390*/  @P2 BRA `(.L_x_918) ;  /* 0xfffffffc00ec2947 */ /* 0x000fea000383ffff */
.L_x_917:
[----:B------:R-:W-:Y:S05]  /*53a0*/  BSYNC B0 ;  /* 0x0000000000007941 */ /* 0x000fea0003800000 */
.L_x_916:
[----:B------:R-:W-:Y:S01]  /*53b0*/  UMOV UR5, 0xffffffff ;  /* 0xffffffff00057882 */ /* 0x000fe20000000000 */
[----:B------:R-:W-:Y:S02]  /*53c0*/  LEA.HI.X R10, R2, R23, R10, 0x2, P3 ;  /* 0x00000017020a7211 */ /* 0x000fe400018f140a */
[----:B------:R-:W-:Y:S01]  /*53d0*/  LEA.HI.X R9, R4, R25, R9, 0x2, P0 ;  /* 0x0000001904097211 */ /* 0x000fe200000f1409 */
[----:B------:R-:W-:Y:S06]  /*53e0*/  BRA.DIV UR5, `(.L_x_919) ;  /* 0x0000003e056c7947 */ /* 0x000fec000b800000 */
[----:B------:R-:W-:Y:S01]  /*53f0*/  NOP ;  /* 0x0000000000007918 */ /* 0x000fe20000000000 */
.L_x_1009:
        /* <DEDUP_REMOVED lines=16> */
.L_x_922:
[----:B------:R-:W-:Y:S01]  /*5500*/  @P0 ELECT P2, URZ, PT ;  /* 0x00000000003f082f */ /* 0x000fe20003840000 */
[----:B------:R1:W-:-:S12]  /*5510*/  UBLKRED.G.S.ADD.F32.RN [UR6], [UR4], UR5, desc[UR8] ;  /* 0x00000806040073bb */ /* 0x0003d800080a1405 */
[----:B------:R-:W-:Y:S02]  /*5520*/  @P2 PLOP3.LUT P0, PT, P2, PT, PT, 0x8, 0x0 ;  /* 0x000000000000281c */ /* 0x000fe4000170e170 */
[----:B------:R-:W-:-:S11]  /*5530*/  PLOP3.LUT P2, PT, PT, PT, PT, 0x8, 0x0 ;  /* 0x000000000000781c */ /* 0x000fd60003f4e170 */
[----:B-1----:R-:W-:Y:S05]  /*5540*/  @P0 BRA.U.ANY `(.L_x_922) ;  /* 0xfffffffd00ec0947 */ /* 0x002fea000393ffff */
[----:B------:R0:W-:Y:S01]  /*5550*/  UTMACMDFLUSH ;  /* 0x00000000000079b7 */ /* 0x0001e20000000000 */
[----:B------:R-:W-:-:S04]  /*5560*/  DEPBAR.LE SB0, 0x0 ;  /* 0x000080000000791a */ /* 0x000fc80000000000 */
.L_x_921:
[----:B------:R-:W-:Y:S05]  /*5570*/  BSYNC B0 ;  /* 0x0000000000007941 */ /* 0x000fea0003800000 */
.L_x_920:
        /* <DEDUP_REMOVED lines=14> */
.L_x_924:
[----:B------:R-:W-:Y:S05]  /*5660*/  BSYNC B0 ;  /* 0x0000000000007941 */ /* 0x000fea0003800000 */
.L_x_923:
[----:B------:R-:W-:Y:S06]  /*5670*/  BAR.SYNC.DEFER_BLOCKING 0x1, 0x100 ;  /* 0x0044000000007b1d */ /* 0x000fec0000010000 */
[----:B------:R-:W-:Y:S01]  /*5680*/  ULDC.64 UR6, c[0x0][0x860] ;  /* 0x0002180000067ab9 */ /* 0x000fe20000000a00 */
[----:B------:R-:W-:Y:S01]  /*5690*/  BSSY B0, `(.L_x_925) ;  /* 0x0000011000007945 */ /* 0x000fe20003800000 */
[----:B------:R-:W-:-:S04]  /*56a0*/  IADD3 R2, P0, R13, UR6, RZ ;  /* 0x000000060d027c10 */ /* 0x000fc8000ff1e0ff */
[----:B-1----:R-:W-:Y:S01]  /*56b0*/  IADD3.X R3, R11, UR7, RZ, P0, !PT ;  /* 0x000000070b037c10 */ /* 0x002fe200087fe4ff */
        /* <DEDUP_REMOVED lines=9> */
.L_x_927:
[----:B-1----:R-:W2:Y:S04]  /*5750*/  LDG.E.STRONG.GPU R0, desc[UR38][R2.64] ;  /* 0x0000002602007981 */ /* 0x002ea8000c1ef900 */
[----:B--2---:R-:W-:Y:S01]  /*5760*/  CCTL.IVALL ;  /* 0x00000000ff00798f */ /* 0x004fe20002000000 */
[----:B------:R-:W-:Y:S05]  /*5770*/  YIELD ;  /* 0x0000000000007946 */ /* 0x000fea0003800000 */
[----:B------:R-:W-:-:S13]  /*5780*/  ISETP.NE.AND P0, PT, R0, R17, PT ;  /* 0x000000110000720c */ /* 0x000fda0003f05270 */
[----:B------:R-:W-:Y:S05]  /*5790*/  @P0 BRA `(.L_x_927) ;  /* 0xfffffffc00ec0947 */ /* 0x000fea000383ffff */
.L_x_926:
[----:B------:R-:W-:Y:S05]  /*57a0*/  BSYNC B0 ;  /* 0x0000000000007941 */ /* 0x000fea0003800000 */
.L_x_925:
[----:B------:R-:W-:-:S03]  /*57b0*/  UMOV UR5, 0xffffffff ;  /* 0xffffffff00057882 */ /* 0x000fc60000000000 */
[----:B------:R-:W-:Y:S05]  /*57c0*/  BRA.DIV UR5, `(.L_x_928) ;  /* 0x0000003a05907947 */ /* 0x000fea000b800000 */
[----:B------:R-:W-:Y:S01]  /*57d0*/  NOP ;  /* 0x0000000000007918 */ /* 0x000fe20000000000 */
.L_x_1012:
[----:B------:R-:W-:Y:S01]  /*57e0*/  @!PT LDS RZ, [RZ] ;  /* 0x00000000fffff984 */ /* 0x000fe20000000800 */
[----:B------:R-:W-:Y:S01]  /*57f0*/  @!PT LDS RZ, [RZ] ;  /* 0x00000000fffff984 */ /* 0x000fe20000000800 */
[----:B------:R-:W-:Y:S01]  /*5800*/  @!PT LDS RZ, [RZ] ;  /* 0x00000000fffff984 */ /* 0x000fe20000000800 */
[----:B------:R-:W-:Y:S01]  /*5810*/  @!PT LDS RZ, [RZ] ;  /* 0x00000000fffff984 */ /* 0x000fe20000000800 */
[----:B------:R2:W-:Y:S06]  /*5820*/  MEMBAR.ALL.CTA ;  /* 0x0000000000007992 */ /* 0x0005ec0000008000 */
[----:B--2---:R-:W2:Y:S01]  /*5830*/  FENCE.VIEW.ASYNC.S ;  /* 0x00000000000073c6 */ /* 0x004ea20000000000 */
[----:B------:R-:W-:Y:S05]  /*5840*/  WARPSYNC.ALL ;  /* 0x0000000000007948 */ /* 0x000fea0003800000 */
[----:B------:R-:W-:Y:S01]  /*5850*/  BSSY B0, `(.L_x_929) ;  /* 0x0000010000007945 */ /* 0x000fe20003800000 */
[----:B--2---:R-:W-:Y:S06]  /*5860*/  BAR.SYNC.DEFER_BLOCKING 0x1, 0x100 ;  /* 0x0044000000007b1d */ /* 0x004fec0000010000 */
[----:B------:R-:W-:Y:S05]  /*5870*/  @P1 BRA `(.L_x_930) ;  /* 0x0000000000341947 */ /* 0x000fea0003800000 */
[----:B------:R-:W-:Y:S01]  /*5880*/  R2UR UR6, R22 ;  /* 0x00000000160672ca */ /* 0x000fe200000e0000 */
[----:B------:R-:W-:Y:S01]  /*5890*/  UMOV UR5, 0x800 ;  /* 0x0000080000057882 */ /* 0x000fe20000000000 */
[----:B------:R-:W-:Y:S01]  /*58a0*/  R2UR UR7, R10 ;  /* 0x000000000a0772ca */ /* 0x000fe200000e0000 */
[----:B------:R-:W-:Y:S01]  /*58b0*/  UMOV UR8, 0x0 ;  /* 0x0000000000087882 */ /* 0x000fe20000000000 */
[----:B------:R-:W-:Y:S01]  /*58c0*/  PLOP3.LUT P0, PT, PT, PT, PT, 0x80, 0x0 ;  /* 0x000000000000781c */ /* 0x000fe20003f0f070 */
[----:B------:R-:W-:-:S12]  /*58d0*/  UMOV UR9, 0x14f00000 ;  /* 0x14f0000000097882 */ /* 0x000fd80000000000 */
.L_x_931:
[----:B------:R-:W-:Y:S01]  /*58e0*/  @P0 ELECT P2, URZ, PT ;  /* 0x00000000003f082f */ /* 0x000fe20003840000 */
[----:B------:R2:W-:-:S12]  /*58f0*/  UBLKRED.G.S.ADD.F32.RN [UR6], [UR4], UR5, desc[UR8] ;  /* 0x00000806040073bb */ /* 0x0005d800080a1405 */
[----:B------:R-:W-:Y:S02]  /*5900*/  @P2 PLOP3.LUT P0, PT, P2, PT, PT, 0x8, 0x0 ;  /* 0x000000000000281c */ /* 0x000fe4000170e170 */
[----:B------:R-:W-:-:S11]  /*5910*/  PLOP3.LUT P2, PT, PT, PT, PT, 0x8, 0x0 ;  /* 0x000000000000781c */ /* 0x000fd60003f4e170 */
[----:B--2---:R-:W-:Y:S05]  /*5920*/  @P0 BRA.U.ANY `(.L_x_931) ;  /* 0xfffffffd00ec0947 */ /* 0x004fea000393ffff */
[----:B------:R0:W-:Y:S01]  /*5930*/  UTMACMDFLUSH ;  /* 0x00000000000079b7 */ /* 0x0001e20000000000 */
[----:B------:R-:W-:-:S04]  /*5940*/  DEPBAR.LE SB0, 0x0 ;  /* 0x000080000000791a */ /* 0x000fc80000000000 */
.L_x_930:
[----:B------:R-:W-:Y:S05]  /*5950*/  BSYNC B0 ;  /* 0x0000000000007941 */ /* 0x000fea0003800000 */
.L_x_929:
[----:B------:R-:W-:Y:S01]  /*5960*/  NOP ;  /* 0x0000000000007918 */ /* 0x000fe20000000000 */
[----:B------:R-:W-:Y:S05]  /*5970*/  @P1 BRA `(.L_x_892) ;  /* 0x0000003400a81947 */ /* 0x000fea0003800000 */
[----:B------:R-:W-:Y:S01]  /*5980*/  IMAD.MOV.U32 R5, RZ, RZ, 0x1 ;  /* 0x00000001ff057424 */ /* 0x000fe200078e00ff */
        /* <DEDUP_REMOVED lines=8> */
[----:B012345:R-:W-:Y:S04]  /*5a10*/  CCTL.IVALL ;  /* 0x00000000ff00798f */ /* 0x03ffe80002000000 */
[----:B------:R2:W-:Y:S01]  /*5a20*/  REDG.E.ADD.S32.STRONG.GPU desc[UR38][R2.64], R5 ;  /* 0x000000050200798e */ /* 0x0005e2000c10e3a6 */
[----:B------:R-:W-:Y:S05]  /*5a30*/  BRA `(.L_x_892) ;  /* 0x0000003400787947 */ /* 0x000fea0003800000 */
.L_x_887:
        /* <DEDUP_REMOVED lines=21> */
.L_x_933:
        /* <DEDUP_REMOVED lines=13> */
.L_x_935:
[----:B------:R-:W-:-:S05]  /*5c60*/  ULDC UR4, c[0x0][0x8c4] ;  /* 0x0002310000047ab9 */ /* 0x000fca0000000800 */
.L_x_934:
        /* <DEDUP_REMOVED lines=37> */
.L_x_936:
        /* <DEDUP_REMOVED lines=20> */
[----:B------:R-:W-:-:S02]  /*6000*/  USEL UR13, UR5, URZ, !UP0 ;  /* 0x0000003f050d7287 */ /* 0x000fc4000c000000 */
[----:B------:R-:W-:Y:S01]  /*6010*/  UIADD3 UR8, UP0, UR6, UR14, URZ ;  /* 0x0000000e06087290 */ /* 0x000fe2000ff1e03f */
[----:B------:R-:W-:Y:S01]  /*6020*/  SHF.R.S32.HI R3, RZ, 0x7, R3 ;  /* 0x00000007ff037819 */ /* 0x000fe20000011403 */
[----:B------:R-:W-:Y:S01]  /*6030*/  UIADD3 UR5, UR15, UR9, URZ ;  /* 0x000000090f057290 */ /* 0x000fe2000fffe03f */
[----:B------:R-:W-:Y:S01]  /*6040*/  ULDC UR10, c[0x0][0x288] ;  /* 0x0000a200000a7ab9 */ /* 0x000fe20000000800 */
[----:B------:R-:W-:Y:S01]  /*6050*/  ULDC.64 UR16, c[0x0][0x2e0] ;  /* 0x0000b80000107ab9 */ /* 0x000fe20000000a00 */
[----:B------:R-:W-:Y:S01]  /*6060*/  UIMAD UR12, UR12, UR10, URZ ;  /* 0x0000000a0c0c72a4 */ /* 0x000fe2000f8e023f */
[----:B------:R-:W-:Y:S01]  /*6070*/  VIMNMX R3, R3, 0x1, !PT ;  /* 0x0000000103037848 */ /* 0x000fe20007fe0100 */
[----:B------:R-:W-:Y:S01]  /*6080*/  ULDC UR11, c[0x0][0x760] ;  /* 0x0001d800000b7ab9 */ /* 0x000fe20000000800 */
[----:B------:R-:W-:Y:S02]  /*6090*/  UIADD3.X UR9, UR7, UR5, URZ, UP0, !UPT ;  /* 0x0000000507097290 */ /* 0x000fe400087fe43f */
[----:B------:R-:W-:Y:S01]  /*60a0*/  UIMAD UR13, UR13, UR16, URZ ;  /* 0x000000100d0d72a4 */ /* 0x000fe2000f8e023f */
[----:B------:R-:W-:Y:S01]  /*60b0*/  LOP3.LUT R6, R3, 0x1, RZ, 0xc0, !PT ;  /* 0x0000000103067812 */ /* 0x000fe200078ec0ff */
[----:B------:R-:W-:-:S02]  /*60c0*/  UIMAD UR10, UR10, UR11, URZ ;  /* 0x0000000b0a0a72a4 */ /* 0x000fc4000f8e023f */
[----:B------:R-:W-:Y:S02]  /*60d0*/  UIADD3 UR11, UP0, UR12, UR19, URZ ;  /* 0x000000130c0b7290 */ /* 0x000fe4000ff1e03f */
[----:B------:R-:W-:Y:S01]  /*60e0*/  UIMAD UR13, UR18, UR17, UR13 ;  /* 0x00000011120d72a4 */ /* 0x000fe2000f8e020d */
[----:B-1----:R-:W-:Y:S01]  /*60f0*/  LOP3.LUT R0, R4, 0x1f, RZ, 0xc0, !PT ;  /* 0x0000001f04007812 */ /* 0x002fe200078ec0ff */
[----:B------:R-:W-:Y:S02]  /*6100*/  UIMAD.WIDE.U32 UR8, UR18, UR16, UR8 ;  /* 0x00000010120872a5 */ /* 0x000fe4000f8e0008 */
[----:B------:R-:W-:Y:S01]  /*6110*/  ULEA.HI.X.SX32 UR12, UR12, UR4, 0x1, UP0 ;  /* 0x000000040c0c7291 */ /* 0x000fe200080f0e3f */
[----:B------:R-:W-:Y:S01]  /*6120*/  ELECT P0, URZ, PT ;  /* 0x00000000003f782f */ /* 0x000fe20003800000 */
        /* <DEDUP_REMOVED lines=19> */
.L_x_962:
        /* <DEDUP_REMOVED lines=17> */
.L_x_940:
[----:B------:R-:W2:Y:S04]  /*6370*/  LDG.E.STRONG.GPU R5, desc[UR38][R2.64] ;  /* 0x0000002602057981 */ /* 0x000ea8000c1ef900 */
[----:B--2---:R-:W-:Y:S01]  /*6380*/  CCTL.IVALL ;  /* 0x00000000ff00798f */ /* 0x004fe20002000000 */
[----:B------:R-:W-:Y:S05]  /*6390*/  YIELD ;  /* 0x0000000000007946 */ /* 0x000fea0003800000 */
[----:B------:R-:W-:-:S13]  /*63a0*/  ISETP.NE.AND P3, PT, R5, UR24, PT ;  /* 0x0000001805007c0c */ /* 0x000fda000bf65270 */
[----:B------:R-:W-:Y:S05]  /*63b0*/  @P3 BRA `(.L_x_940) ;  /* 0xfffffffc00ec3947 */ /* 0x000fea000383ffff */
.L_x_939:
[----:B------:R-:W-:Y:S05]  /*63c0*/  BSYNC B0 ;  /* 0x0000000000007941 */ /* 0x000fea0003800000 */
.L_x_938:
[----:B------:R-:W-:-:S03]  /*63d0*/  UMOV UR22, 0xffffffff ;  /* 0xffffffff00167882 */ /* 0x000fc60000000000 */
[----:B------:R-:W-:Y:S05]  /*63e0*/  BRA.DIV UR22, `(.L_x_941) ;  /* 0x0000002e16a47947 */ /* 0x000fea000b800000 */
[----:B------:R-:W-:Y:S01]  /*63f0*/  NOP ;  /* 0x0000000000007918 */ /* 0x000fe20000000000 */
.L_x_1015:
        /* <DEDUP_REMOVED lines=19> */
.L_x_943:
[----:B------:R-:W-:Y:S05]  /*6530*/  BSYNC B0 ;  /* 0x0000000000007941 */ /* 0x000fea0003800000 */
.L_x_942:
        /* <DEDUP_REMOVED lines=13> */
.L_x_945:
[----:B------:R-:W-:Y:S05]  /*6610*/  BSYNC B0 ;  /* 0x0000000000007941 */ /* 0x000fea0003800000 */
.L_x_944:
[----:B------:R-:W-:Y:S06]  /*6620*/  BAR.ARV 0xa, 0xa0 ;  /* 0x0282800000007b1d */ /* 0x000fec0000002000 */
[----:B------:R-:W-:Y:S04]  /*6630*/  BSSY B0, `(.L_x_946) ;  /* 0x0000003000007945 */ /* 0x000fe80003800000 */
[----:B------:R-:W-:Y:S05]  /*6640*/  @!P0 BRA `(.L_x_947) ;  /* 0x0000000000048947 */ /* 0x000fea0003800000 */
[----:B------:R-:W-:-:S04]  /*6650*/  DEPBAR.LE SB0, 0x0 ;  /* 0x000080000000791a */ /* 0x000fc80000000000 */
.L_x_947:
[----:B------:R-:W-:Y:S05]  /*6660*/  BSYNC B0 ;  /* 0x0000000000007941 */ /* 0x000fea0003800000 */
.L_x_946:
        /* <DEDUP_REMOVED lines=19> */
.L_x_949:
[----:B------:R-:W-:Y:S05]  /*67a0*/  BSYNC B0 ;  /* 0x0000000000007941 */ /* 0x000fea0003800000 */
.L_x_948:
        /* <DEDUP_REMOVED lines=9> */
.L_x_952:
[----:B------:R-:W2:Y:S04]  /*6840*/  LDG.E.STRONG.GPU R5, desc[UR38][R2.64] ;  /* 0x0000002602057981 */ /* 0x000ea8000c1ef900 */
[----:B--2---:R-:W-:Y:S01]  /*6850*/  CCTL.IVALL ;  /* 0x00000000ff00798f */ /* 0x004fe20002000000 */
[----:B------:R-:W-:Y:S05]  /*6860*/  YIELD ;  /* 0x0000000000007946 */ /* 0x000fea0003800000 */
[----:B------:R-:W-:-:S13]  /*6870*/  ISETP.NE.AND P3, PT, R5, UR24, PT ;  /* 0x0000001805007c0c */ /* 0x000fda000bf65270 */
[----:B------:R-:W-:Y:S05]  /*6880*/  @P3 BRA `(.L_x_952) ;  /* 0xfffffffc00ec3947 */ /* 0x000fea000383ffff */
.L_x_951:
[----:B------:R-:W-:Y:S05]  /*6890*/  BSYNC B0 ;  /* 0x0000000000007941 */ /* 0x000fea0003800000 */
.L_x_950:
[----:B------:R-:W-:-:S03]  /*68a0*/  UMOV UR6, 0xffffffff ;  /* 0xffffffff00067882 */ /* 0x000fc60000000000 */
[----:B------:R-:W-:Y:S05]  /*68b0*/  BRA.DIV UR6, `(.L_x_953) ;  /* 0x0000002a068c7947 */ /* 0x000fea000b800000 */
[----:B------:R-:W-:Y:S01]  /*68c0*/  NOP ;  /* 0x0000000000007918 */ /* 0x000fe20000000000 */
.L_x_1018:
        /* <DEDUP_REMOVED lines=13> */
.L_x_955:
[----:B------:R-:W-:Y:S05]  /*69a0*/  BSYNC B0 ;  /* 0x0000000000007941 */ /* 0x000fea0003800000 */
.L_x_954:
        /* <DEDUP_REMOVED lines=13> */
.L_x_957:
[----:B------:R-:W-:Y:S05]  /*6a80*/  BSYNC B0 ;  /* 0x0000000000007941 */ /* 0x000fea0003800000 */
.L_x_956:
[----:B------:R-:W-:Y:S06]  /*6a90*/  BAR.ARV 0xa, 0xa0 ;  /* 0x0282800000007b1d */ /* 0x000fec0000002000 */
[----:B------:R-:W-:Y:S04]  /*6aa0*/  BSSY B0, `(.L_x_958) ;  /* 0x0000003000007945 */ /* 0x000fe80003800000 */
[----:B------:R-:W-:Y:S05]  /*6ab0*/  @!P0 BRA `(.L_x_959) ;  /* 0x0000000000048947 */ /* 0x000fea0003800000 */
[----:B------:R-:W-:-:S04]  /*6ac0*/  DEPBAR.LE SB0, 0x0 ;  /* 0x000080000000791a */ /* 0x000fc80000000000 */
.L_x_959:
[----:B------:R-:W-:Y:S05]  /*6ad0*/  BSYNC B0 ;  /* 0x0000000000007941 */ /* 0x000fea0003800000 */
.L_x_958:
        /* <DEDUP_REMOVED lines=19> */
.L_x_961:
[----:B------:R-:W-:Y:S05]  /*6c10*/  BSYNC B0 ;  /* 0x0000000000007941 */ /* 0x000fea0003800000 */
.L_x_960:
[----:B------:R-:W-:Y:S02]  /*6c20*/  UIADD3 UR4, UR4, 0x2, URZ ;  /* 0x0000000204047890 */ /* 0x000fe4000fffe03f */
[----:B------:R-:W-:Y:S01]  /*6c30*/  UIADD3 UR5, UR5, 0x1, URZ ;  /* 0x0000000105057890 */ /* 0x000fe2000fffe03f */
[----:B------:R-:W-:Y:S11]  /*6c40*/  @P2 BRA `(.L_x_962) ;  /* 0xfffffff400842947 */ /* 0x000ff6000383ffff */
.L_x_937:
        /* <DEDUP_REMOVED lines=13> */
.L_x_965:
[----:B------:R-:W2:Y:S04]  /*6d20*/  LDG.E.STRONG.GPU R0, desc[UR38][R2.64] ;  /* 0x0000002602007981 */ /* 0x000ea8000c1ef900 */
[----:B--2---:R-:W-:Y:S01]  /*6d30*/  CCTL.IVALL ;  /* 0x00000000ff00798f */ /* 0x004fe20002000000 */
[----:B------:R-:W-:Y:S05]  /*6d40*/  YIELD ;  /* 0x0000000000007946 */ /* 0x000fea0003800000 */
[----:B------:R-:W-:-:S13]  /*6d50*/  ISETP.NE.AND P1, PT, R0, UR24, PT ;  /* 0x0000001800007c0c */ /* 0x000fda000bf25270 */
[----:B------:R-:W-:Y:S05]  /*6d60*/  @P1 BRA `(.L_x_965) ;  /* 0xfffffffc00ec1947 */ /* 0x000fea000383ffff */
.L_x_964:
[----:B------:R-:W-:Y:S05]  /*6d70*/  BSYNC B0 ;  /* 0x0000000000007941 */ /* 0x000fea0003800000 */
.L_x_963:
[----:B------:R-:W-:-:S03]  /*6d80*/  UMOV UR5, 0xffffffff ;  /* 0xffffffff00057882 */ /* 0x000fc60000000000 */
[----:B------:R-:W-:Y:S05]  /*6d90*/  BRA.DIV UR5, `(.L_x_966) ;  /* 0x0000002605707947 */ /* 0x000fea000b800000 */
[----:B------:R-:W-:Y:S01]  /*6da0*/  NOP ;  /* 0x0000000000007918 */ /* 0x000fe20000000000 */
.L_x_1021:
        /* <DEDUP_REMOVED lines=22> */
.L_x_968:
[----:B------:R-:W-:Y:S05]  /*6f10*/  BSYNC B0 ;  /* 0x0000000000007941 */ /* 0x000fea0003800000 */
.L_x_967:
        /* <DEDUP_REMOVED lines=20> */
.L_x_970:
[----:B------:R-:W-:Y:S05]  /*7060*/  BSYNC B0 ;  /* 0x0000000000007941 */ /* 0x000fea0003800000 */
.L_x_969:
[----:B------:R-:W-:Y:S06]  /*7070*/  BAR.ARV 0xa, 0xa0 ;  /* 0x0282800000007b1d */ /* 0x000fec0000002000 */
[----:B------:R-:W-:Y:S04]  /*7080*/  BSSY B0, `(.L_x_971) ;  /* 0x0000003000007945 */ /* 0x000fe80003800000 */
[----:B------:R-:W-:Y:S05]  /*7090*/  @!P0 BRA `(.L_x_972) ;  /* 0x0000000000048947 */ /* 0x000fea0003800000 */
[----:B------:R-:W-:-:S04]  /*70a0*/  DEPBAR.LE SB0, 0x0 ;  /* 0x000080000000791a */ /* 0x000fc80000000000 */
.L_x_972:
[----:B------:R-:W-:Y:S05]  /*70b0*/  BSYNC B0 ;  /* 0x0000000000007941 */ /* 0x000fea0003800000 */
.L_x_971:
        /* <DEDUP_REMOVED lines=19> */
.L_x_932:
        /* <DEDUP_REMOVED lines=10> */
.L_x_973:
        /* <DEDUP_REMOVED lines=10> */
.L_x_975:
[----:B------:R-:W3:Y:S02]  /*7330*/  LDC R5, c[0x0][0x8c4] ;  /* 0x00023100ff057b82 */ /* 0x000ee40000000800 */
.L_x_974:
        /* <DEDUP_REMOVED lines=45> */
.L_x_977:
        /* <DEDUP_REMOVED lines=66> */
.L_x_1022:
        /* <DEDUP_REMOVED lines=9> */
.L_x_980:
        /* <DEDUP_REMOVED lines=63> */
.L_x_991:
[----:B------:R-:W-:-:S04]  /*7eb0*/  SHF.L.U32 R21, R10, 0x1f, RZ ;  /* 0x0000001f0a157819 */ /* 0x000fc800000006ff */
[----:B-1----:R-:W1:Y:S02]  /*7ec0*/  SYNCS.PHASECHK.TRANS64.TRYWAIT P1, [R12+URZ+0x30c40], R21 ;  /* 0x030c40150c0075a7 */ /* 0x002e64000802017f */
[----:B-12--5:R-:W-:Y:S05]  /*7ed0*/  @!P1 BRA `(.L_x_983) ;  /* 0x0000001400509947 */ /* 0x026fea0003800000 */
.L_x_1023:
[----:B------:R-:W-:Y:S05]  /*7ee0*/  @P0 BRA `(.L_x_984) ;  /* 0x0000000000140947 */ /* 0x000fea0003800000 */
[----:B------:R-:W-:Y:S01]  /*7ef0*/  ISETP.NE.AND P1, PT, R20, RZ, PT ;  /* 0x000000ff1400720c */ /* 0x000fe20003f25270 */
[----:B------:R-:W-:-:S04]  /*7f00*/  IMAD.MOV.U32 R3, RZ, RZ, 0x4200 ;  /* 0x00004200ff037424 */ /* 0x000fc800078e00ff */
[----:B------:R2:W-:Y:S08]  /*7f10*/  SYNCS.ARRIVE.TRANS64 RZ, [R12+URZ+0x30c30], R3 ;  /* 0x030c30030cff79a7 */ /* 0x0005f0000800003f */
[----:B------:R-:W-:Y:S05]  /*7f20*/  @!P1 BRA `(.L_x_984) ;  /* 0x0000000000049947 */ /* 0x000fea0003800000 */
[----:B------:R-:W-:Y:S01]  /*7f30*/  BPT.TRAP 0x1 ;  /* 0x000000040000795c */ /* 0x000fe20000300000 */
.L_x_984:
        /* <DEDUP_REMOVED lines=30> */
.L_x_1024:
[----:B------:R-:W-:Y:S05]  /*8120*/  @P0 BRA `(.L_x_986) ;  /* 0x0000000000140947 */ /* 0x000fea0003800000 */
[----:B------:R-:W-:Y:S01]  /*8130*/  ISETP.NE.AND P1, PT, R20, RZ, PT ;  /* 0x000000ff1400720c */ /* 0x000fe20003f25270 */
[----:B------:R-:W-:-:S04]  /*8140*/  IMAD.MOV.U32 R2, RZ, RZ, 0x4200 ;  /* 0x00004200ff027424 */ /* 0x000fc800078e00ff */
[----:B------:R3:W-:Y:S08]  /*8150*/  SYNCS.ARRIVE.TRANS64 RZ, [R12+URZ+0x30c18], R2 ;  /* 0x030c18020cff79a7 */ /* 0x0007f0000800003f */
[----:B------:R-:W-:Y:S05]  /*8160*/  @!P1 BRA `(.L_x_986) ;  /* 0x0000000000049947 */ /* 0x000fea0003800000 */
[----:B------:R-:W-:Y:S01]  /*8170*/  BPT.TRAP 0x1 ;  /* 0x000000040000795c */ /* 0x000fe20000300000 */
.L_x_986:
        /* <DEDUP_REMOVED lines=22> */
.L_x_1025:
        /* <DEDUP_REMOVED lines=9> */
.L_x_988:
        /* <DEDUP_REMOVED lines=24> */
.L_x_1027:
[----:B------:R-:W-:Y:S05]  /*84f0*/  @P0 BRA `(.L_x_990) ;  /* 0x0000000000140947 */ /* 0x000fea0003800000 */
[----:B------:R-:W-:Y:S01]  /*8500*/  ISETP.NE.AND P1, PT, R20, RZ, PT ;  /* 0x000000ff1400720c */ /* 0x000fe20003f25270 */
[----:B-1----:R-:W-:-:S04]  /*8510*/  IMAD.MOV.U32 R5, RZ, RZ, 0x4200 ;  /* 0x00004200ff057424 */ /* 0x002fc800078e00ff */
[----:B------:R2:W-:Y:S08]  /*8520*/  SYNCS.ARRIVE.TRANS64 RZ, [R12+URZ+0x30c10], R5 ;  /* 0x030c10050cff79a7 */ /* 0x0005f0000800003f */
[----:B------:R-:W-:Y:S05]  /*8530*/  @!P1 BRA `(.L_x_990) ;  /* 0x0000000000049947 */ /* 0x000fea0003800000 */
[----:B------:R-:W-:Y:S01]  /*8540*/  BPT.TRAP 0x1 ;  /* 0x000000040000795c */ /* 0x000fe20000300000 */
.L_x_990:
        /* <DEDUP_REMOVED lines=23> */
.L_x_982:
[----:B------:R-:W-:-:S13]  /*86c0*/  ISETP.NE.AND P1, PT, R18, RZ, PT ;  /* 0x000000ff1200720c */ /* 0x000fda0003f25270 */
[----:B------:R-:W-:Y:S05]  /*86d0*/  @!P1 BRA `(.L_x_981) ;  /* 0x0000000000f89947 */ /* 0x000fea0003800000 */
[----:B------:R-:W-:-:S04]  /*86e0*/  SHF.L.U32 R13, R10, 0x1f, RZ ;  /* 0x0000001f0a0d7819 */ /* 0x000fc800000006ff */
[----:B------:R-:W1:Y:S02]  /*86f0*/  SYNCS.PHASECHK.TRANS64.TRYWAIT P1, [R12+URZ+0x30c40], R13 ;  /* 0x030c400d0c0075a7 */ /* 0x000e64000802017f */
[----:B-1----:R-:W-:Y:S05]  /*8700*/  @!P1 BRA `(.L_x_992) ;  /* 0x0000000c00989947 */ /* 0x002fea0003800000 */
.L_x_1028:
[----:B------:R-:W-:Y:S05]  /*8710*/  @P0 BRA `(.L_x_993) ;  /* 0x0000000000140947 */ /* 0x000fea0003800000 */
[----:B------:R-:W-:Y:S01]  /*8720*/  ISETP.NE.AND P1, PT, R20, RZ, PT ;  /* 0x000000ff1400720c */ /* 0x000fe20003f25270 */
[----:B------:R-:W-:-:S04]  /*8730*/  IMAD.MOV.U32 R5, RZ, RZ, 0x4200 ;  /* 0x00004200ff057424 */ /* 0x000fc800078e00ff */
[----:B------:R2:W-:Y:S08]  /*8740*/  SYNCS.ARRIVE.TRANS64 RZ, [R12+URZ+0x30c30], R5 ;  /* 0x030c30050cff79a7 */ /* 0x0005f0000800003f */
[----:B------:R-:W-:Y:S05]  /*8750*/  @!P1 BRA `(.L_x_993) ;  /* 0x0000000000049947 */ /* 0x000fea0003800000 */
[----:B------:R-:W-:Y:S01]  /*8760*/  BPT.TRAP 0x1 ;  /* 0x000000040000795c */ /* 0x000fe20000300000 */
.L_x_993:
        /* <DEDUP_REMOVED lines=27> */
.L_x_1029:
[----:B------:R-:W-:Y:S05]  /*8920*/  @P0 BRA `(.L_x_995) ;  /* 0x0000000000140947 */ /* 0x000fea0003800000 */
[----:B------:R-:W-:Y:S01]  /*8930*/  ISETP.NE.AND P0, PT, R20, RZ, PT ;  /* 0x000000ff1400720c */ /* 0x000fe20003f05270 */
[----:B------:R-:W-:-:S04]  /*8940*/  IMAD.MOV.U32 R5, RZ, RZ, 0x4200 ;  /* 0x00004200ff057424 */ /* 0x000fc800078e00ff */
[----:B------:R3:W-:Y:S08]  /*8950*/  SYNCS.ARRIVE.TRANS64 RZ, [R12+URZ+0x30c18], R5 ;  /* 0x030c18050cff79a7 */ /* 0x0007f0000800003f */
[----:B------:R-:W-:Y:S05]  /*8960*/  @!P0 BRA `(.L_x_995) ;  /* 0x0000000000048947 */ /* 0x000fea0003800000 */
[----:B------:R-:W-:Y:S01]  /*8970*/  BPT.TRAP 0x1 ;  /* 0x000000040000795c */ /* 0x000fe20000300000 */
.L_x_995:
        /* <DEDUP_REMOVED lines=20> */
.L_x_981:
[----:B------:R-:W3:Y:S01]  /*8ac0*/  S2R R2, SR_TID.X ;  /* 0x0000000000027919 */ /* 0x000ee20000002100 */
[----:B-12--5:R-:W-:Y:S01]  /*8ad0*/  IMAD R13, R0, 0x8, R12 ;  /* 0x00000008000d7824 */ /* 0x026fe200078e020c */
[----:B---3--:R-:W-:Y:S02]  /*8ae0*/  LOP3.LUT R3, R2, 0x7f, RZ, 0xc0, !PT ;  /* 0x0000007f02037812 */ /* 0x008fe400078ec0ff */
[----:B------:R-:W-:Y:S02]  /*8af0*/  SHF.L.U32 R2, R10, 0x1f, RZ ;  /* 0x0000001f0a027819 */ /* 0x000fe400000006ff */
[----:B------:R-:W-:Y:S02]  /*8b00*/  ISETP.NE.AND P1, PT, R3, RZ, PT ;  /* 0x000000ff0300720c */ /* 0x000fe40003f25270 */
[----:B------:R-:W1:Y:S02]  /*8b10*/  SYNCS.PHASECHK.TRANS64.TRYWAIT P0, [R13+URZ+0x30c40], R2 ;  /* 0x030c40020d0075a7 */ /* 0x000e64000800017f */
[----:B-1----:R-:W-:Y:S09]  /*8b20*/  @!P0 BRA `(.L_x_996) ;  /* 0x0000000800b88947 */ /* 0x002ff20003800000 */
.L_x_1030:
[----:B------:R-:W-:Y:S05]  /*8b30*/  @P1 BRA `(.L_x_997) ;  /* 0x0000000000181947 */ /* 0x000fea0003800000 */
[----:B------:R-:W2:Y:S01]  /*8b40*/  S2R R3, SR_TID.X ;  /* 0x0000000000037919 */ /* 0x000ea20000002100 */
[----:B-1----:R-:W-:-:S04]  /*8b50*/  IMAD.MOV.U32 R2, RZ, RZ, 0x4200 ;  /* 0x00004200ff027424 */ /* 0x002fc800078e00ff */
[----:B------:R3:W-:Y:S01]  /*8b60*/  SYNCS.ARRIVE.TRANS64 RZ, [R13+URZ+0x30c30], R2 ;  /* 0x030c30020dff79a7 */ /* 0x0007e2000800003f */
[----:B--2---:R-:W-:-:S13]  /*8b70*/  LOP3.LUT P0, RZ, R3, 0x1f, RZ, 0xc0, !PT ;  /* 0x0000001f03ff7812 */ /* 0x004fda000780c0ff */
[----:B---3--:R-:W-:Y:S05]  /*8b80*/  @!P0 BRA `(.L_x_997) ;  /* 0x0000000000048947 */ /* 0x008fea0003800000 */
[----:B------:R-:W-:Y:S01]  /*8b90*/  BPT.TRAP 0x1 ;  /* 0x000000040000795c */ /* 0x000fe20000300000 */
.L_x_997:
        /* <DEDUP_REMOVED lines=34> */
.L_x_978:
[----:B------:R-:W-:Y:S05]  /*8dc0*/  BSYNC B0 ;  /* 0x0000000000007941 */ /* 0x000fea0003800000 */
.L_x_976:
[----:B------:R-:W-:-:S03]  /*8dd0*/  UMOV UR6, 0xffffffff ;  /* 0xffffffff00067882 */ /* 0x000fc60000000000 */
[----:B------:R-:W-:Y:S05]  /*8de0*/  BRA.DIV UR6, `(.L_x_998) ;  /* 0x0000000a061c7947 */ /* 0x000fea000b800000 */
[----:B------:R-:W-:-:S13]  /*8df0*/  ELECT P0, URZ, PT ;  /* 0x00000000003f782f */ /* 0x000fda0003800000 */
.L_x_1033:
[----:B------:R-:W-:Y:S05]  /*8e00*/  @!P0 BRA `(.L_x_892) ;  /* 0x0000000000848947 */ /* 0x000fea0003800000 */
[----:B------:R-:W3:Y:S02]  /*8e10*/  LDL.LU R2, [R1+0x10] ;  /* 0x0000100001027983 */ /* 0x000ee40000300800 */
[----:B---3--:R-:W-:-:S04]  /*8e20*/  LOP3.LUT R2, R2, 0x2, RZ, 0xfc, !PT ;  /* 0x0000000202027812 */ /* 0x008fc800078efcff */
[----:B------:R-:W-:-:S13]  /*8e30*/  ISETP.NE.AND P0, PT, R2, 0x3, PT ;  /* 0x000000030200780c */ /* 0x000fda0003f05270 */
[----:B------:R-:W-:Y:S05]  /*8e40*/  @!P0 BRA `(.L_x_999) ;  /* 0x0000000000048947 */ /* 0x000fea0003800000 */
[----:B--2---:R-:W-:Y:S01]  /*8e50*/  BPT.TRAP 0x1 ;  /* 0x000000040000795c */ /* 0x004fe20000300000 */
.L_x_999:
        /* <DEDUP_REMOVED lines=15> */
.L_x_1034:
[----:B------:R-:W3:Y:S02]  /*8f50*/  SYNCS.PHASECHK.TRANS64.TRYWAIT P1, [R11+URZ], R2 ;  /* 0x000000020b0075a7 */ /* 0x000ee4000802017f */
[----:B---3--:R-:W-:Y:S05]  /*8f60*/  @!P1 BRA `(.L_x_1001) ;  /* 0x0000000400f49947 */ /* 0x008fea0003800000 */
.L_x_1035:
[----:B------:R-:W-:Y:S05]  /*8f70*/  @!P0 BRA `(.L_x_1002) ;  /* 0x0000000000048947 */ /* 0x000fea0003800000 */
[----:B--2---:R-:W-:Y:S01]  /*8f80*/  BPT.TRAP 0x1 ;  /* 0x000000040000795c */ /* 0x004fe20000300000 */
.L_x_1002:
[----:B------:R-:W-:-:S04]  /*8f90*/  VIADD R0, R6, 0x30c40 ;  /* 0x00030c4006007836 */ /* 0x000fc80000000000 */
[----:B------:R-:W-:-:S04]  /*8fa0*/  IMAD R9, R9, 0x8, R0 ;  /* 0x0000000809097824 */ /* 0x000fc800078e0200 */
[----:B------:R-:W4:Y:S02]  /*8fb0*/  SYNCS.PHASECHK.TRANS64.TRYWAIT P0, [R9+URZ], R4 ;  /* 0x00000004090075a7 */ /* 0x000f24000800017f */
[----:B----4-:R-:W-:Y:S05]  /*8fc0*/  @!P0 BRA `(.L_x_1003) ;  /* 0x0000000400f08947 */ /* 0x010fea0003800000 */
.L_x_1036:
[----:B------:R-:W-:-:S07]  /*8fd0*/  IMAD R3, R3, 0x8, R0 ;  /* 0x0000000803037824 */ /* 0x000fce00078e0200 */
.L_x_1004:
[----:B------:R1:W1:Y:S02]  /*8fe0*/  SYNCS.PHASECHK.TRANS64.TRYWAIT P0, [R3+URZ], R2 ;  /* 0x00000002030075a7 */ /* 0x000264000800017f */
[----:B-1----:R-:W-:Y:S05]  /*8ff0*/  @!P0 NANOSLEEP.SYNCS 0x989680 ;  /* 0x009896800000895d */ /* 0x002fea0003900000 */
[----:B------:R-:W1:Y:S02]  /*9000*/  @!P0 SYNCS.PHASECHK.TRANS64 P0, [R3+URZ], R2 ;  /* 0x00000002030085a7 */ /* 0x000e64000800007f */
[----:B-1----:R-:W-:Y:S05]  /*9010*/  @!P0 BRA `(.L_x_1004) ;  /* 0xfffffffc00f08947 */ /* 0x002fea000383ffff */
.L_x_892:
[----:B--2---:R-:W-:Y:S05]  /*9020*/  BSYNC B6 ;  /* 0x0000000000067941 */ /* 0x004fea0003800000 */
.L_x_886:
[----:B------:R-:W-:Y:S05]  /*9030*/  EXIT ;  /* 0x000000000000794d */ /* 0x000fea0003800000 */
.L_x_902:
[----:B------:R-:W-:Y:S02]  /*9040*/  IMAD.MOV.U32 R12, RZ, RZ, RZ ;  /* 0x000000ffff0c7224 */ /* 0x000fe400078e00ff */
[----:B------:R-:W-:Y:S02]  /*9050*/  IMAD.MOV.U32 R11, RZ, RZ, 0x1f ;  /* 0x0000001fff0b7424 */ /* 0x000fe400078e00ff */
[----:B------:R-:W-:-:S07]  /*9060*/  IMAD.MOV.U32 R15, RZ, RZ, -0x1 ;  /* 0xffffffffff0f7424 */ /* 0x000fce00078e00ff */
[----:B------:R-:W-:Y:S05]  /*9070*/  WARPSYNC.COLLECTIVE R15, `(.L_x_1005) ;  /* 0x000000000f087348 */ /* 0x000fea0003c00000 */
[----:B------:R1:W2:Y:S02]  /*9080*/  SHFL.IDX P6, R14, R13, R12, R11 ;  /* 0x0000000c0d0e7389 */ /* 0x0002a400000c000b */
[----:B-12---:R-:W-:Y:S01]  /*9090*/  ENDCOLLECTIVE ;  /* 0x000000000000791b */ /* 0x006fe20003800000 */
.L_x_1005:
[----:B------:R-:W-:Y:S05]  /*90a0*/  BRA `(.L_x_1006) ;  /* 0xffffff8000307947 */ /* 0x000fea000383ffff */
.L_x_904:
[----:B--2---:R2:W3:Y:S02]  /*90b0*/  SYNCS.PHASECHK.TRANS64.TRYWAIT P0, [R226+URZ+0x30c00], R15 ;  /* 0x030c000fe20075a7 */ /* 0x0044e4000800017f */
[----:B---3--:R-:W-:Y:S05]  /*90c0*/  @!P0 NANOSLEEP.SYNCS 0x989680 ;  /* 0x009896800000895d */ /* 0x008fea0003900000 */
[----:B------:R-:W3:Y:S02]  /*90d0*/  @!P0 SYNCS.PHASECHK.TRANS64 P0, [R226+URZ+0x30c00], R15 ;  /* 0x030c000fe20085a7 */ /* 0x000ee4000800007f */
[----:B---3--:R-:W-:Y:S05]  /*90e0*/  @!P0 BRA `(.L_x_904) ;  /* 0xfffffffc00f08947 */ /* 0x008fea000383ffff */
[----:B------:R-:W-:Y:S05]  /*90f0*/  BRA `(.L_x_903) ;  /* 0xffffff8000947947 */ /* 0x000fea000383ffff */
.L_x_908:
[----:B--2---:R2:W3:Y:S02]  /*9100*/  SYNCS.PHASECHK.TRANS64.TRYWAIT P1, [R9+URZ+0x30c10], R12 ;  /* 0x030c100c090075a7 */ /* 0x0044e4000802017f */
[----:B---3--:R-:W-:Y:S05]  /*9110*/  @!P1 NANOSLEEP.SYNCS 0x989680 ;  /* 0x009896800000995d */ /* 0x008fea0003900000 */
[----:B------:R-:W3:Y:S02]  /*9120*/  @!P1 SYNCS.PHASECHK.TRANS64 P1, [R9+URZ+0x30c10], R12 ;  /* 0x030c100c090095a7 */ /* 0x000ee4000802007f */
[----:B---3--:R-:W-:Y:S05]  /*9130*/  @!P1 BRA `(.L_x_908) ;  /* 0xfffffffc00f09947 */ /* 0x008fea000383ffff */
[----:B------:R-:W-:Y:S05]  /*9140*/  BRA `(.L_x_907) ;  /* 0xffffff8800687947 */ /* 0x000fea000383ffff */
.L_x_912:
[----:B------:R1:W1:Y:S02]  /*9150*/  SYNCS.PHASECHK.TRANS64.TRYWAIT P1, [R9+URZ+0x30c30], R12 ;  /* 0x030c300c090075a7 */ /* 0x000264000802017f */
[----:B-1----:R-:W-:Y:S05]  /*9160*/  @!P1 NANOSLEEP.SYNCS 0x989680 ;  /* 0x009896800000995d */ /* 0x002fea0003900000 */
[----:B------:R-:W1:Y:S02]  /*9170*/  @!P1 SYNCS.PHASECHK.TRANS64 P1, [R9+URZ+0x30c30], R12 ;  /* 0x030c300c090095a7 */ /* 0x000e64000802007f */
[----:B-1----:R-:W-:Y:S05]  /*9180*/  @!P1 BRA `(.L_x_912) ;  /* 0xfffffffc00f09947 */ /* 0x002fea000383ffff */
[----:B------:R-:W-:Y:S05]  /*9190*/  BRA `(.L_x_911) ;  /* 0xffffff8c00787947 */ /* 0x000fea000383ffff */
.L_x_919:
[----:B------:R-:W-:Y:S01]  /*91a0*/  BSSY B0, `(.L_x_1007) ;  /* 0x0000005000007945 */ /* 0x000fe20003800000 */
[----:B------:R-:W-:-:S07]  /*91b0*/  IMAD.MOV.U32 R15, RZ, RZ, -0x1 ;  /* 0xffffffffff0f7424 */ /* 0x000fce00078e00ff */
[----:B------:R-:W-:Y:S05]  /*91c0*/  WARPSYNC.COLLECTIVE R15, `(.L_x_1008) ;  /* 0x000000000f087348 */ /* 0x000fea0003c00000 */
[----:B------:R-:W-:Y:S01]  /*91d0*/  NOP ;  /* 0x0000000000007918 */ /* 0x000fe20000000000 */
[----:B------:R-:W-:Y:S01]  /*91e0*/  ENDCOLLECTIVE ;  /* 0x000000000000791b */ /* 0x000fe20003800000 */
.L_x_1008:
[----:B------:R-:W-:Y:S05]  /*91f0*/  BSYNC B0 ;  /* 0x0000000000007941 */ /* 0x000fea0003800000 */
.L_x_1007:
[----:B------:R-:W-:Y:S05]  /*9200*/  BRA `(.L_x_1009) ;  /* 0xffffffc0007c7947 */ /* 0x000fea000383ffff */
.L_x_928:
[----:B------:R-:W-:Y:S01]  /*9210*/  BSSY B0, `(.L_x_1010) ;  /* 0x0000005000007945 */ /* 0x000fe20003800000 */
[----:B------:R-:W-:-:S07]  /*9220*/  IMAD.MOV.U32 R15, RZ, RZ, -0x1 ;  /* 0xffffffffff0f7424 */ /* 0x000fce00078e00ff */
[----:B-1----:R-:W-:Y:S05]  /*9230*/  WARPSYNC.COLLECTIVE R15, `(.L_x_1011) ;  /* 0x000000000f087348 */ /* 0x002fea0003c00000 */
[----:B------:R-:W-:Y:S01]  /*9240*/  NOP ;  /* 0x0000000000007918 */ /* 0x000fe20000000000 */
[----:B-1----:R-:W-:Y:S01]  /*9250*/  ENDCOLLECTIVE ;  /* 0x000000000000791b */ /* 0x002fe20003800000 */
.L_x_1011:
[----:B------:R-:W-:Y:S05]  /*9260*/  BSYNC B0 ;  /* 0x0000000000007941 */ /* 0x000fea0003800000 */
.L_x_1010:
[----:B------:R-:W-:Y:S05]  /*9270*/  BRA `(.L_x_1012) ;  /* 0xffffffc400587947 */ /* 0x000fea000383ffff */
.L_x_941:
[----:B------:R-:W-:Y:S01]  /*9280*/  BSSY B0, `(.L_x_1013) ;  /* 0x0000005000007945 */ /* 0x000fe20003800000 */
[----:B------:R-:W-:-:S07]  /*9290*/  IMAD.MOV.U32 R15, RZ, RZ, -0x1 ;  /* 0xffffffffff0f7424 */ /* 0x000fce00078e00ff */
[----:B------:R-:W-:Y:S05]  /*92a0*/  WARPSYNC.COLLECTIVE R15, `(.L_x_1014) ;  /* 0x000000000f087348 */ /* 0x000fea0003c00000 */
[----:B------:R-:W-:Y:S01]  /*92b0*/  NOP ;  /* 0x0000000000007918 */ /* 0x000fe20000000000 */
[----:B------:R-:W-:Y:S01]  /*92c0*/  ENDCOLLECTIVE ;  /* 0x000000000000791b */ /* 0x000fe20003800000 */
.L_x_1014:
[----:B------:R-:W-:Y:S05]  /*92d0*/  BSYNC B0 ;  /* 0x0000000000007941 */ /* 0x000fea0003800000 */
.L_x_1013:
[----:B------:R-:W-:Y:S05]  /*92e0*/  BRA `(.L_x_1015) ;  /* 0xffffffd000447947 */ /* 0x000fea000383ffff */
.L_x_953:
[----:B------:R-:W-:Y:S01]  /*92f0*/  BSSY B0, `(.L_x_1016) ;  /* 0x0000005000007945 */ /* 0x000fe20003800000 */
[----:B------:R-:W-:-:S07]  /*9300*/  IMAD.MOV.U32 R15, RZ, RZ, -0x1 ;  /* 0xffffffffff0f7424 */ /* 0x000fce00078e00ff */
[----:B------:R-:W-:Y:S05]  /*9310*/  WARPSYNC.COLLECTIVE R15, `(.L_x_1017) ;  /* 0x000000000f087348 */ /* 0x000fea0003c00000 */
[----:B------:R-:W-:Y:S01]  /*9320*/  NOP ;  /* 0x0000000000007918 */ /* 0x000fe20000000000 */
[----:B------:R-:W-:Y:S01]  /*9330*/  ENDCOLLECTIVE ;  /* 0x000000000000791b */ /* 0x000fe20003800000 */
.L_x_1017:
[----:B------:R-:W-:Y:S05]  /*9340*/  BSYNC B0 ;  /* 0x0000000000007941 */ /* 0x000fea0003800000 */
.L_x_1016:
[----:B------:R-:W-:Y:S05]  /*9350*/  BRA `(.L_x_1018) ;  /* 0xffffffd4005c7947 */ /* 0x000fea000383ffff */
.L_x_966:
[----:B------:R-:W-:Y:S01]  /*9360*/  BSSY B0, `(.L_x_1019) ;  /* 0x0000005000007945 */ /* 0x000fe20003800000 */
[----:B------:R-:W-:-:S07]  /*9370*/  IMAD.MOV.U32 R15, RZ, RZ, -0x1 ;  /* 0xffffffffff0f7424 */ /* 0x000fce00078e00ff */
[----:B------:R-:W-:Y:S05]  /*9380*/  WARPSYNC.COLLECTIVE R15, `(.L_x_1020) ;  /* 0x000000000f087348 */ /* 0x000fea0003c00000 */
[----:B------:R-:W-:Y:S01]  /*9390*/  NOP ;  /* 0x0000000000007918 */ /* 0x000fe20000000000 */
[----:B------:R-:W-:Y:S01]  /*93a0*/  ENDCOLLECTIVE ;  /* 0x000000000000791b */ /* 0x000fe20003800000 */
.L_x_1020:
[----:B------:R-:W-:Y:S05]  /*93b0*/  BSYNC B0 ;  /* 0x0000000000007941 */ /* 0x000fea0003800000 */
.L_x_1019:
[----:B------:R-:W-:Y:S05]  /*93c0*/  BRA `(.L_x_1021) ;  /* 0xffffffd800787947 */ /* 0x000fea000383ffff */
.L_x_979:
[----:B-1----:R1:W2:Y:S02]  /*93d0*/  SYNCS.PHASECHK.TRANS64.TRYWAIT P1, [R12+URZ+0x30c20], R3 ;  /* 0x030c20030c0075a7 */ /* 0x0022a4000802017f */
[----:B--2---:R-:W-:Y:S05]  /*93e0*/  @!P1 NANOSLEEP.SYNCS 0x989680 ;  /* 0x009896800000995d */ /* 0x004fea0003900000 */
[----:B------:R-:W2:Y:S02]  /*93f0*/  @!P1 SYNCS.PHASECHK.TRANS64 P1, [R12+URZ+0x30c20], R3 ;  /* 0x030c20030c0095a7 */ /* 0x000ea4000802007f */
[----:B--2---:R-:W-:Y:S05]  /*9400*/  @!P1 BRA `(.L_x_979) ;  /* 0xfffffffc00f09947 */ /* 0x004fea000383ffff */
[----:B------:R-:W-:Y:S05]  /*9410*/  BRA `(.L_x_1022) ;  /* 0xffffffe400847947 */ /* 0x000fea000383ffff */
.L_x_983:
[----:B-1----:R1:W2:Y:S02]  /*9420*/  SYNCS.PHASECHK.TRANS64.TRYWAIT P1, [R12+URZ+0x30c40], R21 ;  /* 0x030c40150c0075a7 */ /* 0x0022a4000802017f */
[----:B--2---:R-:W-:Y:S05]  /*9430*/  @!P1 NANOSLEEP.SYNCS 0x989680 ;  /* 0x009896800000995d */ /* 0x004fea0003900000 */
[----:B------:R-:W2:Y:S02]  /*9440*/  @!P1 SYNCS.PHASECHK.TRANS64 P1, [R12+URZ+0x30c40], R21 ;  /* 0x030c40150c0095a7 */ /* 0x000ea4000802007f */
[----:B--2---:R-:W-:Y:S05]  /*9450*/  @!P1 BRA `(.L_x_983) ;  /* 0xfffffffc00f09947 */ /* 0x004fea000383ffff */
[----:B------:R-:W-:Y:S05]  /*9460*/  BRA `(.L_x_1023) ;  /* 0xffffffe8009c7947 */ /* 0x000fea000383ffff */
.L_x_985:
[----:B--2---:R2:W3:Y:S02]  /*9470*/  SYNCS.PHASECHK.TRANS64.TRYWAIT P1, [R12+URZ+0x30c28], R21 ;  /* 0x030c28150c0075a7 */ /* 0x0044e4000802017f */
[----:B---3--:R-:W-:Y:S05]  /*9480*/  @!P1 NANOSLEEP.SYNCS 0x989680 ;  /* 0x009896800000995d */ /* 0x008fea0003900000 */
[----:B------:R-:W3:Y:S02]  /*9490*/  @!P1 SYNCS.PHASECHK.TRANS64 P1, [R12+URZ+0x30c28], R21 ;  /* 0x030c28150c0095a7 */ /* 0x000ee4000802007f */
[----:B---3--:R-:W-:Y:S05]  /*94a0*/  @!P1 BRA `(.L_x_985) ;  /* 0xfffffffc00f09947 */ /* 0x008fea000383ffff */
[----:B------:R-:W-:Y:S05]  /*94b0*/  BRA `(.L_x_1024) ;  /* 0xffffffec00187947 */ /* 0x000fea000383ffff */
.L_x_987:
[----:B---3--:R3:W4:Y:S02]  /*94c0*/  SYNCS.PHASECHK.TRANS64.TRYWAIT P1, [R12+URZ+0x30c48], R21 ;  /* 0x030c48150c0075a7 */ /* 0x008724000802017f */
[----:B----4-:R-:W-:Y:S05]  /*94d0*/  @!P1 NANOSLEEP.SYNCS 0x989680 ;  /* 0x009896800000995d */ /* 0x010fea0003900000 */
[----:B------:R-:W4:Y:S02]  /*94e0*/  @!P1 SYNCS.PHASECHK.TRANS64 P1, [R12+URZ+0x30c48], R21 ;  /* 0x030c48150c0095a7 */ /* 0x000f24000802007f */
[----:B----4-:R-:W-:Y:S05]  /*94f0*/  @!P1 BRA `(.L_x_987) ;  /* 0xfffffffc00f09947 */ /* 0x010fea000383ffff */
[----:B------:R-:W-:Y:S05]  /*9500*/  BRA `(.L_x_1025) ;  /* 0xffffffec00747947 */ /* 0x000fea000383ffff */
.L_x_989:
[----:B------:R-:W-:-:S07]  /*9510*/  SHF.L.U32 R5, R10, 0x1f, RZ ;  /* 0x0000001f0a057819 */ /* 0x000fce00000006ff */
.L_x_1026:
[----:B-1----:R1:W2:Y:S02]  /*9520*/  SYNCS.PHASECHK.TRANS64.TRYWAIT P1, [R12+URZ+0x30c20], R5 ;  /* 0x030c20050c0075a7 */ /* 0x0022a4000802017f */
[----:B--2---:R-:W-:Y:S05]  /*9530*/  @!P1 NANOSLEEP.SYNCS 0x989680 ;  /* 0x009896800000995d */ /* 0x004fea0003900000 */
[----:B------:R-:W2:Y:S02]  /*9540*/  @!P1 SYNCS.PHASECHK.TRANS64 P1, [R12+URZ+0x30c20], R5 ;  /* 0x030c20050c0095a7 */ /* 0x000ea4000802007f */
[----:B--2---:R-:W-:Y:S05]  /*9550*/  @!P1 BRA `(.L_x_1026) ;  /* 0xfffffffc00f09947 */ /* 0x004fea000383ffff */
[----:B------:R-:W-:Y:S05]  /*9560*/  BRA `(.L_x_1027) ;  /* 0xffffffec00e07947 */ /* 0x000fea000383ffff */
.L_x_992:
[----:B-1----:R1:W2:Y:S02]  /*9570*/  SYNCS.PHASECHK.TRANS64.TRYWAIT P1, [R12+URZ+0x30c40], R13 ;  /* 0x030c400d0c0075a7 */ /* 0x0022a4000802017f */
[----:B--2---:R-:W-:Y:S05]  /*9580*/  @!P1 NANOSLEEP.SYNCS 0x989680 ;  /* 0x009896800000995d */ /* 0x004fea0003900000 */
[----:B------:R-:W2:Y:S02]  /*9590*/  @!P1 SYNCS.PHASECHK.TRANS64 P1, [R12+URZ+0x30c40], R13 ;  /* 0x030c400d0c0095a7 */ /* 0x000ea4000802007f */
[----:B--2---:R-:W-:Y:S05]  /*95a0*/  @!P1 BRA `(.L_x_992) ;  /* 0xfffffffc00f09947 */ /* 0x004fea000383ffff */
[----:B------:R-:W-:Y:S05]  /*95b0*/  BRA `(.L_x_1028) ;  /* 0xfffffff000547947 */ /* 0x000fea000383ffff */
.L_x_994:
[----:B--2---:R2:W3:Y:S02]  /*95c0*/  SYNCS.PHASECHK.TRANS64.TRYWAIT P1, [R12+URZ+0x30c28], R13 ;  /* 0x030c280d0c0075a7 */ /* 0x0044e4000802017f */
[----:B---3--:R-:W-:Y:S05]  /*95d0*/  @!P1 NANOSLEEP.SYNCS 0x989680 ;  /* 0x009896800000995d */ /* 0x008fea0003900000 */
[----:B------:R-:W3:Y:S02]  /*95e0*/  @!P1 SYNCS.PHASECHK.TRANS64 P1, [R12+URZ+0x30c28], R13 ;  /* 0x030c280d0c0095a7 */ /* 0x000ee4000802007f */
[----:B---3--:R-:W-:Y:S05]  /*95f0*/  @!P1 BRA `(.L_x_994) ;  /* 0xfffffffc00f09947 */ /* 0x008fea000383ffff */
[----:B------:R-:W-:Y:S05]  /*9600*/  BRA `(.L_x_1029) ;  /* 0xfffffff000c47947 */ /* 0x000fea000383ffff */
.L_x_996:
[----:B-1----:R1:W2:Y:S02]  /*9610*/  SYNCS.PHASECHK.TRANS64.TRYWAIT P0, [R13+URZ+0x30c40], R2 ;  /* 0x030c40020d0075a7 */ /* 0x0022a4000800017f */
[----:B--2---:R-:W-:Y:S05]  /*9620*/  @!P0 NANOSLEEP.SYNCS 0x989680 ;  /* 0x009896800000895d */ /* 0x004fea0003900000 */
[----:B------:R-:W2:Y:S02]  /*9630*/  @!P0 SYNCS.PHASECHK.TRANS64 P0, [R13+URZ+0x30c40], R2 ;  /* 0x030c40020d0085a7 */ /* 0x000ea4000800007f */
[----:B--2---:R-:W-:Y:S05]  /*9640*/  @!P0 BRA `(.L_x_996) ;  /* 0xfffffffc00f08947 */ /* 0x004fea000383ffff */
[----:B------:R-:W-:Y:S05]  /*9650*/  BRA `(.L_x_1030) ;  /* 0xfffffff400347947 */ /* 0x000fea000383ffff */
.L_x_998:
[----:B------:R-:W-:Y:S01]  /*9660*/  BSSY B0, `(.L_x_1031) ;  /* 0x0000006000007945 */ /* 0x000fe20003800000 */
[----:B------:R-:W-:-:S07]  /*9670*/  IMAD.MOV.U32 R15, RZ, RZ, -0x1 ;  /* 0xffffffffff0f7424 */ /* 0x000fce00078e00ff */
[----:B--2---:R-:W-:Y:S05]  /*9680*/  WARPSYNC.COLLECTIVE R15, `(.L_x_1032) ;  /* 0x000000000f0c7348 */ /* 0x004fea0003c00000 */
[----:B------:R-:W-:Y:S02]  /*9690*/  ELECT P6, UR62, PT ;  /* 0x00000000003e782f */ /* 0x000fe400038c0000 */
[----:B------:R-:W-:Y:S01]  /*96a0*/  MOV R14, UR62 ;  /* 0x0000003e000e7c02 */ /* 0x000fe20008000f00 */
[----:B--2---:R-:W-:Y:S10]  /*96b0*/  ENDCOLLECTIVE ;  /* 0x000000000000791b */ /* 0x004ff40003800000 */
.L_x_1032:
[----:B------:R-:W-:Y:S05]  /*96c0*/  BSYNC B0 ;  /* 0x0000000000007941 */ /* 0x000fea0003800000 */
.L_x_1031:
[----:B------:R-:W-:Y:S01]  /*96d0*/  PLOP3.LUT P0, PT, P6, PT, PT, 0x80, 0x0 ;  /* 0x000000000000781c */ /* 0x000fe2000370f070 */
[----:B------:R-:W-:-:S12]  /*96e0*/  BRA `(.L_x_1033) ;  /* 0xfffffff400c47947 */ /* 0x000fd8000383ffff */
.L_x_1000:
[----:B-1----:R1:W3:Y:S02]  /*96f0*/  SYNCS.PHASECHK.TRANS64.TRYWAIT P1, [R7+URZ], R4 ;  /* 0x00000004070075a7 */ /* 0x0022e4000802017f */
[----:B---3--:R-:W-:Y:S05]  /*9700*/  @!P1 NANOSLEEP.SYNCS 0x989680 ;  /* 0x009896800000995d */ /* 0x008fea0003900000 */
[----:B------:R-:W3:Y:S02]  /*9710*/  @!P1 SYNCS.PHASECHK.TRANS64 P1, [R7+URZ], R4 ;  /* 0x00000004070095a7 */ /* 0x000ee4000802007f */
[----:B---3--:R-:W-:Y:S05]  /*9720*/  @!P1 BRA `(.L_x_1000) ;  /* 0xfffffffc00f09947 */ /* 0x008fea000383ffff */
[----:B------:R-:W-:Y:S05]  /*9730*/  BRA `(.L_x_1034) ;  /* 0xfffffff800047947 */ /* 0x000fea000383ffff */
.L_x_1001:
[----:B---3--:R3:W4:Y:S02]  /*9740*/  SYNCS.PHASECHK.TRANS64.TRYWAIT P1, [R11+URZ], R2 ;  /* 0x000000020b0075a7 */ /* 0x008724000802017f */
[----:B----4-:R-:W-:Y:S05]  /*9750*/  @!P1 NANOSLEEP.SYNCS 0x989680 ;  /* 0x009896800000995d */ /* 0x010fea0003900000 */
[----:B------:R-:W4:Y:S02]  /*9760*/  @!P1 SYNCS.PHASECHK.TRANS64 P1, [R11+URZ], R2 ;  /* 0x000000020b0095a7 */ /* 0x000f24000802007f */
[----:B----4-:R-:W-:Y:S05]  /*9770*/  @!P1 BRA `(.L_x_1001) ;  /* 0xfffffffc00f09947 */ /* 0x010fea000383ffff */
[----:B------:R-:W-:Y:S05]  /*9780*/  BRA `(.L_x_1035) ;  /* 0xfffffff400f87947 */ /* 0x000fea000383ffff */
.L_x_1003:
[----:B----4-:R4:W1:Y:S02]  /*9790*/  SYNCS.PHASECHK.TRANS64.TRYWAIT P0, [R9+URZ], R4 ;  /* 0x00000004090075a7 */ /* 0x010864000800017f */
[----:B-1----:R-:W-:Y:S05]  /*97a0*/  @!P0 NANOSLEEP.SYNCS 0x989680 ;  /* 0x009896800000895d */ /* 0x002fea0003900000 */
[----:B------:R-:W1:Y:S02]  /*97b0*/  @!P0 SYNCS.PHASECHK.TRANS64 P0, [R9+URZ], R4 ;  /* 0x00000004090085a7 */ /* 0x000e64000800007f */
[----:B-1----:R-:W-:Y:S05]  /*97c0*/  @!P0 BRA `(.L_x_1003) ;  /* 0xfffffffc00f08947 */ /* 0x002fea000383ffff */
[----:B------:R-:W-:Y:S05]  /*97d0*/  BRA `(.L_x_1036) ;  /* 0xfffffff400fc7947 */ /* 0x000fea000383ffff */
.L_x_1037:
        /* <DEDUP_REMOVED lines=10> */
.L_x_3700:


//--------------------- .text._ZN7cutlass13device_kernelIN5flash11enable_sm90INS1_16FlashAttnBwdSm90INS1_25CollectiveMainloopBwdSm90ILi2ELi2ELi2EN4cute5tupleIJNS5_1CILi1EEES8_S8_EEENS6_IJNS7_ILi128EEESA_NS7_ILi64EEEEEENS_10bfloat16_tEfNS_4arch4Sm90ELb0ELb1ELb0ELb0ELb0ELb1ELb0ELb0ELi2ELi1ELi2ELi2ELb0EEENS1_21CollectiveEpilogueBwdISC_SD_SF_Li256ELb0ELb0ELi1EEENS1_19SingleTileSchedulerILb0ELb0ELb0ELi128EEEEEEEEEvNT_6ParamsE --------------------------
	.section	.text._ZN7cutlass13device_kernelIN5flash11enable_sm90INS1_16FlashAttnBwdSm90INS1_25CollectiveMainloopBwdSm90ILi2ELi2ELi2EN4cute5tupleIJNS5_1CILi1EEES8_S8_EEENS6_IJNS7_ILi128EEESA_NS7_ILi64EEEEEENS_10bfloat16_tEfNS_4arch4Sm90ELb0ELb1ELb0ELb0ELb0ELb1ELb0ELb0ELi2ELi1ELi2ELi2ELb0EEENS1_21CollectiveEpilogueBwdISC_SD_SF_Li256ELb0ELb0ELi1EEENS1_19SingleTileSchedulerILb0ELb0ELb0ELi128EEEEEEEEEvNT_6ParamsE,"ax",@progbits
	.align	128
.text._ZN7cutlass13device_kernelIN5flash11enable_sm90INS1_16FlashAttnBwdSm90INS1_25CollectiveMainloopBwdSm90ILi2ELi2ELi2EN4cute5tupleIJNS5_1CILi1EEES8_S8_EEENS6_IJNS7_ILi128EEESA_NS7_ILi64EEEEEENS_10bfloat16_tEfNS_4arch4Sm90ELb0ELb1ELb0ELb0ELb0ELb1ELb0ELb0ELi2ELi1ELi2ELi2ELb0EEENS1_21CollectiveEpilogueBwdISC_SD_SF_Li256ELb0ELb0ELi1EEENS1_19SingleTileSchedulerILb0ELb0ELb0ELi128EEEEEEEEEvNT_6ParamsE:
        .type           _ZN7cutlass13device_kernelIN5flash11enable_sm90INS1_16FlashAttnBwdSm90INS1_25CollectiveMainloopBwdSm90ILi2ELi2ELi2EN4cute5tupleIJNS5_1CILi1EEES8_S8_EEENS6_IJNS7_ILi128EEESA_NS7_ILi64EEEEEENS_10bfloat16_tEfNS_4arch4Sm90ELb0ELb1ELb0ELb0ELb0ELb1ELb0ELb0ELi2ELi1ELi2ELi2ELb0EEENS1_21CollectiveEpilogueBwdISC_SD_SF_Li256ELb0ELb0ELi1EEENS1_19SingleTileSchedulerILb0ELb0ELb0ELi128EEEEEEEEEvNT_6ParamsE,@function
        .size           _ZN7cutlass13device_kernelIN5flash11enable_sm90INS1_16FlashAttnBwdSm90INS1_25CollectiveMainloopBwdSm90ILi2ELi2ELi2EN4cute5tupleIJNS5_1CILi1EEES8_S8_EEENS6_IJNS7_ILi128EEESA_NS7_ILi64EEEEEENS_10bfloat16_tEfNS_4arch4Sm90ELb0ELb1ELb0ELb0ELb0ELb1ELb0ELb0ELi2ELi1ELi2ELi2ELb0EEENS1_21CollectiveEpilogueBwdISC_SD_SF_Li256ELb0ELb0ELi1EEENS1_19SingleTileSchedulerILb0ELb0ELb0ELi128EEEEEEEEEvNT_6ParamsE,(.L_x_3701 - _ZN7cutlass13device_kernelIN5flash11enable_sm90INS1_16FlashAttnBwdSm90INS1_25CollectiveMainloopBwdSm90ILi2ELi2ELi2EN4cute5tupleIJNS5_1CILi1EEES8_S8_EEENS6_IJNS7_ILi128EEESA_NS7_ILi64EEEEEENS_10bfloat16_tEfNS_4arch4Sm90ELb0ELb1ELb0ELb0ELb0ELb1ELb0ELb0ELi2ELi1ELi2ELi2ELb0EEENS1_21CollectiveEpilogueBwdISC_SD_SF_Li256ELb0ELb0ELi1EEENS1_19SingleTileSchedulerILb0ELb0ELb0ELi128EEEEEEEEEvNT_6ParamsE)
        .other          _ZN7cutlass13device_kernelIN5flash11enable_sm90INS1_16FlashAttnBwdSm90INS1_25CollectiveMainloopBwdSm90ILi2ELi2ELi2EN4cute5tupleIJNS5_1CILi1EEES8_S8_EEENS6_IJNS7_ILi128EEESA_NS7_ILi64EEEEEENS_10bfloat16_tEfNS_4arch4Sm90ELb0ELb1ELb0ELb0ELb0ELb1ELb0ELb0ELi2ELi1ELi2ELi2ELb0EEENS1_21CollectiveEpilogueBwdISC_SD_SF_Li256ELb0ELb0ELi1EEENS1_19SingleTileSchedulerILb0ELb0ELb0ELi128EEEEEEEEEvNT_6ParamsE,@"STO_CUDA_ENTRY STV_DEFAULT"
_ZN7cutlass13device_kernelIN5flash11enable_sm90INS1_16FlashAttnBwdSm90INS1_25CollectiveMainloopBwdSm90ILi2ELi2ELi2EN4cute5tupleIJNS5_1CILi1EEES8_S8_EEENS6_IJNS7_ILi128EEESA_NS7_ILi64EEEEEENS_10bfloat16_tEfNS_4arch4Sm90ELb0ELb1ELb0ELb0ELb0ELb1ELb0ELb0ELi2ELi1ELi2ELi2ELb0EEENS1_21CollectiveEpilogueBwdISC_SD_SF_Li256ELb0ELb0ELi1EEENS1_19SingleTileSchedulerILb0ELb0ELb0ELi128EEEEEEEEEvNT_6ParamsE:
[----:B------:R-:W1:Y:S02]  /*0000*/  LDC R1, c[0x0][0x28] ;  /* 0x00000a00ff017b82 */ /* 0x000e640000000800 */
[----:B-1----:R-:W-:Y:S01]  /*0010*/  VIADD R1, R1, 0xffffffc0 ;  /* 0xffffffc001017836 */ /* 0x002fe20000000000 */
[----:B------:R-:W1:Y:S01]  /*0020*/  S2R R3, SR_TID.X ;  /* 0x0000000000037919 */ /* 0x000e620000002100 */
[----:B------:R-:W-:Y:S01]  /*0030*/  ELECT P0, URZ, PT ;  /* 0x00000000003f782f */ /* 0x000fe20003800000 */
[----:B------:R-:W-:Y:S01]  /*0040*/  BSSY B0, `(.L_x_1038) ;  /* 0x000001a000007945 */ /* 0x000fe20003800000 */
[--C-:B-1----:R-:W-:Y:S02]  /*0050*/  SHF.R.U32.HI R0, RZ, 0x5, R3.reuse ;  /* 0x00000005ff007819 */ /* 0x102fe40000011603 */
[----:B------:R-:W-:-:S03]  /*0060*/  SHF.R.U32.HI R3, RZ, 0x7, R3 ;  /* 0x00000007ff037819 */ /* 0x000fc60000011603 */
        /* <DEDUP_REMOVED lines=23> */
.L_x_1039:
[----:B------:R-:W-:Y:S05]  /*01e0*/  BSYNC B0 ;  /* 0x0000000000007941 */ /* 0x000fea0003800000 */
.L_x_1038:
[----:B------:R-:W-:Y:S01]  /*01f0*/  VOTEU.ANY UP0, P0 ;  /* 0x00000000003f7886 */ /* 0x000fe20000000100 */
[----:B------:R-:W1:Y:S01]  /*0200*/  SHFL.IDX PT, R3, R3, RZ, 0x1f ;  /* 0x00001fff03037589 */ /* 0x000e6200000e0000 */
[----:B------:R-:W-:Y:S01]  /*0210*/  UMOV UR4, 0x1 ;  /* 0x0000000100047882 */ /* 0x000fe20000000000 */
[----:B------:R-:W-:Y:S01]  /*0220*/  VOTEU.ANY UP1, P0 ;  /* 0x00000000003f7886 */ /* 0x000fe20000020100 */
[----:B------:R-:W-:Y:S01]  /*0230*/  UMOV UR36, 0x1 ;  /* 0x0000000100247882 */ /* 0x000fe20000000000 */
[----:B------:R-:W2:Y:S01]  /*0240*/  @UP0 S2UR UR7, SR_CgaCtaId ;  /* 0x00000000000709c3 */ /* 0x000ea20000008800 */
[----:B------:R-:W3:Y:S01]  /*0250*/  SHFL.IDX PT, R2, R0, RZ, 0x1f ;  /* 0x00001fff00027589 */ /* 0x000ee200000e0000 */
[----:B------:R-:W-:Y:S01]  /*0260*/  @UP0 UMOV UR6, 0x400 ;  /* 0x0000040000060882 */ /* 0x000fe20000000000 */
[----:B------:R-:W-:-:S04]  /*0270*/  @UP0 UIADD3 UR4, -UR4, 0x100000, URZ ;  /* 0x0010000004040890 */ /* 0x000fc8000fffe13f */
[----:B------:R-:W-:Y:S02]  /*0280*/  @UP0 USHF.L.U32 UR5, UR4, 0xb, URZ ;  /* 0x0000000b04050899 */ /* 0x000fe4000800063f */
[----:B------:R-:W-:Y:S01]  /*0290*/  @UP0 USHF.L.U32 UR4, UR4, 0x1, URZ ;  /* 0x0000000104040899 */ /* 0x000fe2000800063f */
[----:B-1----:R-:W-:Y:S01]  /*02a0*/  R2UR UR8, R3 ;  /* 0x00000000030872ca */ /* 0x002fe200000e0000 */
[----:B--2---:R-:W-:Y:S01]  /*02b0*/  @UP0 ULEA UR6, UR7, UR6, 0x18 ;  /* 0x0000000607060291 */ /* 0x004fe2000f8ec03f */
[----:B---3--:R-:W-:-:S11]  /*02c0*/  ISETP.NE.AND P1, PT, R2, RZ, PT ;  /* 0x000000ff0200720c */ /* 0x008fd60003f25270 */
[----:B------:R-:W-:Y:S01]  /*02d0*/  UISETP.NE.AND UP0, UPT, UR8, URZ, UPT ;  /* 0x0000003f0800728c */ /* 0x000fe2000bf05270 */
[----:B------:R-:W1:Y:S02]  /*02e0*/  FENCE.VIEW.ASYNC.S ;  /* 0x00000000000073c6 */ /* 0x000e640000000000 */
[----:B-1----:R1:W2:Y:S01]  /*02f0*/  @UP1 SYNCS.EXCH.64 URZ, [UR6+0x30c00], UR4 ;  /* 0x030c0004063f15b2 */ /* 0x0022a20008000100 */
[----:B------:R-:W-:Y:S01]  /*0300*/  USEL UR36, UR36, 0x2, !UP0 ;  /* 0x0000000224247887 */ /* 0x000fe2000c000000 */
[----:B------:R-:W-:Y:S11]  /*0310*/  @P1 BRA `(.L_x_1040) ;  /* 0x0000000000481947 */ /* 0x000ff60003800000 */
[----:B-1----:R-:W1:Y:S01]  /*0320*/  S2UR UR5, SR_CgaCtaId ;  /* 0x00000000000579c3 */ /* 0x002e620000008800 */
        /* <DEDUP_REMOVED lines=15> */
[----:B------:R3:W1:Y:S02]  /*0420*/  SYNCS.EXCH.64 URZ, [UR8+0x30c28], UR4 ;  /* 0x030c2804083f75b2 */ /* 0x0006640008000100 */
[----:B---3--:R-:W-:Y:S01]  /*0430*/  NOP ;  /* 0x0000000000007918 */ /* 0x008fe20000000000 */
.L_x_1040:
[----:B------:R-:W3:Y:S01]  /*0440*/  SHFL.IDX PT, R2, R0, RZ, 0x1f ;  /* 0x00001fff00027589 */ /* 0x000ee200000e0000 */
[----:B------:R-:W-:Y:S01]  /*0450*/  NOP ;  /* 0x0000000000007918 */ /* 0x000fe20000000000 */
[----:B---3--:R-:W-:-:S13]  /*0460*/  ISETP.NE.AND P0, PT, R2, RZ, PT ;  /* 0x000000ff0200720c */ /* 0x008fda0003f05270 */
        /* <DEDUP_REMOVED lines=17> */
[----:B------:R3:W1:Y:S02]  /*0580*/  SYNCS.EXCH.64 URZ, [UR8+0x30c48], UR6 ;  /* 0x030c4806083f75b2 */ /* 0x0006640008000100 */
[----:B---3--:R-:W-:Y:S01]  /*0590*/  NOP ;  /* 0x0000000000007918 */ /* 0x008fe20000000000 */
.L_x_1041:
[----:B------:R-:W-:Y:S01]  /*05a0*/  PLOP3.LUT P0, PT, PT, PT, UP0, 0x80, 0x0 ;  /* 0x000000000000781c */ /* 0x000fe20003f0f008 */
[----:B------:R-:W-:Y:S01]  /*05b0*/  NOP ;  /* 0x0000000000007918 */ /* 0x000fe20000000000 */
[----:B------:R-:W-:Y:S01]  /*05c0*/  BSSY B6, `(.L_x_1042) ;  /* 0x00010e0000067945 */ /* 0x000fe20003800000 */
[----:B-12-4-:R-:W-:Y:S10]  /*05d0*/  BAR.SYNC.DEFER_BLOCKING 0x0 ;  /* 0x0000000000007b1d */ /* 0x016ff40000010000 */
[----:B------:R-:W-:Y:S05]  /*05e0*/  @!P0 BRA `(.L_x_1043) ;  /* 0x000000e400148947 */ /* 0x000fea0003800000 */
.L_x_1044:
        /* <DEDUP_REMOVED lines=14> */
[----:B------:R-:W1:Y:S01]  /*06d0*/  S2UR UR39, SR_CTAID.X ;  /* 0x00000000002779c3 */ /* 0x000e620000002500 */
[----:B------:R-:W2:Y:S01]  /*06e0*/  S2R R3, SR_TID.X ;  /* 0x0000000000037919 */ /* 0x000ea20000002100 */
[----:B------:R-:W-:Y:S01]  /*06f0*/  ULDC UR6, c[0x0][0x280] ;  /* 0x0000a00000067ab9 */ /* 0x000fe20000000800 */
[----:B------:R-:W-:Y:S01]  /*0700*/  ULDC UR7, c[0x0][0x290] ;  /* 0x0000a40000077ab9 */ /* 0x000fe20000000800 */
[----:B------:R-:W-:Y:S01]  /*0710*/  ULDC UR4, c[0x0][0x74c] ;  /* 0x0001d30000047ab9 */ /* 0x000fe20000000800 */
[----:B------:R-:W-:Y:S01]  /*0720*/  UIADD3 UR40, UR6, 0x7f, URZ ;  /* 0x0000007f06287890 */ /* 0x000fe2000fffe03f */
[----:B------:R-:W-:Y:S02]  /*0730*/  PLOP3.LUT P0, PT, PT, PT, PT, 0x80, 0x0 ;  /* 0x000000000000781c */ /* 0x000fe40003f0f070 */
        /* <DEDUP_REMOVED lines=16> */
[----:B------:R-:W-:Y:S01]  /*0840*/  CS2R R214, SRZ ;  /* 0x0000000000d67805 */ /* 0x000fe2000001ff00 */
[----:B-1----:R-:W-:Y:S02]  /*0850*/  ULEA UR5, UR39, UR6, 0x7 ;  /* 0x0000000627057291 */ /* 0x002fe4000f8e383f */
[----:B------:R-:W-:Y:S02]  /*0860*/  ISETP.LE.AND P1, PT, RZ, UR39, PT ;  /* 0x00000027ff007c0c */ /* 0x000fe4000bf23270 */
[----:B------:R-:W-:Y:S02]  /*0870*/  CS2R R212, SRZ ;  /* 0x0000000000d47805 */ /* 0x000fe4000001ff00 */
[----:B------:R-:W-:Y:S01]  /*0880*/  CS2R R210, SRZ ;  /* 0x0000000000d27805 */ /* 0x000fe2000001ff00 */
[----:B------:R-:W-:Y:S01]  /*0890*/  UIADD3 UR4, -UR4, UR5, -UR7 ;  /* 0x0000000504047290 */ /* 0x000fe2000fffe907 */
[----:B------:R-:W-:-:S02]  /*08a0*/  CS2R R208, SRZ ;  /* 0x0000000000d07805 */ /* 0x000fc4000001ff00 */
[----:B------:R-:W-:Y:S02]  /*08b0*/  CS2R R206, SRZ ;  /* 0x0000000000ce7805 */ /* 0x000fe4000001ff00 */
[----:B------:R-:W-:Y:S01]  /*08c0*/  CS2R R204, SRZ ;  /* 0x0000000000cc7805 */ /* 0x000fe2000001ff00 */
[----:B------:R-:W-:Y:S01]  /*08d0*/  USHF.R.S32.HI UR5, URZ, 0x1f, UR4 ;  /* 0x0000001f3f057899 */ /* 0x000fe20008011404 */
[----:B--2---:R-:W-:Y:S01]  /*08e0*/  VIADD R16, R3, 0xffffff80 ;  /* 0xffffff8003107836 */ /* 0x004fe20000000000 */
[----:B------:R-:W-:Y:S02]  /*08f0*/  CS2R R202, SRZ ;  /* 0x0000000000ca7805 */ /* 0x000fe4000001ff00 */
[----:B------:R-:W-:Y:S01]  /*0900*/  CS2R R200, SRZ ;  /* 0x0000000000c87805 */ /* 0x000fe2000001ff00 */
[----:B------:R-:W-:Y:S01]  /*0910*/  ULEA.HI UR5, UR5, UR4, URZ, 0x7 ;  /* 0x0000000405057291 */ /* 0x000fe2000f8f383f */
[----:B------:R-:W-:Y:S01]  /*0920*/  CS2R R198, SRZ ;  /* 0x0000000000c67805 */ /* 0x000fe2000001ff00 */
[----:B------:R-:W-:Y:S01]  /*0930*/  USHF.R.S32.HI UR4, URZ, 0x1f, UR40 ;  /* 0x0000001f3f047899 */ /* 0x000fe20008011428 */
[----:B------:R-:W-:Y:S01]  /*0940*/  CS2R R196, SRZ ;  /* 0x0000000000c47805 */ /* 0x000fe2000001ff00 */
[----:B------:R-:W-:Y:S01]  /*0950*/  USHF.R.S32.HI UR5, URZ, 0x7, UR5 ;  /* 0x000000073f057899 */ /* 0x000fe20008011405 */
[----:B------:R-:W-:Y:S01]  /*0960*/  IMAD.MOV.U32 R195, RZ, RZ, RZ ;  /* 0x000000ffffc37224 */ /* 0x000fe200078e00ff */
[----:B------:R-:W-:-:S02]  /*0970*/  ULEA.HI UR4, UR4, UR40, URZ, 0x7 ;  /* 0x0000002804047291 */ /* 0x000fc4000f8f383f */
[----:B------:R-:W-:Y:S02]  /*0980*/  UISETP.LT.AND UP0, UPT, URZ, UR5, UPT ;  /* 0x000000053f00728c */ /* 0x000fe4000bf01270 */
[----:B------:R-:W-:Y:S02]  /*0990*/  USHF.R.S32.HI UR37, URZ, 0x7, UR4 ;  /* 0x000000073f257899 */ /* 0x000fe40008011404 */
[----:B------:R-:W-:Y:S01]  /*09a0*/  USEL UR38, URZ, UR5, !UP0 ;  /* 0x000000053f267287 */ /* 0x000fe2000c000000 */
[----:B------:R-:W-:Y:S11]  /*09b0*/  @!P1 BRA `(.L_x_1046) ;  /* 0x0000000000289947 */ /* 0x000ff60003800000 */
[----:B------:R-:W-:Y:S01]  /*09c0*/  ULEA UR4, UR39, UR6, 0x7 ;  /* 0x0000000627047291 */ /* 0x000fe2000f8e383f */
[----:B------:R-:W-:-:S03]  /*09d0*/  ULDC UR5, c[0x0][0x290] ;  /* 0x0000a40000057ab9 */ /* 0x000fc60000000800 */
[----:B------:R-:W-:-:S03]  /*09e0*/  UIADD3 UR4, -UR5, 0xff, UR4 ;  /* 0x000000ff05047890 */ /* 0x000fc6000fffe104 */
[----:B------:R-:W-:Y:S02]  /*09f0*/  ULDC UR5, c[0x0][0x748] ;  /* 0x0001d20000057ab9 */ /* 0x000fe40000000800 */
[----:B------:R-:W-:-:S04]  /*0a00*/  UIADD3 UR4, UR4, UR5, URZ ;  /* 0x0000000504047290 */ /* 0x000fc8000fffe03f */
[----:B------:R-:W-:-:S04]  /*0a10*/  USHF.R.S32.HI UR5, URZ, 0x1f, UR4 ;  /* 0x0000001f3f057899 */ /* 0x000fc80008011404 */
[----:B------:R-:W-:-:S04]  /*0a20*/  ULEA.HI UR5, UR5, UR4, URZ, 0x7 ;  /* 0x0000000405057291 */ /* 0x000fc8000f8f383f */
[----:B------:R-:W-:-:S04]  /*0a30*/  USHF.R.S32.HI UR5, URZ, 0x7, UR5 ;  /* 0x000000073f057899 */ /* 0x000fc80008011405 */
[----:B------:R-:W-:-:S04]  /*0a40*/  UISETP.LT.AND UP0, UPT, UR37, UR5, UPT ;  /* 0x000000052500728c */ /* 0x000fc8000bf01270 */
[----:B------:R-:W-:-:S12]  /*0a50*/  USEL UR37, UR37, UR5, UP0 ;  /* 0x0000000525257287 */ /* 0x000fd80008000000 */
.L_x_1046:
[----:B------:R-:W-:Y:S01]  /*0a60*/  UISETP.GT.AND UP0, UPT, UR37, UR38, UPT ;  /* 0x000000262500728c */ /* 0x000fe2000bf04270 */
[----:B------:R-:W-:Y:S01]  /*0a70*/  IMAD.MOV.U32 R194, RZ, RZ, RZ ;  /* 0x000000ffffc27224 */ /* 0x000fe200078e00ff */
[----:B------:R-:W-:Y:S02]  /*0a80*/  CS2R R192, SRZ ;  /* 0x0000000000c07805 */ /* 0x000fe4000001ff00 */
[----:B------:R-:W-:Y:S02]  /*0a90*/  CS2R R190, SRZ ;  /* 0x0000000000be7805 */ /* 0x000fe4000001ff00 */
[----:B------:R-:W-:Y:S02]  /*0aa0*/  CS2R R188, SRZ ;  /* 0x0000000000bc7805 */ /* 0x000fe4000001ff00 */
[----:B------:R-:W-:Y:S02]  /*0ab0*/  CS2R R186, SRZ ;  /* 0x0000000000ba7805 */ /* 0x000fe4000001ff00 */
[----:B------:R-:W-:-:S02]  /*0ac0*/  PLOP3.LUT P1, PT, PT, PT, UP0, 0x80, 0x0 ;  /* 0x000000000000781c */ /* 0x000fc40003f2f008 */
[----:B------:R-:W-:-:S11]  /*0ad0*/  CS2R R184, SRZ ;  /* 0x0000000000b87805 */ /* 0x000fd6000001ff00 */
[----:B------:R-:W-:Y:S05]  /*0ae0*/  @!P1 BRA `(.L_x_1047) ;  /* 0x000000c800009947 */ /* 0x000fea0003800000 */
[----:B------:R-:W-:-:S04]  /*0af0*/  MOV R0, RZ ;  /* 0x000000ff00007202 */ /* 0x000fc80000000f00 */
        /* <DEDUP_REMOVED lines=18> */
.L_x_1049:
        /* <DEDUP_REMOVED lines=15> */
.L_x_1048:
        /* <DEDUP_REMOVED lines=22> */
.L_x_1051:
        /* <DEDUP_REMOVED lines=15> */
.L_x_1050:
[----:B------:R-:W-:Y:S01]  /*0f60*/  SHF.R.S32.HI R5, RZ, 0x1f, R16 ;  /* 0x0000001fff057819 */ /* 0x000fe20000011410 */
[----:B------:R-:W-:-:S03]  /*0f70*/  UMOV UR4, 0xffffffff ;  /* 0xffffffff00047882 */ /* 0x000fc60000000000 */
[----:B------:R-:W-:-:S04]  /*0f80*/  LEA.HI R0, R5, R16, RZ, 0x7 ;  /* 0x0000001005007211 */ /* 0x000fc800078f38ff */
[----:B------:R-:W-:Y:S01]  /*0f90*/  SHF.R.S32.HI R10, RZ, 0x7, R0 ;  /* 0x00000007ff0a7819 */ /* 0x000fe20000011400 */
[----:B------:R-:W-:Y:S06]  /*0fa0*/  BRA.DIV UR4, `(.L_x_1052) ;  /* 0x00000106040c7947 */ /* 0x000fec000b800000 */
[----:B------:R1:W2:Y:S02]  /*0fb0*/  SHFL.IDX PT, R14, R10, RZ, 0x1f ;  /* 0x00001fff0a0e7589 */ /* 0x0002a400000e0000 */
.L_x_1165:
[----:B------:R-:W-:Y:S01]  /*0fc0*/  SHF.L.U32 R11, RZ, 0x1f, RZ ;  /* 0x0000001fff0b7819 */ /* 0x000fe200000006ff */
[----:B------:R-:W-:Y:S01]  /*0fd0*/  IMAD.SHL.U32 R2, R16, 0x40, RZ ;  /* 0x0000004010027824 */ /* 0x000fe200078e00ff */
[CC--:B------:R-:W-:Y:S02]  /*0fe0*/  LEA.HI R7, R5.reuse, R16.reuse, RZ, 0x4 ;  /* 0x0000001005077211 */ /* 0x0c0fe400078f20ff */
[----:B------:R-:W3:Y:S01]  /*0ff0*/  SYNCS.PHASECHK.TRANS64.TRYWAIT P0, [R222+URZ+0x30c00], R11 ;  /* 0x030c000bde0075a7 */ /* 0x000ee2000800017f */
[----:B------:R-:W-:Y:S02]  /*1000*/  LEA.HI R6, R5, R16, RZ, 0x5 ;  /* 0x0000001005067211 */ /* 0x000fe400078f28ff */
[----:B------:R-:W-:Y:S02]  /*1010*/  SHF.R.S32.HI R8, RZ, 0x4, R7 ;  /* 0x00000004ff087819 */ /* 0x000fe40000011407 */
[----:B------:R-:W-:Y:S02]  /*1020*/  LOP3.LUT R3, R2, 0x1c0, RZ, 0xc0, !PT ;  /* 0x000001c002037812 */ /* 0x000fe400078ec0ff */
[----:B------:R-:W-:-:S02]  /*1030*/  SHF.R.U32.HI R2, RZ, 0x1, R6 ;  /* 0x00000001ff027819 */ /* 0x000fc40000011606 */
[----:B------:R-:W-:Y:S02]  /*1040*/  LEA.HI R9, R7, R8, RZ, 0x1 ;  /* 0x0000000807097211 */ /* 0x000fe400078f08ff */
[----:B------:R-:W-:Y:S02]  /*1050*/  LOP3.LUT R7, R3, 0x30, R2, 0xf8, !PT ;  /* 0x0000003003077812 */ /* 0x000fe400078ef802 */
[----:B--2---:R-:W-:Y:S02]  /*1060*/  LEA.HI R2, R14, R14, RZ, 0x1 ;  /* 0x0000000e0e027211 */ /* 0x004fe400078f08ff */
[----:B------:R-:W-:Y:S02]  /*1070*/  LOP3.LUT R9, R9, 0x7ffffe, RZ, 0xc0, !PT ;  /* 0x007ffffe09097812 */ /* 0x000fe400078ec0ff */
[----:B------:R-:W-:Y:S02]  /*1080*/  LEA.HI R4, R5, R16, RZ, 0x3 ;  /* 0x0000001005047211 */ /* 0x000fe400078f18ff */
[----:B------:R-:W-:Y:S01]  /*1090*/  LOP3.LUT R233, R2, 0xffffe, RZ, 0xc0, !PT ;  /* 0x000ffffe02e97812 */ /* 0x000fe200078ec0ff */
[----:B------:R-:W-:Y:S01]  /*10a0*/  IMAD.IADD R9, R8, 0x1, -R9 ;  /* 0x0000000108097824 */ /* 0x000fe200078e0a09 */
[----:B------:R-:W-:-:S02]  /*10b0*/  LOP3.LUT R4, R7, 0x8, R4, 0xf8, !PT ;  /* 0x0000000807047812 */ /* 0x000fc400078ef804 */
[----:B------:R-:W-:Y:S01]  /*10c0*/  SHF.R.U32.HI R3, RZ, 0x3, R3 ;  /* 0x00000003ff037819 */ /* 0x000fe20000011603 */
[----:B------:R-:W-:Y:S02]  /*10d0*/  IMAD.IADD R233, R14, 0x1, -R233 ;  /* 0x000000010ee97824 */ /* 0x000fe400078e0ae9 */
[----:B------:R-:W-:Y:S01]  /*10e0*/  IMAD R2, R10, 0x10, R9 ;  /* 0x000000100a027824 */ /* 0x000fe200078e0209 */
[----:B------:R-:W-:Y:S01]  /*10f0*/  LOP3.LUT R3, R4, R3, RZ, 0x3c, !PT ;  /* 0x0000000304037212 */ /* 0x000fe200078e3cff */
[----:B---3--:R-:W-:Y:S06]  /*1100*/  @P0 BRA `(.L_x_1053) ;  /* 0x0000000000080947 */ /* 0x008fec0003800000 */
[----:B------:R-:W2:Y:S02]  /*1110*/  SYNCS.PHASECHK.TRANS64.TRYWAIT P0, [R222+URZ+0x30c00], R11 ;  /* 0x030c000bde0075a7 */ /* 0x000ea4000800017f */
[----:B--2---:R-:W-:Y:S05]  /*1120*/  @!P0 BRA `(.L_x_1054) ;  /* 0x0000010000cc8947 */ /* 0x004fea0003800000 */
.L_x_1053:
[----:B------:R-:W-:Y:S01]  /*1130*/  ULDC UR6, c[0x0][0x290] ;  /* 0x0000a40000067ab9 */ /* 0x000fe20000000800 */
[----:B------:R-:W-:Y:S01]  /*1140*/  ULDC UR5, c[0x0][0x74c] ;  /* 0x0001d30000057ab9 */ /* 0x000fe20000000800 */
[----:B------:R-:W-:Y:S01]  /*1150*/  UIADD3 UR4, UR40, -UR6, URZ ;  /* 0x8000000628047290 */ /* 0x000fe2000fffe03f */
[----:B------:R-:W-:Y:S01]  /*1160*/  IMAD.U32 R2, R2, 0x200, R3 ;  /* 0x0000020002027824 */ /* 0x000fe200078e0003 */
[----:B------:R-:W-:Y:S01]  /*1170*/  LOP3.LUT R3, R0, 0xffffff80, RZ, 0xc0, !PT ;  /* 0xffffff8000037812 */ /* 0x000fe200078ec0ff */
[----:B------:R-:W-:Y:S01]  /*1180*/  IMAD.MOV.U32 R0, RZ, RZ, RZ ;  /* 0x000000ffff007224 */ /* 0x000fe200078e00ff */
[----:B------:R-:W-:Y:S01]  /*1190*/  ULEA UR4, UR39, UR4, 0x7 ;  /* 0x0000000427047291 */ /* 0x000fe2000f8e383f */
[----:B------:R-:W-:Y:S01]  /*11a0*/  LEA.HI R12, R5, R16, RZ, 0x7 ;  /* 0x00000010050c7211 */ /* 0x000fe200078f38ff */
[----:B------:R3:W-:Y:S01]  /*11b0*/  STL [R1+0x1c], R2 ;  /* 0x00001c0201007387 */ /* 0x0007e20000100800 */
[----:B-1----:R-:W-:Y:S01]  /*11c0*/  IMAD.IADD R10, R16, 0x1, -R3 ;  /* 0x00000001100a7824 */ /* 0x002fe200078e0a03 */
[----:B------:R-:W-:Y:S01]  /*11d0*/  UIADD3 UR4, UR4, -UR5, URZ ;  /* 0x8000000504047290 */ /* 0x000fe2000fffe03f */
[----:B------:R-:W-:Y:S01]  /*11e0*/  SHF.R.S32.HI R12, RZ, 0x7, R12 ;  /* 0x00000007ff0c7819 */ /* 0x000fe2000001140c */
[----:B------:R-:W-:Y:S01]  /*11f0*/  IMAD.MOV.U32 R4, RZ, RZ, RZ ;  /* 0x000000ffff047224 */ /* 0x000fe200078e00ff */
[----:B------:R-:W-:Y:S01]  /*1200*/  CS2R R182, SRZ ;  /* 0x0000000000b67805 */ /* 0x000fe2000001ff00 */
[----:B------:R-:W-:Y:S01]  /*1210*/  USHF.R.S32.HI UR5, URZ, 0x1f, UR4 ;  /* 0x0000001f3f057899 */ /* 0x000fe20008011404 */
[--C-:B------:R-:W-:Y:S01]  /*1220*/  SHF.R.S32.HI R8, RZ, 0x1f, R10.reuse ;  /* 0x0000001fff087819 */ /* 0x100fe2000001140a */
[----:B------:R1:W-:Y:S01]  /*1230*/  STL [R1+0x34], R10 ;  /* 0x0000340a01007387 */ /* 0x0003e20000100800 */
[----:B------:R-:W-:Y:S01]  /*1240*/  IMAD R7, R12, 0x400, R10 ;  /* 0x000004000c077824 */ /* 0x000fe200078e020a */
[----:B------:R-:W-:Y:S01]  /*1250*/  ULEA.HI UR5, UR5, UR4, URZ, 0x7 ;  /* 0x0000000405057291 */ /* 0x000fe2000f8f383f */
[----:B------:R-:W-:Y:S01]  /*1260*/  LEA.HI R9, R8, R10, RZ, 0x2 ;  /* 0x0000000a08097211 */ /* 0x000fe200078f10ff */
[----:B------:R1:W-:Y:S01]  /*1270*/  STL [R1+0x3c], R8 ;  /* 0x00003c0801007387 */ /* 0x0003e20000100800 */
[----:B------:R-:W-:Y:S01]  /*1280*/  IMAD.SHL.U32 R7, R7, 0x4, RZ ;  /* 0x0000000407077824 */ /* 0x000fe200078e00ff */
[----:B------:R-:W-:Y:S01]  /*1290*/  ULEA.HI.SX32 UR5, UR5, 0x1, 0x19 ;  /* 0x0000000105057891 */ /* 0x000fe2000f8fca3f */
[----:B------:R-:W-:Y:S01]  /*12a0*/  LOP3.LUT R3, R9, 0x7ffffffc, RZ, 0xc0, !PT ;  /* 0x7ffffffc09037812 */ /* 0x000fe200078ec0ff */
[----:B------:R1:W-:Y:S01]  /*12b0*/  STL [R1+0x38], R9 ;  /* 0x0000380901007387 */ /* 0x0003e20000100800 */
[----:B------:R-:W-:-:S02]  /*12c0*/  CS2R R180, SRZ ;  /* 0x0000000000b47805 */ /* 0x000fc4000001ff00 */
[----:B------:R-:W-:Y:S02]  /*12d0*/  CS2R R178, SRZ ;  /* 0x0000000000b27805 */ /* 0x000fe4000001ff00 */
[----:B------:R-:W-:Y:S01]  /*12e0*/  CS2R R176, SRZ ;  /* 0x0000000000b07805 */ /* 0x000fe2000001ff00 */
[----:B------:R-:W-:Y:S01]  /*12f0*/  IMAD.U32 R223, RZ, RZ, UR5 ;  /* 0x00000005ffdf7e24 */ /* 0x000fe2000f8e00ff */
[----:B------:R-:W-:Y:S02]  /*1300*/  CS2R R174, SRZ ;  /* 0x0000000000ae7805 */ /* 0x000fe4000001ff00 */
[----:B------:R-:W-:Y:S02]  /*1310*/  CS2R R172, SRZ ;  /* 0x0000000000ac7805 */ /* 0x000fe4000001ff00 */
[----:B------:R-:W-:Y:S02]  /*1320*/  CS2R R170, SRZ ;  /* 0x0000000000aa7805 */ /* 0x000fe4000001ff00 */
[----:B------:R-:W-:-:S02]  /*1330*/  CS2R R168, SRZ ;  /* 0x0000000000a87805 */ /* 0x000fc4000001ff00 */
[----:B------:R-:W-:Y:S02]  /*1340*/  VIMNMX R223, R223, UR37, PT ;  /* 0x00000025dfdf7c48 */ /* 0x000fe4000bfe0100 */
[----:B------:R-:W-:Y:S02]  /*1350*/  CS2R R166, SRZ ;  /* 0x0000000000a67805 */ /* 0x000fe4000001ff00 */
[----:B------:R-:W-:Y:S02]  /*1360*/  CS2R R164, SRZ ;  /* 0x0000000000a47805 */ /* 0x000fe4000001ff00 */
[----:B------:R-:W-:Y:S02]  /*1370*/  CS2R R162, SRZ ;  /* 0x0000000000a27805 */ /* 0x000fe4000001ff00 */
[----:B------:R-:W-:Y:S02]  /*1380*/  ISETP.LE.AND P0, PT, R223, UR38, PT ;  /* 0x00000026df007c0c */ /* 0x000fe4000bf03270 */
        /* <DEDUP_REMOVED lines=20> */
[----:B------:R-:W-:Y:S01]  /*14d0*/  CS2R R184, SRZ ;  /* 0x0000000000b87805 */ /* 0x000fe2000001ff00 */
[----:B---3--:R-:W-:Y:S02]  /*14e0*/  IMAD R2, R7, 0x4, R222 ;  /* 0x0000000407027824 */ /* 0x008fe400078e02de */
[----:B------:R-:W-:Y:S01]  /*14f0*/  IMAD.IADD R3, R10, 0x1, -R3 ;  /* 0x000000010a037824 */ /* 0x000fe200078e0a03 */
[----:B-1----:R-:W-:Y:S06]  /*1500*/  @P0 BRA `(.L_x_1055) ;  /* 0x0000003c00a00947 */ /* 0x002fec0003800000 */
[----:B------:R-:W-:Y:S01]  /*1510*/  LOP3.LUT R7, R6, 0xffffffe0, RZ, 0xc0, !PT ;  /* 0xffffffe006077812 */ /* 0x000fe200078ec0ff */
[----:B------:R-:W1:Y:S01]  /*1520*/  S2R R19, SR_CTAID.X ;  /* 0x0000000000137919 */ /* 0x000e620000002500 */
[----:B------:R-:W-:Y:S01]  /*1530*/  LEA.HI R0, R5, R16, RZ, 0x2 ;  /* 0x0000001005007211 */ /* 0x000fe200078f10ff */
[----:B------:R-:W-:Y:S01]  /*1540*/  UIMAD UR4, UR39, -0x80, UR6 ;  /* 0xffffff80270478a4 */ /* 0x000fe2000f8e0206 */
[----:B------:R-:W-:Y:S01]  /*1550*/  SHF.R.S32.HI R6, RZ, 0x2, R9 ;  /* 0x00000002ff067819 */ /* 0x000fe20000011409 */
[----:B------:R-:W-:Y:S01]  /*1560*/  IMAD.IADD R7, R16, 0x1, -R7 ;  /* 0x0000000110077824 */ /* 0x000fe200078e0a07 */
[----:B------:R-:W-:Y:S01]  /*1570*/  SHF.R.S32.HI R5, RZ, 0x1f, R9 ;  /* 0x0000001fff057819 */ /* 0x000fe20000011409 */
[----:B------:R-:W-:Y:S01]  /*1580*/  IMAD.MOV.U32 R183, RZ, RZ, RZ ;  /* 0x000000ffffb77224 */ /* 0x000fe200078e00ff */
[----:B------:R-:W-:Y:S02]  /*1590*/  LOP3.LUT R9, R0, 0xfffffffc, RZ, 0xc0, !PT ;  /* 0xfffffffc00097812 */ /* 0x000fe400078ec0ff */
[----:B------:R-:W-:-:S02]  /*15a0*/  LEA.HI R4, R5, R6, RZ, 0x3 ;  /* 0x0000000605047211 */ /* 0x000fc400078f18ff */
[----:B------:R-:W-:Y:S01]  /*15b0*/  SHF.R.S32.HI R0, RZ, 0x1f, R7 ;  /* 0x0000001fff007819 */ /* 0x000fe20000011407 */
[----:B------:R-:W-:Y:S01]  /*15c0*/  IMAD.IADD R5, R16, 0x1, -R9 ;  /* 0x0000000110057824 */ /* 0x000fe200078e0a09 */
[----:B------:R-:W-:Y:S02]  /*15d0*/  LOP3.LUT R9, R4, 0xfffffff8, RZ, 0xc0, !PT ;  /* 0xfffffff804097812 */ /* 0x000fe400078ec0ff */
[----:B------:R-:W-:Y:S02]  /*15e0*/  LEA.HI R8, R8, R10, RZ, 0x5 ;  /* 0x0000000a08087211 */ /* 0x000fe400078f28ff */
[-C--:B------:R-:W-:Y:S01]  /*15f0*/  LEA.HI R4, R0, R7.reuse, RZ, 0x3 ;  /* 0x0000000700047211 */ /* 0x080fe200078f18ff */
[----:B------:R-:W-:Y:S01]  /*1600*/  IMAD.IADD R6, R6, 0x1, -R9 ;  /* 0x0000000106067824 */ /* 0x000fe200078e0a09 */
[----:B------:R-:W-:Y:S02]  /*1610*/  LEA.HI R7, R0, R7, RZ, 0x2 ;  /* 0x0000000700077211 */ /* 0x000fe400078f10ff */
[----:B------:R-:W-:-:S02]  /*1620*/  LEA.HI R10, R12, R12, RZ, 0x1 ;  /* 0x0000000c0c0a7211 */ /* 0x000fc400078f08ff */
[----:B--2---:R-:W-:Y:S02]  /*1630*/  SHF.R.S32.HI R11, RZ, 0x5, R8 ;  /* 0x00000005ff0b7819 */ /* 0x004fe40000011408 */
[--C-:B------:R-:W-:Y:S02]  /*1640*/  SHF.R.S32.HI R0, RZ, 0x3, R4.reuse ;  /* 0x00000003ff007819 */ /* 0x100fe40000011404 */
[----:B------:R-:W-:Y:S01]  /*1650*/  SHF.R.S32.HI R9, RZ, 0x1f, R4 ;  /* 0x0000001fff097819 */ /* 0x000fe20000011404 */
[----:B------:R-:W-:Y:S01]  /*1660*/  IMAD R11, R11, 0x10, R6 ;  /* 0x000000100b0b7824 */ /* 0x000fe200078e0206 */
[----:B------:R-:W-:Y:S02]  /*1670*/  SHF.R.S32.HI R4, RZ, 0x2, R7 ;  /* 0x00000002ff047819 */ /* 0x000fe40000011407 */
[----:B------:R-:W-:Y:S02]  /*1680*/  LOP3.LUT R10, R10, 0x3fffffe, RZ, 0xc0, !PT ;  /* 0x03fffffe0a0a7812 */ /* 0x000fe400078ec0ff */
[----:B------:R-:W-:Y:S01]  /*1690*/  LEA.HI R9, R9, R0, RZ, 0x4 ;  /* 0x0000000009097211 */ /* 0x000fe200078f20ff */
[----:B------:R-:W-:Y:S01]  /*16a0*/  VIADD R6, R4, 0x8 ;  /* 0x0000000804067836 */ /* 0x000fe20000000000 */
[----:B------:R-:W-:Y:S01]  /*16b0*/  LEA.HI R7, R7, R4, RZ, 0x1 ;  /* 0x0000000407077211 */ /* 0x000fe200078f08ff */
[----:B------:R-:W-:Y:S01]  /*16c0*/  IMAD.IADD R10, R12, 0x1, -R10 ;  /* 0x000000010c0a7824 */ /* 0x000fe200078e0a0a */
[----:B------:R-:W-:Y:S01]  /*16d0*/  LOP3.LUT R9, R9, 0x1ffffff0, RZ, 0xc0, !PT ;  /* 0x1ffffff009097812 */ /* 0x000fe200078ec0ff */
[----:B------:R-:W-:Y:S01]  /*16e0*/  VIADD R12, R4, 0x18 ;  /* 0x00000018040c7836 */ /* 0x000fe20000000000 */
[----:B------:R-:W-:Y:S01]  /*16f0*/  LOP3.LUT R7, R7, 0xfffffffe, RZ, 0xc0, !PT ;  /* 0xfffffffe07077812 */ /* 0x000fe200078ec0ff */
[----:B------:R-:W-:Y:S01]  /*1700*/  IMAD R16, R10, 0x40, R11 ;  /* 0x000000400a107824 */ /* 0x000fe200078e020b */
[----:B------:R-:W-:Y:S01]  /*1710*/  LEA.HI R8, R6, R6, RZ, 0x1 ;  /* 0x0000000606087211 */ /* 0x000fe200078f08ff */
[----:B------:R-:W-:Y:S01]  /*1720*/  VIADD R10, R4, 0x10 ;  /* 0x00000010040a7836 */ /* 0x000fe20000000000 */
[----:B------:R-:W-:Y:S01]  /*1730*/  LEA.HI R14, R12, R12, RZ, 0x1 ;  /* 0x0000000c0c0e7211 */ /* 0x000fe200078f08ff */
[----:B------:R-:W-:Y:S01]  /*1740*/  IMAD.IADD R0, R0, 0x1, -R9 ;  /* 0x0000000100007824 */ /* 0x000fe200078e0a09 */
[----:B------:R-:W-:Y:S01]  /*1750*/  LOP3.LUT R9, R8, 0xfffffffe, RZ, 0xc0, !PT ;  /* 0xfffffffe08097812 */ /* 0x000fe200078ec0ff */
[----:B------:R-:W-:Y:S01]  /*1760*/  IMAD.IADD R7, R4, 0x1, -R7 ;  /* 0x0000000104077824 */ /* 0x000fe200078e0a07 */
[----:B------:R-:W-:-:S02]  /*1770*/  LEA.HI R4, R10, R10, RZ, 0x1 ;  /* 0x0000000a0a047211 */ /* 0x000fc400078f08ff */
[----:B------:R-:W-:Y:S01]  /*1780*/  SHF.R.S32.HI R15, RZ, 0x1f, R14 ;  /* 0x0000001fff0f7819 */ /* 0x000fe2000001140e */
[----:B------:R-:W-:Y:S01]  /*1790*/  IMAD.IADD R9, R6, 0x1, -R9 ;  /* 0x0000000106097824 */ /* 0x000fe200078e0a09 */
[----:B------:R-:W-:Y:S01]  /*17a0*/  LOP3.LUT R11, R4, 0xfffffffe, RZ, 0xc0, !PT ;  /* 0xfffffffe040b7812 */ /* 0x000fe200078ec0ff */
[----:B------:R-:W-:Y:S01]  /*17b0*/  IMAD R229, R0, 0x8, R7 ;  /* 0x0000000800e57824 */ /* 0x000fe200078e0207 */
[--C-:B------:R-:W-:Y:S02]  /*17c0*/  SHF.R.S32.HI R6, RZ, 0x1, R4.reuse ;  /* 0x00000001ff067819 */ /* 0x100fe40000011404 */
[----:B------:R-:W-:Y:S01]  /*17d0*/  SHF.R.S32.HI R13, RZ, 0x1f, R4 ;  /* 0x0000001fff0d7819 */ /* 0x000fe20000011404 */
[----:B------:R-:W-:Y:S01]  /*17e0*/  IMAD.IADD R11, R10, 0x1, -R11 ;  /* 0x000000010a0b7824 */ /* 0x000fe200078e0a0b */
[--C-:B------:R-:W-:Y:S02]  /*17f0*/  SHF.R.S32.HI R0, RZ, 0x1, R8.reuse ;  /* 0x00000001ff007819 */ /* 0x100fe40000011408 */
[----:B------:R-:W-:-:S02]  /*1800*/  SHF.R.S32.HI R7, RZ, 0x1f, R8 ;  /* 0x0000001fff077819 */ /* 0x000fc40000011408 */
[----:B------:R-:W-:Y:S02]  /*1810*/  SHF.R.S32.HI R4, RZ, 0x1, R14 ;  /* 0x00000001ff047819 */ /* 0x000fe4000001140e */
[----:B------:R-:W-:Y:S02]  /*1820*/  LEA.HI R13, R13, R6, RZ, 0x4 ;  /* 0x000000060d0d7211 */ /* 0x000fe400078f20ff */
[----:B------:R-:W-:Y:S02]  /*1830*/  LEA.HI R7, R7, R0, RZ, 0x4 ;  /* 0x0000000007077211 */ /* 0x000fe400078f20ff */
[----:B------:R-:W-:Y:S02]  /*1840*/  LEA.HI R8, R15, R4, RZ, 0x4 ;  /* 0x000000040f087211 */ /* 0x000fe400078f20ff */
[----:B------:R-:W-:Y:S02]  /*1850*/  LOP3.LUT R13, R13, 0x1ffffff0, RZ, 0xc0, !PT ;  /* 0x1ffffff00d0d7812 */ /* 0x000fe400078ec0ff */
[----:B------:R-:W-:-:S02]  /*1860*/  LOP3.LUT R7, R7, 0x1ffffff0, RZ, 0xc0, !PT ;  /* 0x1ffffff007077812 */ /* 0x000fc400078ec0ff */
[----:B------:R-:W-:Y:S01]  /*1870*/  LOP3.LUT R15, R14, 0xfffffffe, RZ, 0xc0, !PT ;  /* 0xfffffffe0e0f7812 */ /* 0x000fe200078ec0ff */
[----:B------:R-:W-:Y:S01]  /*1880*/  IMAD.IADD R6, R6, 0x1, -R13 ;  /* 0x0000000106067824 */ /* 0x000fe200078e0a0d */
[----:B------:R-:W-:Y:S01]  /*1890*/  LOP3.LUT R17, R8, 0x1ffffff0, RZ, 0xc0, !PT ;  /* 0x1ffffff008117812 */ /* 0x000fe200078ec0ff */
[----:B------:R-:W-:Y:S01]  /*18a0*/  IMAD.IADD R226, R0, 0x1, -R7 ;  /* 0x0000000100e27824 */ /* 0x000fe200078e0a07 */
[----:B------:R-:W-:Y:S01]  /*18b0*/  IADD3 R7, -R16, UR4, RZ ;  /* 0x0000000410077c10 */ /* 0x000fe2000fffe1ff */
[----:B------:R-:W-:Y:S02]  /*18c0*/  IMAD.IADD R15, R12, 0x1, -R15 ;  /* 0x000000010c0f7824 */ /* 0x000fe400078e0a0f */
[----:B------:R-:W-:Y:S02]  /*18d0*/  IMAD.IADD R224, R4, 0x1, -R17 ;  /* 0x0000000104e07824 */ /* 0x000fe400078e0a11 */
[----:B------:R-:W-:Y:S02]  /*18e0*/  IMAD R225, R6, 0x8, R11 ;  /* 0x0000000806e17824 */ /* 0x000fe400078e020b */
[----:B------:R-:W-:-:S02]  /*18f0*/  IMAD R226, R226, 0x8, R9 ;  /* 0x00000008e2e27824 */ /* 0x000fc400078e0209 */
[----:B------:R-:W-:Y:S02]  /*1900*/  IMAD R224, R224, 0x8, R15 ;  /* 0x00000008e0e07824 */ /* 0x000fe400078e020f */
[----:B------:R-:W-:Y:S02]  /*1910*/  IMAD.MOV.U32 R4, RZ, RZ, RZ ;  /* 0x000000ffff047224 */ /* 0x000fe400078e00ff */
[----:B------:R-:W-:Y:S02]  /*1920*/  IMAD.MOV.U32 R0, RZ, RZ, RZ ;  /* 0x000000ffff007224 */ /* 0x000fe400078e00ff */
[----:B-1----:R-:W-:-:S07]  /*1930*/  IMAD R6, R19, -0x80, -R16 ;  /* 0xffffff8013067824 */ /* 0x002fce00078e0a10 */
.L_x_1066:
[----:B------:R-:W-:Y:S05]  /*1940*/  YIELD ;  /* 0x0000000000007946 */ /* 0x000fea0003800000 */
[----:B------:R-:W-:-:S06]  /*1950*/  ULOP3.LUT UR4, UR36, 0x1, URZ, 0xfc, !UPT ;  /* 0x0000000124047892 */ /* 0x000fcc000f8efc3f */
[----:B-1----:R-:W-:-:S05]  /*1960*/  IMAD.U32 R8, RZ, RZ, UR4 ;  /* 0x00000004ff087e24 */ /* 0x002fca000f8e00ff */
[----:B------:R-:W-:-:S13]  /*1970*/  ISETP.NE.AND P6, PT, R8, 0x3, PT ;  /* 0x000000030800780c */ /* 0x000fda0003fc5270 */
[----:B------:R-:W-:Y:S05]  /*1980*/  @!P6 BRA `(.L_x_1056) ;  /* 0x000000000004e947 */ /* 0x000fea0003800000 */
[----:B------:R-:W-:Y:S01]  /*1990*/  BPT.TRAP 0x1 ;  /* 0x000000040000795c */ /* 0x000fe20000300000 */
.L_x_1056:
[----:B------:R-:W-:Y:S01]  /*19a0*/  IMAD R8, R0, 0x8, R222 ;  /* 0x0000000800087824 */ /* 0x000fe200078e02de */
[----:B------:R-:W-:-:S04]  /*19b0*/  SHF.L.U32 R21, R4, 0x1f, RZ ;  /* 0x0000001f04157819 */ /* 0x000fc800000006ff */
[----:B------:R1:W2:Y:S01]  /*19c0*/  SYNCS.PHASECHK.TRANS64.TRYWAIT P0, [R8+URZ+0x30c10], R21 ;  /* 0x030c1015080075a7 */ /* 0x0002a2000800017f */
[----:B------:R-:W-:Y:S05]  /*19d0*/  @!P6 BRA `(.L_x_1057) ;  /* 0x000000000004e947 */ /* 0x000fea0003800000 */
[----:B------:R-:W-:Y:S01]  /*19e0*/  BPT.TRAP 0x1 ;  /* 0x000000040000795c */ /* 0x000fe20000300000 */
.L_x_1057:
[----:B------:R-:W-:-:S05]  /*19f0*/  VIADD R9, R222, 0x10000 ;  /* 0x00010000de097836 */ /* 0x000fca0000000000 */
[----:B------:R-:W-:-:S04]  /*1a00*/  SHF.R.U32.HI R9, RZ, 0x4, R9 ;  /* 0x00000004ff097819 */ /* 0x000fc80000011609 */
[----:B------:R-:W-:Y:S01]  /*1a10*/  LOP3.LUT R9, R9, 0x3fff, RZ, 0xc0, !PT ;  /* 0x00003fff09097812 */ /* 0x000fe200078ec0ff */
[----:B--2---:R-:W-:Y:S06]  /*1a20*/  @P0 BRA `(.L_x_1058) ;  /* 0x0000000000080947 */ /* 0x004fec0003800000 */
[----:B------:R-:W2:Y:S02]  /*1a30*/  SYNCS.PHASECHK.TRANS64.TRYWAIT P0, [R8+URZ+0x30c10], R21 ;  /* 0x030c1015080075a7 */ /* 0x000ea4000800017f */
[----:B--2---:R-:W-:Y:S05]  /*1a40*/  @!P0 BRA `(.L_x_1059) ;  /* 0x000000f800988947 */ /* 0x004fea0003800000 */
.L_x_1058:
[----:B------:R-:W-:Y:S05]  /*1a50*/  WARPSYNC.ALL ;  /* 0x0000000000007948 */ /* 0x000fea0003800000 */
[----:B------:R-:W-:Y:S01]  /*1a60*/  LOP3.LUT R11, R9, 0x10000, RZ, 0xfc, !PT ;  /* 0x00010000090b7812 */ /* 0x000fe200078efcff */
[----:B------:R-:W-:Y:S01]  /*1a70*/  IMAD R10, R233, 0x2000, R222 ;  /* 0x00002000e90a7824 */ /* 0x000fe200078e02de */
[----:B------:R-:W-:-:S03]  /*1a80*/  WARPGROUP.ARRIVE ;  /* 0x00000000000079c5 */ /* 0x000fc60000000000 */
[----:B------:R-:W-:Y:S01]  /*1a90*/  IMAD R11, R0, 0x400, R11 ;  /* 0x00000400000b7824 */ /* 0x000fe200078e020b */
[----:B------:R-:W-:Y:S01]  /*1aa0*/  UMOV UR7, 0x40000040 ;  /* 0x4000004000077882 */ /* 0x000fe20000000000 */
[----:B------:R-:W-:Y:S01]  /*1ab0*/  UMOV UR5, 0x40000040 ;  /* 0x4000004000057882 */ /* 0x000fe20000000000 */
[----:B------:R-:W-:Y:S01]  /*1ac0*/  R2UR UR9, R10 ;  /* 0x000000000a0972ca */ /* 0x000fe200000e0000 */
[C---:B------:R-:W-:Y:S01]  /*1ad0*/  IMAD R10, R0.reuse, 0x80, R229 ;  /* 0x00000080000a7824 */ /* 0x040fe200078e02e5 */
[----:B------:R-:W-:Y:S01]  /*1ae0*/  R2UR UR8, R11 ;  /* 0x000000000b0872ca */ /* 0x000fe200000e0000 */
[C---:B------:R-:W-:Y:S02]  /*1af0*/  IMAD R12, R0.reuse, 0x80, R226 ;  /* 0x00000080000c7824 */ /* 0x040fe400078e02e2 */
[C---:B------:R-:W-:Y:S02]  /*1b00*/  IMAD R14, R0.reuse, 0x80, R225 ;  /* 0x00000080000e7824 */ /* 0x040fe400078e02e1 */
[----:B------:R-:W-:-:S02]  /*1b10*/  IMAD R16, R0, 0x80, R224 ;  /* 0x0000008000107824 */ /* 0x000fc400078e02e0 */
[C---:B------:R-:W-:Y:S02]  /*1b20*/  IMAD R11, R3.reuse, 0x2, R10 ;  /* 0x00000002030b7824 */ /* 0x040fe400078e020a */
[C---:B------:R-:W-:Y:S02]  /*1b30*/  IMAD R15, R3.reuse, 0x2, R12 ;  /* 0x00000002030f7824 */ /* 0x040fe400078e020c */
[----:B------:R-:W-:Y:S01]  /*1b40*/  USHF.R.U32.HI UR4, URZ, 0x4, UR9 ;  /* 0x000000043f047899 */ /* 0x000fe20008011609 */
[C---:B------:R-:W-:Y:S01]  /*1b50*/  IMAD R13, R3.reuse, 0x2, R14 ;  /* 0x00000002030d7824 */ /* 0x040fe200078e020e */
[----:B------:R-:W-:Y:S01]  /*1b60*/  UMOV UR6, UR8 ;  /* 0x0000000800067c82 */ /* 0x000fe20008000000 */
[----:B------:R-:W-:Y:S01]  /*1b70*/  IMAD R19, R3, 0x2, R16 ;  /* 0x0000000203137824 */ /* 0x000fe200078e0210 */
[----:B------:R-:W-:Y:S01]  /*1b80*/  ULOP3.LUT UR4, UR4, 0x3fff, URZ, 0xc0, !UPT ;  /* 0x00003fff04047892 */ /* 0x000fe2000f8ec03f */
[--C-:B------:R-:W-:Y:S02]  /*1b90*/  IMAD R20, R11, 0x4, R222.reuse ;  /* 0x000000040b147824 */ /* 0x100fe400078e02de */
[--C-:B------:R-:W-:Y:S01]  /*1ba0*/  IMAD R17, R15, 0x4, R222.reuse ;  /* 0x000000040f117824 */ /* 0x100fe200078e02de */
[----:B------:R-:W-:Y:S01]  /*1bb0*/  ULOP3.LUT UR10, UR4, 0x10000, URZ, 0xfc, !UPT ;  /* 0x00010000040a7892 */ /* 0x000fe2000f8efc3f */
[----:B------:R-:W-:-:S02]  /*1bc0*/  IMAD R12, R13, 0x4, R222 ;  /* 0x000000040d0c7824 */ /* 0x000fc400078e02de */
[----:B------:R-:W-:Y:S02]  /*1bd0*/  IMAD R16, R19, 0x4, R222 ;  /* 0x0000000413107824 */ /* 0x000fe400078e02de */
[----:B------:R-:W-:Y:S02]  /*1be0*/  VIADD R18, R222, 0x20000 ;  /* 0x00020000de127836 */ /* 0x000fe40000000000 */
[----:B------:R-:W-:Y:S02]  /*1bf0*/  UMOV UR4, UR10 ;  /* 0x0000000a00047c82 */ /* 0x000fe40008000000 */
[----:B------:R-:W-:Y:S01]  /*1c00*/  HGMMA.64x128x16.F32.BF16 R88, gdesc[UR4], RZ, !UPT, gsb0 ;  /* 0x01e00000045879f0 */ /* 0x000fe2000c0018ff */
[----:B------:R-:W-:Y:S01]  /*1c10*/  UIADD3 UR6, UR8, 0x2, URZ ;  /* 0x0000000208067890 */ /* 0x000fe2000fffe03f */
[--C-:B------:R-:W-:Y:S01]  /*1c20*/  IMAD R10, R11, 0x4, R18.reuse ;  /* 0x000000040b0a7824 */ /* 0x100fe200078e0212 */
[----:B------:R-:W-:Y:S01]  /*1c30*/  UIADD3 UR4, UR10, 0x2, URZ ;  /* 0x000000020a047890 */ /* 0x000fe2000fffe03f */
[--C-:B------:R-:W-:Y:S01]  /*1c40*/  IMAD R15, R15, 0x4, R18.reuse ;  /* 0x000000040f0f7824 */ /* 0x100fe200078e0212 */
[----:B------:R-:W-:Y:S01]  /*1c50*/  UMOV UR7, 0x40000040 ;  /* 0x4000004000077882 */ /* 0x000fe20000000000 */
[----:B------:R-:W-:Y:S01]  /*1c60*/  UMOV UR5, 0x40000040 ;  /* 0x4000004000057882 */ /* 0x000fe20000000000 */
[----:B------:R-:W-:-:S02]  /*1c70*/  IMAD R14, R13, 0x4, R18 ;  /* 0x000000040d0e7824 */ /* 0x000fc400078e0212 */
[----:B------:R-:W-:Y:S01]  /*1c80*/  IMAD R11, R19, 0x4, R18 ;  /* 0x00000004130b7824 */ /* 0x000fe200078e0212 */
        /* <DEDUP_REMOVED lines=24> */
.L_x_1060:
[----:B------:R1:W1:Y:S01]  /*1e10*/  SYNCS.PHASECHK.TRANS64.TRYWAIT P0, [R8+URZ+0x30c30], R21 ;  /* 0x030c3015080075a7 */ /* 0x000262000800017f */
[----:B------:R-:W-:Y:S05]  /*1e20*/  @!P6 BRA `(.L_x_1061) ;  /* 0x000000000004e947 */ /* 0x000fea0003800000 */
[----:B------:R-:W-:Y:S01]  /*1e30*/  BPT.TRAP 0x1 ;  /* 0x000000040000795c */ /* 0x000fe20000300000 */
.L_x_1061:
[----:B------:R-:W-:-:S05]  /*1e40*/  VIADD R13, R222, 0x18000 ;  /* 0x00018000de0d7836 */ /* 0x000fca0000000000 */
[----:B------:R-:W-:-:S04]  /*1e50*/  SHF.R.U32.HI R13, RZ, 0x4, R13 ;  /* 0x00000004ff0d7819 */ /* 0x000fc8000001160d */
[----:B------:R-:W-:-:S04]  /*1e60*/  LOP3.LUT R13, R13, 0x3fff, RZ, 0xc0, !PT ;  /* 0x00003fff0d0d7812 */ /* 0x000fc800078ec0ff */
[----:B------:R-:W-:Y:S01]  /*1e70*/  LOP3.LUT R19, R13, 0x10000, RZ, 0xfc, !PT ;  /* 0x000100000d137812 */ /* 0x000fe200078efcff */
[----:B-1----:R-:W-:Y:S06]  /*1e80*/  @P0 BRA `(.L_x_1062) ;  /* 0x0000000000080947 */ /* 0x002fec0003800000 */
[----:B------:R-:W1:Y:S02]  /*1e90*/  SYNCS.PHASECHK.TRANS64.TRYWAIT P0, [R8+URZ+0x30c30], R21 ;  /* 0x030c3015080075a7 */ /* 0x000e64000800017f */
[----:B-1----:R-:W-:Y:S05]  /*1ea0*/  @!P0 BRA `(.L_x_1063) ;  /* 0x000000f400948947 */ /* 0x002fea0003800000 */
.L_x_1062:
[----:B------:R-:W-:Y:S01]  /*1eb0*/  UIADD3 UR9, UR9, 0x4000, URZ ;  /* 0x0000400009097890 */ /* 0x000fe2000fffe03f */
[C---:B------:R-:W-:Y:S01]  /*1ec0*/  IMAD R19, R0.reuse, 0x400, R19 ;  /* 0x0000040000137824 */ /* 0x040fe200078e0213 */
[----:B------:R-:W-:Y:S01]  /*1ed0*/  WARPGROUP.ARRIVE ;  /* 0x00000000000079c5 */ /* 0x000fe20000000000 */
[----:B------:R-:W-:Y:S01]  /*1ee0*/  UMOV UR7, 0x40000040 ;  /* 0x4000004000077882 */ /* 0x000fe20000000000 */
[----:B------:R-:W-:Y:S01]  /*1ef0*/  USHF.R.U32.HI UR9, URZ, 0x4, UR9 ;  /* 0x000000043f097899 */ /* 0x000fe20008011609 */
[----:B------:R-:W-:Y:S01]  /*1f00*/  IMAD R13, R0, 0x400, R13 ;  /* 0x00000400000d7824 */ /* 0x000fe200078e020d */
[----:B------:R-:W-:Y:S01]  /*1f10*/  R2UR UR8, R19 ;  /* 0x00000000130872ca */ /* 0x000fe200000e0000 */
[----:B------:R-:W-:Y:S01]  /*1f20*/  UMOV UR5, 0x40000040 ;  /* 0x4000004000057882 */ /* 0x000fe20000000000 */
[----:B------:R-:W-:Y:S01]  /*1f30*/  ULOP3.LUT UR9, UR9, 0x3fff, URZ, 0xc0, !UPT ;  /* 0x00003fff09097892 */ /* 0x000fe2000f8ec03f */
[----:B------:R-:W2:Y:S01]  /*1f40*/  LDC.64 R18, c[0x0][0x748] ;  /* 0x0001d200ff127b82 */ /* 0x000ea20000000a00 */
[----:B------:R-:W-:Y:S01]  /*1f50*/  VIADD R221, R5, 0x4 ;  /* 0x0000000405dd7836 */ /* 0x000fe20000000000 */
[----:B------:R-:W-:Y:S01]  /*1f60*/  R2UR UR10, R13 ;  /* 0x000000000d0a72ca */ /* 0x000fe200000e0000 */
[----:B------:R-:W-:Y:S01]  /*1f70*/  ULOP3.LUT UR9, UR9, 0x10000, URZ, 0xfc, !UPT ;  /* 0x0001000009097892 */ /* 0x000fe2000f8efc3f */
[C---:B------:R-:W-:Y:S01]  /*1f80*/  ISETP.GT.AND P2, PT, R6.reuse, RZ, PT ;  /* 0x000000ff0600720c */ /* 0x040fe20003f44270 */
[----:B---3--:R-:W1:Y:S01]  /*1f90*/  SHFL.IDX PT, R23, R20, R5, 0x1f ;  /* 0x00001f0514177589 */ /* 0x008e6200000e0000 */
[----:B------:R-:W-:Y:S01]  /*1fa0*/  ISETP.GT.AND P1, PT, R7, RZ, PT ;  /* 0x000000ff0700720c */ /* 0x000fe20003f24270 */
[----:B------:R-:W-:Y:S01]  /*1fb0*/  ULDC UR11, c[0x0][0x744] ;  /* 0x0001d100000b7ab9 */ /* 0x000fe20000000800 */
[----:B------:R-:W-:Y:S01]  /*1fc0*/  ISETP.GT.AND P0, PT, R6, 0x8, PT ;  /* 0x000000080600780c */ /* 0x000fe20003f04270 */
[----:B------:R-:W-:Y:S01]  /*1fd0*/  VIADD R220, R5, 0x8 ;  /* 0x0000000805dc7836 */ /* 0x000fe20000000000 */
[----:B------:R-:W-:Y:S01]  /*1fe0*/  UMOV UR6, UR8 ;  /* 0x0000000800067c82 */ /* 0x000fe20008000000 */
[----:B------:R-:W-:Y:S01]  /*1ff0*/  UMOV UR4, UR9 ;  /* 0x0000000900047c82 */ /* 0x000fe20008000000 */
[----:B------:R-:W-:Y:S01]  /*2000*/  ISETP.GT.AND P3, PT, R7, 0x8, PT ;  /* 0x000000080700780c */ /* 0x000fe20003f64270 */
[----:B------:R-:W-:Y:S01]  /*2010*/  HGMMA.64x128x16.F32.BF16 R24, gdesc[UR4], RZ, !UPT, gsb0 ;  /* 0x01e00000041879f0 */ /* 0x000fe2000c0018ff */
[----:B------:R-:W-:Y:S01]  /*2020*/  ULDC UR4, c[0x0][0x280] ;  /* 0x0000a00000047ab9 */ /* 0x000fe20000000800 */
[----:B------:R-:W-:-:S02]  /*2030*/  UIADD3 UR6, UR8, 0x2, URZ ;  /* 0x0000000208067890 */ /* 0x000fc4000fffe03f */
[----:B------:R-:W-:Y:S01]  /*2040*/  ULEA UR4, UR38, -UR4, 0x7 ;  /* 0x8000000426047291 */ /* 0x000fe2000f8e383f */
[----:B------:R-:W-:Y:S01]  /*2050*/  UMOV UR7, 0x40000040 ;  /* 0x4000004000077882 */ /* 0x000fe20000000000 */
[----:B------:R-:W-:-:S04]  /*2060*/  UMOV UR5, 0x40000040 ;  /* 0x4000004000057882 */ /* 0x000fc80000000000 */
[----:B------:R-:W-:Y:S01]  /*2070*/  LEA R22, R3, UR4, 0x1 ;  /* 0x0000000403167c11 */ /* 0x000fe2000f8e08ff */
[----:B------:R-:W-:-:S04]  /*2080*/  UIADD3 UR4, UR9, 0x2, URZ ;  /* 0x0000000209047890 */ /* 0x000fc8000fffe03f */
[----:B------:R-:W-:-:S04]  /*2090*/  IMAD.IADD R22, R7, 0x1, R22 ;  /* 0x0000000107167824 */ /* 0x000fc800078e0216 */
[--C-:B--2---:R-:W-:Y:S01]  /*20a0*/  IMAD.IADD R21, R18, 0x1, -R22.reuse ;  /* 0x0000000112157824 */ /* 0x104fe200078e0a16 */
[--C-:B------:R-:W-:Y:S02]  /*20b0*/  IADD3 R217, RZ, -R22, -R19.reuse ;  /* 0x80000016ffd97210 */ /* 0x100fe40007ffe813 */
[----:B------:R-:W-:Y:S02]  /*20c0*/  IADD3 R216, -R22, 0x8, -R19 ;  /* 0x0000000816d87810 */ /* 0x000fe40007ffe913 */
[----:B------:R-:W-:Y:S02]  /*20d0*/  IADD3 R13, R18, 0x8, -R22 ;  /* 0x00000008120d7810 */ /* 0x000fe40007ffe816 */
[----:B------:R-:W2:Y:S01]  /*20e0*/  SHFL.IDX PT, R22, R20, R221, 0x1f ;  /* 0x00001fdd14167589 */ /* 0x000ea200000e0000 */
[----:B------:R-:W-:Y:S02]  /*20f0*/  SEL R21, R21, 0x80, !P2 ;  /* 0x0000008015157807 */ /* 0x000fe40005000000 */
[----:B------:R-:W-:-:S02]  /*2100*/  SEL R13, R13, 0x80, !P0 ;  /* 0x000000800d0d7807 */ /* 0x000fc40004000000 */
[----:B------:R-:W-:Y:S02]  /*2110*/  SEL R19, R217, 0x80, P1 ;  /* 0x00000080d9137807 */ /* 0x000fe40000800000 */
[C---:B------:R-:W-:Y:S02]  /*2120*/  ISETP.GE.AND P1, PT, R21.reuse, RZ, PT ;  /* 0x000000ff1500720c */ /* 0x040fe40003f26270 */
[----:B------:R-:W-:Y:S02]  /*2130*/  ISETP.GE.AND P2, PT, R21, 0x1, PT ;  /* 0x000000011500780c */ /* 0x000fe40003f46270 */
[----:B------:R-:W-:Y:S02]  /*2140*/  SEL R18, R216, 0x80, P3 ;  /* 0x00000080d8127807 */ /* 0x000fe40001800000 */
[----:B------:R-:W-:Y:S02]  /*2150*/  ISETP.GE.AND P0, PT, R13, 0x1, PT ;  /* 0x000000010d00780c */ /* 0x000fe40003f06270 */
[----:B------:R-:W-:-:S02]  /*2160*/  ISETP.GT.OR P1, PT, R19, RZ, !P1 ;  /* 0x000000ff1300720c */ /* 0x000fc40004f24670 */
[----:B------:R-:W-:Y:S02]  /*2170*/  ISETP.GT.OR P2, PT, R19, 0x1, !P2 ;  /* 0x000000011300780c */ /* 0x000fe40005744670 */
[----:B------:R-:W-:Y:S02]  /*2180*/  ISETP.GT.OR P0, PT, R18, 0x1, !P0 ;  /* 0x000000011200780c */ /* 0x000fe40004704670 */
[----:B------:R-:W-:Y:S02]  /*2190*/  ISETP.GE.AND P3, PT, R13, RZ, PT ;  /* 0x000000ff0d00720c */ /* 0x000fe40003f66270 */
[----:B------:R-:W-:Y:S02]  /*21a0*/  FSEL R216, R88, -INF , !P1 ;  /* 0xff80000058d87808 */ /* 0x000fe40004800000 */
[----:B------:R-:W-:Y:S02]  /*21b0*/  ISETP.GE.AND P1, PT, R21, 0x8, PT ;  /* 0x000000081500780c */ /* 0x000fe40003f26270 */
[----:B------:R-:W-:Y:S01]  /*21c0*/  FSEL R89, R89, -INF , !P2 ;  /* 0xff80000059597808 */ /* 0x000fe20005000000 */
[----:B-1----:R-:W-:Y:S01]  /*21d0*/  FFMA.FTZ R216, R216, UR11, -R23 ;  /* 0x0000000bd8d87c23 */ /* 0x002fe20008010817 */
[----:B------:R-:W-:-:S02]  /*21e0*/  FSEL R91, R91, -INF , !P0 ;  /* 0xff8000005b5b7808 */ /* 0x000fc40004000000 */
[----:B------:R-:W-:Y:S01]  /*21f0*/  ISETP.GT.OR P3, PT, R18, RZ, !P3 ;  /* 0x000000ff1200720c */ /* 0x000fe20005f64670 */
[--C-:B--2---:R-:W-:Y:S01]  /*2200*/  FFMA.FTZ R218, R89, UR11, -R22.reuse ;  /* 0x0000000b59da7c23 */ /* 0x104fe20008010816 */
[----:B------:R-:W-:Y:S01]  /*2210*/  ISETP.GE.AND P4, PT, R21, 0x18, PT ;  /* 0x000000181500780c */ /* 0x000fe20003f86270 */
[----:B------:R-:W-:Y:S01]  /*2220*/  FFMA.FTZ R89, R91, UR11, -R22 ;  /* 0x0000000b5b597c23 */ /* 0x000fe20008010816 */
[----:B------:R-:W-:Y:S01]  /*2230*/  ISETP.GT.OR P1, PT, R19, 0x8, !P1 ;  /* 0x000000081300780c */ /* 0x000fe20004f24670 */
[----:B------:R-:W-:Y:S01]  /*2240*/  VIADD R22, R5, 0xc ;  /* 0x0000000c05167836 */ /* 0x000fe20000000000 */
[----:B------:R-:W-:Y:S01]  /*2250*/  FSEL R88, R90, -INF , !P3 ;  /* 0xff8000005a587808 */ /* 0x000fe20005800000 */
[----:B------:R-:W1:Y:S01]  /*2260*/  SHFL.IDX PT, R91, R20, R220, 0x1f ;  /* 0x00001fdc145b7589 */ /* 0x000e6200000e0000 */
[----:B------:R-:W-:Y:S01]  /*2270*/  ISETP.GT.OR P4, PT, R19, 0x18, !P4 ;  /* 0x000000181300780c */ /* 0x000fe20006784670 */
[----:B------:R-:W2:Y:S01]  /*2280*/  MUFU.EX2 R216, R216 ;  /* 0x000000d800d87308 */ /* 0x000ea20000000800 */
[----:B------:R-:W-:Y:S01]  /*2290*/  FSEL R90, R92, -INF , !P1 ;  /* 0xff8000005c5a7808 */ /* 0x000fe20004800000 */
[----:B------:R-:W-:Y:S01]  /*22a0*/  FFMA.FTZ R88, R88, UR11, -R23 ;  /* 0x0000000b58587c23 */ /* 0x000fe20008010817 */
[----:B------:R-:W-:Y:S01]  /*22b0*/  ISETP.GE.AND P1, PT, R13, 0x10, PT ;  /* 0x000000100d00780c */ /* 0x000fe20003f26270 */
[----:B------:R-:W-:Y:S01]  /*22c0*/  SHFL.IDX PT, R219, R20, R22, 0x1f ;  /* 0x00001f1614db7589 */ /* 0x000fe200000e0000 */
[----:B------:R-:W-:Y:S01]  /*22d0*/  FSEL R100, R100, -INF , !P4 ;  /* 0xff80000064647808 */ /* 0x000fe20006000000 */
[----:B------:R-:W-:Y:S01]  /*22e0*/  VIADD R23, R5, 0x10 ;  /* 0x0000001005177836 */ /* 0x000fe20000000000 */
[----:B------:R-:W-:-:S02]  /*22f0*/  ISETP.GE.AND P4, PT, R21, 0x30, PT ;  /* 0x000000301500780c */ /* 0x000fc40003f86270 */
[----:B------:R-:W-:Y:S02]  /*2300*/  ISETP.GE.AND P0, PT, R13, 0x9, PT ;  /* 0x000000090d00780c */ /* 0x000fe40003f06270 */
[----:B------:R-:W-:Y:S01]  /*2310*/  ISETP.GE.AND P2, PT, R21, 0x9, PT ;  /* 0x000000091500780c */ /* 0x000fe20003f46270 */
[----:B------:R-:W3:Y:S01]  /*2320*/  SHFL.IDX PT, R217, R20, R23, 0x1f ;  /* 0x00001f1714d97589 */ /* 0x000ee200000e0000 */
[----:B------:R-:W-:Y:S01]  /*2330*/  ISETP.GT.OR P1, PT, R18, 0x10, !P1 ;  /* 0x000000101200780c */ /* 0x000fe20004f24670 */
[----:B------:R-:W-:Y:S01]  /*2340*/  MUFU.EX2 R88, R88 ;  /* 0x0000005800587308 */ /* 0x000fe20000000800 */
[----:B------:R-:W-:Y:S02]  /*2350*/  ISETP.GT.OR P4, PT, R19, 0x30, !P4 ;  /* 0x000000301300780c */ /* 0x000fe40006784670 */
[----:B------:R-:W-:Y:S02]  /*2360*/  FSEL R98, R98, -INF , !P1 ;  /* 0xff80000062627808 */ /* 0x000fe40004800000 */
[----:B------:R-:W-:-:S02]  /*2370*/  ISETP.GE.AND P1, PT, R21, 0x11, PT ;  /* 0x000000111500780c */ /* 0x000fc40003f26270 */
[----:B------:R-:W-:Y:S01]  /*2380*/  FSEL R112, R112, -INF , !P4 ;  /* 0xff80000070707808 */ /* 0x000fe20006000000 */
[----:B-1----:R-:W-:Y:S01]  /*2390*/  FFMA.FTZ R90, R90, UR11, -R91 ;  /* 0x0000000b5a5a7c23 */ /* 0x002fe2000801085b */
[----:B------:R-:W-:Y:S01]  /*23a0*/  ISETP.GE.AND P4, PT, R21, 0x48, PT ;  /* 0x000000481500780c */ /* 0x000fe20003f86270 */
[----:B------:R-:W-:Y:S01]  /*23b0*/  MUFU.EX2 R89, R89 ;  /* 0x0000005900597308 */ /* 0x000fe20000000800 */
[----:B------:R-:W-:Y:S02]  /*23c0*/  ISETP.GT.OR P1, PT, R19, 0x11, !P1 ;  /* 0x000000111300780c */ /* 0x000fe40004f24670 */
[----:B------:R-:W-:Y:S02]  /*23d0*/  ISETP.GE.AND P3, PT, R13, 0x8, PT ;  /* 0x000000080d00780c */ /* 0x000fe40003f66270 */
[----:B------:R-:W-:Y:S02]  /*23e0*/  ISETP.GT.OR P0, PT, R18, 0x9, !P0 ;  /* 0x000000091200780c */ /* 0x000fe40004704670 */
[----:B------:R-:W-:-:S02]  /*23f0*/  ISETP.GT.OR P4, PT, R19, 0x48, !P4 ;  /* 0x000000481300780c */ /* 0x000fc40006784670 */
[----:B------:R-:W-:Y:S01]  /*2400*/  ISETP.GE.AND P5, PT, R21, 0x19, PT ;  /* 0x000000191500780c */ /* 0x000fe20003fa6270 */
[----:B------:R-:W-:Y:S02]  /*2410*/  WARPGROUP.DEPBAR.LE gsb0, 0x0 ;  /* 0x00008000000079c5 */ /* 0x000fe40000010000 */
[----:B------:R-:W-:Y:S01]  /*2420*/  WARPGROUP.ARRIVE ;  /* 0x00000000000079c5 */ /* 0x000fe20000000000 */
[----:B------:R-:W-:Y:S01]  /*2430*/  FSEL R97, R97, -INF , !P1 ;  /* 0xff80000061617808 */ /* 0x000fe20004800000 */
[----:B----4-:R-:W-:Y:S01]  /*2440*/  SHFL.IDX PT, R230, R17, R22, 0x1f ;  /* 0x00001f1611e67589 */ /* 0x010fe200000e0000 */
[----:B------:R-:W-:Y:S01]  /*2450*/  ISETP.GE.AND P1, PT, R21, 0x29, PT ;  /* 0x000000291500780c */ /* 0x000fe20003f26270 */
[----:B------:R-:W-:Y:S01]  /*2460*/  MUFU.EX2 R90, R90 ;  /* 0x0000005a005a7308 */ /* 0x000fe20000000800 */
[----:B------:R-:W-:Y:S01]  /*2470*/  ISETP.GT.OR P2, PT, R19, 0x9, !P2 ;  /* 0x000000091300780c */ /* 0x000fe20005744670 */
[----:B------:R-:W-:Y:S01]  /*2480*/  HGMMA.64x128x16.F32.BF16 R24, gdesc[UR4], R24, gsb0 ;  /* 0x01e00000041879f0 */ /* 0x000fe20008001818 */
[----:B------:R-:W-:Y:S01]  /*2490*/  UIADD3 UR6, UR8, 0x4, URZ ;  /* 0x0000000408067890 */ /* 0x000fe2000fffe03f */
[----:B------:R-:W-:Y:S01]  /*24a0*/  ISETP.GT.OR P3, PT, R18, 0x8, !P3 ;  /* 0x000000081200780c */ /* 0x000fe20005f64670 */
[----:B------:R-:W-:Y:S01]  /*24b0*/  UIADD3 UR4, UR9, 0x4, URZ ;  /* 0x0000000409047890 */ /* 0x000fe2000fffe03f */
[----:B------:R-:W-:Y:S01]  /*24c0*/  FSEL R228, R95, -INF , !P0 ;  /* 0xff8000005fe47808 */ /* 0x000fe20004000000 */
[----:B------:R-:W-:Y:S01]  /*24d0*/  UMOV UR7, 0x40000040 ;  /* 0x4000004000077882 */ /* 0x000fe20000000000 */
[----:B------:R-:W-:Y:S01]  /*24e0*/  UMOV UR5, 0x40000040 ;  /* 0x4000004000057882 */ /* 0x000fe20000000000 */
[----:B------:R-:W-:Y:S01]  /*24f0*/  FSEL R124, R124, -INF , !P4 ;  /* 0xff8000007c7c7808 */ /* 0x000fe20006000000 */
[----:B---3--:R-:W-:Y:S01]  /*2500*/  FFMA.FTZ R95, R98, UR11, -R217 ;  /* 0x0000000b625f7c23 */ /* 0x008fe200080108d9 */
[----:B------:R-:W-:-:S02]  /*2510*/  ISETP.GE.AND P0, PT, R21, 0x10, PT ;  /* 0x000000101500780c */ /* 0x000fc40003f06270 */
[----:B------:R-:W-:Y:S02]  /*2520*/  ISETP.GE.AND P4, PT, R21, 0x60, PT ;  /* 0x000000601500780c */ /* 0x000fe40003f86270 */
[----:B------:R-:W-:Y:S01]  /*2530*/  ISETP.GT.OR P1, PT, R19, 0x29, !P1 ;  /* 0x000000291300780c */ /* 0x000fe20004f24670 */
[----:B------:R-:W-:Y:S01]  /*2540*/  MUFU.EX2 R95, R95 ;  /* 0x0000005f005f7308 */ /* 0x000fe20000000800 */
[----:B------:R-:W-:Y:S02]  /*2550*/  FSEL R94, R94, -INF , !P3 ;  /* 0xff8000005e5e7808 */ /* 0x000fe40005800000 */
[----:B------:R-:W-:Y:S01]  /*2560*/  FSEL R92, R93, -INF , !P2 ;  /* 0xff8000005d5c7808 */ /* 0x000fe20005000000 */
[----:B------:R-:W-:Y:S01]  /*2570*/  FFMA.FTZ R93, R228, UR11, -R219 ;  /* 0x0000000be45d7c23 */ /* 0x000fe200080108db */
[C---:B------:R-:W-:Y:S01]  /*2580*/  ISETP.GT.OR P0, PT, R19.reuse, 0x10, !P0 ;  /* 0x000000101300780c */ /* 0x040fe20004704670 */
[----:B------:R-:W-:Y:S01]  /*2590*/  FFMA.FTZ R91, R94, UR11, -R91 ;  /* 0x0000000b5e5b7c23 */ /* 0x000fe2000801085b */
[----:B------:R-:W-:Y:S01]  /*25a0*/  ISETP.GT.OR P4, PT, R19, 0x60, !P4 ;  /* 0x000000601300780c */ /* 0x000fe20006784670 */
[----:B------:R-:W-:Y:S01]  /*25b0*/  FFMA.FTZ R92, R92, UR11, -R219 ;  /* 0x0000000b5c5c7c23 */ /* 0x000fe200080108db */
[----:B------:R-:W-:Y:S01]  /*25c0*/  FSEL R109, R109, -INF , !P1 ;  /* 0xff8000006d6d7808 */ /* 0x000fe20004800000 */
[----:B------:R-:W-:Y:S01]  /*25d0*/  VIADD R219, R5, 0x14 ;  /* 0x0000001405db7836 */ /* 0x000fe20000000000 */
[----:B------:R-:W-:Y:S01]  /*25e0*/  ISETP.GE.AND P1, PT, R21, 0x41, PT ;  /* 0x000000411500780c */ /* 0x000fe20003f26270 */
[----:B------:R-:W-:Y:S01]  /*25f0*/  MUFU.EX2 R91, R91 ;  /* 0x0000005b005b7308 */ /* 0x000fe20000000800 */
[----:B------:R-:W-:-:S02]  /*2600*/  FSEL R94, R96, -INF , !P0 ;  /* 0xff800000605e7808 */ /* 0x000fc40004000000 */
[----:B------:R-:W-:Y:S01]  /*2610*/  FSEL R136, R136, -INF , !P4 ;  /* 0xff80000088887808 */ /* 0x000fe20006000000 */
[----:B------:R-:W1:Y:S01]  /*2620*/  SHFL.IDX PT, R98, R20, R219, 0x1f ;  /* 0x00001fdb14627589 */ /* 0x000e6200000e0000 */
[----:B------:R-:W-:Y:S01]  /*2630*/  ISETP.GE.AND P4, PT, R13, 0x18, PT ;  /* 0x000000180d00780c */ /* 0x000fe20003f86270 */
[----:B------:R-:W-:Y:S01]  /*2640*/  FFMA.FTZ R94, R94, UR11, -R217 ;  /* 0x0000000b5e5e7c23 */ /* 0x000fe200080108d9 */
[----:B------:R-:W-:Y:S01]  /*2650*/  ISETP.GT.OR P1, PT, R19, 0x41, !P1 ;  /* 0x000000411300780c */ /* 0x000fe20004f24670 */
[----:B------:R-:W-:Y:S01]  /*2660*/  MUFU.EX2 R93, R93 ;  /* 0x0000005d005d7308 */ /* 0x000fe20000000800 */
[----:B------:R-:W-:Y:S02]  /*2670*/  ISETP.GT.OR P4, PT, R18, 0x18, !P4 ;  /* 0x000000181200780c */ /* 0x000fe40006784670 */
[----:B------:R-:W-:Y:S02]  /*2680*/  FSEL R217, R121, -INF , !P1 ;  /* 0xff80000079d97808 */ /* 0x000fe40004800000 */
[----:B------:R-:W-:-:S02]  /*2690*/  ISETP.GE.AND P1, PT, R21, 0x59, PT ;  /* 0x000000591500780c */ /* 0x000fc40003f26270 */
[----:B------:R-:W-:Y:S01]  /*26a0*/  FSEL R96, R102, -INF , !P4 ;  /* 0xff80000066607808 */ /* 0x000fe20006000000 */
[----:B------:R3:W4:Y:S01]  /*26b0*/  MUFU.EX2 R121, R218 ;  /* 0x000000da00797308 */ /* 0x0007220000000800 */
[----:B------:R-:W-:Y:S02]  /*26c0*/  ISETP.GE.AND P4, PT, R13, 0x21, PT ;  /* 0x000000210d00780c */ /* 0x000fe40003f86270 */
[C---:B------:R-:W-:Y:S02]  /*26d0*/  ISETP.GT.OR P1, PT, R19.reuse, 0x59, !P1 ;  /* 0x000000591300780c */ /* 0x040fe40004f24670 */
[----:B------:R-:W-:Y:S02]  /*26e0*/  ISETP.GT.OR P5, PT, R19, 0x19, !P5 ;  /* 0x000000191300780c */ /* 0x000fe40006fa4670 */
[----:B------:R-:W-:Y:S01]  /*26f0*/  ISETP.GT.OR P4, PT, R18, 0x21, !P4 ;  /* 0x000000211200780c */ /* 0x000fe20006784670 */
[----:B------:R-:W-:Y:S01]  /*2700*/  MUFU.EX2 R94, R94 ;  /* 0x0000005e005e7308 */ /* 0x000fe20000000800 */
[----:B------:R-:W-:Y:S01]  /*2710*/  FSEL R133, R133, -INF , !P1 ;  /* 0xff80000085857808 */ /* 0x000fe20004800000 */
[----:B---3--:R-:W-:Y:S01]  /*2720*/  VIADD R218, R5, 0x18 ;  /* 0x0000001805da7836 */ /* 0x008fe20000000000 */
[----:B------:R-:W-:-:S02]  /*2730*/  ISETP.GE.AND P1, PT, R13, 0x11, PT ;  /* 0x000000110d00780c */ /* 0x000fc40003f26270 */
[----:B------:R-:W-:Y:S02]  /*2740*/  FSEL R101, R101, -INF , !P5 ;  /* 0xff80000065657808 */ /* 0x000fe40006800000 */
[----:B------:R-:W-:Y:S01]  /*2750*/  FSEL R227, R107, -INF , !P4 ;  /* 0xff8000006be37808 */ /* 0x000fe20006000000 */
[----:B------:R-:W3:Y:S01]  /*2760*/  SHFL.IDX PT, R228, R20, R218, 0x1f ;  /* 0x00001fda14e47589 */ /* 0x000ee200000e0000 */
[----:B------:R-:W-:Y:S01]  /*2770*/  ISETP.GE.AND P5, PT, R21, 0x31, PT ;  /* 0x000000311500780c */ /* 0x000fe20003fa6270 */
[----:B------:R-:W-:Y:S01]  /*2780*/  MUFU.EX2 R92, R92 ;  /* 0x0000005c005c7308 */ /* 0x000fe20000000800 */
[----:B------:R-:W-:Y:S02]  /*2790*/  ISETP.GE.AND P4, PT, R13, 0x30, PT ;  /* 0x000000300d00780c */ /* 0x000fe40003f86270 */
[----:B------:R-:W-:Y:S02]  /*27a0*/  ISETP.GT.OR P1, PT, R18, 0x11, !P1 ;  /* 0x000000111200780c */ /* 0x000fe40004f24670 */
[----:B------:R-:W-:-:S02]  /*27b0*/  ISETP.GT.OR P5, PT, R19, 0x31, !P5 ;  /* 0x000000311300780c */ /* 0x000fc40006fa4670 */
[----:B------:R-:W-:Y:S02]  /*27c0*/  ISETP.GT.OR P4, PT, R18, 0x30, !P4 ;  /* 0x000000301200780c */ /* 0x000fe40006784670 */
[----:B------:R-:W-:Y:S02]  /*27d0*/  FSEL R99, R99, -INF , !P1 ;  /* 0xff80000063637808 */ /* 0x000fe40004800000 */
[----:B------:R-:W-:Y:S02]  /*27e0*/  FSEL R113, R113, -INF , !P5 ;  /* 0xff80000071717808 */ /* 0x000fe40006800000 */
[----:B------:R-:W-:Y:S01]  /*27f0*/  FSEL R102, R114, -INF , !P4 ;  /* 0xff80000072667808 */ /* 0x000fe20006000000 */
[----:B------:R-:W-:Y:S01]  /*2800*/  VIADD R114, R5, 0x1c ;  /* 0x0000001c05727836 */ /* 0x000fe20000000000 */
[----:B------:R-:W-:Y:S01]  /*2810*/  ISETP.GE.AND P5, PT, R21, 0x49, PT ;  /* 0x000000491500780c */ /* 0x000fe20003fa6270 */
[----:B-1----:R-:W-:Y:S01]  /*2820*/  FFMA.FTZ R235, R99, UR11, -R98 ;  /* 0x0000000b63eb7c23 */ /* 0x002fe20008010862 */
[----:B------:R-:W-:-:S02]  /*2830*/  ISETP.GE.AND P2, PT, R21, 0x20, PT ;  /* 0x000000201500780c */ /* 0x000fc40003f46270 */
[----:B------:R-:W-:Y:S01]  /*2840*/  ISETP.GT.OR P5, PT, R19, 0x49, !P5 ;  /* 0x000000491300780c */ /* 0x000fe20006fa4670 */
[----:B------:R1:W5:Y:S01]  /*2850*/  SHFL.IDX PT, R232, R20, R114, 0x1f ;  /* 0x00001f7214e87589 */ /* 0x00036200000e0000 */
[----:B------:R-:W-:Y:S01]  /*2860*/  ISETP.GE.AND P3, PT, R21, 0x21, PT ;  /* 0x000000211500780c */ /* 0x000fe20003f66270 */
[----:B---3--:R-:W-:Y:S01]  /*2870*/  FFMA.FTZ R96, R96, UR11, -R228 ;  /* 0x0000000b60607c23 */ /* 0x008fe200080108e4 */
[----:B------:R-:W-:Y:S02]  /*2880*/  FSEL R125, R125, -INF , !P5 ;  /* 0xff8000007d7d7808 */ /* 0x000fe40006800000 */
[C---:B------:R-:W-:Y:S02]  /*2890*/  ISETP.GE.AND P0, PT, R21.reuse, 0x28, PT ;  /* 0x000000281500780c */ /* 0x040fe40003f06270 */
[----:B------:R-:W-:Y:S02]  /*28a0*/  ISETP.GE.AND P5, PT, R21, 0x61, PT ;  /* 0x000000611500780c */ /* 0x000fe40003fa6270 */
[C---:B------:R-:W-:Y:S01]  /*28b0*/  ISETP.GT.OR P2, PT, R19.reuse, 0x20, !P2 ;  /* 0x000000201300780c */ /* 0x040fe20005744670 */
[----:B-1----:R1:W-:Y:S01]  /*28c0*/  MUFU.EX2 R20, R235 ;  /* 0x000000eb00147308 */ /* 0x0023e20000000800 */
[----:B------:R-:W-:-:S02]  /*28d0*/  ISETP.GT.OR P3, PT, R19, 0x21, !P3 ;  /* 0x000000211300780c */ /* 0x000fc40005f64670 */
[C---:B------:R-:W-:Y:S02]  /*28e0*/  ISETP.GT.OR P0, PT, R19.reuse, 0x28, !P0 ;  /* 0x000000281300780c */ /* 0x040fe40004704670 */
[----:B------:R-:W-:Y:S02]  /*28f0*/  ISETP.GT.OR P5, PT, R19, 0x61, !P5 ;  /* 0x000000611300780c */ /* 0x000fe40006fa4670 */
[----:B------:R-:W-:Y:S01]  /*2900*/  FSEL R104, R104, -INF , !P2 ;  /* 0xff80000068687808 */ /* 0x000fe20005000000 */
[----:B-1----:R-:W3:Y:S01]  /*2910*/  LDL R235, [R1+0x1c] ;  /* 0x00001c0001eb7983 */ /* 0x002ee20000100800 */
[----:B------:R-:W-:Y:S02]  /*2920*/  FSEL R105, R105, -INF , !P3 ;  /* 0xff80000069697808 */ /* 0x000fe40005800000 */
[----:B------:R-:W-:Y:S02]  /*2930*/  FSEL R108, R108, -INF , !P0 ;  /* 0xff8000006c6c7808 */ /* 0x000fe40004000000 */
[----:B------:R-:W-:-:S02]  /*2940*/  FSEL R137, R137, -INF , !P5 ;  /* 0xff80000089897808 */ /* 0x000fc40006800000 */
[C---:B------:R-:W-:Y:S02]  /*2950*/  ISETP.GE.AND P2, PT, R21.reuse, 0x38, PT ;  /* 0x000000381500780c */ /* 0x040fe40003f46270 */
[C---:B------:R-:W-:Y:S02]  /*2960*/  ISETP.GE.AND P3, PT, R21.reuse, 0x39, PT ;  /* 0x000000391500780c */ /* 0x040fe40003f66270 */
[----:B------:R-:W-:Y:S02]  /*2970*/  ISETP.GE.AND P0, PT, R21, 0x40, PT ;  /* 0x000000401500780c */ /* 0x000fe40003f06270 */
[C---:B------:R-:W-:Y:S02]  /*2980*/  ISETP.GE.AND P5, PT, R13.reuse, 0x19, PT ;  /* 0x000000190d00780c */ /* 0x040fe40003fa6270 */
[----:B------:R-:W-:Y:S02]  /*2990*/  ISETP.GE.AND P1, PT, R13, 0x20, PT ;  /* 0x000000200d00780c */ /* 0x000fe40003f26270 */
[----:B------:R-:W-:-:S02]  /*29a0*/  ISETP.GT.OR P2, PT, R19, 0x38, !P2 ;  /* 0x000000381300780c */ /* 0x000fc40005744670 */
[C---:B------:R-:W-:Y:S02]  /*29b0*/  ISETP.GT.OR P3, PT, R19.reuse, 0x39, !P3 ;  /* 0x000000391300780c */ /* 0x040fe40005f64670 */
[----:B------:R-:W-:Y:S02]  /*29c0*/  ISETP.GT.OR P0, PT, R19, 0x40, !P0 ;  /* 0x000000401300780c */ /* 0x000fe40004704670 */
[C---:B------:R-:W-:Y:S02]  /*29d0*/  ISETP.GT.OR P5, PT, R18.reuse, 0x19, !P5 ;  /* 0x000000191200780c */ /* 0x040fe40006fa4670 */
[----:B------:R-:W-:Y:S02]  /*29e0*/  ISETP.GT.OR P1, PT, R18, 0x20, !P1 ;  /* 0x000000201200780c */ /* 0x000fe40004f24670 */
[----:B------:R-:W-:Y:S02]  /*29f0*/  FSEL R116, R116, -INF , !P2 ;  /* 0xff80000074747808 */ /* 0x000fe40005000000 */
[----:B------:R-:W-:-:S02]  /*2a00*/  FSEL R117, R117, -INF , !P3 ;  /* 0xff80000075757808 */ /* 0x000fc40005800000 */
[----:B------:R-:W-:Y:S02]  /*2a10*/  FSEL R120, R120, -INF , !P0 ;  /* 0xff80000078787808 */ /* 0x000fe40004000000 */
[----:B------:R-:W-:Y:S01]  /*2a20*/  FSEL R103, R103, -INF , !P5 ;  /* 0xff80000067677808 */ /* 0x000fe20006800000 */
[----:B------:R-:W-:Y:S02]  /*2a30*/  WARPGROUP.DEPBAR.LE gsb0, 0x0 ;  /* 0x00008000000079c5 */ /* 0x000fe40000010000 */
[----:B------:R-:W-:Y:S01]  /*2a40*/  WARPGROUP.ARRIVE ;  /* 0x00000000000079c5 */ /* 0x000fe20000000000 */
[----:B------:R-:W-:Y:S02]  /*2a50*/  FSEL R106, R106, -INF , !P1 ;  /* 0xff8000006a6a7808 */ /* 0x000fe40004800000 */
[C---:B------:R-:W-:Y:S02]  /*2a60*/  ISETP.GE.AND P2, PT, R21.reuse, 0x50, PT ;  /* 0x000000501500780c */ /* 0x040fe40003f46270 */
[C---:B------:R-:W-:Y:S01]  /*2a70*/  ISETP.GE.AND P3, PT, R21.reuse, 0x51, PT ;  /* 0x000000511500780c */ /* 0x040fe20003f66270 */
[----:B------:R-:W-:Y:S01]  /*2a80*/  HGMMA.64x128x16.F32.BF16 R24, gdesc[UR4], R24, gsb0 ;  /* 0x01e00000041879f0 */ /* 0x000fe20008001818 */
[----:B------:R-:W-:-:S02]  /*2a90*/  ISETP.GE.AND P0, PT, R21, 0x58, PT ;  /* 0x000000581500780c */ /* 0x000fc40003f06270 */
[C---:B------:R-:W-:Y:S02]  /*2aa0*/  ISETP.GE.AND P5, PT, R13.reuse, 0x28, PT ;  /* 0x000000280d00780c */ /* 0x040fe40003fa6270 */
[----:B------:R-:W-:Y:S01]  /*2ab0*/  ISETP.GE.AND P1, PT, R13, 0x29, PT ;  /* 0x000000290d00780c */ /* 0x000fe20003f26270 */
[----:B------:R-:W-:Y:S01]  /*2ac0*/  UIADD3 UR6, UR8, 0x6, URZ ;  /* 0x0000000608067890 */ /* 0x000fe2000fffe03f */
[C---:B------:R-:W-:Y:S01]  /*2ad0*/  ISETP.GT.OR P2, PT, R19.reuse, 0x50, !P2 ;  /* 0x000000501300780c */ /* 0x040fe20005744670 */
[----:B------:R-:W-:Y:S01]  /*2ae0*/  UIADD3 UR4, UR9, 0x6, URZ ;  /* 0x0000000609047890 */ /* 0x000fe2000fffe03f */
[C---:B------:R-:W-:Y:S02]  /*2af0*/  ISETP.GT.OR P3, PT, R19.reuse, 0x51, !P3 ;  /* 0x000000511300780c */ /* 0x040fe40005f64670 */
[----:B------:R-:W-:Y:S02]  /*2b00*/  ISETP.GT.OR P0, PT, R19, 0x58, !P0 ;  /* 0x000000581300780c */ /* 0x000fe40004704670 */
[----:B------:R-:W-:-:S02]  /*2b10*/  ISETP.GT.OR P5, PT, R18, 0x28, !P5 ;  /* 0x000000281200780c */ /* 0x000fc40006fa4670 */
[----:B------:R-:W-:Y:S01]  /*2b20*/  ISETP.GT.OR P1, PT, R18, 0x29, !P1 ;  /* 0x000000291200780c */ /* 0x000fe20004f24670 */
[----:B------:R-:W-:Y:S01]  /*2b30*/  UMOV UR7, 0x40000040 ;  /* 0x4000004000077882 */ /* 0x000fe20000000000 */
[----:B------:R-:W-:Y:S01]  /*2b40*/  FSEL R128, R128, -INF , !P2 ;  /* 0xff80000080807808 */ /* 0x000fe20005000000 */
[----:B------:R-:W-:Y:S01]  /*2b50*/  UMOV UR5, 0x40000040 ;  /* 0x4000004000057882 */ /* 0x000fe20000000000 */
[----:B------:R-:W-:Y:S02]  /*2b60*/  FSEL R129, R129, -INF , !P3 ;  /* 0xff80000081817808 */ /* 0x000fe40005800000 */
[----:B------:R-:W-:Y:S02]  /*2b70*/  FSEL R132, R132, -INF , !P0 ;  /* 0xff80000084847808 */ /* 0x000fe40004000000 */
[----:B------:R-:W-:Y:S02]  /*2b80*/  FSEL R110, R110, -INF , !P5 ;  /* 0xff8000006e6e7808 */ /* 0x000fe40006800000 */
[----:B------:R-:W-:-:S02]  /*2b90*/  FSEL R107, R111, -INF , !P1 ;  /* 0xff8000006f6b7808 */ /* 0x000fc40004800000 */
[C---:B------:R-:W-:Y:S02]  /*2ba0*/  ISETP.GE.AND P2, PT, R21.reuse, 0x68, PT ;  /* 0x000000681500780c */ /* 0x040fe40003f46270 */
[C---:B------:R-:W-:Y:S02]  /*2bb0*/  ISETP.GE.AND P3, PT, R21.reuse, 0x69, PT ;  /* 0x000000691500780c */ /* 0x040fe40003f66270 */
[C---:B------:R-:W-:Y:S02]  /*2bc0*/  ISETP.GE.AND P0, PT, R21.reuse, 0x70, PT ;  /* 0x000000701500780c */ /* 0x040fe40003f06270 */
[C---:B------:R-:W-:Y:S02]  /*2bd0*/  ISETP.GE.AND P5, PT, R21.reuse, 0x71, PT ;  /* 0x000000711500780c */ /* 0x040fe40003fa6270 */
[C---:B------:R-:W-:Y:S02]  /*2be0*/  ISETP.GE.AND P1, PT, R21.reuse, 0x78, PT ;  /* 0x000000781500780c */ /* 0x040fe40003f26270 */
[----:B------:R-:W-:Y:S01]  /*2bf0*/  ISETP.GE.AND P4, PT, R21, 0x79, PT ;  /* 0x000000791500780c */ /* 0x000fe20003f86270 */
[----:B------:R-:W-:Y:S01]  /*2c00*/  FFMA.FTZ R21, R97, UR11, -R98 ;  /* 0x0000000b61157c23 */ /* 0x000fe20008010862 */
[----:B------:R-:W-:Y:S01]  /*2c10*/  FFMA.FTZ R97, R100, UR11, -R228 ;  /* 0x0000000b64617c23 */ /* 0x000fe200080108e4 */
[----:B------:R-:W1:Y:S04]  /*2c20*/  SHFL.IDX PT, R98, R17, R5, 0x1f ;  /* 0x00001f0511627589 */ /* 0x000e6800000e0000 */
[----:B------:R-:W2:Y:S01]  /*2c30*/  SHFL.IDX PT, R99, R17, R221, 0x1f ;  /* 0x00001fdd11637589 */ /* 0x000ea200000e0000 */
[----:B------:R-:W-:-:S03]  /*2c40*/  ISETP.GT.OR P0, PT, R19, 0x70, !P0 ;  /* 0x000000701300780c */ /* 0x000fc60004704670 */
[----:B------:R-:W-:Y:S01]  /*2c50*/  SHFL.IDX PT, R111, R17, R23, 0x1f ;  /* 0x00001f17116f7589 */ /* 0x000fe200000e0000 */
[C---:B------:R-:W-:Y:S01]  /*2c60*/  ISETP.GT.OR P2, PT, R19.reuse, 0x68, !P2 ;  /* 0x000000681300780c */ /* 0x040fe20005744670 */
[----:B------:R-:W-:Y:S02]  /*2c70*/  WARPGROUP.DEPBAR.LE gsb0, 0x0 ;  /* 0x00008000000079c5 */ /* 0x000fe40000010000 */
[----:B------:R-:W-:Y:S01]  /*2c80*/  WARPGROUP.ARRIVE ;  /* 0x00000000000079c5 */ /* 0x000fe20000000000 */
[----:B------:R-:W4:Y:S01]  /*2c90*/  SHFL.IDX PT, R100, R17, R220, 0x1f ;  /* 0x00001fdc11647589 */ /* 0x000f2200000e0000 */
[----:B------:R-:W-:Y:S01]  /*2ca0*/  ISETP.GT.OR P3, PT, R19, 0x69, !P3 ;  /* 0x000000691300780c */ /* 0x000fe20005f64670 */
[----:B------:R-:W-:Y:S01]  /*2cb0*/  FFMA.FTZ R107, R107, UR11, -R230 ;  /* 0x0000000b6b6b7c23 */ /* 0x000fe200080108e6 */
[----:B------:R-:W-:Y:S01]  /*2cc0*/  ISETP.GT.OR P5, PT, R19, 0x71, !P5 ;  /* 0x000000711300780c */ /* 0x000fe20006fa4670 */
[----:B------:R-:W3:Y:S01]  /*2cd0*/  MUFU.EX2 R21, R21 ;  /* 0x0000001500157308 */ /* 0x000ee20000000800 */
[----:B------:R-:W-:Y:S01]  /*2ce0*/  HGMMA.64x128x16.F32.BF16 R24, gdesc[UR4], R24, gsb0 ;  /* 0x01e00000041879f0 */ /* 0x000fe20008001818 */
[----:B------:R-:W-:-:S02]  /*2cf0*/  FSEL R144, R144, -INF , !P0 ;  /* 0xff80000090907808 */ /* 0x000fc40004000000 */
[----:B------:R-:W-:Y:S02]  /*2d00*/  ISETP.GE.AND P0, PT, R13, 0x39, PT ;  /* 0x000000390d00780c */ /* 0x000fe40003f06270 */
[----:B------:R-:W-:Y:S01]  /*2d10*/  FSEL R140, R140, -INF , !P2 ;  /* 0xff8000008c8c7808 */ /* 0x000fe20005000000 */
[----:B-----5:R-:W-:Y:S01]  /*2d20*/  FFMA.FTZ R228, R101, UR11, -R232 ;  /* 0x0000000b65e47c23 */ /* 0x020fe200080108e8 */
[----:B------:R-:W-:Y:S02]  /*2d30*/  ISETP.GE.AND P2, PT, R13, 0x31, PT ;  /* 0x000000310d00780c */ /* 0x000fe40003f46270 */
[----:B------:R-:W-:Y:S01]  /*2d40*/  ISETP.GT.OR P0, PT, R18, 0x39, !P0 ;  /* 0x000000391200780c */ /* 0x000fe20004704670 */
[--C-:B-1----:R-:W-:Y:S01]  /*2d50*/  FFMA.FTZ R231, R104, UR11, -R98.reuse ;  /* 0x0000000b68e77c23 */ /* 0x102fe20008010862 */
[----:B------:R-:W-:Y:S01]  /*2d60*/  FFMA.FTZ R101, R106, UR11, -R98 ;  /* 0x0000000b6a657c23 */ /* 0x000fe20008010862 */
[----:B------:R-:W-:Y:S01]  /*2d70*/  ISETP.GT.OR P2, PT, R18, 0x31, !P2 ;  /* 0x000000311200780c */ /* 0x000fe20005744670 */
[----:B------:R2:W-:Y:S01]  /*2d80*/  MUFU.EX2 R98, R228 ;  /* 0x000000e400627308 */ /* 0x0005e20000000800 */
[----:B------:R-:W-:-:S02]  /*2d90*/  FSEL R119, R119, -INF , !P0 ;  /* 0xff80000077777808 */ /* 0x000fc40004000000 */
[----:B------:R-:W-:Y:S02]  /*2da0*/  ISETP.GE.AND P0, PT, R13, 0x48, PT ;  /* 0x000000480d00780c */ /* 0x000fe40003f06270 */
[----:B------:R-:W-:Y:S01]  /*2db0*/  FSEL R141, R141, -INF , !P3 ;  /* 0xff8000008d8d7808 */ /* 0x000fe20005800000 */
[--C-:B--2---:R-:W-:Y:S01]  /*2dc0*/  FFMA.FTZ R228, R105, UR11, -R99.reuse ;  /* 0x0000000b69e47c23 */ /* 0x104fe20008010863 */
[----:B----4-:R-:W-:Y:S01]  /*2dd0*/  FFMA.FTZ R105, R110, UR11, -R100 ;  /* 0x0000000b6e697c23 */ /* 0x010fe20008010864 */
[----:B------:R-:W-:Y:S02]  /*2de0*/  FSEL R110, R115, -INF , !P2 ;  /* 0xff800000736e7808 */ /* 0x000fe40005000000 */
[C---:B------:R-:W-:Y:S02]  /*2df0*/  ISETP.GE.AND P3, PT, R13.reuse, 0x38, PT ;  /* 0x000000380d00780c */ /* 0x040fe40003f66270 */
[----:B------:R-:W-:Y:S01]  /*2e00*/  ISETP.GE.AND P2, PT, R13, 0x40, PT ;  /* 0x000000400d00780c */ /* 0x000fe20003f46270 */
[----:B------:R-:W-:Y:S01]  /*2e10*/  FFMA.FTZ R232, R103, UR11, -R232 ;  /* 0x0000000b67e87c23 */ /* 0x000fe200080108e8 */
[----:B------:R-:W-:Y:S01]  /*2e20*/  ISETP.GT.OR P0, PT, R18, 0x48, !P0 ;  /* 0x000000481200780c */ /* 0x000fe20004704670 */
[----:B------:R-:W-:Y:S01]  /*2e30*/  FFMA.FTZ R103, R227, UR11, -R99 ;  /* 0x0000000be3677c23 */ /* 0x000fe20008010863 */
[----:B------:R-:W-:Y:S01]  /*2e40*/  FFMA.FTZ R104, R108, UR11, -R100 ;  /* 0x0000000b6c687c23 */ /* 0x000fe20008010864 */
[----:B------:R-:W-:Y:S01]  /*2e50*/  FFMA.FTZ R106, R109, UR11, -R230 ;  /* 0x0000000b6d6a7c23 */ /* 0x000fe200080108e6 */
[--C-:B------:R-:W-:Y:S01]  /*2e60*/  FFMA.FTZ R108, R112, UR11, -R111.reuse ;  /* 0x0000000b706c7c23 */ /* 0x100fe2000801086f */
[----:B------:R-:W-:Y:S01]  /*2e70*/  FFMA.FTZ R109, R102, UR11, -R111 ;  /* 0x0000000b666d7c23 */ /* 0x000fe2000801086f */
[C---:B------:R-:W-:Y:S01]  /*2e80*/  ISETP.GT.OR P3, PT, R18.reuse, 0x38, !P3 ;  /* 0x000000381200780c */ /* 0x040fe20005f64670 */
[----:B------:R-:W1:Y:S01]  /*2e90*/  SHFL.IDX PT, R227, R17, R219, 0x1f ;  /* 0x00001fdb11e37589 */ /* 0x000e6200000e0000 */
[----:B------:R-:W-:-:S02]  /*2ea0*/  ISETP.GT.OR P2, PT, R18, 0x40, !P2 ;  /* 0x000000401200780c */ /* 0x000fc40005744670 */
[----:B------:R-:W-:Y:S02]  /*2eb0*/  FSEL R111, R126, -INF , !P0 ;  /* 0xff8000007e6f7808 */ /* 0x000fe40004000000 */
[C---:B------:R-:W-:Y:S02]  /*2ec0*/  ISETP.GE.AND P0, PT, R13.reuse, 0x51, PT ;  /* 0x000000510d00780c */ /* 0x040fe40003f06270 */
[----:B------:R-:W-:Y:S02]  /*2ed0*/  FSEL R118, R118, -INF , !P3 ;  /* 0xff80000076767808 */ /* 0x000fe40005800000 */
[----:B------:R-:W-:Y:S02]  /*2ee0*/  FSEL R122, R122, -INF , !P2 ;  /* 0xff8000007a7a7808 */ /* 0x000fe40005000000 */
[C---:B------:R-:W-:Y:S02]  /*2ef0*/  ISETP.GE.AND P3, PT, R13.reuse, 0x41, PT ;  /* 0x000000410d00780c */ /* 0x040fe40003f66270 */
[----:B------:R-:W-:-:S02]  /*2f00*/  ISETP.GE.AND P2, PT, R13, 0x49, PT ;  /* 0x000000490d00780c */ /* 0x000fc40003f46270 */
[C---:B------:R-:W-:Y:S02]  /*2f10*/  ISETP.GT.OR P0, PT, R18.reuse, 0x51, !P0 ;  /* 0x000000511200780c */ /* 0x040fe40004704670 */
[C---:B------:R-:W-:Y:S02]  /*2f20*/  ISETP.GT.OR P3, PT, R18.reuse, 0x41, !P3 ;  /* 0x000000411200780c */ /* 0x040fe40005f64670 */
[----:B------:R-:W-:Y:S02]  /*2f30*/  ISETP.GT.OR P2, PT, R18, 0x49, !P2 ;  /* 0x000000491200780c */ /* 0x000fe40005744670 */
[----:B------:R-:W-:Y:S02]  /*2f40*/  FSEL R115, R131, -INF , !P0 ;  /* 0xff80000083737808 */ /* 0x000fe40004000000 */
[----:B------:R-:W-:Y:S02]  /*2f50*/  ISETP.GE.AND P0, PT, R13, 0x60, PT ;  /* 0x000000600d00780c */ /* 0x000fe40003f06270 */
[----:B------:R-:W-:-:S02]  /*2f60*/  FSEL R123, R123, -INF , !P3 ;  /* 0xff8000007b7b7808 */ /* 0x000fc40005800000 */
[----:B------:R-:W-:Y:S02]  /*2f70*/  FSEL R127, R127, -INF , !P2 ;  /* 0xff8000007f7f7808 */ /* 0x000fe40005000000 */
[C---:B------:R-:W-:Y:S02]  /*2f80*/  ISETP.GE.AND P3, PT, R13.reuse, 0x50, PT ;  /* 0x000000500d00780c */ /* 0x040fe40003f66270 */
[----:B------:R-:W-:Y:S02]  /*2f90*/  ISETP.GE.AND P2, PT, R13, 0x58, PT ;  /* 0x000000580d00780c */ /* 0x000fe40003f46270 */
[C---:B------:R-:W-:Y:S02]  /*2fa0*/  ISETP.GT.OR P0, PT, R18.reuse, 0x60, !P0 ;  /* 0x000000601200780c */ /* 0x040fe40004704670 */
[C---:B------:R-:W-:Y:S02]  /*2fb0*/  ISETP.GT.OR P3, PT, R18.reuse, 0x50, !P3 ;  /* 0x000000501200780c */ /* 0x040fe40005f64670 */
[----:B------:R-:W-:-:S02]  /*2fc0*/  ISETP.GT.OR P2, PT, R18, 0x58, !P2 ;  /* 0x000000581200780c */ /* 0x000fc40005744670 */
[----:B------:R-:W-:Y:S02]  /*2fd0*/  FSEL R131, R138, -INF , !P0 ;  /* 0xff8000008a837808 */ /* 0x000fe40004000000 */
[----:B------:R-:W2:Y:S01]  /*2fe0*/  SHFL.IDX PT, R138, R17, R218, 0x1f ;  /* 0x00001fda118a7589 */ /* 0x000ea200000e0000 */
[----:B------:R4:W-:Y:S01]  /*2ff0*/  MUFU.EX2 R102, R228 ;  /* 0x000000e400667308 */ /* 0x0009e20000000800 */
[----:B------:R-:W-:Y:S02]  /*3000*/  FSEL R112, R130, -INF , !P3 ;  /* 0xff80000082707808 */ /* 0x000fe40005800000 */
[----:B------:R-:W-:Y:S01]  /*3010*/  FSEL R134, R134, -INF , !P2 ;  /* 0xff80000086867808 */ /* 0x000fe20005000000 */
[--C-:B-1----:R-:W-:Y:S01]  /*3020*/  FFMA.FTZ R113, R113, UR11, -R227.reuse ;  /* 0x0000000b71717c23 */ /* 0x102fe200080108e3 */
[C---:B------:R-:W-:Y:S01]  /*3030*/  ISETP.GE.AND P3, PT, R13.reuse, 0x59, PT ;  /* 0x000000590d00780c */ /* 0x040fe20003f66270 */
[----:B------:R-:W-:Y:S01]  /*3040*/  FFMA.FTZ R110, R110, UR11, -R227 ;  /* 0x0000000b6e6e7c23 */ /* 0x000fe200080108e3 */
[----:B------:R-:W-:Y:S01]  /*3050*/  ISETP.GE.AND P2, PT, R13, 0x61, PT ;  /* 0x000000610d00780c */ /* 0x000fe20003f46270 */
[----:B----4-:R-:W-:Y:S01]  /*3060*/  SHFL.IDX PT, R228, R17, R114, 0x1f ;  /* 0x00001f7211e47589 */ /* 0x010fe200000e0000 */
[----:B------:R-:W-:-:S03]  /*3070*/  ISETP.GT.OR P3, PT, R18, 0x59, !P3 ;  /* 0x000000591200780c */ /* 0x000fc60005f64670 */
[----:B------:R-:W1:Y:S01]  /*3080*/  SHFL.IDX PT, R227, R12, R5, 0x1f ;  /* 0x00001f050ce37589 */ /* 0x000e6200000e0000 */
[----:B------:R-:W-:Y:S02]  /*3090*/  ISETP.GT.OR P2, PT, R18, 0x61, !P2 ;  /* 0x000000611200780c */ /* 0x000fe40005744670 */
[----:B------:R-:W-:Y:S02]  /*30a0*/  FSEL R135, R135, -INF , !P3 ;  /* 0xff80000087877808 */ /* 0x000fe40005800000 */
[----:B------:R-:W-:Y:S02]  /*30b0*/  FSEL R139, R139, -INF , !P2 ;  /* 0xff8000008b8b7808 */ /* 0x000fe40005000000 */
[C---:B------:R-:W-:Y:S02]  /*30c0*/  ISETP.GE.AND P3, PT, R13.reuse, 0x68, PT ;  /* 0x000000680d00780c */ /* 0x040fe40003f66270 */
[C---:B------:R-:W-:Y:S02]  /*30d0*/  ISETP.GE.AND P0, PT, R13.reuse, 0x69, PT ;  /* 0x000000690d00780c */ /* 0x040fe40003f06270 */
[----:B------:R-:W-:-:S02]  /*30e0*/  ISETP.GE.AND P2, PT, R13, 0x70, PT ;  /* 0x000000700d00780c */ /* 0x000fc40003f46270 */
[C---:B------:R-:W-:Y:S02]  /*30f0*/  ISETP.GT.OR P3, PT, R18.reuse, 0x68, !P3 ;  /* 0x000000681200780c */ /* 0x040fe40005f64670 */
[C---:B------:R-:W-:Y:S02]  /*3100*/  ISETP.GT.OR P0, PT, R18.reuse, 0x69, !P0 ;  /* 0x000000691200780c */ /* 0x040fe40004704670 */
[----:B------:R-:W-:Y:S02]  /*3110*/  ISETP.GT.OR P2, PT, R18, 0x70, !P2 ;  /* 0x000000701200780c */ /* 0x000fe40005744670 */
[----:B------:R-:W-:Y:S02]  /*3120*/  FSEL R126, R142, -INF , !P3 ;  /* 0xff8000008e7e7808 */ /* 0x000fe40005800000 */
[----:B------:R-:W-:Y:S02]  /*3130*/  FSEL R143, R143, -INF , !P0 ;  /* 0xff8000008f8f7808 */ /* 0x000fe40004000000 */
[----:B------:R-:W-:-:S02]  /*3140*/  FSEL R130, R146, -INF , !P2 ;  /* 0xff80000092827808 */ /* 0x000fc40005000000 */
[C---:B------:R-:W-:Y:S02]  /*3150*/  ISETP.GE.AND P3, PT, R13.reuse, 0x71, PT ;  /* 0x000000710d00780c */ /* 0x040fe40003f66270 */
[C---:B------:R-:W-:Y:S02]  /*3160*/  ISETP.GE.AND P0, PT, R13.reuse, 0x78, PT ;  /* 0x000000780d00780c */ /* 0x040fe40003f06270 */
[----:B------:R-:W-:Y:S02]  /*3170*/  ISETP.GE.AND P2, PT, R13, 0x79, PT ;  /* 0x000000790d00780c */ /* 0x000fe40003f46270 */
[C---:B------:R-:W-:Y:S02]  /*3180*/  ISETP.GT.OR P1, PT, R19.reuse, 0x78, !P1 ;  /* 0x000000781300780c */ /* 0x040fe40004f24670 */
[----:B------:R-:W-:Y:S01]  /*3190*/  ISETP.GT.OR P4, PT, R19, 0x79, !P4 ;  /* 0x000000791300780c */ /* 0x000fe20006784670 */
[--C-:B--2---:R-:W-:Y:S01]  /*31a0*/  FFMA.FTZ R19, R116, UR11, -R138.reuse ;  /* 0x0000000b74137c23 */ /* 0x104fe2000801088a */
[----:B------:R-:W-:Y:S01]  /*31b0*/  ISETP.GT.OR P3, PT, R18, 0x71, !P3 ;  /* 0x000000711200780c */ /* 0x000fe20005f64670 */
[----:B------:R-:W-:Y:S01]  /*31c0*/  FFMA.FTZ R138, R118, UR11, -R138 ;  /* 0x0000000b768a7c23 */ /* 0x000fe2000801088a */
[----:B------:R-:W-:-:S02]  /*31d0*/  ISETP.GT.OR P0, PT, R18, 0x78, !P0 ;  /* 0x000000781200780c */ /* 0x000fc40004704670 */
[----:B------:R-:W-:Y:S01]  /*31e0*/  ISETP.GT.OR P2, PT, R18, 0x79, !P2 ;  /* 0x000000791200780c */ /* 0x000fe20005744670 */
[----:B------:R-:W2:Y:S01]  /*31f0*/  SHFL.IDX PT, R142, R12, R221, 0x1f ;  /* 0x00001fdd0c8e7589 */ /* 0x000ea200000e0000 */
[----:B------:R4:W-:Y:S01]  /*3200*/  MUFU.EX2 R18, R110 ;  /* 0x0000006e00127308 */ /* 0x0009e20000000800 */
[--C-:B-1----:R-:W-:Y:S02]  /*3210*/  FFMA.FTZ R120, R120, UR11, -R227.reuse ;  /* 0x0000000b78787c23 */ /* 0x102fe400080108e3 */
[----:B------:R-:W1:Y:S01]  /*3220*/  SHFL.IDX PT, R146, R12, R23, 0x1f ;  /* 0x00001f170c927589 */ /* 0x000e6200000e0000 */
[--C-:B----4-:R-:W-:Y:S01]  /*3230*/  FFMA.FTZ R110, R117, UR11, -R228.reuse ;  /* 0x0000000b756e7c23 */ /* 0x110fe200080108e4 */
[----:B------:R-:W-:Y:S01]  /*3240*/  FFMA.FTZ R228, R119, UR11, -R228 ;  /* 0x0000000b77e47c23 */ /* 0x000fe200080108e4 */
[----:B------:R-:W-:Y:S02]  /*3250*/  FFMA.FTZ R119, R122, UR11, -R227 ;  /* 0x0000000b7a777c23 */ /* 0x000fe400080108e3 */
[----:B------:R4:W-:Y:S01]  /*3260*/  MUFU.EX2 R17, R138 ;  /* 0x0000008a00117308 */ /* 0x0009e20000000800 */
[----:B------:R-:W5:Y:S04]  /*3270*/  SHFL.IDX PT, R227, R12, R218, 0x1f ;  /* 0x00001fda0ce37589 */ /* 0x000f6800000e0000 */
[----:B----4-:R-:W4:Y:S04]  /*3280*/  SHFL.IDX PT, R138, R12, R114, 0x1f ;  /* 0x00001f720c8a7589 */ /* 0x010f2800000e0000 */
[----:B------:R-:W4:Y:S04]  /*3290*/  SHFL.IDX PT, R116, R12, R220, 0x1f ;  /* 0x00001fdc0c747589 */ /* 0x000f2800000e0000 */
[----:B------:R-:W4:Y:S01]  /*32a0*/  SHFL.IDX PT, R118, R12, R22, 0x1f ;  /* 0x00001f160c767589 */ /* 0x000f2200000e0000 */
[----:B------:R1:W-:Y:S01]  /*32b0*/  MUFU.EX2 R13, R113 ;  /* 0x00000071000d7308 */ /* 0x0003e20000000800 */
[----:B--2---:R-:W-:-:S02]  /*32c0*/  FFMA.FTZ R217, R217, UR11, -R142 ;  /* 0x0000000bd9d97c23 */ /* 0x004fc4000801088e */
[----:B-1----:R-:W1:Y:S01]  /*32d0*/  SHFL.IDX PT, R113, R12, R219, 0x1f ;  /* 0x00001fdb0c717589 */ /* 0x002e6200000e0000 */
[----:B------:R-:W-:Y:S01]  /*32e0*/  FFMA.FTZ R142, R123, UR11, -R142 ;  /* 0x0000000b7b8e7c23 */ /* 0x000fe2000801088e */
[--C-:B------:R-:W-:Y:S01]  /*32f0*/  FFMA.FTZ R123, R128, UR11, -R146.reuse ;  /* 0x0000000b807b7c23 */ /* 0x100fe20008010892 */
[----:B------:R-:W-:Y:S01]  /*3300*/  FFMA.FTZ R122, R112, UR11, -R146 ;  /* 0x0000000b707a7c23 */ /* 0x000fe20008010892 */
[----:B-----5:R-:W-:Y:S01]  /*3310*/  FFMA.FTZ R146, R132, UR11, -R227 ;  /* 0x0000000b84927c23 */ /* 0x020fe200080108e3 */
[----:B------:R-:W-:Y:S02]  /*3320*/  WARPGROUP.DEPBAR.LE gsb0, 0x0 ;  /* 0x00008000000079c5 */ /* 0x000fe40000010000 */
[--C-:B----4-:R-:W-:Y:S01]  /*3330*/  FFMA.FTZ R133, R133, UR11, -R138.reuse ;  /* 0x0000000b85857c23 */ /* 0x110fe2000801088a */
[----:B------:R-:W-:Y:S02]  /*3340*/  FFMA.FTZ R132, R135, UR11, -R138 ;  /* 0x0000000b87847c23 */ /* 0x000fe4000801088a */
[----:B------:R-:W-:Y:S01]  /*3350*/  LDS R138, [R10+0x400] ;  /* 0x000400000a8a7984 */ /* 0x000fe20000000800 */
[--C-:B------:R-:W-:Y:S01]  /*3360*/  FFMA.FTZ R124, R124, UR11, -R116.reuse ;  /* 0x0000000b7c7c7c23 */ /* 0x100fe20008010874 */
[----:B------:R-:W-:Y:S01]  /*3370*/  FFMA.FTZ R117, R111, UR11, -R116 ;  /* 0x0000000b6f757c23 */ /* 0x000fe20008010874 */
[----:B------:R-:W-:Y:S01]  /*3380*/  FFMA.FTZ R116, R125, UR11, -R118 ;  /* 0x0000000b7d747c23 */ /* 0x000fe20008010876 */
[----:B------:R-:W2:Y:S01]  /*3390*/  SHFL.IDX PT, R128, R16, R22, 0x1f ;  /* 0x00001f1610807589 */ /* 0x000ea200000e0000 */
[----:B------:R1:W-:Y:S03]  /*33a0*/  MUFU.EX2 R111, R120 ;  /* 0x00000078006f7308 */ /* 0x0003e60000000800 */
[----:B------:R-:W4:Y:S01]  /*33b0*/  SHFL.IDX PT, R125, R16, R23, 0x1f ;  /* 0x00001f17107d7589 */ /* 0x000f2200000e0000 */
[----:B-1----:R-:W-:-:S04]  /*33c0*/  FFMA.FTZ R120, R115, UR11, -R113 ;  /* 0x0000000b73787c23 */ /* 0x002fc80008010871 */
[----:B------:R1:W-:Y:S08]  /*33d0*/  MUFU.EX2 R112, R119 ;  /* 0x0000007700707308 */ /* 0x0003f00000000800 */
[----:B------:R5:W3:Y:S01]  /*33e0*/  MUFU.EX2 R115, R124 ;  /* 0x0000007c00737308 */ /* 0x000ae20000000800 */
[----:B-1----:R-:W-:Y:S02]  /*33f0*/  FFMA.FTZ R119, R129, UR11, -R113 ;  /* 0x0000000b81777c23 */ /* 0x002fe40008010871 */
[----:B------:R-:W1:Y:S04]  /*3400*/  SHFL.IDX PT, R129, R16, R221, 0x1f ;  /* 0x00001fdd10817589 */ /* 0x000e6800000e0000 */
[----:B-----5:R-:W5:Y:S01]  /*3410*/  SHFL.IDX PT, R124, R16, R218, 0x1f ;  /* 0x00001fda107c7589 */ /* 0x020f6200000e0000 */
[--C-:B--2---:R-:W-:Y:S01]  /*3420*/  FFMA.FTZ R141, R141, UR11, -R128.reuse ;  /* 0x0000000b8d8d7c23 */ /* 0x104fe20008010880 */
[--C-:B----4-:R-:W-:Y:S01]  /*3430*/  FFMA.FTZ R144, R144, UR11, -R125.reuse ;  /* 0x0000000b90907c23 */ /* 0x110fe2000801087d */
[----:B------:R-:W-:Y:S01]  /*3440*/  FFMA.FTZ R130, R130, UR11, -R125 ;  /* 0x0000000b82827c23 */ /* 0x000fe2000801087d */
[----:B------:R-:W-:Y:S01]  /*3450*/  FFMA.FTZ R128, R143, UR11, -R128 ;  /* 0x0000000b8f807c23 */ /* 0x000fe20008010880 */
[----:B------:R-:W-:Y:S01]  /*3460*/  FSEL R125, R148, -INF , !P1 ;  /* 0xff800000947d7808 */ /* 0x000fe20004800000 */
[----:B------:R2:W-:Y:S01]  /*3470*/  MUFU.EX2 R10, R142 ;  /* 0x0000008e000a7308 */ /* 0x0005e20000000800 */
[----:B------:R-:W-:Y:S01]  /*3480*/  FSEL R143, R150, -INF , !P0 ;  /* 0xff800000968f7808 */ /* 0x000fe20004000000 */
[----:B------:R-:W-:-:S02]  /*3490*/  FFMA.FTZ R118, R127, UR11, -R118 ;  /* 0x0000000b7f767c23 */ /* 0x000fc40008010876 */
[----:B------:R-:W4:Y:S04]  /*34a0*/  SHFL.IDX PT, R127, R16, R5, 0x1f ;  /* 0x00001f05107f7589 */ /* 0x000f2800000e0000 */
[----:B--2---:R-:W2:Y:S01]  /*34b0*/  SHFL.IDX PT, R142, R16, R114, 0x1f ;  /* 0x00001f72108e7589 */ /* 0x004ea200000e0000 */
[----:B------:R3:W-:Y:S01]  /*34c0*/  MUFU.EX2 R12, R228 ;  /* 0x000000e4000c7308 */ /* 0x0007e20000000800 */
[--C-:B-1----:R-:W-:Y:S01]  /*34d0*/  FFMA.FTZ R137, R137, UR11, -R129.reuse ;  /* 0x0000000b89897c23 */ /* 0x102fe20008010881 */
[----:B------:R-:W-:Y:S01]  /*34e0*/  FFMA.FTZ R129, R139, UR11, -R129 ;  /* 0x0000000b8b817c23 */ /* 0x000fe20008010881 */
[----:B------:R-:W-:Y:S01]  /*34f0*/  SHFL.IDX PT, R148, R138, R220, 0x1f ;  /* 0x00001fdc8a947589 */ /* 0x000fe200000e0000 */
[--C-:B-----5:R-:W-:Y:S01]  /*3500*/  FFMA.FTZ R125, R125, UR11, -R124.reuse ;  /* 0x0000000b7d7d7c23 */ /* 0x120fe2000801087c */
[----:B---3--:R-:W-:Y:S01]  /*3510*/  FSEL R228, R145, -INF , !P5 ;  /* 0xff80000091e47808 */ /* 0x008fe20006800000 */
[----:B------:R-:W-:-:S02]  /*3520*/  FFMA.FTZ R124, R143, UR11, -R124 ;  /* 0x0000000b8f7c7c23 */ /* 0x000fc4000801087c */
[----:B------:R1:W-:Y:S01]  /*3530*/  MUFU.EX2 R113, R217 ;  /* 0x000000d900717308 */ /* 0x0003e20000000800 */
[----:B------:R-:W3:Y:S04]  /*3540*/  SHFL.IDX PT, R145, R138, R5, 0x1f ;  /* 0x00001f058a917589 */ /* 0x000ee800000e0000 */
[----:B------:R-:W5:Y:S01]  /*3550*/  SHFL.IDX PT, R143, R138, R221, 0x1f ;  /* 0x00001fdd8a8f7589 */ /* 0x000f6200000e0000 */
[----:B-1----:R-:W-:-:S03]  /*3560*/  FSEL R217, R151, -INF , !P2 ;  /* 0xff80000097d97808 */ /* 0x002fc60005000000 */
[----:B------:R1:W-:Y:S04]  /*3570*/  LDS R139, [R15+0x400] ;  /* 0x000400000f8b7984 */ /* 0x0003e80000000800 */
[----:B------:R-:W5:Y:S01]  /*3580*/  SHFL.IDX PT, R151, R138, R22, 0x1f ;  /* 0x00001f168a977589 */ /* 0x000f6200000e0000 */
[----:B------:R-:W-:Y:S02]  /*3590*/  FSEL R149, R149, -INF , !P4 ;  /* 0xff80000095957808 */ /* 0x000fe40006000000 */
[----:B------:R-:W-:Y:S01]  /*35a0*/  FSEL R230, R147, -INF , !P3 ;  /* 0xff80000093e67808 */ /* 0x000fe20005800000 */
[----:B-1----:R2:W-:Y:S01]  /*35b0*/  MUFU.EX2 R15, R123 ;  /* 0x0000007b000f7308 */ /* 0x0025e20000000800 */
[----:B------:R-:W1:Y:S01]  /*35c0*/  SHFL.IDX PT, R147, R138, R23, 0x1f ;  /* 0x00001f178a937589 */ /* 0x000e6200000e0000 */
[--C-:B----4-:R-:W-:Y:S01]  /*35d0*/  FFMA.FTZ R136, R136, UR11, -R127.reuse ;  /* 0x0000000b88887c23 */ /* 0x110fe2000801087f */
[----:B------:R-:W-:-:S02]  /*35e0*/  FFMA.FTZ R131, R131, UR11, -R127 ;  /* 0x0000000b83837c23 */ /* 0x000fc4000801087f */
[----:B------:R-:W4:Y:S01]  /*35f0*/  SHFL.IDX PT, R150, R138, R219, 0x1f ;  /* 0x00001fdb8a967589 */ /* 0x000f2200000e0000 */
[----:B------:R-:W-:Y:S01]  /*3600*/  FFMA.FTZ R134, R134, UR11, -R227 ;  /* 0x0000000b86867c23 */ /* 0x000fe200080108e3 */
[----:B--2---:R-:W-:Y:S02]  /*3610*/  FFMA.FTZ R123, R149, UR11, -R142 ;  /* 0x0000000b957b7c23 */ /* 0x004fe4000801088e */
[----:B------:R-:W-:Y:S04]  /*3620*/  SHFL.IDX PT, R135, R16, R220, 0x1f ;  /* 0x00001fdc10877589 */ /* 0x000fe800000e0000 */
[----:B------:R-:W2:Y:S01]  /*3630*/  SHFL.IDX PT, R149, R138, R218, 0x1f ;  /* 0x00001fda8a957589 */ /* 0x000ea200000e0000 */
[----:B---3--:R-:W-:-:S03]  /*3640*/  FADD.FTZ R24, R24, -R145 ;  /* 0x8000009118187221 */ /* 0x008fc60000010000 */
[----:B------:R3:W-:Y:S01]  /*3650*/  SHFL.IDX PT, R127, R16, R219, 0x1f ;  /* 0x00001fdb107f7589 */ /* 0x0007e200000e0000 */
[----:B------:R-:W-:Y:S01]  /*3660*/  FADD.FTZ R26, R26, -R145 ;  /* 0x800000911a1a7221 */ /* 0x000fe20000010000 */
[----:B------:R-:W-:Y:S01]  /*3670*/  FADD.FTZ R145, R28, -R148 ;  /* 0x800000941c917221 */ /* 0x000fe20000010000 */
[----:B---3--:R3:W-:Y:S02]  /*3680*/  MUFU.EX2 R16, R122 ;  /* 0x0000007a00107308 */ /* 0x0087e40000000800 */
[----:B---3--:R-:W-:Y:S01]  /*3690*/  FFMA.FTZ R122, R217, UR11, -R142 ;  /* 0x0000000bd97a7c23 */ /* 0x008fe2000801088e */
[----:B-----5:R-:W-:Y:S01]  /*36a0*/  FADD.FTZ R142, R25, -R143 ;  /* 0x8000008f198e7221 */ /* 0x020fe20000010000 */
[----:B------:R-:W-:Y:S01]  /*36b0*/  FADD.FTZ R25, R30, -R148 ;  /* 0x800000941e197221 */ /* 0x000fe20000010000 */
[----:B------:R-:W-:-:S03]  /*36c0*/  FADD.FTZ R148, R29, -R151 ;  /* 0x800000971d947221 */ /* 0x000fc60000010000 */
[----:B------:R3:W-:Y:S02]  /*36d0*/  MUFU.EX2 R29, R134 ;  /* 0x00000086001d7308 */ /* 0x0007e40000000800 */
[----:B---3--:R3:W-:Y:S01]  /*36e0*/  LDS R134, [R14+0x400] ;  /* 0x000400000e867984 */ /* 0x0087e20000000800 */
[----:B------:R-:W-:-:S05]  /*36f0*/  FADD.FTZ R143, R27, -R143 ;  /* 0x8000008f1b8f7221 */ /* 0x000fca0000010000 */
[----:B------:R5:W-:Y:S01]  /*3700*/  MUFU.EX2 R28, R146 ;  /* 0x00000092001c7308 */ /* 0x000be20000000800 */
[----:B------:R-:W-:Y:S01]  /*3710*/  FADD.FTZ R27, R31, -R151 ;  /* 0x800000971f1b7221 */ /* 0x000fe20000010000 */
[----:B-1----:R-:W-:-:S06]  /*3720*/  FADD.FTZ R34, R34, -R147 ;  /* 0x8000009322227221 */ /* 0x002fcc0000010000 */
[----:B---3--:R1:W-:Y:S01]  /*3730*/  MUFU.EX2 R14, R133 ;  /* 0x00000085000e7308 */ /* 0x0083e20000000800 */
[----:B-----5:R-:W-:Y:S01]  /*3740*/  FADD.FTZ R146, R32, -R147 ;  /* 0x8000009320927221 */ /* 0x020fe20000010000 */
[--C-:B----4-:R-:W-:Y:S01]  /*3750*/  FADD.FTZ R147, R33, -R150.reuse ;  /* 0x8000009621937221 */ /* 0x110fe20000010000 */
[----:B------:R-:W3:Y:S04]  /*3760*/  SHFL.IDX PT, R31, R139, R221, 0x1f ;  /* 0x00001fdd8b1f7589 */ /* 0x000ee800000e0000 */
[----:B-1----:R-:W-:Y:S01]  /*3770*/  LDS R133, [R11+0x400] ;  /* 0x000400000b857984 */ /* 0x002fe20000000800 */
[----:B------:R-:W-:Y:S01]  /*3780*/  FADD.FTZ R35, R35, -R150 ;  /* 0x8000009623237221 */ /* 0x000fe20000010000 */
[--C-:B--2---:R-:W-:Y:S01]  /*3790*/  FADD.FTZ R36, R36, -R149.reuse ;  /* 0x8000009524247221 */ /* 0x104fe20000010000 */
[----:B------:R-:W-:Y:S01]  /*37a0*/  FADD.FTZ R38, R38, -R149 ;  /* 0x8000009526267221 */ /* 0x000fe20000010000 */
[----:B------:R-:W1:Y:S04]  /*37b0*/  SHFL.IDX PT, R33, R139, R218, 0x1f ;  /* 0x00001fda8b217589 */ /* 0x000e6800000e0000 */
[----:B------:R-:W2:Y:S04]  /*37c0*/  SHFL.IDX PT, R30, R138, R114, 0x1f ;  /* 0x00001f728a1e7589 */ /* 0x000ea800000e0000 */
[----:B------:R-:W4:Y:S04]  /*37d0*/  SHFL.IDX PT, R150, R139, R220, 0x1f ;  /* 0x00001fdc8b967589 */ /* 0x000f2800000e0000 */
[----:B------:R-:W5:Y:S04]  /*37e0*/  SHFL.IDX PT, R149, R139, R22, 0x1f ;  /* 0x00001f168b957589 */ /* 0x000f6800000e0000 */
[----:B------:R-:W5:Y:S04]  /*37f0*/  SHFL.IDX PT, R138, R139, R23, 0x1f ;  /* 0x00001f178b8a7589 */ /* 0x000f6800000e0000 */
[----:B------:R-:W5:Y:S01]  /*3800*/  SHFL.IDX PT, R32, R139, R219, 0x1f ;  /* 0x00001fdb8b207589 */ /* 0x000f6200000e0000 */
[--C-:B---3--:R-:W-:Y:S01]  /*3810*/  FADD.FTZ R41, R41, -R31.reuse ;  /* 0x8000001f29297221 */ /* 0x108fe20000010000 */
[----:B------:R-:W-:-:S02]  /*3820*/  FADD.FTZ R43, R43, -R31 ;  /* 0x8000001f2b2b7221 */ /* 0x000fc40000010000 */
[----:B------:R3:W-:Y:S01]  /*3830*/  MUFU.EX2 R31, R131 ;  /* 0x00000083001f7308 */ /* 0x0007e20000000800 */
[--C-:B-1----:R-:W-:Y:S01]  /*3840*/  FADD.FTZ R52, R52, -R33.reuse ;  /* 0x8000002134347221 */ /* 0x102fe20000010000 */
[----:B------:R-:W-:Y:S01]  /*3850*/  FADD.FTZ R54, R54, -R33 ;  /* 0x8000002136367221 */ /* 0x000fe20000010000 */
[----:B------:R-:W-:Y:S01]  /*3860*/  SHFL.IDX PT, R151, R139, R5, 0x1f ;  /* 0x00001f058b977589 */ /* 0x000fe200000e0000 */
[--C-:B--2---:R-:W-:Y:S01]  /*3870*/  FADD.FTZ R37, R37, -R30.reuse ;  /* 0x8000001e25257221 */ /* 0x104fe20000010000 */
[----:B------:R-:W-:Y:S01]  /*3880*/  FADD.FTZ R39, R39, -R30 ;  /* 0x8000001e27277221 */ /* 0x000fe20000010000 */
[--C-:B----4-:R-:W-:Y:S01]  /*3890*/  FADD.FTZ R44, R44, -R150.reuse ;  /* 0x800000962c2c7221 */ /* 0x110fe20000010000 */
[----:B------:R-:W-:Y:S01]  /*38a0*/  FADD.FTZ R46, R46, -R150 ;  /* 0x800000962e2e7221 */ /* 0x000fe20000010000 */
[----:B------:R1:W-:Y:S01]  /*38b0*/  MUFU.EX2 R33, R129 ;  /* 0x0000008100217308 */ /* 0x0003e20000000800 */
[----:B---3--:R-:W2:Y:S01]  /*38c0*/  SHFL.IDX PT, R131, R134, R219, 0x1f ;  /* 0x00001fdb86837589 */ /* 0x008ea200000e0000 */
[--C-:B-----5:R-:W-:Y:S01]  /*38d0*/  FADD.FTZ R45, R45, -R149.reuse ;  /* 0x800000952d2d7221 */ /* 0x120fe20000010000 */
[----:B------:R-:W-:-:S02]  /*38e0*/  FADD.FTZ R47, R47, -R149 ;  /* 0x800000952f2f7221 */ /* 0x000fc40000010000 */
[----:B------:R-:W-:Y:S01]  /*38f0*/  SHFL.IDX PT, R150, R139, R114, 0x1f ;  /* 0x00001f728b967589 */ /* 0x000fe200000e0000 */
[--C-:B------:R-:W-:Y:S01]  /*3900*/  FADD.FTZ R48, R48, -R138.reuse ;  /* 0x8000008a30307221 */ /* 0x100fe20000010000 */
[----:B------:R-:W-:Y:S01]  /*3910*/  FADD.FTZ R50, R50, -R138 ;  /* 0x8000008a32327221 */ /* 0x000fe20000010000 */
[----:B------:R-:W-:Y:S01]  /*3920*/  MUFU.EX2 R11, R132 ;  /* 0x00000084000b7308 */ /* 0x000fe20000000800 */
[----:B-1----:R-:W1:Y:S04]  /*3930*/  SHFL.IDX PT, R129, R134, R218, 0x1f ;  /* 0x00001fda86817589 */ /* 0x002e6800000e0000 */
[----:B------:R-:W-:Y:S03]  /*3940*/  SHFL.IDX PT, R139, R134, R5, 0x1f ;  /* 0x00001f05868b7589 */ /* 0x000fe600000e0000 */
[----:B------:R3:W-:Y:S01]  /*3950*/  MUFU.EX2 R30, R136 ;  /* 0x00000088001e7308 */ /* 0x0007e20000000800 */
[----:B------:R-:W-:Y:S04]  /*3960*/  SHFL.IDX PT, R149, R134, R221, 0x1f ;  /* 0x00001fdd86957589 */ /* 0x000fe800000e0000 */
[----:B------:R-:W-:Y:S04]  /*3970*/  SHFL.IDX PT, R138, R134, R220, 0x1f ;  /* 0x00001fdc868a7589 */ /* 0x000fe800000e0000 */
[----:B---3--:R-:W-:Y:S04]  /*3980*/  SHFL.IDX PT, R136, R134, R22, 0x1f ;  /* 0x00001f1686887589 */ /* 0x008fe800000e0000 */
[----:B------:R-:W-:Y:S04]  /*3990*/  SHFL.IDX PT, R132, R134, R23, 0x1f ;  /* 0x00001f1786847589 */ /* 0x000fe800000e0000 */
[----:B------:R-:W3:Y:S01]  /*39a0*/  SHFL.IDX PT, R134, R134, R114, 0x1f ;  /* 0x00001f7286867589 */ /* 0x000ee200000e0000 */
[--C-:B------:R-:W-:Y:S01]  /*39b0*/  FADD.FTZ R49, R49, -R32.reuse ;  /* 0x8000002031317221 */ /* 0x100fe20000010000 */
[----:B------:R-:W-:-:S02]  /*39c0*/  FADD.FTZ R51, R51, -R32 ;  /* 0x8000002033337221 */ /* 0x000fc40000010000 */
[----:B------:R4:W-:Y:S01]  /*39d0*/  MUFU.EX2 R32, R137 ;  /* 0x0000008900207308 */ /* 0x0009e20000000800 */
[----:B------:R-:W5:Y:S04]  /*39e0*/  SHFL.IDX PT, R218, R133, R218, 0x1f ;  /* 0x00001fda85da7589 */ /* 0x000f6800000e0000 */
[----:B------:R-:W-:Y:S04]  /*39f0*/  SHFL.IDX PT, R23, R133, R23, 0x1f ;  /* 0x00001f1785177589 */ /* 0x000fe800000e0000 */
[----:B----4-:R-:W4:Y:S04]  /*3a00*/  SHFL.IDX PT, R137, R133, R22, 0x1f ;  /* 0x00001f1685897589 */ /* 0x010f2800000e0000 */
[----:B------:R-:W4:Y:S04]  /*3a10*/  SHFL.IDX PT, R114, R133, R114, 0x1f ;  /* 0x00001f7285727589 */ /* 0x000f2800000e0000 */
[----:B------:R-:W-:Y:S04]  /*3a20*/  SHFL.IDX PT, R221, R133, R221, 0x1f ;  /* 0x00001fdd85dd7589 */ /* 0x000fe800000e0000 */
[----:B------:R-:W-:Y:S04]  /*3a30*/  SHFL.IDX PT, R220, R133, R220, 0x1f ;  /* 0x00001fdc85dc7589 */ /* 0x000fe800000e0000 */
[----:B------:R-:W-:Y:S04]  /*3a40*/  SHFL.IDX PT, R219, R133, R219, 0x1f ;  /* 0x00001fdb85db7589 */ /* 0x000fe800000e0000 */
[----:B------:R-:W4:Y:S01]  /*3a50*/  SHFL.IDX PT, R133, R133, R5, 0x1f ;  /* 0x00001f0585857589 */ /* 0x000f2200000e0000 */
[----:B------:R-:W4:Y:S01]  /*3a60*/  MUFU.EX2 R116, R116 ;  /* 0x0000007400747308 */ /* 0x000f220000000800 */
[--C-:B--2---:R-:W-:Y:S01]  /*3a70*/  FADD.FTZ R65, R65, -R131.reuse ;  /* 0x8000008341417221 */ /* 0x104fe20000010000 */
[----:B------:R-:W-:Y:S01]  /*3a80*/  FADD.FTZ R67, R67, -R131 ;  /* 0x8000008343437221 */ /* 0x000fe20000010000 */
[--C-:B-1----:R-:W-:Y:S01]  /*3a90*/  FADD.FTZ R131, R68, -R129.reuse ;  /* 0x8000008144837221 */ /* 0x102fe20000010000 */
[----:B------:R-:W-:-:S04]  /*3aa0*/  FADD.FTZ R129, R70, -R129 ;  /* 0x8000008146817221 */ /* 0x000fc80000010000 */
[----:B------:R-:W1:Y:S01]  /*3ab0*/  MUFU.EX2 R119, R119 ;  /* 0x0000007700777308 */ /* 0x000e620000000800 */
[----:B---3--:R-:W-:Y:S01]  /*3ac0*/  FADD.FTZ R70, R69, -R134 ;  /* 0x8000008645467221 */ /* 0x008fe20000010000 */
[----:B------:R-:W-:Y:S01]  /*3ad0*/  FFMA.FTZ R140, R140, UR11, -R135 ;  /* 0x0000000b8c8c7c23 */ /* 0x000fe20008010887 */
[----:B------:R-:W-:Y:S01]  /*3ae0*/  FMUL.FTZ R24, R216, R24 ;  /* 0x00000018d8187220 */ /* 0x000fe20000410000 */
[----:B------:R-:W-:Y:S01]  /*3af0*/  FMUL.FTZ R69, R121, R142 ;  /* 0x0000008e79457220 */ /* 0x000fe20000410000 */
[--C-:B------:R-:W-:Y:S01]  /*3b00*/  FADD.FTZ R53, R53, -R150.reuse ;  /* 0x8000009635357221 */ /* 0x100fe20000010000 */
[----:B------:R-:W-:Y:S02]  /*3b10*/  FADD.FTZ R55, R55, -R150 ;  /* 0x8000009637377221 */ /* 0x000fe40000010000 */
[----:B------:R-:W2:Y:S01]  /*3b20*/  MUFU.EX2 R120, R120 ;  /* 0x0000007800787308 */ /* 0x000ea20000000800 */
[--C-:B------:R-:W-:Y:S01]  /*3b30*/  FADD.FTZ R56, R56, -R139.reuse ;  /* 0x8000008b38387221 */ /* 0x100fe20000010000 */
[----:B------:R-:W-:Y:S01]  /*3b40*/  FADD.FTZ R58, R58, -R139 ;  /* 0x8000008b3a3a7221 */ /* 0x000fe20000010000 */
[----:B-----5:R-:W-:Y:S01]  /*3b50*/  FADD.FTZ R150, R84, -R218 ;  /* 0x800000da54967221 */ /* 0x020fe20000010000 */
[----:B------:R-:W-:Y:S01]  /*3b60*/  FFMA.FTZ R126, R126, UR11, -R135 ;  /* 0x0000000b7e7e7c23 */ /* 0x000fe20008010887 */
[----:B----4-:R-:W-:Y:S01]  /*3b70*/  FADD.FTZ R139, R77, -R137 ;  /* 0x800000894d8b7221 */ /* 0x010fe20000010000 */
[----:B------:R-:W-:-:S02]  /*3b80*/  F2FP.BF16.F32.PACK_AB R84, R69, R24 ;  /* 0x000000184554723e */ /* 0x000fc400000010ff */
[----:B------:R3:W-:Y:S01]  /*3b90*/  MUFU.EX2 R22, R140 ;  /* 0x0000008c00167308 */ /* 0x0007e20000000800 */
[--C-:B------:R-:W-:Y:S01]  /*3ba0*/  FFMA.FTZ R135, R228, UR11, -R127.reuse ;  /* 0x0000000be4877c23 */ /* 0x100fe2000801087f */
[----:B------:R-:W-:Y:S01]  /*3bb0*/  FMUL.FTZ R25, R91, R25 ;  /* 0x000000195b197220 */ /* 0x000fe20000410000 */
[----:B------:R-:W-:Y:S01]  /*3bc0*/  FMUL.FTZ R24, R93, R27 ;  /* 0x0000001b5d187220 */ /* 0x000fe20000410000 */
[----:B------:R-:W-:Y:S01]  /*3bd0*/  FFMA.FTZ R127, R230, UR11, -R127 ;  /* 0x0000000be67f7c23 */ /* 0x000fe2000801087f */
[----:B------:R-:W-:Y:S01]  /*3be0*/  FMUL.FTZ R147, R21, R147 ;  /* 0x0000009315937220 */ /* 0x000fe20000410000 */
[----:B------:R-:W-:Y:S02]  /*3bf0*/  FADD.FTZ R40, R40, -R151 ;  /* 0x8000009728287221 */ /* 0x000fe40000010000 */
[----:B------:R-:W4:Y:S01]  /*3c00*/  MUFU.EX2 R117, R117 ;  /* 0x0000007500757308 */ /* 0x000f220000000800 */
[----:B---3--:R-:W-:Y:S01]  /*3c10*/  FADD.FTZ R140, R79, -R137 ;  /* 0x800000894f8c7221 */ /* 0x008fe20000010000 */
[----:B------:R-:W-:Y:S01]  /*3c20*/  FADD.FTZ R137, R80, -R23 ;  /* 0x8000001750897221 */ /* 0x000fe20000010000 */
[----:B------:R-:W-:Y:S01]  /*3c30*/  FMUL.FTZ R80, R94, R146 ;  /* 0x000000925e507220 */ /* 0x000fe20000410000 */
[----:B------:R-:W-:Y:S01]  /*3c40*/  FADD.FTZ R42, R42, -R151 ;  /* 0x800000972a2a7221 */ /* 0x000fe20000010000 */
[----:B------:R-:W-:Y:S01]  /*3c50*/  FADD.FTZ R60, R60, -R138 ;  /* 0x8000008a3c3c7221 */ /* 0x000fe20000010000 */
[----:B------:R-:W-:-:S02]  /*3c60*/  FADD.FTZ R61, R61, -R136 ;  /* 0x800000883d3d7221 */ /* 0x000fc40000010000 */
[----:B------:R-:W3:Y:S01]  /*3c70*/  MUFU.EX2 R118, R118 ;  /* 0x0000007600767308 */ /* 0x000ee20000000800 */
[----:B------:R-:W-:Y:S01]  /*3c80*/  FADD.FTZ R64, R64, -R132 ;  /* 0x8000008440407221 */ /* 0x000fe20000010000 */
[--C-:B------:R-:W-:Y:S01]  /*3c90*/  FADD.FTZ R151, R85, -R114.reuse ;  /* 0x8000007255977221 */ /* 0x100fe20000010000 */
[----:B------:R-:W-:Y:S01]  /*3ca0*/  FADD.FTZ R114, R87, -R114 ;  /* 0x8000007257727221 */ /* 0x000fe20000010000 */
[----:B------:R-:W-:-:S04]  /*3cb0*/  F2FP.BF16.F32.PACK_AB R87, R24, R25 ;  /* 0x000000191857723e */ /* 0x000fc800000010ff */
[----:B------:R-:W5:Y:S01]  /*3cc0*/  MUFU.EX2 R97, R97 ;  /* 0x0000006100617308 */ /* 0x000f620000000800 */
[----:B------:R-:W-:Y:S01]  /*3cd0*/  F2FP.BF16.F32.PACK_AB R80, R147, R80 ;  /* 0x000000509350723e */ /* 0x000fe200000010ff */
[----:B------:R-:W-:Y:S01]  /*3ce0*/  FMUL.FTZ R60, R115, R60 ;  /* 0x0000003c733c7220 */ /* 0x000fe20000410000 */
[----:B------:R-:W-:-:S05]  /*3cf0*/  FMUL.FTZ R61, R116, R61 ;  /* 0x0000003d743d7220 */ /* 0x000fca0000410000 */
[----:B------:R-:W5:Y:S01]  /*3d00*/  MUFU.EX2 R96, R96 ;  /* 0x0000006000607308 */ /* 0x000f620000000800 */
[----:B------:R-:W-:Y:S01]  /*3d10*/  FMUL.FTZ R64, R15, R64 ;  /* 0x000000400f407220 */ /* 0x000fe20000410000 */
[----:B-1----:R-:W-:-:S06]  /*3d20*/  FMUL.FTZ R25, R119, R65 ;  /* 0x0000004177197220 */ /* 0x002fcc0000410000 */
[----:B------:R-:W1:Y:S01]  /*3d30*/  MUFU.EX2 R99, R232 ;  /* 0x000000e800637308 */ /* 0x000e620000000800 */
[----:B------:R-:W-:Y:S01]  /*3d40*/  FADD.FTZ R63, R63, -R136 ;  /* 0x800000883f3f7221 */ /* 0x000fe20000010000 */
[----:B------:R-:W-:-:S06]  /*3d50*/  FADD.FTZ R66, R66, -R132 ;  /* 0x8000008442427221 */ /* 0x000fcc0000010000 */
[----:B------:R-:W1:Y:S01]  /*3d60*/  MUFU.EX2 R100, R231 ;  /* 0x000000e700647308 */ /* 0x000e620000000800 */
[----:B------:R-:W-:Y:S01]  /*3d70*/  FADD.FTZ R132, R72, -R133 ;  /* 0x8000008548847221 */ /* 0x000fe20000010000 */
[----:B------:R-:W-:-:S06]  /*3d80*/  FADD.FTZ R136, R73, -R221 ;  /* 0x800000dd49887221 */ /* 0x000fcc0000010000 */
[----:B------:R-:W1:Y:S08]  /*3d90*/  MUFU.EX2 R101, R101 ;  /* 0x0000006500657308 */ /* 0x000e700000000800 */
[----:B------:R-:W1:Y:S08]  /*3da0*/  MUFU.EX2 R103, R103 ;  /* 0x0000006700677308 */ /* 0x000e700000000800 */
[----:B------:R-:W1:Y:S08]  /*3db0*/  MUFU.EX2 R104, R104 ;  /* 0x0000006800687308 */ /* 0x000e700000000800 */
[----:B------:R-:W-:Y:S08]  /*3dc0*/  MUFU.EX2 R105, R105 ;  /* 0x0000006900697308 */ /* 0x000ff00000000800 */
[----:B------:R-:W1:Y:S08]  /*3dd0*/  MUFU.EX2 R106, R106 ;  /* 0x0000006a006a7308 */ /* 0x000e700000000800 */
[----:B------:R-:W1:Y:S01]  /*3de0*/  MUFU.EX2 R107, R107 ;  /* 0x0000006b006b7308 */ /* 0x000e620000000800 */
[----:B------:R-:W-:-:S07]  /*3df0*/  FMUL.FTZ R27, R14, R70 ;  /* 0x000000460e1b7220 */ /* 0x000fce0000410000 */
[----:B------:R-:W1:Y:S08]  /*3e00*/  MUFU.EX2 R108, R108 ;  /* 0x0000006c006c7308 */ /* 0x000e700000000800 */
[----:B------:R-:W1:Y:S08]  /*3e10*/  MUFU.EX2 R109, R109 ;  /* 0x0000006d006d7308 */ /* 0x000e700000000800 */
[----:B------:R-:W1:Y:S08]  /*3e20*/  MUFU.EX2 R19, R19 ;  /* 0x0000001300137308 */ /* 0x000e700000000800 */
[----:B------:R-:W1:Y:S01]  /*3e30*/  MUFU.EX2 R110, R110 ;  /* 0x0000006e006e7308 */ /* 0x000e620000000800 */
[----:B------:R-:W-:Y:S01]  /*3e40*/  F2FP.BF16.F32.PACK_AB R70, R61, R60 ;  /* 0x0000003c3d46723e */ /* 0x000fe200000010ff */
[----:B------:R-:W-:Y:S01]  /*3e50*/  FMUL.FTZ R65, R16, R66 ;  /* 0x0000004210417220 */ /* 0x000fe20000410000 */
[----:B------:R-:W-:-:S05]  /*3e60*/  F2FP.BF16.F32.PACK_AB R64, R25, R64 ;  /* 0x000000401940723e */ /* 0x000fca00000010ff */
[----:B------:R-:W1:Y:S01]  /*3e70*/  MUFU.EX2 R126, R126 ;  /* 0x0000007e007e7308 */ /* 0x000e620000000800 */
[----:B--2---:R-:W-:Y:S01]  /*3e80*/  FMUL.FTZ R24, R120, R67 ;  /* 0x0000004378187220 */ /* 0x004fe20000410000 */
[----:B------:R-:W-:-:S06]  /*3e90*/  FMUL.FTZ R60, R30, R132 ;  /* 0x000000841e3c7220 */ /* 0x000fcc0000410000 */
[----:B------:R-:W2:Y:S01]  /*3ea0*/  MUFU.EX2 R141, R141 ;  /* 0x0000008d008d7308 */ /* 0x000ea20000000800 */
[----:B------:R-:W-:-:S07]  /*3eb0*/  FMUL.FTZ R25, R32, R136 ;  /* 0x0000008820197220 */ /* 0x000fce0000410000 */
[----:B------:R-:W2:Y:S01]  /*3ec0*/  MUFU.EX2 R128, R128 ;  /* 0x0000008000807308 */ /* 0x000ea20000000800 */
[----:B------:R-:W-:-:S07]  /*3ed0*/  FADD.FTZ R62, R62, -R138 ;  /* 0x8000008a3e3e7221 */ /* 0x000fce0000010000 */
        /* <DEDUP_REMOVED lines=8> */
[----:B------:R-:W2:Y:S08]  /*3f60*/  MUFU.EX2 R125, R125 ;  /* 0x0000007d007d7308 */ /* 0x000eb00000000800 */
[----:B------:R-:W2:Y:S08]  /*3f70*/  MUFU.EX2 R124, R124 ;  /* 0x0000007c007c7308 */ /* 0x000eb00000000800 */
[----:B------:R-:W2:Y:S08]  /*3f80*/  MUFU.EX2 R123, R123 ;  /* 0x0000007b007b7308 */ /* 0x000eb00000000800 */
[----:B------:R-:W2:Y:S01]  /*3f90*/  MUFU.EX2 R147, R122 ;  /* 0x0000007a00937308 */ /* 0x000ea20000000800 */
        /* <DEDUP_REMOVED lines=8> */
[----:B----4-:R-:W-:Y:S01]  /*4020*/  FMUL.FTZ R62, R117, R62 ;  /* 0x0000003e753e7220 */ /* 0x010fe20000410000 */
[----:B---3--:R-:W-:Y:S01]  /*4030*/  FMUL.FTZ R63, R118, R63 ;  /* 0x0000003f763f7220 */ /* 0x008fe20000410000 */
[----:B------:R-:W-:Y:S01]  /*4040*/  F2FP.BF16.F32.PACK_AB R65, R24, R65 ;  /* 0x000000411841723e */ /* 0x000fe200000010ff */
[----:B------:R-:W-:Y:S01]  /*4050*/  FADD.FTZ R138, R76, -R220 ;  /* 0x800000dc4c8a7221 */ /* 0x000fe20000010000 */
[----:B------:R-:W-:Y:S01]  /*4060*/  F2FP.BF16.F32.PACK_AB R60, R25, R60 ;  /* 0x0000003c193c723e */ /* 0x000fe200000010ff */
[----:B-----5:R-:W-:Y:S01]  /*4070*/  FMUL.FTZ R36, R97, R36 ;  /* 0x0000002461247220 */ /* 0x020fe20000410000 */
[----:B------:R-:W-:Y:S01]  /*4080*/  FMUL.FTZ R37, R98, R37 ;  /* 0x0000002562257220 */ /* 0x000fe20000410000 */
[----:B------:R-:W-:Y:S01]  /*4090*/  FMUL.FTZ R38, R96, R38 ;  /* 0x0000002660267220 */ /* 0x000fe20000410000 */
[----:B-1----:R-:W-:Y:S01]  /*40a0*/  FMUL.FTZ R39, R99, R39 ;  /* 0x0000002763277220 */ /* 0x002fe20000410000 */
        /* <DEDUP_REMOVED lines=40> */
[----:B--2---:R-:W-:Y:S01]  /*4330*/  FMUL.FTZ R139, R141, R139 ;  /* 0x0000008b8d8b7220 */ /* 0x004fe20000410000 */
        /* <DEDUP_REMOVED lines=15> */
[----:B------:R-:W-:-:S02]  /*4430*/  F2FP.BF16.F32.PACK_AB R72, R49, R48 ;  /* 0x000000303148723e */ /* 0x000fc400000010ff */
[----:B------:R-:W-:Y:S02]  /*4440*/  F2FP.BF16.F32.PACK_AB R73, R51, R50 ;  /* 0x000000323349723e */ /* 0x000fe400000010ff */
        /* <DEDUP_REMOVED lines=20> */
[----:B------:R-:W-:Y:S04]  /*4590*/  STSM.16.MT88.4 [R34+0x23c00], R60 ;  /* 0x023c003c22007844 */ /* 0x000fe80000004200 */
[----:B------:R1:W-:Y:S01]  /*45a0*/  STSM.16.MT88.4 [R34+0x24400], R56 ;  /* 0x0244003822007844 */ /* 0x0003e20000004200 */
[----:B------:R-:W-:Y:S01]  /*45b0*/  WARPGROUP.ARRIVE ;  /* 0x00000000000079c5 */ /* 0x000fe20000000000 */
[----:B------:R-:W-:-:S05]  /*45c0*/  UMOV UR11, 0x40000040 ;  /* 0x40000040000b7882 */ /* 0x000fca0000000000 */
[----:B------:R-:W-:Y:S01]  /*45d0*/  HGMMA.64x64x16.F32.BF16 R184, R216, gdesc[UR8].tnspB, R184, gsb0 ;  /* 0x40e00008d8b87df0 */ /* 0x000fe200080018b8 */
[----:B------:R-:W-:Y:S01]  /*45e0*/  F2FP.BF16.F32.PACK_AB R24, R21, R94 ;  /* 0x0000005e1518723e */ /* 0x000fe200000010ff */
[----:B------:R-:W-:Y:S01]  /*45f0*/  UIADD3 UR4, UR10, 0x80, URZ ;  /* 0x000000800a047890 */ /* 0x000fe2000fffe03f */
[----:B------:R-:W-:Y:S02]  /*4600*/  F2FP.BF16.F32.PACK_AB R25, R20, R95 ;  /* 0x0000005f1419723e */ /* 0x000fe400000010ff */
[----:B------:R-:W-:Y:S02]  /*4610*/  F2FP.BF16.F32.PACK_AB R26, R98, R97 ;  /* 0x00000061621a723e */ /* 0x000fe400000010ff */
[----:B------:R-:W-:Y:S01]  /*4620*/  F2FP.BF16.F32.PACK_AB R27, R99, R96 ;  /* 0x00000060631b723e */ /* 0x000fe200000010ff */
[----:B------:R-:W-:Y:S01]  /*4630*/  UMOV UR7, 0x40000040 ;  /* 0x4000004000077882 */ /* 0x000fe20000000000 */
[----:B------:R-:W-:Y:S01]  /*4640*/  UMOV UR6, UR4 ;  /* 0x0000000400067c82 */ /* 0x000fe20008000000 */
[----:B------:R-:W-:-:S02]  /*4650*/  WARPGROUP.DEPBAR.LE gsb0, 0x0 ;  /* 0x00008000000079c5 */ /* 0x000fc40000010000 */
[----:B------:R-:W-:-:S06]  /*4660*/  WARPGROUP.ARRIVE ;  /* 0x00000000000079c5 */ /* 0x000fcc0000000000 */
[----:B------:R-:W-:Y:S01]  /*4670*/  HGMMA.64x64x16.F32.BF16 R184, R24, gdesc[UR4].tnspB, R184, gsb0 ;  /* 0x40e0000418b87df0 */ /* 0x000fe200080018b8 */
[----:B------:R-:W-:Y:S02]  /*4680*/  F2FP.BF16.F32.PACK_AB R100, R102, R100 ;  /* 0x000000646664723e */ /* 0x000fe400000010ff */
[----:B------:R-:W-:Y:S01]  /*4690*/  F2FP.BF16.F32.PACK_AB R101, R103, R101 ;  /* 0x000000656765723e */ /* 0x000fe200000010ff */
[----:B------:R-:W-:Y:S01]  /*46a0*/  UIADD3 UR4, UR10, 0x100, URZ ;  /* 0x000001000a047890 */ /* 0x000fe2000fffe03f */
[----:B------:R-:W-:Y:S02]  /*46b0*/  F2FP.BF16.F32.PACK_AB R102, R106, R104 ;  /* 0x000000686a66723e */ /* 0x000fe400000010ff */
[----:B------:R-:W-:Y:S01]  /*46c0*/  F2FP.BF16.F32.PACK_AB R103, R107, R105 ;  /* 0x000000696b67723e */ /* 0x000fe200000010ff */
[----:B------:R-:W-:-:S03]  /*46d0*/  UMOV UR7, 0x40000040 ;  /* 0x4000004000077882 */ /* 0x000fc60000000000 */
[----:B------:R-:W-:Y:S01]  /*46e0*/  UMOV UR6, UR4 ;  /* 0x0000000400067c82 */ /* 0x000fe20008000000 */
[----:B------:R-:W-:Y:S02]  /*46f0*/  WARPGROUP.DEPBAR.LE gsb0, 0x0 ;  /* 0x00008000000079c5 */ /* 0x000fe40000010000 */
[----:B------:R-:W-:-:S06]  /*4700*/  WARPGROUP.ARRIVE ;  /* 0x00000000000079c5 */ /* 0x000fcc0000000000 */
        /* <DEDUP_REMOVED lines=11> */
[----:B------:R-:W-:Y:S01]  /*47c0*/  UIADD3 UR4, UR10, 0x200, URZ ;  /* 0x000002000a047890 */ /* 0x000fe2000fffe03f */
[----:B------:R-:W-:-:S06]  /*47d0*/  UMOV UR7, 0x40000040 ;  /* 0x4000004000077882 */ /* 0x000fcc0000000000 */
[----:B------:R-:W-:Y:S01]  /*47e0*/  UMOV UR6, UR4 ;  /* 0x0000000400067c82 */ /* 0x000fe20008000000 */
        /* <DEDUP_REMOVED lines=17> */
[----:B------:R-:W-:Y:S01]  /*4900*/  F2FP.BF16.F32.PACK_AB R32, R32, R30 ;  /* 0x0000001e2020723e */ /* 0x000fe200000010ff */
[----:B------:R-:W-:Y:S01]  /*4910*/  UIADD3 UR4, UR10, 0x300, URZ ;  /* 0x000003000a047890 */ /* 0x000fe2000fffe03f */
[----:B------:R-:W-:Y:S02]  /*4920*/  F2FP.BF16.F32.PACK_AB R33, R33, R31 ;  /* 0x0000001f2121723e */ /* 0x000fe400000010ff */
[----:B-1----:R-:W-:Y:S02]  /*4930*/  F2FP.BF16.F32.PACK_AB R34, R141, R22 ;  /* 0x000000168d22723e */ /* 0x002fe400000010ff */
[----:B------:R-:W-:Y:S01]  /*4940*/  F2FP.BF16.F32.PACK_AB R35, R128, R126 ;  /* 0x0000007e8023723e */ /* 0x000fe200000010ff */
[----:B------:R-:W-:Y:S01]  /*4950*/  UMOV UR7, 0x40000040 ;  /* 0x4000004000077882 */ /* 0x000fe20000000000 */
[----:B------:R-:W-:Y:S01]  /*4960*/  UMOV UR6, UR4 ;  /* 0x0000000400067c82 */ /* 0x000fe20008000000 */
[----:B------:R-:W-:-:S02]  /*4970*/  WARPGROUP.DEPBAR.LE gsb0, 0x0 ;  /* 0x00008000000079c5 */ /* 0x000fc40000010000 */
        /* <DEDUP_REMOVED lines=8> */
[----:B------:R-:W-:Y:S02]  /*4a00*/  WARPGROUP.DEPBAR.LE gsb0, 0x0 ;  /* 0x00008000000079c5 */ /* 0x000fe40000010000 */
[----:B------:R-:W-:-:S06]  /*4a10*/  WARPGROUP.ARRIVE ;  /* 0x00000000000079c5 */ /* 0x000fcc0000000000 */
[----:B------:R-:W-:Y:S01]  /*4a20*/  HGMMA.64x64x16.F32.BF16 R184, R144, gdesc[UR8].tnspB, R184, gsb0 ;  /* 0x40e0000890b87df0 */ /* 0x000fe200080018b8 */
[----:B------:R-:W-:-:S05]  /*4a30*/  IMAD R10, R233, 0x2000, R234 ;  /* 0x00002000e90a7824 */ /* 0x000fca00078e02ea */
[----:B------:R-:W-:-:S04]  /*4a40*/  SHF.R.U32.HI R10, RZ, 0x4, R10 ;  /* 0x00000004ff0a7819 */ /* 0x000fc8000001160a */
[----:B------:R-:W-:Y:S02]  /*4a50*/  LOP3.LUT R10, R10, 0x3fff, RZ, 0xc0, !PT ;  /* 0x00003fff0a0a7812 */ /* 0x000fe400078ec0ff */
[----:B------:R-:W-:Y:S02]  /*4a60*/  R2UR UR4, R222 ;  /* 0x00000000de0472ca */ /* 0x000fe400000e0000 */
[----:B------:R-:W-:-:S05]  /*4a70*/  LOP3.LUT R11, R10, 0x10000, RZ, 0xfc, !PT ;  /* 0x000100000a0b7812 */ /* 0x000fca00078efcff */
[----:B------:R-:W-:-:S05]  /*4a80*/  IMAD R11, R0, 0x800, R11 ;  /* 0x00000800000b7824 */ /* 0x000fca00078e020b */
[----:B------:R-:W-:Y:S01]  /*4a90*/  R2UR UR8, R11 ;  /* 0x000000000b0872ca */ /* 0x000fe200000e0000 */
[----:B------:R-:W-:-:S04]  /*4aa0*/  USHF.R.U32.HI UR4, URZ, 0x4, UR4 ;  /* 0x000000043f047899 */ /* 0x000fc80008011604 */
[----:B------:R-:W-:Y:S01]  /*4ab0*/  ULOP3.LUT UR9, UR4, 0x3fff, URZ, 0xc0, !UPT ;  /* 0x00003fff04097892 */ /* 0x000fe2000f8ec03f */
[----:B------:R-:W-:Y:S02]  /*4ac0*/  WARPGROUP.DEPBAR.LE gsb0, 0x0 ;  /* 0x00008000000079c5 */ /* 0x000fe40000010000 */
[----:B------:R1:W-:Y:S06]  /*4ad0*/  MEMBAR.ALL.CTA ;  /* 0x0000000000007992 */ /* 0x0003ec0000008000 */
[----:B-1----:R-:W1:Y:S02]  /*4ae0*/  FENCE.VIEW.ASYNC.S ;  /* 0x00000000000073c6 */ /* 0x002e640000000000 */
[----:B-1----:R-:W-:Y:S06]  /*4af0*/  BAR.SYNC.DEFER_BLOCKING 0x9, 0x100 ;  /* 0x0244000000007b1d */ /* 0x002fec0000010000 */
[----:B------:R-:W-:Y:S01]  /*4b00*/  UMOV UR4, UR8 ;  /* 0x0000000800047c82 */ /* 0x000fe20008000000 */
[----:B------:R-:W-:Y:S01]  /*4b10*/  UMOV UR5, 0x40000040 ;  /* 0x4000004000057882 */ /* 0x000fe20000000000 */
[----:B------:R-:W-:Y:S01]  /*4b20*/  UMOV UR6, UR9 ;  /* 0x0000000900067c82 */ /* 0x000fe20008000000 */
[----:B------:R-:W-:Y:S01]  /*4b30*/  UMOV UR7, 0x40000040 ;  /* 0x4000004000077882 */ /* 0x000fe20000000000 */
[----:B------:R-:W-:-:S06]  /*4b40*/  WARPGROUP.ARRIVE ;  /* 0x00000000000079c5 */ /* 0x000fcc0000000000 */
        /* <DEDUP_REMOVED lines=53> */
.L_x_1064:
        /* <DEDUP_REMOVED lines=68> */
.L_x_1065:
[----:B------:R-:W-:Y:S01]  /*52e0*/  UIADD3 UR38, UR38, 0x1, URZ ;  /* 0x0000000126267890 */ /* 0x000fe2000fffe03f */
[----:B------:R-:W-:Y:S02]  /*52f0*/  VIADD R0, R0, 0x1 ;  /* 0x0000000100007836 */ /* 0x000fe40000000000 */
[----:B------:R-:W-:-:S03]  /*5300*/  VIADD R8, R8, 0x30c20 ;  /* 0x00030c2008087836 */ /* 0x000fc60000000000 */
[----:B------:R-:W-:Y:S02]  /*5310*/  ISETP.LE.AND P1, PT, R223, UR38, PT ;  /* 0x00000026df007c0c */ /* 0x000fe4000bf23270 */
[C---:B------:R-:W-:Y:S02]  /*5320*/  ISETP.NE.AND P0, PT, R0.reuse, 0x2, PT ;  /* 0x000000020000780c */ /* 0x040fe40003f05270 */
[----:B------:R-:W-:Y:S02]  /*5330*/  PRMT R8, RZ, 0x654, R8 ;  /* 0x00000654ff087816 */ /* 0x000fe40000000008 */
[----:B-1----:R-:W-:Y:S02]  /*5340*/  SEL R9, RZ, 0x1, P0 ;  /* 0x00000001ff097807 */ /* 0x002fe40000000000 */
[----:B------:R1:W-:Y:S01]  /*5350*/  SYNCS.ARRIVE.TRANS64.RED.A1T0 RZ, [R8+URZ], RZ ;  /* 0x000000ff08ff79a7 */ /* 0x0003e2000810043f */
[----:B------:R-:W-:Y:S02]  /*5360*/  SEL R0, R0, RZ, P0 ;  /* 0x000000ff00007207 */ /* 0x000fe40000000000 */
[----:B------:R-:W-:-:S02]  /*5370*/  LOP3.LUT R4, R4, R9, RZ, 0x3c, !PT ;  /* 0x0000000904047212 */ /* 0x000fc400078e3cff */
[----:B------:R-:W-:Y:S05]  /*5380*/  @!P1 BRA `(.L_x_1066) ;  /* 0xffffffc4006c9947 */ /* 0x000fea000383ffff */
.L_x_1055:
[----:B-1----:R-:W1:Y:S01]  /*5390*/  S2R R8, SR_CTAID.X ;  /* 0x0000000000087919 */ /* 0x002e620000002500 */
[----:B------:R-:W3:Y:S01]  /*53a0*/  LDC R5, c[0x0][0x280] ;  /* 0x0000a000ff057b82 */ /* 0x000ee20000000800 */
[----:B------:R-:W-:-:S07]  /*53b0*/  ULDC UR4, c[0x0][0x748] ;  /* 0x0001d20000047ab9 */ /* 0x000fce0000000800 */
[----:B------:R-:W3:Y:S02]  /*53c0*/  LDC R7, c[0x0][0x290] ;  /* 0x0000a400ff077b82 */ /* 0x000ee40000000800 */
[----:B---3--:R-:W-:-:S04]  /*53d0*/  IMAD.IADD R5, R5, 0x1, -R7 ;  /* 0x0000000105057824 */ /* 0x008fc800078e0a07 */
[----:B-1----:R-:W-:-:S04]  /*53e0*/  IMAD R5, R8, 0x80, R5 ;  /* 0x0000008008057824 */ /* 0x002fc800078e0205 */
[----:B------:R-:W-:-:S05]  /*53f0*/  VIADD R5, R5, UR4 ;  /* 0x0000000405057c36 */ /* 0x000fca0008000000 */
[----:B------:R-:W-:-:S04]  /*5400*/  SHF.R.S32.HI R6, RZ, 0x1f, R5 ;  /* 0x0000001fff067819 */ /* 0x000fc80000011405 */
[----:B------:R-:W-:-:S04]  /*5410*/  LEA.HI R6, R6, R5, RZ, 0x7 ;  /* 0x0000000506067211 */ /* 0x000fc800078f38ff */
[----:B------:R-:W-:-:S04]  /*5420*/  SHF.R.S32.HI R6, RZ, 0x7, R6 ;  /* 0x00000007ff067819 */ /* 0x000fc80000011406 */
[----:B------:R-:W-:-:S04]  /*5430*/  VIMNMX R9, R6, UR37, PT ;  /* 0x0000002506097c48 */ /* 0x000fc8000bfe0100 */
[----:B------:R-:W-:Y:S01]  /*5440*/  ISETP.LE.AND P0, PT, R9, UR38, PT ;  /* 0x0000002609007c0c */ /* 0x000fe2000bf03270 */
[----:B------:R1:W-:-:S12]  /*5450*/  STL [R1+0x18], R9 ;  /* 0x0000180901007387 */ /* 0x0003d80000100800 */
[----:B-1----:R-:W-:Y:S05]  /*5460*/  @P0 BRA `(.L_x_1067) ;  /* 0x0000003800500947 */ /* 0x002fea0003800000 */
[----:B------:R-:W3:Y:S04]  /*5470*/  LDL R13, [R1+0x34] ;  /* 0x00003400010d7983 */ /* 0x000ee80000100800 */
[----:B--2---:R-:W3:Y:S04]  /*5480*/  LDL R11, [R1+0x3c] ;  /* 0x00003c00010b7983 */ /* 0x004ee80000100800 */
[----:B------:R-:W2:Y:S01]  /*5490*/  LDL R12, [R1+0x38] ;  /* 0x00003800010c7983 */ /* 0x000ea20000100800 */
[----:B------:R-:W-:Y:S02]  /*54a0*/  IMAD R8, R8, -0x80, R7 ;  /* 0xffffff8008087824 */ /* 0x000fe400078e0207 */
[----:B------:R-:W-:Y:S01]  /*54b0*/  IMAD.MOV.U32 R237, RZ, RZ, 0x40000040 ;  /* 0x40000040ffed7424 */ /* 0x000fe200078e00ff */
[----:B------:R-:W1:Y:S01]  /*54c0*/  S2R R5, SR_TID.X ;  /* 0x0000000000057919 */ /* 0x000e620000002100 */
[----:B------:R-:W-:-:S02]  /*54d0*/  IMAD.MOV.U32 R235, RZ, RZ, 0x40000040 ;  /* 0x40000040ffeb7424 */ /* 0x000fc400078e00ff */
[----:B------:R-:W-:Y:S01]  /*54e0*/  IMAD.MOV.U32 R231, RZ, RZ, 0x40000040 ;  /* 0x40000040ffe77424 */ /* 0x000fe200078e00ff */
[----:B------:R-:W4:Y:S01]  /*54f0*/  S2R R14, SR_TID.X ;  /* 0x00000000000e7919 */ /* 0x000f220000002100 */
[----:B------:R-:W-:Y:S02]  /*5500*/  IMAD.MOV.U32 R229, RZ, RZ, 0x40000040 ;  /* 0x40000040ffe57424 */ /* 0x000fe400078e00ff */
[----:B-1----:R-:W-:Y:S02]  /*5510*/  VIADD R9, R5, 0xffffff80 ;  /* 0xffffff8005097836 */ /* 0x002fe40000000000 */
[----:B----4-:R-:W-:-:S03]  /*5520*/  VIADD R15, R14, 0xffffff80 ;  /* 0xffffff800e0f7836 */ /* 0x010fc60000000000 */
[----:B------:R-:W-:Y:S01]  /*5530*/  SHF.R.S32.HI R10, RZ, 0x1f, R9 ;  /* 0x0000001fff0a7819 */ /* 0x000fe20000011409 */
[----:B------:R-:W-:-:S03]  /*5540*/  VIADD R14, R14, 0xffffff80 ;  /* 0xffffff800e0e7836 */ /* 0x000fc60000000000 */
[CC--:B------:R-:W-:Y:S02]  /*5550*/  LEA.HI R5, R10.reuse, R9.reuse, RZ, 0x5 ;  /* 0x000000090a057211 */ /* 0x0c0fe400078f28ff */
[----:B------:R-:W-:Y:S02]  /*5560*/  SHF.R.S32.HI R14, RZ, 0x1f, R14 ;  /* 0x0000001fff0e7819 */ /* 0x000fe4000001140e */
[----:B------:R-:W-:Y:S02]  /*5570*/  LEA.HI R10, R10, R9, RZ, 0x2 ;  /* 0x000000090a0a7211 */ /* 0x000fe400078f10ff */
[----:B------:R-:W-:-:S04]  /*5580*/  LEA.HI R14, R14, R15, RZ, 0x7 ;  /* 0x0000000f0e0e7211 */ /* 0x000fc800078f38ff */
[----:B------:R-:W-:Y:S02]  /*5590*/  SHF.R.S32.HI R14, RZ, 0x7, R14 ;  /* 0x00000007ff0e7819 */ /* 0x000fe4000001140e */
[----:B---3--:R-:W-:-:S04]  /*55a0*/  LEA.HI R6, R11, R13, RZ, 0x5 ;  /* 0x0000000d0b067211 */ /* 0x008fc800078f28ff */
[----:B------:R-:W-:Y:S02]  /*55b0*/  SHF.R.S32.HI R13, RZ, 0x5, R6 ;  /* 0x00000005ff0d7819 */ /* 0x000fe40000011406 */
[--C-:B--2---:R-:W-:Y:S02]  /*55c0*/  SHF.R.S32.HI R11, RZ, 0x2, R12.reuse ;  /* 0x00000002ff0b7819 */ /* 0x104fe4000001140c */
[----:B------:R-:W-:Y:S02]  /*55d0*/  LOP3.LUT R6, R5, 0xffffffe0, RZ, 0xc0, !PT ;  /* 0xffffffe005067812 */ /* 0x000fe400078ec0ff */
[----:B------:R-:W-:Y:S02]  /*55e0*/  SHF.R.S32.HI R12, RZ, 0x1f, R12 ;  /* 0x0000001fff0c7819 */ /* 0x000fe4000001140c */
[----:B------:R-:W-:Y:S01]  /*55f0*/  LEA.HI R5, R14, R14, RZ, 0x1 ;  /* 0x0000000e0e057211 */ /* 0x000fe200078f08ff */
[----:B------:R-:W-:Y:S01]  /*5600*/  IMAD.IADD R7, R9, 0x1, -R6 ;  /* 0x0000000109077824 */ /* 0x000fe200078e0a06 */
[----:B------:R-:W-:Y:S01]  /*5610*/  LEA.HI R12, R12, R11, RZ, 0x3 ;  /* 0x0000000b0c0c7211 */ /* 0x000fe200078f18ff */
[----:B------:R-:W-:Y:S01]  /*5620*/  IMAD R6, R13, -0x10, R8 ;  /* 0xfffffff00d067824 */ /* 0x000fe200078e0208 */
[----:B------:R-:W-:-:S02]  /*5630*/  LOP3.LUT R5, R5, 0xfffffffe, RZ, 0xc0, !PT ;  /* 0xfffffffe05057812 */ /* 0x000fc400078ec0ff */
[----:B------:R-:W-:Y:S02]  /*5640*/  LOP3.LUT R12, R12, 0xfffffff8, RZ, 0xc0, !PT ;  /* 0xfffffff80c0c7812 */ /* 0x000fe400078ec0ff */
[----:B------:R-:W-:Y:S01]  /*5650*/  SHF.R.S32.HI R8, RZ, 0x1f, R7 ;  /* 0x0000001fff087819 */ /* 0x000fe20000011407 */
[----:B------:R-:W-:Y:S01]  /*5660*/  IMAD.IADD R5, R14, 0x1, -R5 ;  /* 0x000000010e057824 */ /* 0x000fe200078e0a05 */
[----:B------:R-:W-:Y:S02]  /*5670*/  IADD3 R6, R6, R12, -R11 ;  /* 0x0000000c06067210 */ /* 0x000fe40007ffe80b */
[CC--:B------:R-:W-:Y:S02]  /*5680*/  LEA.HI R11, R8.reuse, R7.reuse, RZ, 0x3 ;  /* 0x00000007080b7211 */ /* 0x0c0fe400078f18ff */
[----:B------:R-:W-:Y:S01]  /*5690*/  LEA.HI R8, R8, R7, RZ, 0x2 ;  /* 0x0000000708087211 */ /* 0x000fe200078f10ff */
[----:B------:R-:W-:Y:S01]  /*56a0*/  IMAD R232, R5, -0x40, R6 ;  /* 0xffffffc005e87824 */ /* 0x000fe200078e0206 */
[----:B------:R-:W-:-:S02]  /*56b0*/  SHF.R.S32.HI R7, RZ, 0x3, R11 ;  /* 0x00000003ff077819 */ /* 0x000fc4000001140b */
[----:B------:R-:W-:Y:S02]  /*56c0*/  SHF.R.S32.HI R12, RZ, 0x1f, R11 ;  /* 0x0000001fff0c7819 */ /* 0x000fe4000001140b */
[----:B------:R-:W-:Y:S02]  /*56d0*/  SHF.R.S32.HI R11, RZ, 0x2, R8 ;  /* 0x00000002ff0b7819 */ /* 0x000fe40000011408 */
[----:B------:R-:W-:Y:S02]  /*56e0*/  LEA.HI R12, R12, R7, RZ, 0x4 ;  /* 0x000000070c0c7211 */ /* 0x000fe400078f20ff */
[----:B------:R-:W-:Y:S01]  /*56f0*/  LEA.HI R8, R8, R11, RZ, 0x1 ;  /* 0x0000000b08087211 */ /* 0x000fe200078f08ff */
[----:B------:R-:W-:Y:S01]  /*5700*/  VIADD R6, R11, 0x8 ;  /* 0x000000080b067836 */ /* 0x000fe20000000000 */
[----:B------:R-:W-:Y:S02]  /*5710*/  LOP3.LUT R12, R12, 0x1ffffff0, RZ, 0xc0, !PT ;  /* 0x1ffffff00c0c7812 */ /* 0x000fe400078ec0ff */
[----:B------:R-:W-:-:S02]  /*5720*/  LOP3.LUT R8, R8, 0xfffffffe, RZ, 0xc0, !PT ;  /* 0xfffffffe08087812 */ /* 0x000fc400078ec0ff */
[----:B------:R-:W-:Y:S01]  /*5730*/  LOP3.LUT R14, R10, 0xfffffffc, RZ, 0xc0, !PT ;  /* 0xfffffffc0a0e7812 */ /* 0x000fe200078ec0ff */
[----:B------:R-:W-:Y:S01]  /*5740*/  IMAD.IADD R7, R7, 0x1, -R12 ;  /* 0x0000000107077824 */ /* 0x000fe200078e0a0c */
[----:B------:R-:W-:Y:S01]  /*5750*/  LEA.HI R10, R6, R6, RZ, 0x1 ;  /* 0x00000006060a7211 */ /* 0x000fe200078f08ff */
[C---:B------:R-:W-:Y:S02]  /*5760*/  IMAD.IADD R8, R11.reuse, 0x1, -R8 ;  /* 0x000000010b087824 */ /* 0x040fe400078e0a08 */
[----:B------:R-:W-:Y:S02]  /*5770*/  VIADD R12, R11, 0x10 ;  /* 0x000000100b0c7836 */ /* 0x000fe40000000000 */
[----:B------:R-:W-:Y:S01]  /*5780*/  IMAD.IADD R5, R9, 0x1, -R14 ;  /* 0x0000000109057824 */ /* 0x000fe200078e0a0e */
[----:B------:R-:W-:Y:S01]  /*5790*/  LOP3.LUT R9, R10, 0xfffffffe, RZ, 0xc0, !PT ;  /* 0xfffffffe0a097812 */ /* 0x000fe200078ec0ff */
[----:B------:R-:W-:Y:S01]  /*57a0*/  IMAD R7, R7, 0x8, R8 ;  /* 0x0000000807077824 */ /* 0x000fe200078e0208 */
[----:B------:R-:W-:Y:S01]  /*57b0*/  LEA.HI R8, R12, R12, RZ, 0x1 ;  /* 0x0000000c0c087211 */ /* 0x000fe200078f08ff */
[----:B------:R-:W-:-:S02]  /*57c0*/  VIADD R14, R11, 0x18 ;  /* 0x000000180b0e7836 */ /* 0x000fc40000000000 */
[----:B------:R-:W-:Y:S01]  /*57d0*/  IMAD.IADD R9, R6, 0x1, -R9 ;  /* 0x0000000106097824 */ /* 0x000fe200078e0a09 */
[----:B------:R1:W-:Y:S01]  /*57e0*/  STL [R1+0x2c], R7 ;  /* 0x00002c0701007387 */ /* 0x0003e20000100800 */
[----:B------:R-:W-:Y:S02]  /*57f0*/  SHF.R.S32.HI R6, RZ, 0x1, R10 ;  /* 0x00000001ff067819 */ /* 0x000fe4000001140a */
[----:B------:R-:W-:Y:S02]  /*5800*/  SHF.R.S32.HI R13, RZ, 0x1f, R8 ;  /* 0x0000001fff0d7819 */ /* 0x000fe40000011408 */
[----:B------:R-:W-:Y:S02]  /*5810*/  LEA.HI R15, R14, R14, RZ, 0x1 ;  /* 0x0000000e0e0f7211 */ /* 0x000fe400078f08ff */
[----:B------:R-:W-:Y:S02]  /*5820*/  LOP3.LUT R11, R8, 0xfffffffe, RZ, 0xc0, !PT ;  /* 0xfffffffe080b7812 */ /* 0x000fe400078ec0ff */
[----:B------:R-:W-:-:S02]  /*5830*/  SHF.R.S32.HI R17, RZ, 0x1f, R15 ;  /* 0x0000001fff117819 */ /* 0x000fc4000001140f */
[----:B-1----:R-:W-:Y:S01]  /*5840*/  SHF.R.S32.HI R7, RZ, 0x1f, R10 ;  /* 0x0000001fff077819 */ /* 0x002fe2000001140a */
[----:B------:R-:W-:Y:S01]  /*5850*/  IMAD.IADD R11, R12, 0x1, -R11 ;  /* 0x000000010c0b7824 */ /* 0x000fe200078e0a0b */
[----:B------:R-:W-:Y:S02]  /*5860*/  SHF.R.S32.HI R10, RZ, 0x1, R8 ;  /* 0x00000001ff0a7819 */ /* 0x000fe40000011408 */
[----:B------:R-:W-:Y:S02]  /*5870*/  LEA.HI R7, R7, R6, RZ, 0x4 ;  /* 0x0000000607077211 */ /* 0x000fe400078f20ff */
[----:B------:R-:W-:Y:S02]  /*5880*/  LEA.HI R13, R13, R10, RZ, 0x4 ;  /* 0x0000000a0d0d7211 */ /* 0x000fe400078f20ff */
[----:B------:R-:W-:Y:S02]  /*5890*/  SHF.R.S32.HI R8, RZ, 0x1, R15 ;  /* 0x00000001ff087819 */ /* 0x000fe4000001140f */
[----:B------:R-:W-:-:S02]  /*58a0*/  LOP3.LUT R7, R7, 0x1ffffff0, RZ, 0xc0, !PT ;  /* 0x1ffffff007077812 */ /* 0x000fc400078ec0ff */
[----:B------:R-:W-:Y:S02]  /*58b0*/  LOP3.LUT R13, R13, 0x1ffffff0, RZ, 0xc0, !PT ;  /* 0x1ffffff00d0d7812 */ /* 0x000fe400078ec0ff */
[----:B------:R-:W-:Y:S01]  /*58c0*/  LEA.HI R17, R17, R8, RZ, 0x4 ;  /* 0x0000000811117211 */ /* 0x000fe200078f20ff */
[----:B------:R-:W-:Y:S01]  /*58d0*/  IMAD.IADD R6, R6, 0x1, -R7 ;  /* 0x0000000106067824 */ /* 0x000fe200078e0a07 */
[----:B------:R-:W-:Y:S01]  /*58e0*/  LOP3.LUT R15, R15, 0xfffffffe, RZ, 0xc0, !PT ;  /* 0xfffffffe0f0f7812 */ /* 0x000fe200078ec0ff */
[----:B------:R-:W-:Y:S01]  /*58f0*/  IMAD.IADD R10, R10, 0x1, -R13 ;  /* 0x000000010a0a7824 */ /* 0x000fe200078e0a0d */
[----:B------:R-:W-:Y:S01]  /*5900*/  LOP3.LUT R17, R17, 0x1ffffff0, RZ, 0xc0, !PT ;  /* 0x1ffffff011117812 */ /* 0x000fe200078ec0ff */
[----:B------:R-:W-:Y:S02]  /*5910*/  IMAD R12, R6, 0x8, R9 ;  /* 0x00000008060c7824 */ /* 0x000fe400078e0209 */
[----:B------:R-:W-:Y:S02]  /*5920*/  IMAD R6, R10, 0x8, R11 ;  /* 0x000000080a067824 */ /* 0x000fe400078e020b */
[----:B------:R-:W-:Y:S01]  /*5930*/  IMAD.IADD R15, R14, 0x1, -R15 ;  /* 0x000000010e0f7824 */ /* 0x000fe200078e0a0f */
[----:B------:R-:W-:Y:S01]  /*5940*/  STL [R1+0x28], R12 ;  /* 0x0000280c01007387 */ /* 0x000fe20000100800 */
[----:B------:R-:W-:-:S02]  /*5950*/  IMAD.IADD R8, R8, 0x1, -R17 ;  /* 0x0000000108087824 */ /* 0x000fc400078e0a11 */
[----:B------:R-:W-:Y:S01]  /*5960*/  IMAD R7, R233, 0x2000, R222 ;  /* 0x00002000e9077824 */ /* 0x000fe200078e02de */
[----:B------:R1:W-:Y:S01]  /*5970*/  STL [R1+0x24], R6 ;  /* 0x0000240601007387 */ /* 0x0003e20000100800 */
[----:B------:R-:W-:Y:S02]  /*5980*/  IMAD R10, R8, 0x8, R15 ;  /* 0x00000008080a7824 */ /* 0x000fe400078e020f */
[C---:B------:R-:W-:Y:S02]  /*5990*/  VIADD R8, R7.reuse, 0x4000 ;  /* 0x0000400007087836 */ /* 0x040fe40000000000 */
[----:B------:R-:W-:Y:S01]  /*59a0*/  IMAD.MOV.U32 R11, RZ, RZ, 0x40000040 ;  /* 0x40000040ff0b7424 */ /* 0x000fe200078e00ff */
[----:B------:R2:W-:Y:S01]  /*59b0*/  STL [R1+0x20], R10 ;  /* 0x0000200a01007387 */ /* 0x0005e20000100800 */
[----:B------:R-:W-:Y:S01]  /*59c0*/  IMAD.MOV.U32 R9, RZ, RZ, 0x40000040 ;  /* 0x40000040ff097424 */ /* 0x000fe200078e00ff */
[----:B------:R-:W-:Y:S01]  /*59d0*/  SHF.R.U32.HI R8, RZ, 0x4, R8 ;  /* 0x00000004ff087819 */ /* 0x000fe20000011608 */
[----:B-1----:R-:W-:Y:S01]  /*59e0*/  VIADD R6, R7, 0x20c00 ;  /* 0x00020c0007067836 */ /* 0x002fe20000000000 */
[----:B------:R-:W-:-:S02]  /*59f0*/  SHF.R.U32.HI R7, RZ, 0x4, R7 ;  /* 0x00000004ff077819 */ /* 0x000fc40000011607 */
[----:B------:R-:W-:Y:S02]  /*5a00*/  LOP3.LUT R8, R8, 0x3fff, RZ, 0xc0, !PT ;  /* 0x00003fff08087812 */ /* 0x000fe400078ec0ff */
[----:B------:R-:W-:Y:S02]  /*5a10*/  SHF.R.U32.HI R6, RZ, 0x4, R6 ;  /* 0x00000004ff067819 */ /* 0x000fe40000011606 */
[----:B------:R-:W-:Y:S02]  /*5a20*/  LOP3.LUT R7, R7, 0x3fff, RZ, 0xc0, !PT ;  /* 0x00003fff07077812 */ /* 0x000fe400078ec0ff */
[----:B------:R-:W-:Y:S02]  /*5a30*/  LOP3.LUT R6, R6, 0x3fff, RZ, 0xc0, !PT ;  /* 0x00003fff06067812 */ /* 0x000fe400078ec0ff */
[----:B------:R-:W-:Y:S02]  /*5a40*/  LOP3.LUT R12, R7, 0x10000, RZ, 0xfc, !PT ;  /* 0x00010000070c7812 */ /* 0x000fe400078efcff */
[----:B------:R-:W-:-:S02]  /*5a50*/  LOP3.LUT R6, R6, 0x10000, RZ, 0xfc, !PT ;  /* 0x0001000006067812 */ /* 0x000fc400078efcff */
[----:B------:R-:W-:Y:S01]  /*5a60*/  LOP3.LUT R7, R8, 0x10000, RZ, 0xfc, !PT ;  /* 0x0001000008077812 */ /* 0x000fe200078efcff */
[C---:B--2---:R-:W-:Y:S01]  /*5a70*/  VIADD R10, R12.reuse, 0x2 ;  /* 0x000000020c0a7836 */ /* 0x044fe20000000000 */
[----:B------:R1:W-:Y:S01]  /*5a80*/  STL [R1+0x14], R12 ;  /* 0x0000140c01007387 */ /* 0x0003e20000100800 */
[C---:B------:R-:W-:Y:S02]  /*5a90*/  VIADD R8, R12.reuse, 0x4 ;  /* 0x000000040c087836 */ /* 0x040fe40000000000 */
[----:B------:R-:W-:Y:S01]  /*5aa0*/  VIADD R236, R12, 0x6 ;  /* 0x000000060cec7836 */ /* 0x000fe20000000000 */
[----:B------:R2:W-:Y:S01]  /*5ab0*/  STL [R1+0x30], R6 ;  /* 0x0000300601007387 */ /* 0x0005e20000100800 */
[C---:B------:R-:W-:Y:S02]  /*5ac0*/  VIADD R234, R7.reuse, 0x2 ;  /* 0x0000000207ea7836 */ /* 0x040fe40000000000 */
[C---:B------:R-:W-:Y:S01]  /*5ad0*/  VIADD R230, R7.reuse, 0x4 ;  /* 0x0000000407e67836 */ /* 0x040fe20000000000 */
[----:B------:R3:W-:Y:S01]  /*5ae0*/  STL [R1+0x10], R7 ;  /* 0x0000100701007387 */ /* 0x0007e20000100800 */
[----:B------:R-:W-:-:S02]  /*5af0*/  VIADD R228, R7, 0x6 ;  /* 0x0000000607e47836 */ /* 0x000fc40000000000 */
[C---:B-1----:R-:W-:Y:S01]  /*5b00*/  VIADD R12, R5.reuse, 0x8 ;  /* 0x00000008050c7836 */ /* 0x042fe20000000000 */
[----:B------:R1:W-:Y:S01]  /*5b10*/  STL.64 [R1+0x8], R10 ;  /* 0x0000080a01007387 */ /* 0x0003e20000100a00 */
[C---:B------:R-:W-:Y:S02]  /*5b20*/  VIADD R12, R5.reuse, 0x14 ;  /* 0x00000014050c7836 */ /* 0x040fe40000000000 */
[C---:B--2---:R-:W-:Y:S01]  /*5b30*/  VIADD R6, R5.reuse, 0x4 ;  /* 0x0000000405067836 */ /* 0x044fe20000000000 */
[----:B------:R1:W-:Y:S01]  /*5b40*/  STL.64 [R1], R8 ;  /* 0x0000000801007387 */ /* 0x0003e20000100a00 */
[C---:B------:R-:W-:Y:S02]  /*5b50*/  VIADD R6, R5.reuse, 0x10 ;  /* 0x0000001005067836 */ /* 0x040fe40000000000 */
[C---:B---3--:R-:W-:Y:S02]  /*5b60*/  VIADD R7, R5.reuse, 0xc ;  /* 0x0000000c05077836 */ /* 0x048fe40000000000 */
[----:B------:R-:W-:-:S02]  /*5b70*/  VIADD R7, R5, 0x18 ;  /* 0x0000001805077836 */ /* 0x000fc40000000000 */
[----:B------:R-:W-:-:S07]  /*5b80*/  VIADD R6, R5, 0x1c ;  /* 0x0000001c05067836 */ /* 0x000fce0000000000 */
.L_x_1078:
[----:B------:R-:W-:Y:S01]  /*5b90*/  IMAD.U32 R6, RZ, RZ, UR36 ;  /* 0x00000024ff067e24 */ /* 0x000fe2000f8e00ff */
[----:B------:R-:W-:Y:S05]  /*5ba0*/  YIELD ;  /* 0x0000000000007946 */ /* 0x000fea0003800000 */
[----:B------:R-:W-:-:S04]  /*5bb0*/  LOP3.LUT R6, R6, 0x1, RZ, 0xfc, !PT ;  /* 0x0000000106067812 */ /* 0x000fc800078efcff */
[----:B------:R-:W-:-:S13]  /*5bc0*/  ISETP.NE.AND P0, PT, R6, 0x3, PT ;  /* 0x000000030600780c */ /* 0x000fda0003f05270 */
[----:B------:R-:W-:Y:S05]  /*5bd0*/  @!P0 BRA `(.L_x_1068) ;  /* 0x0000000000048947 */ /* 0x000fea0003800000 */
[----:B------:R-:W-:Y:S01]  /*5be0*/  BPT.TRAP 0x1 ;  /* 0x000000040000795c */ /* 0x000fe20000300000 */
.L_x_1068:
[----:B------:R-:W-:Y:S01]  /*5bf0*/  IMAD R6, R0, 0x8, R222 ;  /* 0x0000000800067824 */ /* 0x000fe200078e02de */
[----:B-1----:R-:W-:-:S04]  /*5c00*/  SHF.L.U32 R11, R4, 0x1f, RZ ;  /* 0x0000001f040b7819 */ /* 0x002fc800000006ff */
[----:B------:R1:W2:Y:S01]  /*5c10*/  SYNCS.PHASECHK.TRANS64.TRYWAIT P1, [R6+URZ+0x30c10], R11 ;  /* 0x030c100b060075a7 */ /* 0x0002a2000802017f */
[----:B------:R-:W-:Y:S05]  /*5c20*/  @!P0 BRA `(.L_x_1069) ;  /* 0x0000000000048947 */ /* 0x000fea0003800000 */
[----:B------:R-:W-:Y:S01]  /*5c30*/  BPT.TRAP 0x1 ;  /* 0x000000040000795c */ /* 0x000fe20000300000 */
.L_x_1069:
[----:B------:R-:W-:-:S05]  /*5c40*/  VIADD R7, R222, 0x10000 ;  /* 0x00010000de077836 */ /* 0x000fca0000000000 */
[----:B------:R-:W-:-:S04]  /*5c50*/  SHF.R.U32.HI R7, RZ, 0x4, R7 ;  /* 0x00000004ff077819 */ /* 0x000fc80000011607 */
[----:B------:R-:W-:-:S04]  /*5c60*/  LOP3.LUT R220, R7, 0x3fff, RZ, 0xc0, !PT ;  /* 0x00003fff07dc7812 */ /* 0x000fc800078ec0ff */
[----:B------:R-:W-:Y:S01]  /*5c70*/  LOP3.LUT R7, R220, 0x10000, RZ, 0xfc, !PT ;  /* 0x00010000dc077812 */ /* 0x000fe200078efcff */
[----:B--2---:R-:W-:Y:S06]  /*5c80*/  @P1 BRA `(.L_x_1070) ;  /* 0x0000000000081947 */ /* 0x004fec0003800000 */
[----:B------:R-:W2:Y:S02]  /*5c90*/  SYNCS.PHASECHK.TRANS64.TRYWAIT P1, [R6+URZ+0x30c10], R11 ;  /* 0x030c100b060075a7 */ /* 0x000ea4000802017f */
[----:B--2---:R-:W-:Y:S05]  /*5ca0*/  @!P1 BRA `(.L_x_1071) ;  /* 0x000000b800289947 */ /* 0x004fea0003800000 */
.L_x_1070:
[----:B------:R-:W3:Y:S04]  /*5cb0*/  LDL R13, [R1+0x14] ;  /* 0x00001400010d7983 */ /* 0x000ee80000100800 */
[----:B------:R-:W4:Y:S04]  /*5cc0*/  LDL.64 R16, [R1+0x8] ;  /* 0x0000080001107983 */ /* 0x000f280000100a00 */
[----:B------:R-:W5:Y:S01]  /*5cd0*/  LDL.64 R14, [R1] ;  /* 0x00000000010e7983 */ /* 0x000f620000100a00 */
[----:B------:R-:W-:Y:S01]  /*5ce0*/  IMAD R7, R0, 0x400, R7 ;  /* 0x0000040000077824 */ /* 0x000fe200078e0207 */
[----:B------:R-:W-:Y:S05]  /*5cf0*/  WARPSYNC.ALL ;  /* 0x0000000000007948 */ /* 0x000fea0003800000 */
[----:B------:R-:W-:Y:S01]  /*5d00*/  R2UR UR6, R7 ;  /* 0x00000000070672ca */ /* 0x000fe200000e0000 */
[----:B------:R-:W-:Y:S01]  /*5d10*/  WARPGROUP.ARRIVE ;  /* 0x00000000000079c5 */ /* 0x000fe20000000000 */
[----:B------:R-:W-:Y:S01]  /*5d20*/  UMOV UR5, 0x40000040 ;  /* 0x4000004000057882 */ /* 0x000fe20000000000 */
[----:B------:R-:W-:Y:S01]  /*5d30*/  UMOV UR7, 0x40000040 ;  /* 0x4000004000077882 */ /* 0x000fe20000000000 */
[----:B------:R-:W-:Y:S01]  /*5d40*/  UMOV UR11, 0x40000040 ;  /* 0x40000040000b7882 */ /* 0x000fe20000000000 */
[----:B------:R-:W2:Y:S04]  /*5d50*/  LDL R8, [R1+0x2c] ;  /* 0x00002c0001087983 */ /* 0x000ea80000100800 */
[----:B------:R-:W5:Y:S04]  /*5d60*/  LDL R10, [R1+0x28] ;  /* 0x00002800010a7983 */ /* 0x000f680000100800 */
[----:B------:R-:W5:Y:S04]  /*5d70*/  LDL R12, [R1+0x24] ;  /* 0x00002400010c7983 */ /* 0x000f680000100800 */
[----:B------:R-:W5:Y:S01]  /*5d80*/  LDL R9, [R1+0x20] ;  /* 0x0000200001097983 */ /* 0x000f620000100800 */
[----:B------:R-:W-:Y:S01]  /*5d90*/  VIADD R224, R222, 0x20000 ;  /* 0x00020000dee07836 */ /* 0x000fe20000000000 */
[----:B---3--:R-:W-:-:S02]  /*5da0*/  R2UR UR4, R13 ;  /* 0x000000000d0472ca */ /* 0x008fc400000e0000 */
[----:B----4-:R-:W-:Y:S02]  /*5db0*/  R2UR UR8, R16 ;  /* 0x00000000100872ca */ /* 0x010fe400000e0000 */
[----:B------:R-:W-:-:S09]  /*5dc0*/  R2UR UR9, R17 ;  /* 0x00000000110972ca */ /* 0x000fd200000e0000 */
[----:B------:R-:W-:Y:S01]  /*5dd0*/  HGMMA.64x128x16.F32.BF16 R88, gdesc[UR4], RZ, !UPT, gsb0 ;  /* 0x01e00000045879f0 */ /* 0x000fe2000c0018ff */
[----:B------:R-:W-:Y:S01]  /*5de0*/  UIADD3 UR4, UR6, 0x2, URZ ;  /* 0x0000000206047890 */ /* 0x000fe2000fffe03f */
[----:B------:R-:W-:Y:S01]  /*5df0*/  R2UR UR5, R237 ;  /* 0x00000000ed0572ca */ /* 0x000fe200000e0000 */
[----:B------:R-:W-:Y:S01]  /*5e00*/  UMOV UR7, 0x40000040 ;  /* 0x4000004000077882 */ /* 0x000fe20000000000 */
[----:B--2---:R-:W-:-:S04]  /*5e10*/  IMAD R8, R0, 0x80, R8 ;  /* 0x0000008000087824 */ /* 0x004fc800078e0208 */
[----:B------:R-:W-:Y:S01]  /*5e20*/  UMOV UR10, UR4 ;  /* 0x00000004000a7c82 */ /* 0x000fe20008000000 */
[----:B------:R-:W-:Y:S02]  /*5e30*/  UIADD3 UR4, UR6, 0x4, URZ ;  /* 0x0000000406047890 */ /* 0x000fe4000fffe03f */
[----:B------:R-:W-:Y:S01]  /*5e40*/  UIADD3 UR6, UR6, 0x6, URZ ;  /* 0x0000000606067890 */ /* 0x000fe2000fffe03f */
[C---:B-----5:R-:W-:Y:S02]  /*5e50*/  IMAD R10, R0.reuse, 0x80, R10 ;  /* 0x00000080000a7824 */ /* 0x060fe400078e020a */
[C---:B------:R-:W-:Y:S02]  /*5e60*/  IMAD R223, R3.reuse, 0x2, R8 ;  /* 0x0000000203df7824 */ /* 0x040fe400078e0208 */
[----:B------:R-:W-:Y:S02]  /*5e70*/  IMAD R12, R0, 0x80, R12 ;  /* 0x00000080000c7824 */ /* 0x000fe400078e020c */
[----:B------:R-:W-:-:S02]  /*5e80*/  IMAD R7, R3, 0x2, R10 ;  /* 0x0000000203077824 */ /* 0x000fc400078e020a */
[----:B------:R-:W-:Y:S02]  /*5e90*/  IMAD R225, R3, 0x2, R12 ;  /* 0x0000000203e17824 */ /* 0x000fe400078e020c */
[--C-:B------:R-:W-:Y:S02]  /*5ea0*/  IMAD R227, R7, 0x4, R222.reuse ;  /* 0x0000000407e37824 */ /* 0x100fe400078e02de */
[----:B------:R-:W-:Y:S02]  /*5eb0*/  IMAD R218, R225, 0x4, R222 ;  /* 0x00000004e1da7824 */ /* 0x000fe400078e02de */
[--C-:B------:R-:W-:Y:S02]  /*5ec0*/  IMAD R226, R7, 0x4, R224.reuse ;  /* 0x0000000407e27824 */ /* 0x100fe400078e02e0 */
[----:B------:R-:W-:Y:S01]  /*5ed0*/  IMAD R225, R225, 0x4, R224 ;  /* 0x00000004e1e17824 */ /* 0x000fe200078e02e0 */
[----:B------:R-:W-:Y:S02]  /*5ee0*/  WARPGROUP.DEPBAR.LE gsb0, 0x0 ;  /* 0x00008000000079c5 */ /* 0x000fe40000010000 */
[----:B------:R-:W-:-:S06]  /*5ef0*/  WARPGROUP.ARRIVE ;  /* 0x00000000000079c5 */ /* 0x000fcc0000000000 */
[----:B------:R-:W-:Y:S01]  /*5f00*/  HGMMA.64x128x16.F32.BF16 R88, gdesc[UR8], R88, gsb0 ;  /* 0x01e00000085879f0 */ /* 0x000fe20008001858 */
[----:B------:R-:W-:Y:S01]  /*5f10*/  R2UR UR8, R14 ;  /* 0x000000000e0872ca */ /* 0x000fe200000e0000 */
[----:B------:R-:W-:Y:S01]  /*5f20*/  UMOV UR10, UR4 ;  /* 0x00000004000a7c82 */ /* 0x000fe20008000000 */
[----:B------:R-:W-:Y:S01]  /*5f30*/  R2UR UR9, R15 ;  /* 0x000000000f0972ca */ /* 0x000fe200000e0000 */
[----:B------:R-:W-:Y:S01]  /*5f40*/  UMOV UR11, 0x40000040 ;  /* 0x40000040000b7882 */ /* 0x000fe20000000000 */
[----:B------:R-:W-:Y:S01]  /*5f50*/  R2UR UR4, R236 ;  /* 0x00000000ec0472ca */ /* 0x000fe200000e0000 */
[----:B------:R-:W-:Y:S02]  /*5f60*/  IMAD R14, R0, 0x80, R9 ;  /* 0x00000080000e7824 */ /* 0x000fe400078e0209 */
[----:B------:R-:W-:Y:S02]  /*5f70*/  IMAD R15, R223, 0x4, R222 ;  /* 0x00000004df0f7824 */ /* 0x000fe400078e02de */
[----:B------:R-:W-:-:S02]  /*5f80*/  IMAD R9, R3, 0x2, R14 ;  /* 0x0000000203097824 */ /* 0x000fc400078e020e */
[----:B------:R-:W-:Y:S02]  /*5f90*/  IMAD R223, R223, 0x4, R224 ;  /* 0x00000004dfdf7824 */ /* 0x000fe400078e02e0 */
[C---:B------:R-:W-:Y:S02]  /*5fa0*/  IMAD R216, R9.reuse, 0x4, R222 ;  /* 0x0000000409d87824 */ /* 0x040fe400078e02de */
[----:B------:R-:W-:Y:S01]  /*5fb0*/  IMAD R224, R9, 0x4, R224 ;  /* 0x0000000409e07824 */ /* 0x000fe200078e02e0 */
[----:B------:R-:W-:Y:S02]  /*5fc0*/  WARPGROUP.DEPBAR.LE gsb0, 0x0 ;  /* 0x00008000000079c5 */ /* 0x000fe40000010000 */
[----:B------:R-:W-:-:S06]  /*5fd0*/  WARPGROUP.ARRIVE ;  /* 0x00000000000079c5 */ /* 0x000fcc0000000000 */
[----:B------:R-:W-:Y:S03]  /*5fe0*/  HGMMA.64x128x16.F32.BF16 R88, gdesc[UR8], R88, gsb0 ;  /* 0x01e00000085879f0 */ /* 0x000fe60008001858 */
[----:B------:R-:W-:Y:S02]  /*5ff0*/  WARPGROUP.DEPBAR.LE gsb0, 0x0 ;  /* 0x00008000000079c5 */ /* 0x000fe40000010000 */
[----:B------:R-:W-:-:S07]  /*6000*/  WARPGROUP.ARRIVE ;  /* 0x00000000000079c5 */ /* 0x000fce0000000000 */
[----:B------:R-:W-:Y:S03]  /*6010*/  HGMMA.64x128x16.F32.BF16 R88, gdesc[UR4], R88, gsb0 ;  /* 0x01e00000045879f0 */ /* 0x000fe60008001858 */
[----:B------:R-:W-:Y:S02]  /*6020*/  WARPGROUP.DEPBAR.LE gsb0, 0x0 ;  /* 0x00008000000079c5 */ /* 0x000fe40000010000 */
[----:B------:R-:W2:Y:S04]  /*6030*/  LDS R15, [R15+0x20000] ;  /* 0x020000000f0f7984 */ /* 0x000ea80000000800 */
[----:B------:R-:W3:Y:S04]  /*6040*/  LDS R227, [R227+0x20000] ;  /* 0x02000000e3e37984 */ /* 0x000ee80000000800 */
[----:B------:R-:W4:Y:S04]  /*6050*/  LDS R218, [R218+0x20000] ;  /* 0x02000000dada7984 */ /* 0x000f280000000800 */
[----:B------:R-:W1:Y:S01]  /*6060*/  LDS R216, [R216+0x20000] ;  /* 0x02000000d8d87984 */ /* 0x000e620000000800 */
[----:B------:R-:W-:Y:S05]  /*6070*/  @!P0 BRA `(.L_x_1072) ;  /* 0x0000000000048947 */ /* 0x000fea0003800000 */
[----:B------:R-:W-:Y:S01]  /*6080*/  BPT.TRAP 0x1 ;  /* 0x000000040000795c */ /* 0x000fe20000300000 */
.L_x_1072:
[----:B------:R1:W1:Y:S01]  /*6090*/  SYNCS.PHASECHK.TRANS64.TRYWAIT P1, [R6+URZ+0x30c30], R11 ;  /* 0x030c300b060075a7 */ /* 0x000262000802017f */
[----:B------:R-:W-:Y:S05]  /*60a0*/  @!P0 BRA `(.L_x_1073) ;  /* 0x0000000000048947 */ /* 0x000fea0003800000 */
[----:B------:R-:W-:Y:S01]  /*60b0*/  BPT.TRAP 0x1 ;  /* 0x000000040000795c */ /* 0x000fe20000300000 */
.L_x_1073:
[----:B------:R-:W-:-:S05]  /*60c0*/  VIADD R7, R222, 0x18000 ;  /* 0x00018000de077836 */ /* 0x000fca0000000000 */
[----:B------:R-:W-:-:S04]  /*60d0*/  SHF.R.U32.HI R7, RZ, 0x4, R7 ;  /* 0x00000004ff077819 */ /* 0x000fc80000011607 */
[----:B------:R-:W-:-:S04]  /*60e0*/  LOP3.LUT R217, R7, 0x3fff, RZ, 0xc0, !PT ;  /* 0x00003fff07d97812 */ /* 0x000fc800078ec0ff */
[----:B------:R-:W-:-:S05]  /*60f0*/  LOP3.LUT R7, R217, 0x10000, RZ, 0xfc, !PT ;  /* 0x00010000d9077812 */ /* 0x000fca00078efcff */
[----:B------:R-:W-:Y:S01]  /*6100*/  IMAD R7, R0, 0x400, R7 ;  /* 0x0000040000077824 */ /* 0x000fe200078e0207 */
[----:B-1----:R-:W-:Y:S06]  /*6110*/  @P1 BRA `(.L_x_1074) ;  /* 0x0000000000081947 */ /* 0x002fec0003800000 */
[----:B------:R-:W1:Y:S02]  /*6120*/  SYNCS.PHASECHK.TRANS64.TRYWAIT P1, [R6+URZ+0x30c30], R11 ;  /* 0x030c300b060075a7 */ /* 0x000e64000802017f */
[----:B-1----:R-:W-:Y:S05]  /*6130*/  @!P1 BRA `(.L_x_1075) ;  /* 0x000000b400189947 */ /* 0x002fea0003800000 */
.L_x_1074:
[----:B------:R-:W5:Y:S01]  /*6140*/  LDL R8, [R1+0x10] ;  /* 0x0000100001087983 */ /* 0x000f620000100800 */
[----:B------:R-:W-:Y:S01]  /*6150*/  R2UR UR6, R7 ;  /* 0x00000000070672ca */ /* 0x000fe200000e0000 */
[----:B------:R-:W-:Y:S01]  /*6160*/  WARPGROUP.ARRIVE ;  /* 0x00000000000079c5 */ /* 0x000fe20000000000 */
[----:B------:R-:W-:Y:S01]  /*6170*/  UMOV UR5, 0x40000040 ;  /* 0x4000004000057882 */ /* 0x000fe20000000000 */
[----:B------:R-:W-:Y:S01]  /*6180*/  UMOV UR7, 0x40000040 ;  /* 0x4000004000077882 */ /* 0x000fe20000000000 */
[----:B------:R-:W-:Y:S01]  /*6190*/  R2UR UR8, R234 ;  /* 0x00000000ea0872ca */ /* 0x000fe200000e0000 */
[----:B------:R-:W-:Y:S01]  /*61a0*/  UMOV UR11, 0x40000040 ;  /* 0x40000040000b7882 */ /* 0x000fe20000000000 */
[----:B------:R-:W-:Y:S01]  /*61b0*/  R2UR UR9, R235 ;  /* 0x00000000eb0972ca */ /* 0x000fe200000e0000 */
[C---:B------:R-:W-:Y:S01]  /*61c0*/  VIADD R23, R5.reuse, 0xc ;  /* 0x0000000c05177836 */ /* 0x040fe20000000000 */
[C---:B------:R-:W-:Y:S01]  /*61d0*/  ISETP.GT.AND P2, PT, R232.reuse, RZ, PT ;  /* 0x000000ffe800720c */ /* 0x040fe20003f44270 */
[C---:B------:R-:W-:Y:S01]  /*61e0*/  VIADD R11, R5.reuse, 0x14 ;  /* 0x00000014050b7836 */ /* 0x040fe20000000000 */
[----:B------:R-:W-:Y:S01]  /*61f0*/  ISETP.GT.AND P1, PT, R232, 0x8, PT ;  /* 0x00000008e800780c */ /* 0x000fe20003f24270 */
[----:B------:R-:W-:Y:S01]  /*6200*/  VIADD R13, R5, 0x18 ;  /* 0x00000018050d7836 */ /* 0x000fe20000000000 */
[----:B--2---:R-:W1:Y:S01]  /*6210*/  SHFL.IDX PT, R12, R15, R23, 0x1f ;  /* 0x00001f170f0c7589 */ /* 0x004e6200000e0000 */
[----:B------:R-:W-:Y:S01]  /*6220*/  FSEL R93, R93, -INF , P2 ;  /* 0xff8000005d5d7808 */ /* 0x000fe20001000000 */
[----:B------:R-:W-:Y:S01]  /*6230*/  VIADD R9, R5, 0x8 ;  /* 0x0000000805097836 */ /* 0x000fe20000000000 */
[----:B------:R-:W-:Y:S01]  /*6240*/  FSEL R95, R95, -INF , P1 ;  /* 0xff8000005f5f7808 */ /* 0x000fe20000800000 */
[----:B------:R1:W-:Y:S01]  /*6250*/  SHFL.IDX PT, R16, R15, R11, 0x1f ;  /* 0x00001f0b0f107589 */ /* 0x0003e200000e0000 */
[----:B------:R-:W-:Y:S01]  /*6260*/  FSEL R101, R101, -INF , P2 ;  /* 0xff80000065657808 */ /* 0x000fe20001000000 */
[----:B------:R-:W-:Y:S01]  /*6270*/  IMAD R217, R0, 0x400, R217 ;  /* 0x0000040000d97824 */ /* 0x000fe200078e02d9 */
[----:B------:R-:W-:Y:S01]  /*6280*/  FSEL R88, R88, -INF , P2 ;  /* 0xff80000058587808 */ /* 0x000fe20001000000 */
[----:B------:R-:W2:Y:S01]  /*6290*/  SHFL.IDX PT, R7, R15, R5, 0x1f ;  /* 0x00001f050f077589 */ /* 0x000ea200000e0000 */
[----:B------:R-:W-:-:S02]  /*62a0*/  FSEL R89, R89, -INF , P2 ;  /* 0xff80000059597808 */ /* 0x000fc40001000000 */
[----:B------:R-:W-:Y:S01]  /*62b0*/  FSEL R100, R100, -INF , P2 ;  /* 0xff80000064647808 */ /* 0x000fe20001000000 */
[----:B------:R-:W4:Y:S01]  /*62c0*/  SHFL.IDX PT, R18, R15, R13, 0x1f ;  /* 0x00001f0d0f127589 */ /* 0x000f2200000e0000 */
[----:B------:R-:W-:Y:S02]  /*62d0*/  FSEL R103, R103, -INF , P1 ;  /* 0xff80000067677808 */ /* 0x000fe40000800000 */
[----:B------:R-:W-:Y:S01]  /*62e0*/  FSEL R90, R90, -INF , P1 ;  /* 0xff8000005a5a7808 */ /* 0x000fe20000800000 */
[----:B------:R-:W4:Y:S01]  /*62f0*/  SHFL.IDX PT, R10, R15, R9, 0x1f ;  /* 0x00001f090f0a7589 */ /* 0x000f2200000e0000 */
[----:B------:R-:W-:Y:S02]  /*6300*/  FSEL R92, R92, -INF , P2 ;  /* 0xff8000005c5c7808 */ /* 0x000fe40001000000 */
[----:B------:R-:W-:Y:S01]  /*6310*/  FSEL R94, R94, -INF , P1 ;  /* 0xff8000005e5e7808 */ /* 0x000fe20000800000 */
[----:B---3--:R-:W-:Y:S01]  /*6320*/  SHFL.IDX PT, R22, R227, R5, 0x1f ;  /* 0x00001f05e3167589 */ /* 0x008fe200000e0000 */
[----:B------:R-:W-:-:S02]  /*6330*/  FSEL R105, R105, -INF , P2 ;  /* 0xff80000069697808 */ /* 0x000fc40001000000 */
[----:B------:R-:W-:Y:S02]  /*6340*/  FSEL R108, R108, -INF , P2 ;  /* 0xff8000006c6c7808 */ /* 0x000fe40001000000 */
[----:B------:R-:W-:Y:S02]  /*6350*/  FSEL R96, R96, -INF , P2 ;  /* 0xff80000060607808 */ /* 0x000fe40001000000 */
[----:B------:R-:W-:Y:S02]  /*6360*/  FSEL R98, R98, -INF , P1 ;  /* 0xff80000062627808 */ /* 0x000fe40000800000 */
[----:B------:R-:W-:Y:S02]  /*6370*/  FSEL R97, R97, -INF , P2 ;  /* 0xff80000061617808 */ /* 0x000fe40001000000 */
[----:B------:R-:W-:Y:S02]  /*6380*/  FSEL R99, R99, -INF , P1 ;  /* 0xff80000063637808 */ /* 0x000fe40000800000 */
        /* <DEDUP_REMOVED lines=31> */
[----:B-----5:R-:W-:Y:S01]  /*6580*/  R2UR UR4, R8 ;  /* 0x00000000080472ca */ /* 0x020fe200000e0000 */
[----:B------:R-:W-:-:S06]  /*6590*/  VIADD R8, R5, 0x4 ;  /* 0x0000000405087836 */ /* 0x000fcc0000000000 */
[----:B------:R-:W3:Y:S06]  /*65a0*/  SHFL.IDX PT, R8, R15, R8, 0x1f ;  /* 0x00001f080f087589 */ /* 0x000eec00000e0000 */
[----:B------:R-:W-:Y:S01]  /*65b0*/  HGMMA.64x128x16.F32.BF16 R24, gdesc[UR4], RZ, !UPT, gsb0 ;  /* 0x01e00000041879f0 */ /* 0x000fe2000c0018ff */
[----:B------:R-:W-:Y:S01]  /*65c0*/  UIADD3 UR4, UR6, 0x2, URZ ;  /* 0x0000000206047890 */ /* 0x000fe2000fffe03f */
[----:B------:R-:W-:Y:S02]  /*65d0*/  ULDC UR5, c[0x0][0x744] ;  /* 0x0001d10000057ab9 */ /* 0x000fe40000000800 */
[--C-:B-1----:R-:W-:Y:S01]  /*65e0*/  FFMA.FTZ R11, R93, UR5, -R12.reuse ;  /* 0x000000055d0b7c23 */ /* 0x102fe2000801080c */
[----:B------:R-:W-:Y:S01]  /*65f0*/  FFMA.FTZ R12, R95, UR5, -R12 ;  /* 0x000000055f0c7c23 */ /* 0x000fe2000801080c */
[----:B------:R-:W-:-:S02]  /*6600*/  VIADD R95, R5, 0x1c ;  /* 0x0000001c055f7836 */ /* 0x000fc40000000000 */
[----:B------:R-:W-:Y:S01]  /*6610*/  UMOV UR10, UR4 ;  /* 0x00000004000a7c82 */ /* 0x000fe20008000000 */
[----:B------:R-:W-:Y:S01]  /*6620*/  UIADD3 UR4, UR6, 0x4, URZ ;  /* 0x0000000406047890 */ /* 0x000fe2000fffe03f */
[--C-:B--2---:R-:W-:Y:S01]  /*6630*/  FFMA.FTZ R88, R88, UR5, -R7.reuse ;  /* 0x0000000558587c23 */ /* 0x104fe20008010807 */
[----:B------:R-:W-:Y:S01]  /*6640*/  UIADD3 UR6, UR6, 0x6, URZ ;  /* 0x0000000606067890 */ /* 0x000fe2000fffe03f */
[----:B------:R-:W1:Y:S01]  /*6650*/  SHFL.IDX PT, R20, R15, R95, 0x1f ;  /* 0x00001f5f0f147589 */ /* 0x000e6200000e0000 */
[----:B----4-:R-:W-:Y:S01]  /*6660*/  FFMA.FTZ R17, R100, UR5, -R18 ;  /* 0x0000000564117c23 */ /* 0x010fe20008010812 */
[----:B------:R-:W-:Y:S01]  /*6670*/  VIADD R100, R5, 0x4 ;  /* 0x0000000405647836 */ /* 0x000fe20000000000 */
[----:B------:R2:W-:Y:S01]  /*6680*/  MUFU.EX2 R219, R88 ;  /* 0x0000005800db7308 */ /* 0x0005e20000000800 */
[----:B------:R-:W-:Y:S01]  /*6690*/  FFMA.FTZ R7, R90, UR5, -R7 ;  /* 0x000000055a077c23 */ /* 0x000fe20008010807 */
[----:B------:R-:W-:Y:S01]  /*66a0*/  FFMA.FTZ R9, R92, UR5, -R10 ;  /* 0x000000055c097c23 */ /* 0x000fe2000801080a */
[----:B---3--:R-:W-:Y:S01]  /*66b0*/  FFMA.FTZ R89, R89, UR5, -R8 ;  /* 0x0000000559597c23 */ /* 0x008fe20008010808 */
[----:B------:R-:W-:Y:S01]  /*66c0*/  FFMA.FTZ R10, R94, UR5, -R10 ;  /* 0x000000055e0a7c23 */ /* 0x000fe2000801080a */
[----:B------:R-:W3:Y:S01]  /*66d0*/  SHFL.IDX PT, R92, R227, R23, 0x1f ;  /* 0x00001f17e35c7589 */ /* 0x000ee200000e0000 */
[----:B------:R-:W-:Y:S01]  /*66e0*/  FFMA.FTZ R21, R104, UR5, -R22 ;  /* 0x0000000568157c23 */ /* 0x000fe20008010816 */
[----:B------:R-:W-:Y:S01]  /*66f0*/  FFMA.FTZ R18, R102, UR5, -R18 ;  /* 0x0000000566127c23 */ /* 0x000fe20008010812 */
[----:B------:R4:W-:Y:S01]  /*6700*/  MUFU.EX2 R221, R89 ;  /* 0x0000005900dd7308 */ /* 0x0009e20000000800 */
[----:B--2---:R-:W2:Y:S01]  /*6710*/  SHFL.IDX PT, R88, R227, R100, 0x1f ;  /* 0x00001f64e3587589 */ /* 0x004ea200000e0000 */
[----:B------:R-:W-:Y:S01]  /*6720*/  FFMA.FTZ R8, R91, UR5, -R8 ;  /* 0x000000055b087c23 */ /* 0x000fe20008010808 */
[----:B------:R-:W-:-:S02]  /*6730*/  FFMA.FTZ R22, R106, UR5, -R22 ;  /* 0x000000056a167c23 */ /* 0x000fc40008010816 */
[----:B------:R-:W-:Y:S03]  /*6740*/  SHFL.IDX PT, R104, R218, R100, 0x1f ;  /* 0x00001f64da687589 */ /* 0x000fe600000e0000 */
[----:B------:R-:W-:Y:S01]  /*6750*/  MUFU.EX2 R17, R17 ;  /* 0x0000001100117308 */ /* 0x000fe20000000800 */
[----:B----4-:R-:W-:Y:S01]  /*6760*/  VIADD R89, R5, 0x10 ;  /* 0x0000001005597836 */ /* 0x010fe20000000000 */
[----:B------:R-:W4:Y:S01]  /*6770*/  SHFL.IDX PT, R102, R218, R5, 0x1f ;  /* 0x00001f05da667589 */ /* 0x000f2200000e0000 */
[--C-:B-1----:R-:W-:Y:S01]  /*6780*/  FFMA.FTZ R19, R101, UR5, -R20.reuse ;  /* 0x0000000565137c23 */ /* 0x102fe20008010814 */
[----:B------:R-:W-:Y:S01]  /*6790*/  FFMA.FTZ R20, R103, UR5, -R20 ;  /* 0x0000000567147c23 */ /* 0x000fe20008010814 */
[----:B------:R-:W-:Y:S01]  /*67a0*/  VIADD R103, R5, 0x8 ;  /* 0x0000000805677836 */ /* 0x000fe20000000000 */
[----:B------:R1:W5:Y:S02]  /*67b0*/  SHFL.IDX PT, R14, R15, R89, 0x1f ;  /* 0x00001f590f0e7589 */ /* 0x00036400000e0000 */
[----:B------:R-:W5:Y:S02]  /*67c0*/  MUFU.EX2 R10, R10 ;  /* 0x0000000a000a7308 */ /* 0x000f640000000800 */
[----:B------:R-:W5:Y:S01]  /*67d0*/  SHFL.IDX PT, R90, R227, R103, 0x1f ;  /* 0x00001f67e35a7589 */ /* 0x000f6200000e0000 */
[--C-:B---3--:R-:W-:Y:S01]  /*67e0*/  FFMA.FTZ R91, R109, UR5, -R92.reuse ;  /* 0x000000056d5b7c23 */ /* 0x108fe2000801085c */
[----:B------:R-:W-:Y:S01]  /*67f0*/  FSEL R109, R128, -INF , P2 ;  /* 0xff800000806d7808 */ /* 0x000fe20001000000 */
[----:B------:R-:W-:Y:S01]  /*6800*/  FFMA.FTZ R92, R111, UR5, -R92 ;  /* 0x000000056f5c7c23 */ /* 0x000fe2000801085c */
[----:B------:R-:W3:Y:S01]  /*6810*/  SHFL.IDX PT, R94, R227, R89, 0x1f ;  /* 0x00001f59e35e7589 */ /* 0x000ee200000e0000 */
[----:B--2---:R-:W-:Y:S01]  /*6820*/  FFMA.FTZ R23, R105, UR5, -R88 ;  /* 0x0000000569177c23 */ /* 0x004fe20008010858 */
[----:B------:R-:W-:-:S02]  /*6830*/  VIADD R105, R5, 0x14 ;  /* 0x0000001405697836 */ /* 0x000fc40000000000 */
[--C-:B-1----:R-:W-:Y:S01]  /*6840*/  FFMA.FTZ R15, R97, UR5, -R16.reuse ;  /* 0x00000005610f7c23 */ /* 0x102fe20008010810 */
[----:B------:R-:W-:Y:S01]  /*6850*/  FFMA.FTZ R16, R99, UR5, -R16 ;  /* 0x0000000563107c23 */ /* 0x000fe20008010810 */
[----:B------:R-:W-:Y:S01]  /*6860*/  FFMA.FTZ R88, R107, UR5, -R88 ;  /* 0x000000056b587c23 */ /* 0x000fe20008010858 */
[----:B------:R1:W-:Y:S01]  /*6870*/  SHFL.IDX PT, R106, R218, R103, 0x1f ;  /* 0x00001f67da6a7589 */ /* 0x0003e200000e0000 */
[----:B------:R-:W-:Y:S01]  /*6880*/  FSEL R111, R129, -INF , P2 ;  /* 0xff800000816f7808 */ /* 0x000fe20001000000 */
[----:B------:R-:W-:Y:S01]  /*6890*/  MUFU.EX2 R19, R19 ;  /* 0x0000001300137308 */ /* 0x000fe20000000800 */
[----:B------:R-:W-:Y:S01]  /*68a0*/  FSEL R129, R140, -INF , P2 ;  /* 0xff8000008c817808 */ /* 0x000fe20001000000 */
[--C-:B----4-:R-:W-:Y:S01]  /*68b0*/  FFMA.FTZ R101, R120, UR5, -R102.reuse ;  /* 0x0000000578657c23 */ /* 0x110fe20008010866 */
[----:B------:R-:W-:Y:S01]  /*68c0*/  FSEL R120, R148, -INF , P2 ;  /* 0xff80000094787808 */ /* 0x000fe20001000000 */
[----:B------:R-:W-:Y:S02]  /*68d0*/  VIADD R148, R5, 0x14 ;  /* 0x0000001405947836 */ /* 0x000fe40000000000 */
[----:B------:R-:W-:Y:S01]  /*68e0*/  FFMA.FTZ R102, R122, UR5, -R102 ;  /* 0x000000057a667c23 */ /* 0x000fe20008010866 */
[----:B------:R-:W-:Y:S01]  /*68f0*/  FSEL R122, R145, -INF , P2 ;  /* 0xff800000917a7808 */ /* 0x000fe20001000000 */
[--C-:B-----5:R-:W-:Y:S01]  /*6900*/  FFMA.FTZ R13, R96, UR5, -R14.reuse ;  /* 0x00000005600d7c23 */ /* 0x120fe2000801080e */
[----:B------:R-:W-:Y:S01]  /*6910*/  FFMA.FTZ R14, R98, UR5, -R14 ;  /* 0x00000005620e7c23 */ /* 0x000fe2000801080e */
[----:B------:R-:W2:Y:S01]  /*6920*/  SHFL.IDX PT, R96, R227, R105, 0x1f ;  /* 0x00001f69e3607589 */ /* 0x000ea200000e0000 */
[----:B-1----:R-:W-:Y:S01]  /*6930*/  FSEL R103, R121, -INF , P2 ;  /* 0xff80000079677808 */ /* 0x002fe20001000000 */
[----:B------:R-:W-:Y:S01]  /*6940*/  FFMA.FTZ R89, R108, UR5, -R90 ;  /* 0x000000056c597c23 */ /* 0x000fe2000801085a */
[----:B------:R-:W-:-:S02]  /*6950*/  VIADD R108, R5, 0x18 ;  /* 0x00000018056c7836 */ /* 0x000fc40000000000 */
[----:B------:R-:W-:Y:S01]  /*6960*/  FFMA.FTZ R90, R110, UR5, -R90 ;  /* 0x000000056e5a7c23 */ /* 0x000fe2000801085a */
[----:B------:R-:W-:Y:S02]  /*6970*/  VIADD R110, R5, 0x10 ;  /* 0x00000010056e7836 */ /* 0x000fe40000000000 */
[--C-:B---3--:R-:W-:Y:S01]  /*6980*/  FFMA.FTZ R93, R112, UR5, -R94.reuse ;  /* 0x00000005705d7c23 */ /* 0x108fe2000801085e */
[----:B------:R-:W-:Y:S01]  /*6990*/  FFMA.FTZ R94, R114, UR5, -R94 ;  /* 0x00000005725e7c23 */ /* 0x000fe2000801085e */
[----:B------:R-:W1:Y:S01]  /*69a0*/  SHFL.IDX PT, R98, R227, R108, 0x1f ;  /* 0x00001f6ce3627589 */ /* 0x000e6200000e0000 */
[--C-:B------:R-:W-:Y:S01]  /*69b0*/  FFMA.FTZ R103, R103, UR5, -R104.reuse ;  /* 0x0000000567677c23 */ /* 0x100fe20008010868 */
[----:B------:R-:W-:Y:S01]  /*69c0*/  FFMA.FTZ R104, R123, UR5, -R104 ;  /* 0x000000057b687c23 */ /* 0x000fe20008010868 */
[----:B------:R-:W3:Y:S01]  /*69d0*/  MUFU.EX2 R12, R12 ;  /* 0x0000000c000c7308 */ /* 0x000ee20000000800 */
[----:B------:R2:W4:Y:S04]  /*69e0*/  SHFL.IDX PT, R227, R227, R95, 0x1f ;  /* 0x00001f5fe3e37589 */ /* 0x00052800000e0000 */
[----:B------:R5:W-:Y:S03]  /*69f0*/  SHFL.IDX PT, R114, R218, R108, 0x1f ;  /* 0x00001f6cda727589 */ /* 0x000be600000e0000 */
[----:B------:R-:W3:Y:S01]  /*6a00*/  MUFU.EX2 R7, R7 ;  /* 0x0000000700077308 */ /* 0x000ee20000000800 */
[----:B------:R-:W3:Y:S01]  /*6a10*/  SHFL.IDX PT, R110, R218, R110, 0x1f ;  /* 0x00001f6eda6e7589 */ /* 0x000ee200000e0000 */
[--C-:B--2---:R-:W-:Y:S01]  /*6a20*/  FFMA.FTZ R95, R113, UR5, -R96.reuse ;  /* 0x00000005715f7c23 */ /* 0x104fe20008010860 */
[----:B------:R-:W-:Y:S01]  /*6a30*/  FSEL R113, R125, -INF , P2 ;  /* 0xff8000007d717808 */ /* 0x000fe20001000000 */
[----:B------:R-:W-:Y:S01]  /*6a40*/  FFMA.FTZ R96, R115, UR5, -R96 ;  /* 0x0000000573607c23 */ /* 0x000fe20008010860 */
[----:B-----5:R-:W-:Y:S01]  /*6a50*/  FSEL R108, R127, -INF , P1 ;  /* 0xff8000007f6c7808 */ /* 0x020fe20000800000 */
[----:B------:R2:W5:Y:S01]  /*6a60*/  SHFL.IDX PT, R112, R218, R105, 0x1f ;  /* 0x00001f69da707589 */ /* 0x00056200000e0000 */
[----:B------:R-:W-:Y:S01]  /*6a70*/  FSEL R115, R133, -INF , P2 ;  /* 0xff80000085737808 */ /* 0x000fe20001000000 */
[----:B------:R-:W-:Y:S01]  /*6a80*/  MUFU.EX2 R8, R8 ;  /* 0x0000000800087308 */ /* 0x000fe20000000800 */
[--C-:B-1----:R-:W-:Y:S01]  /*6a90*/  FFMA.FTZ R97, R116, UR5, -R98.reuse ;  /* 0x0000000574617c23 */ /* 0x102fe20008010862 */
[----:B------:R-:W1:Y:S01]  /*6aa0*/  SHFL.IDX PT, R121, R216, R148, 0x1f ;  /* 0x00001f94d8797589 */ /* 0x000e6200000e0000 */
[----:B------:R-:W-:Y:S01]  /*6ab0*/  FFMA.FTZ R98, R118, UR5, -R98 ;  /* 0x0000000576627c23 */ /* 0x000fe20008010862 */
[----:B------:R-:W-:Y:S01]  /*6ac0*/  FSEL R118, R149, -INF , P2 ;  /* 0xff80000095767808 */ /* 0x000fe20001000000 */
[----:B----4-:R-:W-:Y:S01]  /*6ad0*/  FFMA.FTZ R99, R117, UR5, -R227 ;  /* 0x0000000575637c23 */ /* 0x010fe200080108e3 */
[----:B------:R-:W-:-:S02]  /*6ae0*/  VIADD R117, R5, 0xc ;  /* 0x0000000c05757836 */ /* 0x000fc40000000000 */
[----:B------:R-:W-:Y:S01]  /*6af0*/  FFMA.FTZ R100, R119, UR5, -R227 ;  /* 0x0000000577647c23 */ /* 0x000fe200080108e3 */
[C---:B------:R-:W-:Y:S01]  /*6b00*/  VIADD R227, R5.reuse, 0x1c ;  /* 0x0000001c05e37836 */ /* 0x040fe20000000000 */
[----:B--2---:R-:W-:Y:S01]  /*6b10*/  FSEL R105, R124, -INF , P2 ;  /* 0xff8000007c697808 */ /* 0x004fe20001000000 */
[----:B------:R-:W-:Y:S01]  /*6b20*/  VIADD R149, R5, 0x10 ;  /* 0x0000001005957836 */ /* 0x000fe20000000000 */
[----:B------:R-:W2:Y:S01]  /*6b30*/  SHFL.IDX PT, R107, R218, R117, 0x1f ;  /* 0x00001f75da6b7589 */ /* 0x000ea200000e0000 */
[----:B------:R-:W-:Y:S01]  /*6b40*/  FSEL R124, R144, -INF , P2 ;  /* 0xff800000907c7808 */ /* 0x000fe20001000000 */
[--C-:B---3--:R-:W-:Y:S01]  /*6b50*/  FFMA.FTZ R109, R109, UR5, -R110.reuse ;  /* 0x000000056d6d7c23 */ /* 0x108fe2000801086e */
[----:B------:R-:W-:Y:S01]  /*6b60*/  FFMA.FTZ R110, R130, UR5, -R110 ;  /* 0x00000005826e7c23 */ /* 0x000fe2000801086e */
[----:B------:R3:W4:Y:S01]  /*6b70*/  SHFL.IDX PT, R116, R218, R227, 0x1f ;  /* 0x00001fe3da747589 */ /* 0x00072200000e0000 */
[----:B------:R-:W-:Y:S01]  /*6b80*/  FSEL R130, R139, -INF , P1 ;  /* 0xff8000008b827808 */ /* 0x000fe20000800000 */
[--C-:B------:R-:W-:Y:S01]  /*6b90*/  FFMA.FTZ R105, R105, UR5, -R106.reuse ;  /* 0x0000000569697c23 */ /* 0x100fe2000801086a */
[----:B------:R-:W-:Y:S01]  /*6ba0*/  FFMA.FTZ R106, R126, UR5, -R106 ;  /* 0x000000057e6a7c23 */ /* 0x000fe2000801086a */
[----:B------:R1:W4:Y:S01]  /*6bb0*/  SHFL.IDX PT, R125, R216, R117, 0x1f ;  /* 0x00001f75d87d7589 */ /* 0x00032200000e0000 */
[----:B------:R-:W-:Y:S01]  /*6bc0*/  FSEL R126, R141, -INF , P2 ;  /* 0xff8000008d7e7808 */ /* 0x000fe20001000000 */
[--C-:B-----5:R-:W-:Y:S01]  /*6bd0*/  FFMA.FTZ R111, R111, UR5, -R112.reuse ;  /* 0x000000056f6f7c23 */ /* 0x120fe20008010870 */
[----:B------:R-:W-:Y:S01]  /*6be0*/  FFMA.FTZ R112, R131, UR5, -R112 ;  /* 0x0000000583707c23 */ /* 0x000fe20008010870 */
[C---:B------:R-:W-:Y:S01]  /*6bf0*/  VIADD R131, R5.reuse, 0x8 ;  /* 0x0000000805837836 */ /* 0x040fe20000000000 */
[----:B------:R-:W-:Y:S01]  /*6c00*/  SHFL.IDX PT, R123, R216, R149, 0x1f ;  /* 0x00001f95d87b7589 */ /* 0x000fe200000e0000 */
[----:B---3--:R-:W-:-:S02]  /*6c10*/  VIADD R218, R5, 0x18 ;  /* 0x0000001805da7836 */ /* 0x008fc40000000000 */
[--C-:B-1----:R-:W-:Y:S01]  /*6c20*/  FFMA.FTZ R122, R122, UR5, -R121.reuse ;  /* 0x000000057a7a7c23 */ /* 0x102fe20008010879 */
[----:B------:R-:W-:Y:S01]  /*6c30*/  FFMA.FTZ R121, R147, UR5, -R121 ;  /* 0x0000000593797c23 */ /* 0x000fe20008010879 */
[----:B------:R-:W1:Y:S01]  /*6c40*/  SHFL.IDX PT, R127, R216, R131, 0x1f ;  /* 0x00001f83d87f7589 */ /* 0x000e6200000e0000 */
[----:B------:R-:W-:Y:S01]  /*6c50*/  FSEL R117, R151, -INF , P1 ;  /* 0xff80000097757808 */ /* 0x000fe20000800000 */
[----:B------:R-:W-:Y:S01]  /*6c60*/  VIADD R151, R5, 0xc ;  /* 0x0000000c05977836 */ /* 0x000fe20000000000 */
[----:B------:R-:W-:Y:S01]  /*6c70*/  MUFU.EX2 R111, R111 ;  /* 0x0000006f006f7308 */ /* 0x000fe20000000800 */
[----:B------:R-:W3:Y:S01]  /*6c80*/  SHFL.IDX PT, R119, R216, R218, 0x1f ;  /* 0x00001fdad8777589 */ /* 0x000ee200000e0000 */
[--C-:B--2---:R-:W-:Y:S01]  /*6c90*/  FFMA.FTZ R113, R113, UR5, -R107.reuse ;  /* 0x0000000571717c23 */ /* 0x104fe2000801086b */
[----:B------:R-:W-:Y:S01]  /*6ca0*/  FFMA.FTZ R108, R108, UR5, -R107 ;  /* 0x000000056c6c7c23 */ /* 0x000fe2000801086b */
[----:B------:R-:W-:Y:S02]  /*6cb0*/  WARPGROUP.DEPBAR.LE gsb0, 0x0 ;  /* 0x00008000000079c5 */ /* 0x000fe40000010000 */
[----:B------:R-:W-:-:S02]  /*6cc0*/  WARPGROUP.ARRIVE ;  /* 0x00000000000079c5 */ /* 0x000fc40000000000 */
[----:B------:R2:W-:Y:S01]  /*6cd0*/  MUFU.EX2 R107, R113 ;  /* 0x00000071006b7308 */ /* 0x0005e20000000800 */
[--C-:B----4-:R-:W-:Y:S01]  /*6ce0*/  FFMA.FTZ R115, R115, UR5, -R116.reuse ;  /* 0x0000000573737c23 */ /* 0x110fe20008010874 */
[----:B------:R-:W-:Y:S01]  /*6cf0*/  FFMA.FTZ R116, R135, UR5, -R116 ;  /* 0x0000000587747c23 */ /* 0x000fe20008010874 */
[----:B------:R-:W-:Y:S01]  /*6d00*/  FFMA.FTZ R126, R126, UR5, -R125 ;  /* 0x000000057e7e7c23 */ /* 0x000fe2000801087d */
[----:B------:R-:W4:Y:S01]  /*6d10*/  SHFL.IDX PT, R135, R216, R5, 0x1f ;  /* 0x00001f05d8877589 */ /* 0x000f2200000e0000 */
[----:B------:R-:W-:Y:S01]  /*6d20*/  HGMMA.64x128x16.F32.BF16 R24, gdesc[UR8], R24, gsb0 ;  /* 0x01e00000081879f0 */ /* 0x000fe20008001818 */
[----:B------:R-:W-:Y:S01]  /*6d30*/  R2UR UR8, R230 ;  /* 0x00000000e60872ca */ /* 0x000fe200000e0000 */
[----:B------:R-:W-:Y:S01]  /*6d40*/  UMOV UR10, UR4 ;  /* 0x00000004000a7c82 */ /* 0x000fe20008000000 */
[----:B------:R-:W-:Y:S01]  /*6d50*/  R2UR UR9, R231 ;  /* 0x00000000e70972ca */ /* 0x000fe200000e0000 */
[----:B------:R-:W-:Y:S01]  /*6d60*/  UMOV UR11, 0x40000040 ;  /* 0x40000040000b7882 */ /* 0x000fe20000000000 */
[----:B--2---:R-:W-:Y:S01]  /*6d70*/  FSEL R113, R132, -INF , P2 ;  /* 0xff80000084717808 */ /* 0x004fe20001000000 */
[----:B------:R-:W-:-:S02]  /*6d80*/  VIADD R132, R5, 0x4 ;  /* 0x0000000405847836 */ /* 0x000fc40000000000 */
[----:B------:R-:W-:Y:S01]  /*6d90*/  FFMA.FTZ R125, R143, UR5, -R125 ;  /* 0x000000058f7d7c23 */ /* 0x000fe2000801087d */
[--C-:B-1----:R-:W-:Y:S01]  /*6da0*/  FFMA.FTZ R129, R129, UR5, -R127.reuse ;  /* 0x0000000581817c23 */ /* 0x102fe2000801087f */
[----:B------:R-:W-:Y:S01]  /*6db0*/  FFMA.FTZ R127, R142, UR5, -R127 ;  /* 0x000000058e7f7c23 */ /* 0x000fe2000801087f */
[--C-:B------:R-:W-:Y:S01]  /*6dc0*/  FFMA.FTZ R113, R113, UR5, -R114.reuse ;  /* 0x0000000571717c23 */ /* 0x100fe20008010872 */
[----:B------:R-:W1:Y:S01]  /*6dd0*/  SHFL.IDX PT, R128, R216, R132, 0x1f ;  /* 0x00001f84d8807589 */ /* 0x000e6200000e0000 */
[----:B------:R-:W-:Y:S01]  /*6de0*/  FFMA.FTZ R114, R134, UR5, -R114 ;  /* 0x0000000586727c23 */ /* 0x000fe20008010872 */
[----:B------:R-:W-:Y:S01]  /*6df0*/  FSEL R134, R136, -INF , P2 ;  /* 0xff80000088867808 */ /* 0x000fe20001000000 */
[--C-:B---3--:R-:W-:Y:S01]  /*6e00*/  FFMA.FTZ R120, R120, UR5, -R119.reuse ;  /* 0x0000000578787c23 */ /* 0x108fe20008010877 */
[----:B------:R-:W-:Y:S01]  /*6e10*/  FFMA.FTZ R119, R150, UR5, -R119 ;  /* 0x0000000596777c23 */ /* 0x000fe20008010877 */
[----:B------:R-:W-:Y:S01]  /*6e20*/  VIADD R150, R5, 0x8 ;  /* 0x0000000805967836 */ /* 0x000fe20000000000 */
[----:B------:R-:W2:Y:S01]  /*6e30*/  SHFL.IDX PT, R216, R216, R227, 0x1f ;  /* 0x00001fe3d8d87589 */ /* 0x000ea200000e0000 */
[--C-:B------:R-:W-:Y:S01]  /*6e40*/  FFMA.FTZ R124, R124, UR5, -R123.reuse ;  /* 0x000000057c7c7c23 */ /* 0x100fe2000801087b */
[----:B------:R-:W-:Y:S01]  /*6e50*/  FFMA.FTZ R123, R146, UR5, -R123 ;  /* 0x00000005927b7c23 */ /* 0x000fe2000801087b */
[----:B------:R-:W-:Y:S01]  /*6e60*/  MUFU.EX2 R110, R110 ;  /* 0x0000006e006e7308 */ /* 0x000fe20000000800 */
[----:B------:R-:W-:Y:S01]  /*6e70*/  R2UR UR4, R217 ;  /* 0x00000000d90472ca */ /* 0x000fe200000e0000 */
[--C-:B----4-:R-:W-:Y:S01]  /*6e80*/  FFMA.FTZ R134, R134, UR5, -R135.reuse ;  /* 0x0000000586867c23 */ /* 0x110fe20008010887 */
[----:B------:R-:W-:-:S05]  /*6e90*/  FFMA.FTZ R135, R138, UR5, -R135 ;  /* 0x000000058a877c23 */ /* 0x000fca0008010887 */
[----:B------:R-:W3:Y:S01]  /*6ea0*/  MUFU.EX2 R18, R18 ;  /* 0x0000001200127308 */ /* 0x000ee20000000800 */
[--C-:B-1----:R-:W-:Y:S01]  /*6eb0*/  FFMA.FTZ R139, R137, UR5, -R128.reuse ;  /* 0x00000005898b7c23 */ /* 0x102fe20008010880 */
[----:B------:R-:W-:-:S06]  /*6ec0*/  FFMA.FTZ R138, R130, UR5, -R128 ;  /* 0x00000005828a7c23 */ /* 0x000fcc0008010880 */
[----:B------:R-:W1:Y:S01]  /*6ed0*/  MUFU.EX2 R20, R20 ;  /* 0x0000001400147308 */ /* 0x000e620000000800 */
[--C-:B--2---:R-:W-:Y:S01]  /*6ee0*/  FFMA.FTZ R118, R118, UR5, -R216.reuse ;  /* 0x0000000576767c23 */ /* 0x104fe200080108d8 */
[----:B------:R-:W-:Y:S01]  /*6ef0*/  FFMA.FTZ R117, R117, UR5, -R216 ;  /* 0x0000000575757c23 */ /* 0x000fe200080108d8 */
[----:B------:R-:W-:-:S05]  /*6f00*/  VIADD R216, R5, 0x4 ;  /* 0x0000000405d87836 */ /* 0x000fca0000000000 */
[----:B------:R-:W2:Y:S08]  /*6f10*/  MUFU.EX2 R105, R105 ;  /* 0x0000006900697308 */ /* 0x000eb00000000800 */
[----:B------:R-:W4:Y:S08]  /*6f20*/  MUFU.EX2 R106, R106 ;  /* 0x0000006a006a7308 */ /* 0x000f300000000800 */
[----:B------:R-:W5:Y:S08]  /*6f30*/  MUFU.EX2 R108, R108 ;  /* 0x0000006c006c7308 */ /* 0x000f700000000800 */
[----:B------:R-:W5:Y:S08]  /*6f40*/  MUFU.EX2 R109, R109 ;  /* 0x0000006d006d7308 */ /* 0x000f700000000800 */
[----:B------:R-:W5:Y:S08]  /*6f50*/  MUFU.EX2 R112, R112 ;  /* 0x0000007000707308 */ /* 0x000f700000000800 */
[----:B------:R-:W5:Y:S08]  /*6f60*/  MUFU.EX2 R113, R113 ;  /* 0x0000007100717308 */ /* 0x000f700000000800 */
[----:B------:R-:W5:Y:S08]  /*6f70*/  MUFU.EX2 R115, R115 ;  /* 0x0000007300737308 */ /* 0x000f700000000800 */
[----:B------:R-:W5:Y:S08]  /*6f80*/  MUFU.EX2 R9, R9 ;  /* 0x0000000900097308 */ /* 0x000f700000000800 */
[----:B------:R-:W5:Y:S08]  /*6f90*/  MUFU.EX2 R11, R11 ;  /* 0x0000000b000b7308 */ /* 0x000f700000000800 */
[----:B------:R-:W5:Y:S08]  /*6fa0*/  MUFU.EX2 R13, R13 ;  /* 0x0000000d000d7308 */ /* 0x000f700000000800 */
[----:B------:R-:W-:Y:S08]  /*6fb0*/  MUFU.EX2 R14, R14 ;  /* 0x0000000e000e7308 */ /* 0x000ff00000000800 */
[----:B------:R-:W5:Y:S01]  /*6fc0*/  MUFU.EX2 R15, R15 ;  /* 0x0000000f000f7308 */ /* 0x000f620000000800 */
[----:B------:R-:W-:-:S02]  /*6fd0*/  WARPGROUP.DEPBAR.LE gsb0, 0x0 ;  /* 0x00008000000079c5 */ /* 0x000fc40000010000 */
[----:B------:R-:W-:-:S05]  /*6fe0*/  WARPGROUP.ARRIVE ;  /* 0x00000000000079c5 */ /* 0x000fca0000000000 */
[----:B------:R-:W5:Y:S01]  /*6ff0*/  MUFU.EX2 R16, R16 ;  /* 0x0000001000107308 */ /* 0x000f620000000800 */
[----:B------:R-:W-:Y:S01]  /*7000*/  HGMMA.64x128x16.F32.BF16 R24, gdesc[UR8], R24, gsb0 ;  /* 0x01e00000081879f0 */ /* 0x000fe20008001818 */
[----:B------:R-:W-:Y:S01]  /*7010*/  R2UR UR8, R228 ;  /* 0x00000000e40872ca */ /* 0x000fe200000e0000 */
[----:B------:R-:W-:Y:S01]  /*7020*/  UMOV UR10, UR6 ;  /* 0x00000006000a7c82 */ /* 0x000fe20008000000 */
[----:B------:R-:W-:Y:S01]  /*7030*/  R2UR UR9, R229 ;  /* 0x00000000e50972ca */ /* 0x000fe200000e0000 */
[----:B------:R-:W-:-:S03]  /*7040*/  UMOV UR11, 0x40000040 ;  /* 0x40000040000b7882 */ /* 0x000fc60000000000 */
[----:B------:R-:W5:Y:S08]  /*7050*/  MUFU.EX2 R101, R101 ;  /* 0x0000006500657308 */ /* 0x000f700000000800 */
[----:B------:R-:W-:Y:S08]  /*7060*/  MUFU.EX2 R102, R102 ;  /* 0x0000006600667308 */ /* 0x000ff00000000800 */
[----:B------:R-:W5:Y:S08]  /*7070*/  MUFU.EX2 R103, R103 ;  /* 0x0000006700677308 */ /* 0x000f700000000800 */
        /* <DEDUP_REMOVED lines=16> */
[----:B------:R-:W-:Y:S07]  /*7180*/  HGMMA.64x128x16.F32.BF16 R24, gdesc[UR8], R24, gsb0 ;  /* 0x01e00000081879f0 */ /* 0x000fee0008001818 */
        /* <DEDUP_REMOVED lines=11> */
[----:B------:R-:W-:Y:S04]  /*7240*/  SHFL.IDX PT, R130, R223, R132, 0x1f ;  /* 0x00001f84df827589 */ /* 0x000fe800000e0000 */
[----:B------:R-:W1:Y:S04]  /*7250*/  SHFL.IDX PT, R128, R223, R5, 0x1f ;  /* 0x00001f05df807589 */ /* 0x000e6800000e0000 */
[----:B------:R-:W2:Y:S04]  /*7260*/  SHFL.IDX PT, R132, R223, R151, 0x1f ;  /* 0x00001f97df847589 */ /* 0x000ea800000e0000 */
[----:B------:R-:W-:Y:S04]  /*7270*/  SHFL.IDX PT, R136, R223, R148, 0x1f ;  /* 0x00001f94df887589 */ /* 0x000fe800000e0000 */
[----:B------:R-:W4:Y:S01]  /*7280*/  SHFL.IDX PT, R147, R223, R218, 0x1f ;  /* 0x00001fdadf937589 */ /* 0x000f2200000e0000 */
[----:B---3--:R-:W-:-:S03]  /*7290*/  FADD.FTZ R131, R28, -R137 ;  /* 0x800000891c837221 */ /* 0x008fc60000010000 */
[----:B------:R-:W3:Y:S01]  /*72a0*/  SHFL.IDX PT, R141, R226, R151, 0x1f ;  /* 0x00001f97e28d7589 */ /* 0x000ee200000e0000 */
[----:B------:R2:W5:Y:S03]  /*72b0*/  MUFU.EX2 R28, R134 ;  /* 0x00000086001c7308 */ /* 0x0005660000000800 */
[----:B------:R-:W5:Y:S01]  /*72c0*/  SHFL.IDX PT, R133, R223, R149, 0x1f ;  /* 0x00001f95df857589 */ /* 0x000f6200000e0000 */
[--C-:B-1----:R-:W-:Y:S01]  /*72d0*/  FADD.FTZ R24, R24, -R128.reuse ;  /* 0x8000008018187221 */ /* 0x102fe20000010000 */
[----:B------:R-:W-:Y:S01]  /*72e0*/  FADD.FTZ R26, R26, -R128 ;  /* 0x800000801a1a7221 */ /* 0x000fe20000010000 */
[----:B------:R-:W-:Y:S01]  /*72f0*/  FADD.FTZ R128, R25, -R130 ;  /* 0x8000008219807221 */ /* 0x000fe20000010000 */
[----:B------:R-:W-:Y:S01]  /*7300*/  FADD.FTZ R25, R30, -R137 ;  /* 0x800000891e197221 */ /* 0x000fe20000010000 */
[----:B--2---:R-:W-:Y:S01]  /*7310*/  FADD.FTZ R134, R29, -R132 ;  /* 0x800000841d867221 */ /* 0x004fe20000010000 */
[----:B------:R-:W1:Y:S01]  /*7320*/  SHFL.IDX PT, R143, R226, R150, 0x1f ;  /* 0x00001f96e28f7589 */ /* 0x000e6200000e0000 */
[----:B------:R2:W-:Y:S01]  /*7330*/  MUFU.EX2 R29, R135 ;  /* 0x00000087001d7308 */ /* 0x0005e20000000800 */
[----:B------:R-:W-:Y:S01]  /*7340*/  FADD.FTZ R130, R27, -R130 ;  /* 0x800000821b827221 */ /* 0x000fe20000010000 */
[----:B------:R-:W-:Y:S01]  /*7350*/  FADD.FTZ R27, R31, -R132 ;  /* 0x800000841f1b7221 */ /* 0x000fe20000010000 */
[----:B------:R-:W1:Y:S01]  /*7360*/  SHFL.IDX PT, R140, R226, R218, 0x1f ;  /* 0x00001fdae28c7589 */ /* 0x000e6200000e0000 */
[--C-:B----4-:R-:W-:Y:S01]  /*7370*/  FADD.FTZ R137, R36, -R147.reuse ;  /* 0x8000009324897221 */ /* 0x110fe20000010000 */
[----:B------:R-:W-:-:S03]  /*7380*/  FADD.FTZ R38, R38, -R147 ;  /* 0x8000009326267221 */ /* 0x000fc60000010000 */
[----:B------:R4:W4:Y:S01]  /*7390*/  MUFU.EX2 R30, R139 ;  /* 0x0000008b001e7308 */ /* 0x0009220000000800 */
[--C-:B--2---:R-:W-:Y:S01]  /*73a0*/  FADD.FTZ R135, R33, -R136.reuse ;  /* 0x8000008821877221 */ /* 0x104fe20000010000 */
[----:B------:R-:W-:Y:S01]  /*73b0*/  FADD.FTZ R136, R35, -R136 ;  /* 0x8000008823887221 */ /* 0x000fe20000010000 */
[----:B------:R-:W-:Y:S01]  /*73c0*/  SHFL.IDX PT, R147, R224, R151, 0x1f ;  /* 0x00001f97e0937589 */ /* 0x000fe200000e0000 */
[--C-:B---3--:R-:W-:Y:S01]  /*73d0*/  FADD.FTZ R45, R45, -R141.reuse ;  /* 0x8000008d2d2d7221 */ /* 0x108fe20000010000 */
[----:B------:R-:W-:Y:S02]  /*73e0*/  FADD.FTZ R47, R47, -R141 ;  /* 0x8000008d2f2f7221 */ /* 0x000fe40000010000 */
[----:B------:R2:W3:Y:S01]  /*73f0*/  SHFL.IDX PT, R35, R225, R151, 0x1f ;  /* 0x00001f97e1237589 */ /* 0x0004e200000e0000 */
[--C-:B-----5:R-:W-:Y:S01]  /*7400*/  FADD.FTZ R132, R32, -R133.reuse ;  /* 0x8000008520847221 */ /* 0x120fe20000010000 */
[----:B------:R-:W-:Y:S01]  /*7410*/  FADD.FTZ R133, R34, -R133 ;  /* 0x8000008522857221 */ /* 0x000fe20000010000 */
[----:B------:R-:W5:Y:S01]  /*7420*/  MUFU.EX2 R31, R138 ;  /* 0x0000008a001f7308 */ /* 0x000f620000000800 */
[----:B------:R-:W5:Y:S04]  /*7430*/  SHFL.IDX PT, R32, R226, R148, 0x1f ;  /* 0x00001f94e2207589 */ /* 0x000f6800000e0000 */
[----:B------:R-:W5:Y:S01]  /*7440*/  SHFL.IDX PT, R145, R226, R5, 0x1f ;  /* 0x00001f05e2917589 */ /* 0x000f6200000e0000 */
[--C-:B-1----:R-:W-:Y:S01]  /*7450*/  FADD.FTZ R44, R44, -R143.reuse ;  /* 0x8000008f2c2c7221 */ /* 0x102fe20000010000 */
[----:B------:R-:W-:-:S02]  /*7460*/  FADD.FTZ R46, R46, -R143 ;  /* 0x8000008f2e2e7221 */ /* 0x000fc40000010000 */
[----:B--2---:R-:W2:Y:S01]  /*7470*/  LDL R151, [R1+0x1c] ;  /* 0x00001c0001977983 */ /* 0x004ea20000100800 */
[--C-:B------:R-:W-:Y:S01]  /*7480*/  FADD.FTZ R52, R52, -R140.reuse ;  /* 0x8000008c34347221 */ /* 0x100fe20000010000 */
[----:B------:R-:W-:Y:S02]  /*7490*/  FADD.FTZ R54, R54, -R140 ;  /* 0x8000008c36367221 */ /* 0x000fe40000010000 */
[----:B------:R-:W1:Y:S04]  /*74a0*/  SHFL.IDX PT, R142, R226, R149, 0x1f ;  /* 0x00001f95e28e7589 */ /* 0x000e6800000e0000 */
[----:B----4-:R-:W4:Y:S04]  /*74b0*/  SHFL.IDX PT, R139, R225, R5, 0x1f ;  /* 0x00001f05e18b7589 */ /* 0x010f2800000e0000 */
[----:B------:R-:W4:Y:S01]  /*74c0*/  SHFL.IDX PT, R146, R223, R227, 0x1f ;  /* 0x00001fe3df927589 */ /* 0x000f2200000e0000 */
[--C-:B---3--:R-:W-:Y:S01]  /*74d0*/  FADD.FTZ R61, R61, -R35.reuse ;  /* 0x800000233d3d7221 */ /* 0x108fe20000010000 */
[----:B------:R-:W-:-:S02]  /*74e0*/  FADD.FTZ R63, R63, -R35 ;  /* 0x800000233f3f7221 */ /* 0x000fc40000010000 */
[----:B------:R-:W3:Y:S01]  /*74f0*/  SHFL.IDX PT, R141, R225, R150, 0x1f ;  /* 0x00001f96e18d7589 */ /* 0x000ee200000e0000 */
[--C-:B-----5:R-:W-:Y:S01]  /*7500*/  FADD.FTZ R49, R49, -R32.reuse ;  /* 0x8000002031317221 */ /* 0x120fe20000010000 */
[----:B------:R-:W-:Y:S01]  /*7510*/  FADD.FTZ R51, R51, -R32 ;  /* 0x8000002033337221 */ /* 0x000fe20000010000 */
[----:B------:R-:W-:Y:S01]  /*7520*/  MUFU.EX2 R35, R125 ;  /* 0x0000007d00237308 */ /* 0x000fe20000000800 */
[----:B------:R-:W-:Y:S01]  /*7530*/  SHFL.IDX PT, R143, R224, R149, 0x1f ;  /* 0x00001f95e08f7589 */ /* 0x000fe200000e0000 */
[--C-:B------:R-:W-:Y:S01]  /*7540*/  FADD.FTZ R40, R40, -R145.reuse ;  /* 0x8000009128287221 */ /* 0x100fe20000010000 */
[----:B------:R-:W-:Y:S02]  /*7550*/  FADD.FTZ R42, R42, -R145 ;  /* 0x800000912a2a7221 */ /* 0x000fe40000010000 */
[----:B------:R-:W5:Y:S03]  /*7560*/  SHFL.IDX PT, R34, R225, R216, 0x1f ;  /* 0x00001fd8e1227589 */ /* 0x000f6600000e0000 */
[----:B------:R3:W5:Y:S01]  /*7570*/  MUFU.EX2 R32, R129 ;  /* 0x0000008100207308 */ /* 0x0007620000000800 */
[--C-:B-1----:R-:W-:Y:S01]  /*7580*/  FADD.FTZ R48, R48, -R142.reuse ;  /* 0x8000008e30307221 */ /* 0x102fe20000010000 */
[----:B------:R-:W-:Y:S01]  /*7590*/  FADD.FTZ R50, R50, -R142 ;  /* 0x8000008e32327221 */ /* 0x000fe20000010000 */
[----:B------:R-:W1:Y:S01]  /*75a0*/  SHFL.IDX PT, R140, R225, R149, 0x1f ;  /* 0x00001f95e18c7589 */ /* 0x000e6200000e0000 */
[--C-:B----4-:R-:W-:Y:S01]  /*75b0*/  FADD.FTZ R56, R56, -R139.reuse ;  /* 0x8000008b38387221 */ /* 0x110fe20000010000 */
[----:B------:R-:W-:-:S02]  /*75c0*/  FADD.FTZ R58, R58, -R139 ;  /* 0x8000008b3a3a7221 */ /* 0x000fc40000010000 */
[----:B------:R-:W-:Y:S01]  /*75d0*/  SHFL.IDX PT, R142, R224, R150, 0x1f ;  /* 0x00001f96e08e7589 */ /* 0x000fe200000e0000 */
[----:B------:R-:W-:-:S03]  /*75e0*/  FADD.FTZ R37, R37, -R146 ;  /* 0x8000009225257221 */ /* 0x000fc60000010000 */
[----:B------:R-:W-:Y:S01]  /*75f0*/  SHFL.IDX PT, R144, R226, R216, 0x1f ;  /* 0x00001fd8e2907589 */ /* 0x000fe200000e0000 */
[----:B------:R-:W-:Y:S01]  /*7600*/  FMUL.FTZ R25, R10, R25 ;  /* 0x000000190a197220 */ /* 0x000fe20000410000 */
[--C-:B---3--:R-:W-:Y:S01]  /*7610*/  FADD.FTZ R60, R60, -R141.reuse ;  /* 0x8000008d3c3c7221 */ /* 0x108fe20000010000 */
[----:B------:R-:W-:Y:S01]  /*7620*/  FADD.FTZ R62, R62, -R141 ;  /* 0x8000008d3e3e7221 */ /* 0x000fe20000010000 */
[----:B------:R-:W-:Y:S01]  /*7630*/  SHFL.IDX PT, R129, R224, R5, 0x1f ;  /* 0x00001f05e0817589 */ /* 0x000fe200000e0000 */
[----:B------:R-:W-:Y:S01]  /*7640*/  FMUL.FTZ R27, R12, R27 ;  /* 0x0000001b0c1b7220 */ /* 0x000fe20000410000 */
[----:B------:R-:W-:Y:S01]  /*7650*/  FMUL.FTZ R26, R7, R26 ;  /* 0x0000001a071a7220 */ /* 0x000fe20000410000 */
[----:B------:R-:W-:Y:S01]  /*7660*/  MUFU.EX2 R123, R123 ;  /* 0x0000007b007b7308 */ /* 0x000fe20000000800 */
[----:B------:R-:W-:Y:S01]  /*7670*/  SHFL.IDX PT, R139, R224, R216, 0x1f ;  /* 0x00001fd8e08b7589 */ /* 0x000fe200000e0000 */
[----:B------:R-:W-:Y:S01]  /*7680*/  FADD.FTZ R39, R39, -R146 ;  /* 0x8000009227277221 */ /* 0x000fe20000010000 */
[--C-:B-----5:R-:W-:Y:S01]  /*7690*/  FADD.FTZ R57, R57, -R34.reuse ;  /* 0x8000002239397221 */ /* 0x120fe20000010000 */
[----:B------:R-:W-:Y:S01]  /*76a0*/  FADD.FTZ R59, R59, -R34 ;  /* 0x800000223b3b7221 */ /* 0x000fe20000010000 */
[----:B------:R-:W-:Y:S04]  /*76b0*/  SHFL.IDX PT, R145, R224, R148, 0x1f ;  /* 0x00001f94e0917589 */ /* 0x000fe800000e0000 */
[----:B------:R-:W-:Y:S04]  /*76c0*/  SHFL.IDX PT, R149, R224, R218, 0x1f ;  /* 0x00001fdae0957589 */ /* 0x000fe800000e0000 */
[----:B------:R-:W3:Y:S04]  /*76d0*/  SHFL.IDX PT, R33, R226, R227, 0x1f ;  /* 0x00001fe3e2217589 */ /* 0x000ee800000e0000 */
[----:B------:R-:W4:Y:S04]  /*76e0*/  SHFL.IDX PT, R138, R225, R148, 0x1f ;  /* 0x00001f94e18a7589 */ /* 0x000f2800000e0000 */
[----:B------:R-:W5:Y:S01]  /*76f0*/  SHFL.IDX PT, R36, R225, R218, 0x1f ;  /* 0x00001fdae1247589 */ /* 0x000f6200000e0000 */
[----:B------:R-:W-:Y:S01]  /*7700*/  FADD.FTZ R141, R80, -R143 ;  /* 0x8000008f508d7221 */ /* 0x000fe20000010000 */
[----:B------:R5:W5:Y:S01]  /*7710*/  MUFU.EX2 R34, R126 ;  /* 0x0000007e00227308 */ /* 0x000b620000000800 */
[----:B------:R-:W-:Y:S01]  /*7720*/  FMUL.FTZ R37, R19, R37 ;  /* 0x0000002513257220 */ /* 0x000fe20000410000 */
[----:B------:R-:W5:Y:S01]  /*7730*/  SHFL.IDX PT, R224, R224, R227, 0x1f ;  /* 0x00001fe3e0e07589 */ /* 0x000f6200000e0000 */
[--C-:B-1----:R-:W-:Y:S01]  /*7740*/  FADD.FTZ R66, R66, -R140.reuse ;  /* 0x8000008c42427221 */ /* 0x102fe20000010000 */
[----:B------:R-:W-:-:S04]  /*7750*/  FADD.FTZ R64, R64, -R140 ;  /* 0x8000008c40407221 */ /* 0x000fc80000010000 */
[----:B------:R-:W-:Y:S01]  /*7760*/  MUFU.EX2 R122, R122 ;  /* 0x0000007a007a7308 */ /* 0x000fe20000000800 */
[----:B------:R-:W1:Y:S01]  /*7770*/  SHFL.IDX PT, R225, R225, R227, 0x1f ;  /* 0x00001fe3e1e17589 */ /* 0x000e6200000e0000 */
[----:B------:R-:W-:Y:S01]  /*7780*/  FADD.FTZ R143, R82, -R143 ;  /* 0x8000008f528f7221 */ /* 0x000fe20000010000 */
[----:B------:R-:W-:-:S05]  /*7790*/  FMUL.FTZ R82, R17, R137 ;  /* 0x0000008911527220 */ /* 0x000fca0000410000 */
[----:B------:R-:W-:Y:S01]  /*77a0*/  MUFU.EX2 R121, R121 ;  /* 0x0000007900797308 */ /* 0x000fe20000000800 */
[--C-:B---3--:R-:W-:Y:S01]  /*77b0*/  FADD.FTZ R53, R53, -R33.reuse ;  /* 0x8000002135357221 */ /* 0x108fe20000010000 */
[----:B------:R-:W-:Y:S01]  /*77c0*/  FADD.FTZ R55, R55, -R33 ;  /* 0x8000002137377221 */ /* 0x000fe20000010000 */
[--C-:B----4-:R-:W-:Y:S01]  /*77d0*/  FADD.FTZ R125, R67, -R138.reuse ;  /* 0x8000008a437d7221 */ /* 0x110fe20000010000 */
[----:B------:R-:W-:Y:S01]  /*77e0*/  FADD.FTZ R65, R65, -R138 ;  /* 0x8000008a41417221 */ /* 0x000fe20000010000 */
[----:B------:R-:W-:Y:S01]  /*77f0*/  F2FP.BF16.F32.PACK_AB R82, R37, R82 ;  /* 0x000000522552723e */ /* 0x000fe200000010ff */
[--C-:B-----5:R-:W-:Y:S01]  /*7800*/  FADD.FTZ R126, R68, -R36.reuse ;  /* 0x80000024447e7221 */ /* 0x120fe20000010000 */
[----:B------:R-:W-:Y:S01]  /*7810*/  FADD.FTZ R67, R70, -R36 ;  /* 0x8000002446437221 */ /* 0x000fe20000010000 */
[----:B------:R3:W4:Y:S01]  /*7820*/  MUFU.EX2 R33, R127 ;  /* 0x0000007f00217308 */ /* 0x0007220000000800 */
[----:B------:R-:W-:Y:S01]  /*7830*/  FMUL.FTZ R38, R18, R38 ;  /* 0x0000002612267220 */ /* 0x000fe20000410000 */
[--C-:B------:R-:W-:Y:S01]  /*7840*/  FADD.FTZ R150, R85, -R224.reuse ;  /* 0x800000e055967221 */ /* 0x100fe20000010000 */
[----:B------:R-:W-:Y:S01]  /*7850*/  FMUL.FTZ R85, R8, R130 ;  /* 0x0000008208557220 */ /* 0x000fe20000410000 */
[----:B------:R-:W-:Y:S01]  /*7860*/  FADD.FTZ R224, R87, -R224 ;  /* 0x800000e057e07221 */ /* 0x000fe20000010000 */
[----:B------:R-:W-:-:S03]  /*7870*/  F2FP.BF16.F32.PACK_AB R87, R27, R25 ;  /* 0x000000191b57723e */ /* 0x000fc600000010ff */
[----:B------:R-:W-:Y:S01]  /*7880*/  MUFU.EX2 R120, R120 ;  /* 0x0000007800787308 */ /* 0x000fe20000000800 */
[----:B-1----:R-:W-:Y:S01]  /*7890*/  FADD.FTZ R70, R69, -R225 ;  /* 0x800000e145467221 */ /* 0x002fe20000010000 */
[----:B------:R-:W-:Y:S01]  /*78a0*/  FMUL.FTZ R25, R111, R65 ;  /* 0x000000416f197220 */ /* 0x000fe20000410000 */
[----:B------:R-:W-:Y:S01]  /*78b0*/  F2FP.BF16.F32.PACK_AB R85, R85, R26 ;  /* 0x0000001a5555723e */ /* 0x000fe200000010ff */
[----:B------:R-:W-:-:S04]  /*78c0*/  FMUL.FTZ R65, R110, R66 ;  /* 0x000000426e417220 */ /* 0x000fc80000410000 */
[----:B------:R-:W-:Y:S01]  /*78d0*/  MUFU.EX2 R119, R119 ;  /* 0x0000007700777308 */ /* 0x000fe20000000800 */
[----:B------:R-:W-:Y:S01]  /*78e0*/  FMUL.FTZ R39, R20, R39 ;  /* 0x0000002714277220 */ /* 0x000fe20000410000 */
[----:B------:R-:W-:Y:S01]  /*78f0*/  FMUL.FTZ R60, R105, R60 ;  /* 0x0000003c693c7220 */ /* 0x000fe20000410000 */
[----:B------:R-:W-:-:S05]  /*7900*/  FMUL.FTZ R61, R107, R61 ;  /* 0x0000003d6b3d7220 */ /* 0x000fca0000410000 */
[----:B------:R-:W-:Y:S01]  /*7910*/  MUFU.EX2 R118, R118 ;  /* 0x0000007600767308 */ /* 0x000fe20000000800 */
[----:B------:R-:W-:Y:S01]  /*7920*/  FMUL.FTZ R62, R106, R62 ;  /* 0x0000003e6a3e7220 */ /* 0x000fe20000410000 */
[----:B------:R-:W-:Y:S01]  /*7930*/  FMUL.FTZ R63, R108, R63 ;  /* 0x0000003f6c3f7220 */ /* 0x000fe20000410000 */
[----:B------:R-:W-:Y:S01]  /*7940*/  FMUL.FTZ R64, R109, R64 ;  /* 0x000000406d407220 */ /* 0x000fe20000410000 */
[--C-:B------:R-:W-:Y:S01]  /*7950*/  FADD.FTZ R41, R41, -R144.reuse ;  /* 0x8000009029297221 */ /* 0x100fe20000010000 */
[----:B------:R-:W-:-:S03]  /*7960*/  FADD.FTZ R43, R43, -R144 ;  /* 0x800000902b2b7221 */ /* 0x000fc60000010000 */
[----:B------:R1:W5:Y:S01]  /*7970*/  MUFU.EX2 R36, R124 ;  /* 0x0000007c00247308 */ /* 0x0003620000000800 */
[----:B------:R-:W-:Y:S01]  /*7980*/  FMUL.FTZ R26, R112, R125 ;  /* 0x0000007d701a7220 */ /* 0x000fe20000410000 */
[----:B------:R-:W-:Y:S01]  /*7990*/  FMUL.FTZ R66, R113, R126 ;  /* 0x0000007e71427220 */ /* 0x000fe20000410000 */
[----:B------:R-:W-:-:S05]  /*79a0*/  FMUL.FTZ R27, R115, R70 ;  /* 0x00000046731b7220 */ /* 0x000fca0000410000 */
[----:B------:R-:W5:Y:S01]  /*79b0*/  MUFU.EX2 R37, R117 ;  /* 0x0000007500257308 */ /* 0x000f620000000800 */
[----:B---3--:R-:W-:Y:S01]  /*79c0*/  FADD.FTZ R127, R72, -R129 ;  /* 0x80000081487f7221 */ /* 0x008fe20000010000 */
[----:B------:R-:W-:Y:S01]  /*79d0*/  FADD.FTZ R138, R73, -R139 ;  /* 0x8000008b498a7221 */ /* 0x000fe20000010000 */
[----:B------:R-:W-:Y:S01]  /*79e0*/  FADD.FTZ R129, R74, -R129 ;  /* 0x800000814a817221 */ /* 0x000fe20000010000 */
[----:B------:R-:W-:Y:S01]  /*79f0*/  FADD.FTZ R139, R75, -R139 ;  /* 0x8000008b4b8b7221 */ /* 0x000fe20000010000 */
[--C-:B------:R-:W-:Y:S01]  /*7a00*/  FADD.FTZ R140, R76, -R142.reuse ;  /* 0x8000008e4c8c7221 */ /* 0x100fe20000010000 */
[----:B------:R-:W-:Y:S01]  /*7a10*/  FADD.FTZ R146, R77, -R147 ;  /* 0x800000934d927221 */ /* 0x000fe20000010000 */
[----:B------:R-:W-:Y:S01]  /*7a20*/  FADD.FTZ R144, R81, -R145 ;  /* 0x8000009151907221 */ /* 0x000fe20000010000 */
[----:B------:R-:W-:Y:S01]  /*7a30*/  FADD.FTZ R148, R84, -R149 ;  /* 0x8000009554947221 */ /* 0x000fe20000010000 */
[----:B-1----:R-:W-:Y:S01]  /*7a40*/  FADD.FTZ R124, R71, -R225 ;  /* 0x800000e1477c7221 */ /* 0x002fe20000010000 */
[----:B------:R-:W-:Y:S01]  /*7a50*/  FADD.FTZ R145, R83, -R145 ;  /* 0x8000009153917221 */ /* 0x000fe20000010000 */
[----:B------:R-:W-:Y:S01]  /*7a60*/  FADD.FTZ R149, R86, -R149 ;  /* 0x8000009556957221 */ /* 0x000fe20000010000 */
        /* <DEDUP_REMOVED lines=47> */
[----:B----4-:R-:W-:Y:S01]  /*7d60*/  FMUL.FTZ R63, R33, R142 ;  /* 0x0000008e213f7220 */ /* 0x010fe20000410000 */
[----:B------:R-:W-:Y:S01]  /*7d70*/  F2FP.BF16.F32.PACK_AB R81, R136, R81 ;  /* 0x000000518851723e */ /* 0x000fe200000010ff */
[----:B------:R-:W-:Y:S01]  /*7d80*/  FMUL.FTZ R38, R35, R147 ;  /* 0x0000009323267220 */ /* 0x000fe20000410000 */
[----:B------:R-:W-:Y:S01]  /*7d90*/  F2FP.BF16.F32.PACK_AB R68, R57, R56 ;  /* 0x000000383944723e */ /* 0x000fe200000010ff */
[----:B-----5:R-:W-:Y:S01]  /*7da0*/  FMUL.FTZ R56, R36, R141 ;  /* 0x0000008d24387220 */ /* 0x020fe20000410000 */
        /* <DEDUP_REMOVED lines=22> */
[----:B------:R-:W-:Y:S01]  /*7f10*/  UMOV UR6, UR4 ;  /* 0x0000000400067c82 */ /* 0x000fe20008000000 */
[----:B------:R-:W-:Y:S01]  /*7f20*/  F2FP.BF16.F32.PACK_AB R57, R26, R57 ;  /* 0x000000391a39723e */ /* 0x000fe200000010ff */
[----:B------:R-:W-:Y:S01]  /*7f30*/  UMOV UR7, 0x40000040 ;  /* 0x4000004000077882 */ /* 0x000fe20000000000 */
[----:B------:R-:W-:Y:S01]  /*7f40*/  F2FP.BF16.F32.PACK_AB R58, R27, R58 ;  /* 0x0000003a1b3a723e */ /* 0x000fe200000010ff */
[----:B------:R-:W3:Y:S01]  /*7f50*/  LDL R38, [R1+0x30] ;  /* 0x0000300001267983 */ /* 0x000ee20000100800 */
[----:B------:R-:W-:Y:S02]  /*7f60*/  F2FP.BF16.F32.PACK_AB R59, R224, R59 ;  /* 0x0000003be03b723e */ /* 0x000fe400000010ff */
[----:B------:R-:W-:Y:S02]  /*7f70*/  F2FP.BF16.F32.PACK_AB R24, R221, R219 ;  /* 0x000000dbdd18723e */ /* 0x000fe400000010ff */
[----:B------:R-:W-:-:S02]  /*7f80*/  F2FP.BF16.F32.PACK_AB R25, R8, R7 ;  /* 0x000000070819723e */ /* 0x000fc400000010ff */
[----:B------:R-:W-:Y:S02]  /*7f90*/  F2FP.BF16.F32.PACK_AB R26, R11, R9 ;  /* 0x000000090b1a723e */ /* 0x000fe400000010ff */
[----:B------:R-:W-:Y:S01]  /*7fa0*/  F2FP.BF16.F32.PACK_AB R27, R12, R10 ;  /* 0x0000000a0c1b723e */ /* 0x000fe200000010ff */
[----:B--2---:R-:W-:-:S04]  /*7fb0*/  IMAD R39, R0, 0x4000, R151 ;  /* 0x0000400000277824 */ /* 0x004fc800078e0297 */
[----:B------:R-:W-:-:S05]  /*7fc0*/  IMAD R39, R39, 0x2, R222 ;  /* 0x0000000227277824 */ /* 0x000fca00078e02de */
[----:B------:R-:W-:Y:S04]  /*7fd0*/  STSM.16.MT88.4 [R39+0x20c00], R84 ;  /* 0x020c005427007844 */ /* 0x000fe80000004200 */
[----:B------:R-:W-:Y:S04]  /*7fe0*/  STSM.16.MT88.4 [R39+0x21400], R80 ;  /* 0x0214005027007844 */ /* 0x000fe80000004200 */
[----:B------:R-:W-:Y:S04]  /*7ff0*/  STSM.16.MT88.4 [R39+0x21c00], R76 ;  /* 0x021c004c27007844 */ /* 0x000fe80000004200 */
[----:B------:R-:W-:Y:S04]  /*8000*/  STSM.16.MT88.4 [R39+0x22400], R72 ;  /* 0x0224004827007844 */ /* 0x000fe80000004200 */
[----:B------:R-:W-:Y:S04]  /*8010*/  STSM.16.MT88.4 [R39+0x22c00], R68 ;  /* 0x022c004427007844 */ /* 0x000fe80000004200 */
[----:B------:R-:W-:Y:S04]  /*8020*/  STSM.16.MT88.4 [R39+0x23400], R64 ;  /* 0x0234004027007844 */ /* 0x000fe80000004200 */
[----:B------:R-:W-:Y:S04]  /*8030*/  STSM.16.MT88.4 [R39+0x23c00], R60 ;  /* 0x023c003c27007844 */ /* 0x000fe80000004200 */
[----:B------:R1:W-:Y:S01]  /*8040*/  STSM.16.MT88.4 [R39+0x24400], R56 ;  /* 0x0244003827007844 */ /* 0x0003e20000004200 */
        /* <DEDUP_REMOVED lines=40> */
[----:B------:R-:W-:Y:S01]  /*82d0*/  F2FP.BF16.F32.PACK_AB R28, R30, R28 ;  /* 0x0000001c1e1c723e */ /* 0x000fe200000010ff */
[----:B------:R-:W-:Y:S02]  /*82e0*/  WARPGROUP.DEPBAR.LE gsb0, 0x0 ;  /* 0x00008000000079c5 */ /* 0x000fe40000010000 */
[----:B------:R-:W-:Y:S02]  /*82f0*/  F2FP.BF16.F32.PACK_AB R24, R111, R109 ;  /* 0x0000006d6f18723e */ /* 0x000fe400000010ff */
[----:B------:R-:W-:Y:S02]  /*8300*/  F2FP.BF16.F32.PACK_AB R25, R112, R110 ;  /* 0x0000006e7019723e */ /* 0x000fe400000010ff */
[----:B------:R-:W-:-:S02]  /*8310*/  F2FP.BF16.F32.PACK_AB R26, R115, R113 ;  /* 0x00000071731a723e */ /* 0x000fc400000010ff */
[----:B------:R-:W-:-:S04]  /*8320*/  F2FP.BF16.F32.PACK_AB R27, R116, R114 ;  /* 0x00000072741b723e */ /* 0x000fc800000010ff */
[----:B------:R-:W-:-:S06]  /*8330*/  WARPGROUP.ARRIVE ;  /* 0x00000000000079c5 */ /* 0x000fcc0000000000 */
[----:B------:R-:W-:Y:S01]  /*8340*/  HGMMA.64x64x16.F32.BF16 R184, R24, gdesc[UR4].tnspB, R184, gsb0 ;  /* 0x40e0000418b87df0 */ /* 0x000fe200080018b8 */
[----:B------:R-:W-:Y:S01]  /*8350*/  F2FP.BF16.F32.PACK_AB R29, R31, R29 ;  /* 0x0000001d1f1d723e */ /* 0x000fe200000010ff */
[----:B------:R-:W-:Y:S01]  /*8360*/  UIADD3 UR6, UR4, 0x300, URZ ;  /* 0x0000030004067890 */ /* 0x000fe2000fffe03f */
[----:B------:R-:W-:Y:S02]  /*8370*/  F2FP.BF16.F32.PACK_AB R30, R34, R32 ;  /* 0x00000020221e723e */ /* 0x000fe400000010ff */
[----:B------:R-:W-:Y:S01]  /*8380*/  F2FP.BF16.F32.PACK_AB R31, R35, R33 ;  /* 0x00000021231f723e */ /* 0x000fe200000010ff */
[----:B------:R-:W-:Y:S01]  /*8390*/  UMOV UR7, 0x40000040 ;  /* 0x4000004000077882 */ /* 0x000fe20000000000 */
[----:B------:R-:W-:Y:S01]  /*83a0*/  F2FP.BF16.F32.PACK_AB R116, R122, R36 ;  /* 0x000000247a74723e */ /* 0x000fe200000010ff */
[----:B------:R-:W-:Y:S02]  /*83b0*/  WARPGROUP.DEPBAR.LE gsb0, 0x0 ;  /* 0x00008000000079c5 */ /* 0x000fe40000010000 */
[----:B------:R-:W-:-:S06]  /*83c0*/  WARPGROUP.ARRIVE ;  /* 0x00000000000079c5 */ /* 0x000fcc0000000000 */
[----:B------:R-:W-:Y:S01]  /*83d0*/  HGMMA.64x64x16.F32.BF16 R184, R28, gdesc[UR4].tnspB, R184, gsb0 ;  /* 0x40e000041cb87df0 */ /* 0x000fe200080018b8 */
[----:B------:R-:W-:Y:S01]  /*83e0*/  F2FP.BF16.F32.PACK_AB R117, R121, R123 ;  /* 0x0000007b7975723e */ /* 0x000fe200000010ff */
[----:B------:R-:W-:Y:S01]  /*83f0*/  UIADD3 UR6, UR4, 0x380, URZ ;  /* 0x0000038004067890 */ /* 0x000fe2000fffe03f */
[----:B------:R-:W-:Y:S02]  /*8400*/  F2FP.BF16.F32.PACK_AB R118, R118, R120 ;  /* 0x000000787676723e */ /* 0x000fe400000010ff */
[----:B------:R-:W-:Y:S01]  /*8410*/  F2FP.BF16.F32.PACK_AB R119, R37, R119 ;  /* 0x000000772577723e */ /* 0x000fe200000010ff */
[----:B------:R-:W-:Y:S01]  /*8420*/  UMOV UR7, 0x40000040 ;  /* 0x4000004000077882 */ /* 0x000fe20000000000 */
[----:B------:R-:W-:Y:S02]  /*8430*/  WARPGROUP.DEPBAR.LE gsb0, 0x0 ;  /* 0x00008000000079c5 */ /* 0x000fe40000010000 */
[----:B------:R-:W-:-:S06]  /*8440*/  WARPGROUP.ARRIVE ;  /* 0x00000000000079c5 */ /* 0x000fcc0000000000 */
[----:B------:R-:W-:Y:S01]  /*8450*/  HGMMA.64x64x16.F32.BF16 R184, R116, gdesc[UR4].tnspB, R184, gsb0 ;  /* 0x40e0000474b87df0 */ /* 0x000fe200080018b8 */
[----:B------:R-:W-:Y:S01]  /*8460*/  R2UR UR5, R222 ;  /* 0x00000000de0572ca */ /* 0x000fe200000e0000 */
[----:B---3--:R-:W-:-:S05]  /*8470*/  IMAD R7, R0, 0x800, R38 ;  /* 0x0000080000077824 */ /* 0x008fca00078e0226 */
[----:B------:R-:W-:-:S07]  /*8480*/  R2UR UR8, R7 ;  /* 0x00000000070872ca */ /* 0x000fce00000e0000 */
[----:B------:R-:W-:-:S04]  /*8490*/  USHF.R.U32.HI UR5, URZ, 0x4, UR5 ;  /* 0x000000043f057899 */ /* 0x000fc80008011605 */
[----:B------:R-:W-:Y:S02]  /*84a0*/  ULOP3.LUT UR9, UR5, 0x3fff, URZ, 0xc0, !UPT ;  /* 0x00003fff05097892 */ /* 0x000fe4000f8ec03f */
[----:B------:R-:W-:Y:S01]  /*84b0*/  UMOV UR4, UR8 ;  /* 0x0000000800047c82 */ /* 0x000fe20008000000 */
[----:B------:R-:W-:Y:S01]  /*84c0*/  UMOV UR5, 0x40000040 ;  /* 0x4000004000057882 */ /* 0x000fe20000000000 */
[----:B------:R-:W-:-:S03]  /*84d0*/  UMOV UR7, 0x40000040 ;  /* 0x4000004000077882 */ /* 0x000fc60000000000 */
[----:B------:R-:W-:Y:S01]  /*84e0*/  UMOV UR6, UR9 ;  /* 0x0000000900067c82 */ /* 0x000fe20008000000 */
        /* <DEDUP_REMOVED lines=58> */
.L_x_1076:
[----:B------:R-:W-:Y:S01]  /*8890*/  IMAD R220, R0, 0x400, R220 ;  /* 0x0000040000dc7824 */ /* 0x000fe200078e02dc */
[----:B------:R-:W-:Y:S01]  /*88a0*/  UMOV UR7, 0x40000040 ;  /* 0x4000004000077882 */ /* 0x000fe20000000000 */
[----:B------:R-:W-:Y:S01]  /*88b0*/  VIADD R7, R6, 0x30c40 ;  /* 0x00030c4006077836 */ /* 0x000fe20000000000 */
[----:B------:R-:W1:Y:S02]  /*88c0*/  S2R R8, SR_TID.X ;  /* 0x0000000000087919 */ /* 0x000e640000002100 */
[----:B------:R-:W-:Y:S02]  /*88d0*/  R2UR UR4, R220 ;  /* 0x00000000dc0472ca */ /* 0x000fe400000e0000 */
[----:B------:R-:W-:-:S04]  /*88e0*/  PRMT R7, RZ, 0x654, R7 ;  /* 0x00000654ff077816 */ /* 0x000fc80000000007 */
[----:B------:R2:W-:Y:S01]  /*88f0*/  SYNCS.ARRIVE.TRANS64.RED.A1T0 RZ, [R7+URZ], RZ ;  /* 0x000000ff07ff79a7 */ /* 0x0005e2000810043f */
[----:B------:R-:W-:-:S06]  /*8900*/  WARPGROUP.ARRIVE ;  /* 0x00000000000079c5 */ /* 0x000fcc0000000000 */
[----:B------:R-:W-:Y:S02]  /*8910*/  UMOV UR6, UR4 ;  /* 0x0000000400067c82 */ /* 0x000fe40008000000 */
[----:B------:R-:W-:Y:S01]  /*8920*/  HGMMA.64x64x16.F32.BF16 R152, R84, gdesc[UR4].tnspB, R152, gsb0 ;  /* 0x40e0000454987df0 */ /* 0x000fe20008001898 */
[----:B------:R-:W-:Y:S01]  /*8930*/  UIADD3 UR6, UR4, 0x80, URZ ;  /* 0x0000008004067890 */ /* 0x000fe2000fffe03f */
[----:B------:R-:W-:Y:S01]  /*8940*/  UMOV UR7, 0x40000040 ;  /* 0x4000004000077882 */ /* 0x000fe20000000000 */
[----:B-1----:R-:W-:-:S05]  /*8950*/  SHF.R.U32.HI R8, RZ, 0x7, R8 ;  /* 0x00000007ff087819 */ /* 0x002fca0000011608 */
[----:B------:R-:W-:Y:S01]  /*8960*/  VIADD R8, R8, 0x9 ;  /* 0x0000000908087836 */ /* 0x000fe20000000000 */
        /* <DEDUP_REMOVED lines=36> */
[----:B-1----:R-:W1:Y:S01]  /*8bb0*/  S2R R8, SR_TID.X ;  /* 0x0000000000087919 */ /* 0x002e620000002100 */
[----:B------:R2:W-:Y:S04]  /*8bc0*/  STS.128 [R2+0x8000], R24 ;  /* 0x0080001802007388 */ /* 0x0005e80000000c00 */
[----:B------:R2:W-:Y:S04]  /*8bd0*/  STS.128 [R2+0x8800], R28 ;  /* 0x0088001c02007388 */ /* 0x0005e80000000c00 */
[----:B------:R2:W-:Y:S04]  /*8be0*/  STS.128 [R2+0x9000], R32 ;  /* 0x0090002002007388 */ /* 0x0005e80000000c00 */
[----:B------:R2:W-:Y:S04]  /*8bf0*/  STS.128 [R2+0x9800], R36 ;  /* 0x0098002402007388 */ /* 0x0005e80000000c00 */
[----:B------:R2:W-:Y:S01]  /*8c00*/  STS.128 [R2+0xa000], R40 ;  /* 0x00a0002802007388 */ /* 0x0005e20000000c00 */
[----:B-1----:R-:W-:-:S03]  /*8c10*/  SHF.R.U32.HI R8, RZ, 0x7, R8 ;  /* 0x00000007ff087819 */ /* 0x002fc60000011608 */
[----:B------:R2:W-:Y:S02]  /*8c20*/  STS.128 [R2+0xa800], R44 ;  /* 0x00a8002c02007388 */ /* 0x0005e40000000c00 */
[----:B------:R-:W-:Y:S02]  /*8c30*/  VIADD R8, R8, 0xc ;  /* 0x0000000c08087836 */ /* 0x000fe40000000000 */
        /* <DEDUP_REMOVED lines=8> */
[----:B-1----:R2:W-:Y:S06]  /*8cc0*/  BAR.ARV R8, 0xa0 ;  /* 0x000280080000751d */ /* 0x0025ec0000002000 */
[----:B------:R-:W-:Y:S05]  /*8cd0*/  @!P0 BRA `(.L_x_1077) ;  /* 0x0000000000048947 */ /* 0x000fea0003800000 */
[----:B------:R-:W-:Y:S01]  /*8ce0*/  BPT.TRAP 0x1 ;  /* 0x000000040000795c */ /* 0x000fe20000300000 */
.L_x_1077:
[----:B--2---:R-:W2:Y:S01]  /*8cf0*/  LDL R7, [R1+0x18] ;  /* 0x0000180001077983 */ /* 0x004ea20000100800 */
[----:B------:R-:W-:Y:S01]  /*8d00*/  UIADD3 UR38, UR38, 0x1, URZ ;  /* 0x0000000126267890 */ /* 0x000fe2000fffe03f */
[----:B------:R-:W-:Y:S02]  /*8d10*/  VIADD R0, R0, 0x1 ;  /* 0x0000000100007836 */ /* 0x000fe40000000000 */
[----:B------:R-:W-:-:S03]  /*8d20*/  VIADD R6, R6, 0x30c20 ;  /* 0x00030c2006067836 */ /* 0x000fc60000000000 */
[C---:B------:R-:W-:Y:S02]  /*8d30*/  ISETP.NE.AND P0, PT, R0.reuse, 0x2, PT ;  /* 0x000000020000780c */ /* 0x040fe40003f05270 */
[----:B------:R-:W-:Y:S02]  /*8d40*/  PRMT R6, RZ, 0x654, R6 ;  /* 0x00000654ff067816 */ /* 0x000fe40000000006 */
[----:B------:R-:W-:Y:S02]  /*8d50*/  SEL R0, R0, RZ, P0 ;  /* 0x000000ff00007207 */ /* 0x000fe40000000000 */
[----:B------:R3:W-:Y:S01]  /*8d60*/  SYNCS.ARRIVE.TRANS64.RED.A1T0 RZ, [R6+URZ], RZ ;  /* 0x000000ff06ff79a7 */ /* 0x0007e2000810043f */
[----:B--2---:R-:W-:Y:S02]  /*8d70*/  ISETP.LE.AND P1, PT, R7, UR38, PT ;  /* 0x0000002607007c0c */ /* 0x004fe4000bf23270 */
[----:B------:R-:W-:-:S04]  /*8d80*/  SEL R7, RZ, 0x1, P0 ;  /* 0x00000001ff077807 */ /* 0x000fc80000000000 */
[----:B------:R-:W-:-:S07]  /*8d90*/  LOP3.LUT R4, R4, R7, RZ, 0x3c, !PT ;  /* 0x0000000704047212 */ /* 0x000fce00078e3cff */
[----:B---3--:R-:W-:Y:S05]  /*8da0*/  @!P1 BRA `(.L_x_1078) ;  /* 0xffffffcc00789947 */ /* 0x008fea000383ffff */
.L_x_1067:
[----:B------:R-:W-:-:S06]  /*8db0*/  UISETP.GE.AND UP0, UPT, UR38, UR37, UPT ;  /* 0x000000252600728c */ /* 0x000fcc000bf06270 */
[----:B------:R-:W-:-:S13]  /*8dc0*/  PLOP3.LUT P0, PT, PT, PT, UP0, 0x80, 0x0 ;  /* 0x000000000000781c */ /* 0x000fda0003f0f008 */
[----:B------:R-:W-:Y:S05]  /*8dd0*/  @P0 BRA `(.L_x_1079) ;  /* 0x0000004000bc0947 */ /* 0x000fea0003800000 */
[----:B------:R-:W2:Y:S01]  /*8de0*/  LDL.LU R9, [R1+0x38] ;  /* 0x0000380001097983 */ /* 0x000ea20000300800 */
[----:B------:R-:W1:Y:S03]  /*8df0*/  LDC R20, c[0x0][0x290] ;  /* 0x0000a400ff147b82 */ /* 0x000e660000000800 */
[----:B------:R-:W3:Y:S04]  /*8e00*/  LDL R14, [R1+0x34] ;  /* 0x00003400010e7983 */ /* 0x000ee80000100800 */
[----:B------:R-:W3:Y:S01]  /*8e10*/  LDL.LU R13, [R1+0x3c] ;  /* 0x00003c00010d7983 */ /* 0x000ee20000300800 */
[----:B------:R-:W-:Y:S02]  /*8e20*/  IMAD R233, R233, 0x2000, R222 ;  /* 0x00002000e9e97824 */ /* 0x000fe400078e02de */
[----:B------:R-:W-:Y:S01]  /*8e30*/  IMAD.MOV.U32 R237, RZ, RZ, 0x40000040 ;  /* 0x40000040ffed7424 */ /* 0x000fe200078e00ff */
[----:B------:R-:W4:Y:S01]  /*8e40*/  S2R R5, SR_TID.X ;  /* 0x0000000000057919 */ /* 0x000f220000002100 */
[----:B------:R-:W-:-:S02]  /*8e50*/  IMAD.MOV.U32 R235, RZ, RZ, 0x40000040 ;  /* 0x40000040ffeb7424 */ /* 0x000fc400078e00ff */
[----:B------:R-:W-:Y:S01]  /*8e60*/  IMAD.MOV.U32 R231, RZ, RZ, 0x40000040 ;  /* 0x40000040ffe77424 */ /* 0x000fe200078e00ff */
[----:B------:R-:W5:Y:S01]  /*8e70*/  S2R R12, SR_TID.X ;  /* 0x00000000000c7919 */ /* 0x000f620000002100 */
[----:B------:R-:W1:Y:S01]  /*8e80*/  S2R R229, SR_CTAID.X ;  /* 0x0000000000e57919 */ /* 0x000e620000002500 */
[----:B----4-:R-:W-:Y:S02]  /*8e90*/  VIADD R5, R5, 0xffffff80 ;  /* 0xffffff8005057836 */ /* 0x010fe40000000000 */
[----:B-----5:R-:W-:-:S03]  /*8ea0*/  VIADD R15, R12, 0xffffff80 ;  /* 0xffffff800c0f7836 */ /* 0x020fc60000000000 */
[----:B------:R-:W-:Y:S01]  /*8eb0*/  SHF.R.S32.HI R6, RZ, 0x1f, R5 ;  /* 0x0000001fff067819 */ /* 0x000fe20000011405 */
[----:B------:R-:W-:-:S03]  /*8ec0*/  VIADD R16, R12, 0xffffff80 ;  /* 0xffffff800c107836 */ /* 0x000fc60000000000 */
[----:B------:R-:W-:Y:S02]  /*8ed0*/  LEA.HI R7, R6, R5, RZ, 0x5 ;  /* 0x0000000506077211 */ /* 0x000fe400078f28ff */
[----:B------:R-:W-:Y:S02]  /*8ee0*/  SHF.R.S32.HI R15, RZ, 0x1f, R15 ;  /* 0x0000001fff0f7819 */ /* 0x000fe4000001140f */
[----:B------:R-:W-:Y:S02]  /*8ef0*/  LOP3.LUT R8, R7, 0xffffffe0, RZ, 0xc0, !PT ;  /* 0xffffffe007087812 */ /* 0x000fe400078ec0ff */
[----:B------:R-:W-:-:S03]  /*8f00*/  LEA.HI R15, R15, R16, RZ, 0x7 ;  /* 0x000000100f0f7211 */ /* 0x000fc600078f38ff */
[----:B------:R-:W-:Y:S01]  /*8f10*/  IMAD.IADD R8, R5, 0x1, -R8 ;  /* 0x0000000105087824 */ /* 0x000fe200078e0a08 */
[----:B------:R-:W-:-:S04]  /*8f20*/  SHF.R.S32.HI R15, RZ, 0x7, R15 ;  /* 0x00000007ff0f7819 */ /* 0x000fc8000001140f */
[----:B------:R-:W-:Y:S02]  /*8f30*/  SHF.R.S32.HI R7, RZ, 0x1f, R8 ;  /* 0x0000001fff077819 */ /* 0x000fe40000011408 */
[--C-:B--2---:R-:W-:Y:S02]  /*8f40*/  SHF.R.S32.HI R11, RZ, 0x2, R9.reuse ;  /* 0x00000002ff0b7819 */ /* 0x104fe40000011409 */
[----:B------:R-:W-:Y:S02]  /*8f50*/  SHF.R.S32.HI R10, RZ, 0x1f, R9 ;  /* 0x0000001fff0a7819 */ /* 0x000fe40000011409 */
[CC--:B------:R-:W-:Y:S02]  /*8f60*/  LEA.HI R9, R7.reuse, R8.reuse, RZ, 0x3 ;  /* 0x0000000807097211 */ /* 0x0c0fe400078f18ff */
[----:B------:R-:W-:Y:S02]  /*8f70*/  LEA.HI R10, R10, R11, RZ, 0x3 ;  /* 0x0000000b0a0a7211 */ /* 0x000fe400078f18ff */
[----:B------:R-:W-:-:S02]  /*8f80*/  LEA.HI R7, R7, R8, RZ, 0x2 ;  /* 0x0000000807077211 */ /* 0x000fc400078f10ff */
[----:B------:R-:W-:Y:S02]  /*8f90*/  LOP3.LUT R12, R10, 0xfffffff8, RZ, 0xc0, !PT ;  /* 0xfffffff80a0c7812 */ /* 0x000fe400078ec0ff */
[--C-:B------:R-:W-:Y:S02]  /*8fa0*/  SHF.R.S32.HI R10, RZ, 0x3, R9.reuse ;  /* 0x00000003ff0a7819 */ /* 0x100fe40000011409 */
[----:B------:R-:W-:Y:S01]  /*8fb0*/  SHF.R.S32.HI R9, RZ, 0x1f, R9 ;  /* 0x0000001fff097819 */ /* 0x000fe20000011409 */
[----:B------:R-:W-:Y:S01]  /*8fc0*/  IMAD.IADD R12, R11, 0x1, -R12 ;  /* 0x000000010b0c7824 */ /* 0x000fe200078e0a0c */
[----:B------:R-:W-:Y:S02]  /*8fd0*/  SHF.R.S32.HI R8, RZ, 0x2, R7 ;  /* 0x00000002ff087819 */ /* 0x000fe40000011407 */
[----:B------:R-:W-:Y:S02]  /*8fe0*/  LEA.HI R9, R9, R10, RZ, 0x4 ;  /* 0x0000000a09097211 */ /* 0x000fe400078f20ff */
[----:B------:R-:W-:-:S02]  /*8ff0*/  LEA.HI R7, R7, R8, RZ, 0x1 ;  /* 0x0000000807077211 */ /* 0x000fc400078f08ff */
[----:B---3--:R-:W-:Y:S02]  /*9000*/  LEA.HI R13, R13, R14, RZ, 0x5 ;  /* 0x0000000e0d0d7211 */ /* 0x008fe400078f28ff */
[----:B------:R-:W-:Y:S02]  /*9010*/  LOP3.LUT R9, R9, 0x1ffffff0, RZ, 0xc0, !PT ;  /* 0x1ffffff009097812 */ /* 0x000fe400078ec0ff */
[----:B------:R-:W-:Y:S02]  /*9020*/  LEA.HI R14, R15, R15, RZ, 0x1 ;  /* 0x0000000f0f0e7211 */ /* 0x000fe400078f08ff */
[----:B------:R-:W-:Y:S01]  /*9030*/  LOP3.LUT R7, R7, 0xfffffffe, RZ, 0xc0, !PT ;  /* 0xfffffffe07077812 */ /* 0x000fe200078ec0ff */
[----:B------:R-:W-:Y:S01]  /*9040*/  IMAD.IADD R10, R10, 0x1, -R9 ;  /* 0x000000010a0a7824 */ /* 0x000fe200078e0a09 */
[----:B------:R-:W-:Y:S01]  /*9050*/  SHF.R.S32.HI R13, RZ, 0x5, R13 ;  /* 0x00000005ff0d7819 */ /* 0x000fe2000001140d */
[----:B------:R-:W-:Y:S01]  /*9060*/  VIADD R9, R8, 0x8 ;  /* 0x0000000808097836 */ /* 0x000fe20000000000 */
[----:B------:R-:W-:Y:S01]  /*9070*/  LOP3.LUT R14, R14, 0x3fffffe, RZ, 0xc0, !PT ;  /* 0x03fffffe0e0e7812 */ /* 0x000fe200078ec0ff */
[----:B------:R-:W-:-:S02]  /*9080*/  IMAD.IADD R7, R8, 0x1, -R7 ;  /* 0x0000000108077824 */ /* 0x000fc400078e0a07 */
[----:B------:R-:W-:Y:S01]  /*9090*/  IMAD R12, R13, 0x10, R12 ;  /* 0x000000100d0c7824 */ /* 0x000fe200078e020c */
[----:B------:R-:W-:Y:S01]  /*90a0*/  LEA.HI R13, R6, R5, RZ, 0x2 ;  /* 0x00000005060d7211 */ /* 0x000fe200078f10ff */
[----:B------:R-:W-:Y:S01]  /*90b0*/  IMAD.IADD R11, R15, 0x1, -R14 ;  /* 0x000000010f0b7824 */ /* 0x000fe200078e0a0e */
[----:B------:R-:W-:Y:S01]  /*90c0*/  LEA.HI R6, R9, R9, RZ, 0x1 ;  /* 0x0000000909067211 */ /* 0x000fe200078f08ff */
[----:B------:R-:W-:Y:S01]  /*90d0*/  IMAD R7, R10, 0x8, R7 ;  /* 0x000000080a077824 */ /* 0x000fe200078e0207 */
[----:B------:R-:W-:Y:S01]  /*90e0*/  LOP3.LUT R14, R13, 0xfffffffc, RZ, 0xc0, !PT ;  /* 0xfffffffc0d0e7812 */ /* 0x000fe200078ec0ff */
[----:B------:R-:W-:Y:S02]  /*90f0*/  VIADD R10, R8, 0x10 ;  /* 0x00000010080a7836 */ /* 0x000fe40000000000 */
[----:B------:R-:W-:Y:S01]  /*9100*/  IMAD R18, R11, 0x40, R12 ;  /* 0x000000400b127824 */ /* 0x000fe200078e020c */
[----:B------:R-:W-:Y:S01]  /*9110*/  LOP3.LUT R12, R6, 0xfffffffe, RZ, 0xc0, !PT ;  /* 0xfffffffe060c7812 */ /* 0x000fe200078ec0ff */
[----:B------:R-:W-:Y:S01]  /*9120*/  VIADD R13, R8, 0x18 ;  /* 0x00000018080d7836 */ /* 0x000fe20000000000 */
[----:B------:R2:W-:Y:S01]  /*9130*/  STL [R1+0x30], R7 ;  /* 0x0000300701007387 */ /* 0x0005e20000100800 */
[----:B------:R-:W-:Y:S01]  /*9140*/  LEA.HI R8, R10, R10, RZ, 0x1 ;  /* 0x0000000a0a087211 */ /* 0x000fe200078f08ff */
[----:B------:R-:W-:-:S02]  /*9150*/  IMAD.IADD R5, R5, 0x1, -R14 ;  /* 0x0000000105057824 */ /* 0x000fc400078e0a0e */
[----:B------:R-:W-:Y:S01]  /*9160*/  LEA.HI R14, R13, R13, RZ, 0x1 ;  /* 0x0000000d0d0e7211 */ /* 0x000fe200078f08ff */
[----:B------:R-:W-:Y:S01]  /*9170*/  IMAD.IADD R12, R9, 0x1, -R12 ;  /* 0x00000001090c7824 */ /* 0x000fe200078e0a0c */
[----:B------:R-:W-:Y:S02]  /*9180*/  LOP3.LUT R11, R8, 0xfffffffe, RZ, 0xc0, !PT ;  /* 0xfffffffe080b7812 */ /* 0x000fe400078ec0ff */
[----:B------:R-:W-:Y:S02]  /*9190*/  SHF.R.S32.HI R9, RZ, 0x1, R8 ;  /* 0x00000001ff097819 */ /* 0x000fe40000011408 */
[--C-:B--2---:R-:W-:Y:S01]  /*91a0*/  SHF.R.S32.HI R7, RZ, 0x1, R6.reuse ;  /* 0x00000001ff077819 */ /* 0x104fe20000011406 */
[----:B------:R-:W-:Y:S01]  /*91b0*/  IMAD.IADD R11, R10, 0x1, -R11 ;  /* 0x000000010a0b7824 */ /* 0x000fe200078e0a0b */
[----:B------:R-:W-:Y:S02]  /*91c0*/  SHF.R.S32.HI R6, RZ, 0x1f, R6 ;  /* 0x0000001fff067819 */ /* 0x000fe40000011406 */
[----:B------:R-:W-:-:S02]  /*91d0*/  SHF.R.S32.HI R8, RZ, 0x1f, R8 ;  /* 0x0000001fff087819 */ /* 0x000fc40000011408 */
[----:B------:R-:W-:Y:S02]  /*91e0*/  LEA.HI R6, R6, R7, RZ, 0x4 ;  /* 0x0000000706067211 */ /* 0x000fe400078f20ff */
[--C-:B------:R-:W-:Y:S02]  /*91f0*/  SHF.R.S32.HI R15, RZ, 0x1, R14.reuse ;  /* 0x00000001ff0f7819 */ /* 0x100fe4000001140e */
[----:B------:R-:W-:Y:S02]  /*9200*/  SHF.R.S32.HI R16, RZ, 0x1f, R14 ;  /* 0x0000001fff107819 */ /* 0x000fe4000001140e */
[----:B------:R-:W-:Y:S02]  /*9210*/  LOP3.LUT R6, R6, 0x1ffffff0, RZ, 0xc0, !PT ;  /* 0x1ffffff006067812 */ /* 0x000fe400078ec0ff */
[----:B------:R-:W-:Y:S02]  /*9220*/  LEA.HI R8, R8, R9, RZ, 0x4 ;  /* 0x0000000908087211 */ /* 0x000fe400078f20ff */
[----:B------:R-:W-:Y:S01]  /*9230*/  LEA.HI R16, R16, R15, RZ, 0x4 ;  /* 0x0000000f10107211 */ /* 0x000fe200078f20ff */
[----:B------:R-:W-:Y:S01]  /*9240*/  IMAD.IADD R7, R7, 0x1, -R6 ;  /* 0x0000000107077824 */ /* 0x000fe200078e0a06 */
[----:B------:R-:W-:-:S02]  /*9250*/  LOP3.LUT R8, R8, 0x1ffffff0, RZ, 0xc0, !PT ;  /* 0x1ffffff008087812 */ /* 0x000fc400078ec0ff */
[----:B------:R-:W-:Y:S01]  /*9260*/  LOP3.LUT R14, R14, 0xfffffffe, RZ, 0xc0, !PT ;  /* 0xfffffffe0e0e7812 */ /* 0x000fe200078ec0ff */
[----:B------:R-:W-:Y:S01]  /*9270*/  IMAD R6, R7, 0x8, R12 ;  /* 0x0000000807067824 */ /* 0x000fe200078e020c */
[----:B------:R-:W-:Y:S01]  /*9280*/  LOP3.LUT R16, R16, 0x1ffffff0, RZ, 0xc0, !PT ;  /* 0x1ffffff010107812 */ /* 0x000fe200078ec0ff */
[----:B------:R-:W-:Y:S02]  /*9290*/  IMAD.IADD R8, R9, 0x1, -R8 ;  /* 0x0000000109087824 */ /* 0x000fe400078e0a08 */
[----:B------:R-:W-:Y:S01]  /*92a0*/  IMAD.IADD R14, R13, 0x1, -R14 ;  /* 0x000000010d0e7824 */ /* 0x000fe200078e0a0e */
[----:B------:R2:W-:Y:S01]  /*92b0*/  STL [R1+0x2c], R6 ;  /* 0x00002c0601007387 */ /* 0x0005e20000100800 */
[----:B------:R-:W-:Y:S02]  /*92c0*/  IMAD.IADD R15, R15, 0x1, -R16 ;  /* 0x000000010f0f7824 */ /* 0x000fe400078e0a10 */
[----:B------:R-:W-:Y:S02]  /*92d0*/  IMAD R8, R8, 0x8, R11 ;  /* 0x0000000808087824 */ /* 0x000fe400078e020b */
[----:B-1----:R-:W-:-:S02]  /*92e0*/  IMAD R7, R229, -0x80, R20 ;  /* 0xffffff80e5077824 */ /* 0x002fc400078e0214 */
[----:B------:R-:W-:Y:S01]  /*92f0*/  IMAD.MOV.U32 R13, RZ, RZ, 0x40000040 ;  /* 0x40000040ff0d7424 */ /* 0x000fe200078e00ff */
[----:B------:R1:W-:Y:S01]  /*9300*/  STL [R1+0x28], R8 ;  /* 0x0000280801007387 */ /* 0x0003e20000100800 */
[----:B------:R-:W-:Y:S02]  /*9310*/  IMAD.MOV.U32 R11, RZ, RZ, 0x40000040 ;  /* 0x40000040ff0b7424 */ /* 0x000fe400078e00ff */
[----:B--2---:R-:W-:Y:S02]  /*9320*/  IMAD R6, R15, 0x8, R14 ;  /* 0x000000080f067824 */ /* 0x004fe400078e020e */
[----:B------:R-:W-:Y:S02]  /*9330*/  IMAD.MOV.U32 R9, RZ, RZ, 0x40000040 ;  /* 0x40000040ff097424 */ /* 0x000fe400078e00ff */
[----:B------:R-:W-:Y:S01]  /*9340*/  VIADD R15, R5, 0x8 ;  /* 0x00000008050f7836 */ /* 0x000fe20000000000 */
[----:B------:R2:W-:Y:S01]  /*9350*/  STL [R1+0x24], R6 ;  /* 0x0000240601007387 */ /* 0x0005e20000100800 */
[----:B------:R-:W-:-:S02]  /*9360*/  IMAD R229, R229, -0x80, -R18 ;  /* 0xffffff80e5e57824 */ /* 0x000fc400078e0a12 */
[----:B-1----:R-:W-:Y:S02]  /*9370*/  VIADD R8, R233, 0x20c00 ;  /* 0x00020c00e9087836 */ /* 0x002fe40000000000 */
[----:B------:R-:W-:-:S03]  /*9380*/  VIADD R15, R5, 0x14 ;  /* 0x00000014050f7836 */ /* 0x000fc60000000000 */
[----:B------:R-:W-:Y:S01]  /*9390*/  SHF.R.U32.HI R8, RZ, 0x4, R8 ;  /* 0x00000004ff087819 */ /* 0x000fe20000011608 */
[----:B--2---:R-:W-:Y:S02]  /*93a0*/  IMAD.IADD R6, R7, 0x1, -R18 ;  /* 0x0000000107067824 */ /* 0x004fe400078e0a12 */
[----:B------:R-:W-:Y:S01]  /*93b0*/  VIADD R7, R233, 0x4000 ;  /* 0x00004000e9077836 */ /* 0x000fe20000000000 */
[----:B------:R-:W-:Y:S02]  /*93c0*/  SHF.R.U32.HI R233, RZ, 0x4, R233 ;  /* 0x00000004ffe97819 */ /* 0x000fe400000116e9 */
[----:B------:R-:W-:Y:S02]  /*93d0*/  LOP3.LUT R8, R8, 0x3fff, RZ, 0xc0, !PT ;  /* 0x00003fff08087812 */ /* 0x000fe400078ec0ff */
[----:B------:R-:W-:Y:S02]  /*93e0*/  SHF.R.U32.HI R7, RZ, 0x4, R7 ;  /* 0x00000004ff077819 */ /* 0x000fe40000011607 */
[----:B------:R-:W-:-:S02]  /*93f0*/  LOP3.LUT R233, R233, 0x3fff, RZ, 0xc0, !PT ;  /* 0x00003fffe9e97812 */ /* 0x000fc400078ec0ff */
[----:B------:R-:W-:Y:S02]  /*9400*/  LOP3.LUT R7, R7, 0x3fff, RZ, 0xc0, !PT ;  /* 0x00003fff07077812 */ /* 0x000fe400078ec0ff */
[----:B------:R-:W-:Y:S02]  /*9410*/  LOP3.LUT R14, R233, 0x10000, RZ, 0xfc, !PT ;  /* 0x00010000e90e7812 */ /* 0x000fe400078efcff */
[----:B------:R-:W-:Y:S02]  /*9420*/  LOP3.LUT R233, R7, 0x10000, RZ, 0xfc, !PT ;  /* 0x0001000007e97812 */ /* 0x000fe400078efcff */
[----:B------:R-:W-:Y:S01]  /*9430*/  LOP3.LUT R7, R8, 0x10000, RZ, 0xfc, !PT ;  /* 0x0001000008077812 */ /* 0x000fe200078efcff */
[C---:B------:R-:W-:Y:S01]  /*9440*/  VIADD R12, R14.reuse, 0x2 ;  /* 0x000000020e0c7836 */ /* 0x040fe20000000000 */
[----:B------:R1:W-:Y:S01]  /*9450*/  STL [R1+0x18], R14 ;  /* 0x0000180e01007387 */ /* 0x0003e20000100800 */
[C---:B------:R-:W-:Y:S02]  /*9460*/  VIADD R10, R14.reuse, 0x4 ;  /* 0x000000040e0a7836 */ /* 0x040fe40000000000 */
[----:B------:R-:W-:Y:S01]  /*9470*/  VIADD R8, R14, 0x6 ;  /* 0x000000060e087836 */ /* 0x000fe20000000000 */
[----:B------:R2:W-:Y:S01]  /*9480*/  STL [R1+0x20], R7 ;  /* 0x0000200701007387 */ /* 0x0005e20000100800 */
[----:B------:R-:W-:-:S02]  /*9490*/  VIADD R236, R233, 0x2 ;  /* 0x00000002e9ec7836 */ /* 0x000fc40000000000 */
[C---:B------:R-:W-:Y:S01]  /*94a0*/  VIADD R234, R233.reuse, 0x4 ;  /* 0x00000004e9ea7836 */ /* 0x040fe20000000000 */
[----:B------:R3:W-:Y:S01]  /*94b0*/  STL.64 [R1+0x10], R12 ;  /* 0x0000100c01007387 */ /* 0x0007e20000100a00 */
[----:B------:R-:W-:Y:S02]  /*94c0*/  VIADD R230, R233, 0x6 ;  /* 0x00000006e9e67836 */ /* 0x000fe40000000000 */
[C---:B-1----:R-:W-:Y:S01]  /*94d0*/  VIADD R14, R5.reuse, 0xc ;  /* 0x0000000c050e7836 */ /* 0x042fe20000000000 */
[----:B------:R3:W-:Y:S01]  /*94e0*/  STL.64 [R1+0x8], R10 ;  /* 0x0000080a01007387 */ /* 0x0007e20000100a00 */
[C---:B------:R-:W-:Y:S02]  /*94f0*/  VIADD R14, R5.reuse, 0x18 ;  /* 0x00000018050e7836 */ /* 0x040fe40000000000 */
[C---:B--2---:R-:W-:Y:S01]  /*9500*/  VIADD R7, R5.reuse, 0x4 ;  /* 0x0000000405077836 */ /* 0x044fe20000000000 */
[----:B------:R3:W-:Y:S01]  /*9510*/  STL.64 [R1], R8 ;  /* 0x0000000801007387 */ /* 0x0007e20000100a00 */
[----:B------:R-:W-:-:S02]  /*9520*/  VIADD R7, R5, 0x10 ;  /* 0x0000001005077836 */ /* 0x000fc40000000000 */
[----:B------:R-:W-:-:S07]  /*9530*/  VIADD R7, R5, 0x1c ;  /* 0x0000001c05077836 */ /* 0x000fce0000000000 */
.L_x_1090:
[----:B------:R-:W-:Y:S01]  /*9540*/  IMAD.U32 R7, RZ, RZ, UR36 ;  /* 0x00000024ff077e24 */ /* 0x000fe2000f8e00ff */
[----:B------:R-:W-:Y:S05]  /*9550*/  YIELD ;  /* 0x0000000000007946 */ /* 0x000fea0003800000 */
[----:B------:R-:W-:-:S04]  /*9560*/  LOP3.LUT R7, R7, 0x1, RZ, 0xfc, !PT ;  /* 0x0000000107077812 */ /* 0x000fc800078efcff */
[----:B------:R-:W-:-:S13]  /*9570*/  ISETP.NE.AND P6, PT, R7, 0x3, PT ;  /* 0x000000030700780c */ /* 0x000fda0003fc5270 */
[----:B--2---:R-:W-:Y:S05]  /*9580*/  @!P6 BRA `(.L_x_1080) ;  /* 0x000000000004e947 */ /* 0x004fea0003800000 */
[----:B------:R-:W-:Y:S01]  /*9590*/  BPT.TRAP 0x1 ;  /* 0x000000040000795c */ /* 0x000fe20000300000 */
.L_x_1080:
[----:B------:R-:W-:Y:S01]  /*95a0*/  IMAD R7, R0, 0x8, R222 ;  /* 0x0000000800077824 */ /* 0x000fe200078e02de */
[----:B------:R-:W-:-:S04]  /*95b0*/  SHF.L.U32 R18, R4, 0x1f, RZ ;  /* 0x0000001f04127819 */ /* 0x000fc800000006ff */
[----:B------:R1:W2:Y:S01]  /*95c0*/  SYNCS.PHASECHK.TRANS64.TRYWAIT P0, [R7+URZ+0x30c10], R18 ;  /* 0x030c1012070075a7 */ /* 0x0002a2000800017f */
[----:B------:R-:W-:Y:S05]  /*95d0*/  @!P6 BRA `(.L_x_1081) ;  /* 0x000000000004e947 */ /* 0x000fea0003800000 */
[----:B------:R-:W-:Y:S01]  /*95e0*/  BPT.TRAP 0x1 ;  /* 0x000000040000795c */ /* 0x000fe20000300000 */
.L_x_1081:
[----:B---3--:R-:W-:-:S05]  /*95f0*/  VIADD R8, R222, 0x10000 ;  /* 0x00010000de087836 */ /* 0x008fca0000000000 */
[----:B------:R-:W-:-:S04]  /*9600*/  SHF.R.U32.HI R8, RZ, 0x4, R8 ;  /* 0x00000004ff087819 */ /* 0x000fc80000011608 */
[----:B------:R-:W-:-:S04]  /*9610*/  LOP3.LUT R8, R8, 0x3fff, RZ, 0xc0, !PT ;  /* 0x00003fff08087812 */ /* 0x000fc800078ec0ff */
[----:B------:R-:W-:Y:S01]  /*9620*/  LOP3.LUT R9, R8, 0x10000, RZ, 0xfc, !PT ;  /* 0x0001000008097812 */ /* 0x000fe200078efcff */
[----:B--2---:R-:W-:Y:S06]  /*9630*/  @P0 BRA `(.L_x_1082) ;  /* 0x0000000000080947 */ /* 0x004fec0003800000 */
[----:B------:R-:W2:Y:S02]  /*9640*/  SYNCS.PHASECHK.TRANS64.TRYWAIT P0, [R7+URZ+0x30c10], R18 ;  /* 0x030c1012070075a7 */ /* 0x000ea4000800017f */
[----:B--2---:R-:W-:Y:S05]  /*9650*/  @!P0 BRA `(.L_x_1083) ;  /* 0x0000007c00e48947 */ /* 0x004fea0003800000 */
.L_x_1082:
[----:B------:R-:W3:Y:S04]  /*9660*/  LDL R19, [R1+0x18] ;  /* 0x0000180001137983 */ /* 0x000ee80000100800 */
[----:B------:R-:W4:Y:S04]  /*9670*/  LDL.64 R20, [R1+0x10] ;  /* 0x0000100001147983 */ /* 0x000f280000100a00 */
[----:B------:R-:W5:Y:S01]  /*9680*/  LDL.64 R16, [R1+0x8] ;  /* 0x0000080001107983 */ /* 0x000f620000100a00 */
[----:B------:R-:W-:Y:S01]  /*9690*/  IMAD R9, R0, 0x400, R9 ;  /* 0x0000040000097824 */ /* 0x000fe200078e0209 */
[----:B------:R-:W-:Y:S05]  /*96a0*/  WARPSYNC.ALL ;  /* 0x0000000000007948 */ /* 0x000fea0003800000 */
[----:B------:R-:W-:Y:S01]  /*96b0*/  R2UR UR6, R9 ;  /* 0x00000000090672ca */ /* 0x000fe200000e0000 */
[----:B------:R-:W-:Y:S01]  /*96c0*/  WARPGROUP.ARRIVE ;  /* 0x00000000000079c5 */ /* 0x000fe20000000000 */
[----:B------:R-:W-:Y:S01]  /*96d0*/  UMOV UR5, 0x40000040 ;  /* 0x4000004000057882 */ /* 0x000fe20000000000 */
[----:B------:R-:W-:Y:S01]  /*96e0*/  UMOV UR7, 0x40000040 ;  /* 0x4000004000077882 */ /* 0x000fe20000000000 */
[----:B------:R-:W2:Y:S01]  /*96f0*/  LDL.64 R14, [R1] ;  /* 0x00000000010e7983 */ /* 0x000ea20000100a00 */
[----:B------:R-:W-:-:S03]  /*9700*/  UMOV UR11, 0x40000040 ;  /* 0x40000040000b7882 */ /* 0x000fc60000000000 */
[----:B------:R-:W5:Y:S04]  /*9710*/  LDL R10, [R1+0x30] ;  /* 0x00003000010a7983 */ /* 0x000f680000100800 */
        /* <DEDUP_REMOVED lines=9> */
[----:B------:R-:W-:Y:S01]  /*97b0*/  UMOV UR7, 0x40000040 ;  /* 0x4000004000077882 */ /* 0x000fe20000000000 */
[----:B--2---:R-:W-:-:S05]  /*97c0*/  R2UR UR5, R15 ;  /* 0x000000000f0572ca */ /* 0x004fca00000e0000 */
[----:B------:R-:W-:Y:S01]  /*97d0*/  UMOV UR10, UR4 ;  /* 0x00000004000a7c82 */ /* 0x000fe20008000000 */
[----:B------:R-:W-:Y:S01]  /*97e0*/  UIADD3 UR4, UR6, 0x4, URZ ;  /* 0x0000000406047890 */ /* 0x000fe2000fffe03f */
[C---:B-----5:R-:W-:Y:S01]  /*97f0*/  IMAD R10, R0.reuse, 0x80, R10 ;  /* 0x00000080000a7824 */ /* 0x060fe200078e020a */
[----:B------:R-:W-:Y:S01]  /*9800*/  UIADD3 UR6, UR6, 0x6, URZ ;  /* 0x0000000606067890 */ /* 0x000fe2000fffe03f */
[----:B------:R-:W-:Y:S02]  /*9810*/  IMAD R12, R0, 0x80, R12 ;  /* 0x00000080000c7824 */ /* 0x000fe400078e020c */
[C---:B------:R-:W-:Y:S02]  /*9820*/  IMAD R9, R3.reuse, 0x2, R10 ;  /* 0x0000000203097824 */ /* 0x040fe400078e020a */
[----:B------:R-:W-:Y:S02]  /*9830*/  IMAD R219, R3, 0x2, R12 ;  /* 0x0000000203db7824 */ /* 0x000fe400078e020c */
[----:B------:R-:W-:-:S02]  /*9840*/  IMAD R224, R9, 0x4, R216 ;  /* 0x0000000409e07824 */ /* 0x000fc400078e02d8 */
[C---:B------:R-:W-:Y:S02]  /*9850*/  IMAD R232, R219.reuse, 0x4, R222 ;  /* 0x00000004dbe87824 */ /* 0x040fe400078e02de */
        /* <DEDUP_REMOVED lines=9> */
[C---:B------:R-:W-:Y:S02]  /*98f0*/  IMAD R14, R0.reuse, 0x80, R13 ;  /* 0x00000080000e7824 */ /* 0x040fe400078e020d */
[----:B------:R-:W-:Y:S02]  /*9900*/  IMAD R16, R0, 0x80, R11 ;  /* 0x0000008000107824 */ /* 0x000fe400078e020b */
[----:B------:R-:W-:-:S02]  /*9910*/  IMAD R217, R3, 0x2, R14 ;  /* 0x0000000203d97824 */ /* 0x000fc400078e020e */
[----:B------:R-:W-:Y:S02]  /*9920*/  IMAD R11, R3, 0x2, R16 ;  /* 0x00000002030b7824 */ /* 0x000fe400078e0210 */
[--C-:B------:R-:W-:Y:S02]  /*9930*/  IMAD R16, R9, 0x4, R222.reuse ;  /* 0x0000000409107824 */ /* 0x100fe400078e02de */
[--C-:B------:R-:W-:Y:S02]  /*9940*/  IMAD R220, R217, 0x4, R222.reuse ;  /* 0x00000004d9dc7824 */ /* 0x100fe400078e02de */
[----:B------:R-:W-:Y:S02]  /*9950*/  IMAD R221, R11, 0x4, R222 ;  /* 0x000000040bdd7824 */ /* 0x000fe400078e02de */
[--C-:B------:R-:W-:Y:S02]  /*9960*/  IMAD R217, R217, 0x4, R216.reuse ;  /* 0x00000004d9d97824 */ /* 0x100fe400078e02d8 */
[----:B------:R-:W-:Y:S01]  /*9970*/  IMAD R216, R11, 0x4, R216 ;  /* 0x000000040bd87824 */ /* 0x000fe200078e02d8 */
[----:B------:R-:W-:-:S02]  /*9980*/  WARPGROUP.DEPBAR.LE gsb0, 0x0 ;  /* 0x00008000000079c5 */ /* 0x000fc40000010000 */
        /* <DEDUP_REMOVED lines=12> */
.L_x_1084:
[----:B------:R1:W1:Y:S01]  /*9a50*/  SYNCS.PHASECHK.TRANS64.TRYWAIT P0, [R7+URZ+0x30c30], R18 ;  /* 0x030c3012070075a7 */ /* 0x000262000800017f */
[----:B------:R-:W-:Y:S05]  /*9a60*/  @!P6 BRA `(.L_x_1085) ;  /* 0x000000000004e947 */ /* 0x000fea0003800000 */
[----:B------:R-:W-:Y:S01]  /*9a70*/  BPT.TRAP 0x1 ;  /* 0x000000040000795c */ /* 0x000fe20000300000 */
.L_x_1085:
        /* <DEDUP_REMOVED lines=8> */
.L_x_1086:
[----:B------:R-:W-:Y:S01]  /*9b00*/  R2UR UR4, R233 ;  /* 0x00000000e90472ca */ /* 0x000fe200000e0000 */
[----:B------:R-:W-:Y:S01]  /*9b10*/  WARPGROUP.ARRIVE ;  /* 0x00000000000079c5 */ /* 0x000fe20000000000 */
[----:B------:R-:W-:Y:S01]  /*9b20*/  R2UR UR6, R11 ;  /* 0x000000000b0672ca */ /* 0x000fe200000e0000 */
[----:B------:R-:W-:Y:S01]  /*9b30*/  UMOV UR5, 0x40000040 ;  /* 0x4000004000057882 */ /* 0x000fe20000000000 */
[----:B------:R-:W-:Y:S01]  /*9b40*/  UMOV UR7, 0x40000040 ;  /* 0x4000004000077882 */ /* 0x000fe20000000000 */
[----:B------:R-:W-:Y:S01]  /*9b50*/  R2UR UR12, R236 ;  /* 0x00000000ec0c72ca */ /* 0x000fe200000e0000 */
[----:B------:R-:W-:Y:S01]  /*9b60*/  UMOV UR15, 0x40000040 ;  /* 0x40000040000f7882 */ /* 0x000fe20000000000 */
[----:B------:R-:W-:Y:S01]  /*9b70*/  R2UR UR13, R237 ;  /* 0x00000000ed0d72ca */ /* 0x000fe200000e0000 */
[----:B------:R-:W1:Y:S01]  /*9b80*/  LDC.64 R10, c[0x0][0x748] ;  /* 0x0001d200ff0a7b82 */ /* 0x000e620000000a00 */
[----:B------:R-:W-:Y:S01]  /*9b90*/  VIADD R22, R5, 0x4 ;  /* 0x0000000405167836 */ /* 0x000fe20000000000 */
[C---:B------:R-:W-:Y:S01]  /*9ba0*/  ISETP.GT.AND P2, PT, R229.reuse, RZ, PT ;  /* 0x000000ffe500720c */ /* 0x040fe20003f44270 */
[----:B------:R-:W-:Y:S01]  /*9bb0*/  IMAD R9, R0, 0x400, R9 ;  /* 0x0000040000097824 */ /* 0x000fe200078e0209 */
[----:B------:R-:W-:Y:S01]  /*9bc0*/  ISETP.GT.AND P0, PT, R229, 0x8, PT ;  /* 0x00000008e500780c */ /* 0x000fe20003f04270 */
[----:B------:R-:W-:Y:S01]  /*9bd0*/  VIADD R20, R5, 0x1c ;  /* 0x0000001c05147836 */ /* 0x000fe20000000000 */
[C---:B------:R-:W-:Y:S01]  /*9be0*/  ISETP.GT.AND P1, PT, R6.reuse, RZ, PT ;  /* 0x000000ff0600720c */ /* 0x040fe20003f24270 */
[----:B------:R-:W-:Y:S01]  /*9bf0*/  HGMMA.64x128x16.F32.BF16 R24, gdesc[UR4], RZ, !UPT, gsb0 ;  /* 0x01e00000041879f0 */ /* 0x000fe2000c0018ff */
[----:B------:R-:W-:Y:S01]  /*9c00*/  ULDC UR4, c[0x0][0x280] ;  /* 0x0000a00000047ab9 */ /* 0x000fe20000000800 */
[----:B------:R-:W5:Y:S01]  /*9c10*/  LDC R13, c[0x0][0x74c] ;  /* 0x0001d300ff0d7b82 */ /* 0x000f620000000800 */
[----:B------:R-:W-:Y:S01]  /*9c20*/  ULEA UR4, UR38, -UR4, 0x7 ;  /* 0x8000000426047291 */ /* 0x000fe2000f8e383f */
[C---:B------:R-:W-:Y:S01]  /*9c30*/  ISETP.GT.AND P3, PT, R6.reuse, 0x8, PT ;  /* 0x000000080600780c */ /* 0x040fe20003f64270 */
[----:B------:R-:W-:Y:S01]  /*9c40*/  ULDC UR5, c[0x0][0x744] ;  /* 0x0001d10000057ab9 */ /* 0x000fe20000000800 */
[----:B------:R-:W-:Y:S01]  /*9c50*/  R2UR UR8, R9 ;  /* 0x00000000090872ca */ /* 0x000fe200000e0000 */
[----:B--2---:R-:W-:Y:S01]  /*9c60*/  SHFL.IDX PT, R23, R16, R20, 0x1f ;  /* 0x00001f1410177589 */ /* 0x004fe200000e0000 */
[----:B------:R-:W-:Y:S01]  /*9c70*/  VIADD R19, R5, 0x18 ;  /* 0x0000001805137836 */ /* 0x000fe20000000000 */
[----:B------:R-:W-:Y:S01]  /*9c80*/  LEA R12, R3, UR4, 0x1 ;  /* 0x00000004030c7c11 */ /* 0x000fe2000f8e08ff */
[----:B------:R-:W-:Y:S01]  /*9c90*/  UIADD3 UR4, UR6, 0x2, URZ ;  /* 0x0000000206047890 */ /* 0x000fe2000fffe03f */
[----:B------:R-:W-:Y:S03]  /*9ca0*/  SHFL.IDX PT, R9, R16, R5, 0x1f ;  /* 0x00001f0510097589 */ /* 0x000fe600000e0000 */
[----:B------:R-:W-:Y:S01]  /*9cb0*/  IMAD.IADD R12, R6, 0x1, R12 ;  /* 0x00000001060c7824 */ /* 0x000fe200078e020c */
[----:B------:R-:W-:Y:S02]  /*9cc0*/  SHFL.IDX PT, R19, R16, R19, 0x1f ;  /* 0x00001f1310137589 */ /* 0x000fe400000e0000 */
[----:B------:R-:W-:Y:S01]  /*9cd0*/  UMOV UR14, UR4 ;  /* 0x00000004000e7c82 */ /* 0x000fe20008000000 */
[----:B------:R-:W-:Y:S01]  /*9ce0*/  UIADD3 UR4, UR6, 0x4, URZ ;  /* 0x0000000406047890 */ /* 0x000fe2000fffe03f */
[----:B-1----:R-:W-:Y:S01]  /*9cf0*/  IADD3 R225, RZ, -R12, -R11 ;  /* 0x8000000cffe17210 */ /* 0x002fe20007ffe80b */
[C-C-:B------:R-:W-:Y:S01]  /*9d00*/  IMAD.IADD R226, R10.reuse, 0x1, -R12.reuse ;  /* 0x000000010ae27824 */ /* 0x140fe200078e0a0c */
[----:B------:R-:W1:Y:S01]  /*9d10*/  SHFL.IDX PT, R11, R16, R22, 0x1f ;  /* 0x00001f16100b7589 */ /* 0x000e6200000e0000 */
[----:B------:R-:W-:Y:S01]  /*9d20*/  IADD3 R218, R10, 0x8, -R12 ;  /* 0x000000080ada7810 */ /* 0x000fe20007ffe80c */
[----:B------:R-:W-:Y:S01]  /*9d30*/  UIADD3 UR6, UR6, 0x6, URZ ;  /* 0x0000000606067890 */ /* 0x000fe2000fffe03f */
[----:B------:R-:W-:-:S02]  /*9d40*/  SEL R225, R225, 0x80, P1 ;  /* 0x00000080e1e17807 */ /* 0x000fc40000800000 */
[----:B-----5:R-:W-:Y:S02]  /*9d50*/  IADD3 R13, -R13, 0x8, RZ ;  /* 0x000000080d0d7810 */ /* 0x020fe40007ffe1ff */
[----:B------:R-:W-:Y:S02]  /*9d60*/  SEL R226, R226, 0x80, !P2 ;  /* 0x00000080e2e27807 */ /* 0x000fe40005000000 */
[----:B------:R-:W-:Y:S01]  /*9d70*/  SEL R218, R218, 0x80, !P0 ;  /* 0x00000080dada7807 */ /* 0x000fe20004000000 */
[----:B------:R-:W-:Y:S01]  /*9d80*/  IMAD.IADD R223, R13, 0x1, -R12 ;  /* 0x000000010ddf7824 */ /* 0x000fe200078e0a0c */
[C---:B------:R-:W-:Y:S01]  /*9d90*/  ISETP.GE.AND P2, PT, R226.reuse, 0x1, PT ;  /* 0x00000001e200780c */ /* 0x040fe20003f46270 */
[----:B------:R-:W-:Y:S01]  /*9da0*/  VIADD R13, R5, 0x10 ;  /* 0x00000010050d7836 */ /* 0x000fe20000000000 */
[----:B------:R-:W-:Y:S02]  /*9db0*/  ISETP.GE.AND P1, PT, R226, RZ, PT ;  /* 0x000000ffe200720c */ /* 0x000fe40003f26270 */
[----:B------:R-:W-:-:S02]  /*9dc0*/  SEL R223, R223, 0x80, P3 ;  /* 0x00000080dfdf7807 */ /* 0x000fc40001800000 */
[----:B------:R-:W-:Y:S01]  /*9dd0*/  ISETP.GE.AND P0, PT, R218, 0x1, PT ;  /* 0x00000001da00780c */ /* 0x000fe20003f06270 */
[----:B------:R-:W-:Y:S01]  /*9de0*/  SHFL.IDX PT, R17, R16, R13, 0x1f ;  /* 0x00001f0d10117589 */ /* 0x000fe200000e0000 */
[C---:B------:R-:W-:Y:S02]  /*9df0*/  ISETP.GT.OR P2, PT, R225.reuse, 0x1, !P2 ;  /* 0x00000001e100780c */ /* 0x040fe40005744670 */
[----:B------:R-:W-:Y:S02]  /*9e00*/  ISETP.GT.OR P1, PT, R225, RZ, !P1 ;  /* 0x000000ffe100720c */ /* 0x000fe40004f24670 */
[----:B------:R-:W-:Y:S02]  /*9e10*/  ISETP.GT.OR P0, PT, R223, 0x1, !P0 ;  /* 0x00000001df00780c */ /* 0x000fe40004704670 */
[----:B------:R-:W-:Y:S01]  /*9e20*/  FSEL R227, R89, -INF , !P2 ;  /* 0xff80000059e37808 */ /* 0x000fe20005000000 */
[----:B------:R-:W-:Y:S01]  /*9e30*/  VIADD R89, R5, 0x8 ;  /* 0x0000000805597836 */ /* 0x000fe20000000000 */
[----:B------:R-:W-:-:S02]  /*9e40*/  FSEL R88, R88, -INF , !P1 ;  /* 0xff80000058587808 */ /* 0x000fc40004800000 */
[----:B------:R-:W-:Y:S01]  /*9e50*/  FSEL R91, R91, -INF , !P0 ;  /* 0xff8000005b5b7808 */ /* 0x000fe20004000000 */
[--C-:B-1----:R-:W-:Y:S01]  /*9e60*/  FFMA.FTZ R227, R227, UR5, -R11.reuse ;  /* 0x00000005e3e37c23 */ /* 0x102fe2000801080b */
[----:B------:R-:W-:Y:S01]  /*9e70*/  ISETP.GE.AND P1, PT, R226, 0x8, PT ;  /* 0x00000008e200780c */ /* 0x000fe20003f26270 */
[----:B------:R-:W1:Y:S01]  /*9e80*/  SHFL.IDX PT, R12, R16, R89, 0x1f ;  /* 0x00001f59100c7589 */ /* 0x000e6200000e0000 */
[C---:B------:R-:W-:Y:S01]  /*9e90*/  ISETP.GE.AND P0, PT, R218.reuse, 0x9, PT ;  /* 0x00000009da00780c */ /* 0x040fe20003f06270 */
[----:B------:R-:W-:Y:S01]  /*9ea0*/  FFMA.FTZ R11, R91, UR5, -R11 ;  /* 0x000000055b0b7c23 */ /* 0x000fe2000801080b */
[----:B------:R-:W-:Y:S01]  /*9eb0*/  ISETP.GT.OR P1, PT, R225, 0x8, !P1 ;  /* 0x00000008e100780c */ /* 0x000fe20004f24670 */
[----:B------:R-:W-:Y:S01]  /*9ec0*/  VIADD R91, R5, 0xc ;  /* 0x0000000c055b7836 */ /* 0x000fe20000000000 */
[----:B------:R-:W-:Y:S01]  /*9ed0*/  ISETP.GE.AND P3, PT, R218, RZ, PT ;  /* 0x000000ffda00720c */ /* 0x000fe20003f66270 */
[----:B------:R-:W-:Y:S01]  /*9ee0*/  FFMA.FTZ R88, R88, UR5, -R9 ;  /* 0x0000000558587c23 */ /* 0x000fe20008010809 */
[C---:B------:R-:W-:Y:S01]  /*9ef0*/  ISETP.GT.OR P0, PT, R223.reuse, 0x9, !P0 ;  /* 0x00000009df00780c */ /* 0x040fe20004704670 */
[----:B------:R-:W-:Y:S01]  /*9f00*/  MUFU.EX2 R11, R11 ;  /* 0x0000000b000b7308 */ /* 0x000fe20000000800 */
[----:B------:R-:W-:Y:S01]  /*9f10*/  FSEL R92, R92, -INF , !P1 ;  /* 0xff8000005c5c7808 */ /* 0x000fe20004800000 */
[----:B------:R-:W2:Y:S01]  /*9f20*/  SHFL.IDX PT, R10, R16, R91, 0x1f ;  /* 0x00001f5b100a7589 */ /* 0x000ea200000e0000 */
[----:B------:R-:W-:-:S02]  /*9f30*/  ISETP.GT.OR P3, PT, R223, RZ, !P3 ;  /* 0x000000ffdf00720c */ /* 0x000fc40005f64670 */
[----:B------:R-:W-:Y:S02]  /*9f40*/  ISETP.GE.AND P1, PT, R218, 0x10, PT ;  /* 0x00000010da00780c */ /* 0x000fe40003f26270 */
[----:B------:R-:W-:Y:S01]  /*9f50*/  FSEL R95, R95, -INF , !P0 ;  /* 0xff8000005f5f7808 */ /* 0x000fe20004000000 */
[----:B------:R5:W-:Y:S01]  /*9f60*/  MUFU.EX2 R228, R88 ;  /* 0x0000005800e47308 */ /* 0x000be20000000800 */
[----:B------:R-:W-:Y:S02]  /*9f70*/  FSEL R90, R90, -INF , !P3 ;  /* 0xff8000005a5a7808 */ /* 0x000fe40005800000 */
[----:B------:R-:W-:Y:S02]  /*9f80*/  ISETP.GE.AND P0, PT, R226, 0x10, PT ;  /* 0x00000010e200780c */ /* 0x000fe40003f06270 */
[----:B------:R-:W-:Y:S01]  /*9f90*/  ISETP.GT.OR P1, PT, R223, 0x10, !P1 ;  /* 0x00000010df00780c */ /* 0x000fe20004f24670 */
[----:B------:R-:W-:Y:S01]  /*9fa0*/  FFMA.FTZ R9, R90, UR5, -R9 ;  /* 0x000000055a097c23 */ /* 0x000fe20008010809 */
[----:B------:R-:W-:Y:S01]  /*9fb0*/  ISETP.GE.AND P3, PT, R218, 0x8, PT ;  /* 0x00000008da00780c */ /* 0x000fe20003f66270 */
[----:B---3--:R-:W-:Y:S01]  /*9fc0*/  SHFL.IDX PT, R90, R232, R22, 0x1f ;  /* 0x00001f16e85a7589 */ /* 0x008fe200000e0000 */
[----:B------:R-:W-:Y:S01]  /*9fd0*/  ISETP.GT.OR P0, PT, R225, 0x10, !P0 ;  /* 0x00000010e100780c */ /* 0x000fe20004704670 */
[----:B-1----:R-:W-:Y:S01]  /*9fe0*/  FFMA.FTZ R92, R92, UR5, -R12 ;  /* 0x000000055c5c7c23 */ /* 0x002fe2000801080c */
[----:B------:R-:W-:Y:S01]  /*9ff0*/  FSEL R98, R98, -INF , !P1 ;  /* 0xff80000062627808 */ /* 0x000fe20004800000 */
[----:B-----5:R-:W-:Y:S01]  /*a000*/  SHFL.IDX PT, R88, R232, R5, 0x1f ;  /* 0x00001f05e8587589 */ /* 0x020fe200000e0000 */
[----:B------:R-:W-:Y:S01]  /*a010*/  ISETP.GE.AND P2, PT, R226, 0x9, PT ;  /* 0x00000009e200780c */ /* 0x000fe20003f46270 */
[----:B------:R-:W1:Y:S01]  /*a020*/  MUFU.EX2 R9, R9 ;  /* 0x0000000900097308 */ /* 0x000e620000000800 */
[----:B------:R-:W-:-:S02]  /*a030*/  ISETP.GT.OR P3, PT, R223, 0x8, !P3 ;  /* 0x00000008df00780c */ /* 0x000fc40005f64670 */
[----:B------:R-:W-:Y:S01]  /*a040*/  ISETP.GE.AND P1, PT, R218, 0x11, PT ;  /* 0x00000011da00780c */ /* 0x000fe20003f26270 */
[----:B--2---:R-:W-:Y:S01]  /*a050*/  FFMA.FTZ R14, R95, UR5, -R10 ;  /* 0x000000055f0e7c23 */ /* 0x004fe2000801080a */
[----:B------:R-:W-:Y:S01]  /*a060*/  FSEL R15, R96, -INF , !P0 ;  /* 0xff800000600f7808 */ /* 0x000fe20004000000 */
[----:B------:R-:W-:Y:S01]  /*a070*/  VIADD R95, R5, 0x14 ;  /* 0x00000014055f7836 */ /* 0x000fe20000000000 */
[----:B------:R-:W-:Y:S01]  /*a080*/  ISETP.GT.OR P2, PT, R225, 0x9, !P2 ;  /* 0x00000009e100780c */ /* 0x000fe20005744670 */
[----:B------:R-:W-:Y:S01]  /*a090*/  MUFU.EX2 R227, R227 ;  /* 0x000000e300e37308 */ /* 0x000fe20000000800 */
[----:B------:R-:W-:Y:S01]  /*a0a0*/  FSEL R94, R94, -INF , !P3 ;  /* 0xff8000005e5e7808 */ /* 0x000fe20005800000 */
[--C-:B------:R-:W-:Y:S01]  /*a0b0*/  FFMA.FTZ R15, R15, UR5, -R17.reuse ;  /* 0x000000050f0f7c23 */ /* 0x100fe20008010811 */
[----:B------:R-:W-:Y:S01]  /*a0c0*/  ISETP.GE.AND P0, PT, R226, 0x11, PT ;  /* 0x00000011e200780c */ /* 0x000fe20003f06270 */
[----:B------:R-:W2:Y:S01]  /*a0d0*/  SHFL.IDX PT, R18, R16, R95, 0x1f ;  /* 0x00001f5f10127589 */ /* 0x000ea200000e0000 */
[----:B------:R-:W-:Y:S01]  /*a0e0*/  ISETP.GT.OR P1, PT, R223, 0x11, !P1 ;  /* 0x00000011df00780c */ /* 0x000fe20004f24670 */
[----:B------:R-:W-:Y:S01]  /*a0f0*/  FFMA.FTZ R12, R94, UR5, -R12 ;  /* 0x000000055e0c7c23 */ /* 0x000fe2000801080c */
[----:B------:R-:W-:Y:S01]  /*a100*/  ISETP.GE.AND P3, PT, R218, 0x18, PT ;  /* 0x00000018da00780c */ /* 0x000fe20003f66270 */
[----:B------:R-:W-:Y:S01]  /*a110*/  SHFL.IDX PT, R94, R232, R91, 0x1f ;  /* 0x00001f5be85e7589 */ /* 0x000fe200000e0000 */
[----:B------:R-:W-:Y:S01]  /*a120*/  FSEL R93, R93, -INF , !P2 ;  /* 0xff8000005d5d7808 */ /* 0x000fe20005000000 */
[----:B------:R-:W-:Y:S01]  /*a130*/  FFMA.FTZ R17, R98, UR5, -R17 ;  /* 0x0000000562117c23 */ /* 0x000fe20008010811 */
[----:B------:R-:W-:Y:S01]  /*a140*/  ISETP.GT.OR P0, PT, R225, 0x11, !P0 ;  /* 0x00000011e100780c */ /* 0x000fe20004704670 */
[----:B------:R-:W-:Y:S01]  /*a150*/  SHFL.IDX PT, R98, R232, R95, 0x1f ;  /* 0x00001f5fe8627589 */ /* 0x000fe200000e0000 */
[----:B------:R-:W-:Y:S01]  /*a160*/  FSEL R99, R99, -INF , !P1 ;  /* 0xff80000063637808 */ /* 0x000fe20004800000 */
[----:B------:R-:W-:Y:S01]  /*a170*/  FFMA.FTZ R13, R93, UR5, -R10 ;  /* 0x000000055d0d7c23 */ /* 0x000fe2000801080a */
[----:B------:R-:W-:Y:S01]  /*a180*/  ISETP.GE.AND P2, PT, R226, 0x18, PT ;  /* 0x00000018e200780c */ /* 0x000fe20003f46270 */
[----:B------:R3:W-:Y:S01]  /*a190*/  MUFU.EX2 R10, R92 ;  /* 0x0000005c000a7308 */ /* 0x0007e20000000800 */
[----:B------:R-:W-:Y:S01]  /*a1a0*/  ISETP.GT.OR P1, PT, R223, 0x18, !P3 ;  /* 0x00000018df00780c */ /* 0x000fe20005f24670 */
[----:B------:R-:W-:Y:S01]  /*a1b0*/  VIADD R93, R5, 0x10 ;  /* 0x00000010055d7836 */ /* 0x000fe20000000000 */
[----:B------:R-:W-:-:S02]  /*a1c0*/  FSEL R97, R97, -INF , !P0 ;  /* 0xff80000061617808 */ /* 0x000fc40004000000 */
[----:B------:R-:W-:Y:S02]  /*a1d0*/  ISETP.GT.OR P0, PT, R225, 0x18, !P2 ;  /* 0x00000018e100780c */ /* 0x000fe40005704670 */
[----:B------:R-:W-:Y:S01]  /*a1e0*/  FSEL R102, R102, -INF , !P1 ;  /* 0xff80000066667808 */ /* 0x000fe20004800000 */
[----:B------:R-:W-:Y:S01]  /*a1f0*/  SHFL.IDX PT, R96, R232, R93, 0x1f ;  /* 0x00001f5de8607589 */ /* 0x000fe200000e0000 */
[----:B------:R-:W-:Y:S01]  /*a200*/  ISETP.GE.AND P1, PT, R226, 0x20, PT ;  /* 0x00000020e200780c */ /* 0x000fe20003f26270 */
[----:B------:R-:W5:Y:S01]  /*a210*/  MUFU.EX2 R12, R12 ;  /* 0x0000000c000c7308 */ /* 0x000f620000000800 */
[----:B------:R-:W-:Y:S01]  /*a220*/  FSEL R20, R100, -INF , !P0 ;  /* 0xff80000064147808 */ /* 0x000fe20004000000 */
[----:B---3--:R3:W1:Y:S01]  /*a230*/  SHFL.IDX PT, R92, R232, R89, 0x1f ;  /* 0x00001f59e85c7589 */ /* 0x00866200000e0000 */
[----:B------:R-:W-:Y:S01]  /*a240*/  ISETP.GE.AND P0, PT, R226, 0x19, PT ;  /* 0x00000019e200780c */ /* 0x000fe20003f06270 */
[--C-:B--2---:R-:W-:Y:S01]  /*a250*/  FFMA.FTZ R16, R97, UR5, -R18.reuse ;  /* 0x0000000561107c23 */ /* 0x104fe20008010812 */
[----:B------:R-:W-:Y:S01]  /*a260*/  ISETP.GT.OR P1, PT, R225, 0x20, !P1 ;  /* 0x00000020e100780c */ /* 0x000fe20004f24670 */
[----:B------:R-:W-:Y:S01]  /*a270*/  VIADD R97, R5, 0x18 ;  /* 0x0000001805617836 */ /* 0x000fe20000000000 */
[----:B------:R-:W-:Y:S01]  /*a280*/  ISETP.GT.OR P0, PT, R225, 0x19, !P0 ;  /* 0x00000019e100780c */ /* 0x000fe20004704670 */
[----:B------:R-:W-:Y:S01]  /*a290*/  FFMA.FTZ R18, R99, UR5, -R18 ;  /* 0x0000000563127c23 */ /* 0x000fe20008010812 */
[----:B------:R-:W-:Y:S01]  /*a2a0*/  FSEL R22, R104, -INF , !P1 ;  /* 0xff80000068167808 */ /* 0x000fe20004800000 */
[--C-:B------:R-:W-:Y:S01]  /*a2b0*/  FFMA.FTZ R20, R20, UR5, -R19.reuse ;  /* 0x0000000514147c23 */ /* 0x100fe20008010813 */
[C---:B------:R-:W-:Y:S01]  /*a2c0*/  ISETP.GE.AND P3, PT, R218.reuse, 0x20, PT ;  /* 0x00000020da00780c */ /* 0x040fe20003f66270 */
[----:B------:R2:W5:Y:S01]  /*a2d0*/  SHFL.IDX PT, R100, R232, R97, 0x1f ;  /* 0x00001f61e8647589 */ /* 0x00056200000e0000 */
[----:B------:R-:W-:Y:S01]  /*a2e0*/  ISETP.GE.AND P1, PT, R218, 0x21, PT ;  /* 0x00000021da00780c */ /* 0x000fe20003f26270 */
[----:B------:R-:W-:Y:S01]  /*a2f0*/  FFMA.FTZ R19, R102, UR5, -R19 ;  /* 0x0000000566137c23 */ /* 0x000fe20008010813 */
[----:B------:R-:W-:Y:S01]  /*a300*/  FSEL R21, R101, -INF , !P0 ;  /* 0xff80000065157808 */ /* 0x000fe20004000000 */
[----:B------:R-:W-:Y:S01]  /*a310*/  VIADD R102, R5, 0x1c ;  /* 0x0000001c05667836 */ /* 0x000fe20000000000 */
[----:B------:R-:W-:-:S02]  /*a320*/  WARPGROUP.DEPBAR.LE gsb0, 0x0 ;  /* 0x00008000000079c5 */ /* 0x000fc40000010000 */
[----:B------:R-:W-:Y:S01]  /*a330*/  WARPGROUP.ARRIVE ;  /* 0x00000000000079c5 */ /* 0x000fe20000000000 */
[C---:B------:R-:W-:Y:S01]  /*a340*/  ISETP.GT.OR P0, PT, R223.reuse, 0x20, !P3 ;  /* 0x00000020df00780c */ /* 0x040fe20005f04670 */
[----:B------:R-:W-:Y:S01]  /*a350*/  SHFL.IDX PT, R232, R232, R102, 0x1f ;  /* 0x00001f66e8e87589 */ /* 0x000fe200000e0000 */
[----:B------:R-:W-:Y:S01]  /*a360*/  ISETP.GT.OR P1, PT, R223, 0x21, !P1 ;  /* 0x00000021df00780c */ /* 0x000fe20004f24670 */
[----:B------:R-:W-:Y:S01]  /*a370*/  FFMA.FTZ R21, R21, UR5, -R23 ;  /* 0x0000000515157c23 */ /* 0x000fe20008010817 */
[----:B------:R-:W-:Y:S01]  /*a380*/  ISETP.GE.AND P2, PT, R218, 0x19, PT ;  /* 0x00000019da00780c */ /* 0x000fe20003f46270 */
[----:B------:R-:W-:Y:S01]  /*a390*/  HGMMA.64x128x16.F32.BF16 R24, gdesc[UR12], R24, gsb0 ;  /* 0x01e000000c1879f0 */ /* 0x000fe20008001818 */
[----:B------:R-:W-:Y:S01]  /*a3a0*/  R2UR UR12, R234 ;  /* 0x00000000ea0c72ca */ /* 0x000fe200000e0000 */
[----:B------:R-:W-:Y:S01]  /*a3b0*/  UMOV UR14, UR4 ;  /* 0x00000004000e7c82 */ /* 0x000fe20008000000 */
[----:B------:R-:W-:Y:S01]  /*a3c0*/  R2UR UR13, R235 ;  /* 0x00000000eb0d72ca */ /* 0x000fe200000e0000 */
[----:B------:R-:W-:Y:S01]  /*a3d0*/  UMOV UR15, 0x40000040 ;  /* 0x40000040000f7882 */ /* 0x000fe20000000000 */
[----:B------:R-:W-:Y:S01]  /*a3e0*/  ISETP.GE.AND P3, PT, R218, 0x28, PT ;  /* 0x00000028da00780c */ /* 0x000fe20003f66270 */
[----:B------:R-:W-:Y:S01]  /*a3f0*/  FFMA.FTZ R22, R22, UR5, -R88 ;  /* 0x0000000516167c23 */ /* 0x000fe20008010858 */
[----:B------:R-:W-:Y:S01]  /*a400*/  FSEL R106, R106, -INF , !P0 ;  /* 0xff8000006a6a7808 */ /* 0x000fe20004000000 */
[----:B------:R-:W-:Y:S01]  /*a410*/  MUFU.EX2 R14, R14 ;  /* 0x0000000e000e7308 */ /* 0x000fe20000000800 */
[----:B------:R-:W-:-:S02]  /*a420*/  FSEL R107, R107, -INF , !P1 ;  /* 0xff8000006b6b7808 */ /* 0x000fc40004800000 */
[C---:B------:R-:W-:Y:S01]  /*a430*/  ISETP.GT.OR P2, PT, R223.reuse, 0x19, !P2 ;  /* 0x00000019df00780c */ /* 0x040fe20005744670 */
[----:B------:R-:W-:Y:S01]  /*a440*/  FFMA.FTZ R88, R106, UR5, -R88 ;  /* 0x000000056a587c23 */ /* 0x000fe20008010858 */
[----:B------:R-:W-:Y:S02]  /*a450*/  ISETP.GE.AND P0, PT, R226, 0x21, PT ;  /* 0x00000021e200780c */ /* 0x000fe40003f06270 */
[----:B------:R-:W-:Y:S01]  /*a460*/  ISETP.GT.OR P1, PT, R223, 0x28, !P3 ;  /* 0x00000028df00780c */ /* 0x000fe20005f24670 */
[----:B------:R-:W-:Y:S01]  /*a470*/  MUFU.EX2 R15, R15 ;  /* 0x0000000f000f7308 */ /* 0x000fe20000000800 */
[----:B------:R-:W-:Y:S02]  /*a480*/  FSEL R103, R103, -INF , !P2 ;  /* 0xff80000067677808 */ /* 0x000fe40005000000 */
[----:B------:R-:W-:Y:S02]  /*a490*/  ISETP.GT.OR P0, PT, R225, 0x21, !P0 ;  /* 0x00000021e100780c */ /* 0x000fe40004704670 */
[----:B------:R-:W-:Y:S01]  /*a4a0*/  FSEL R110, R110, -INF , !P1 ;  /* 0xff8000006e6e7808 */ /* 0x000fe20004800000 */
[----:B------:R-:W-:Y:S01]  /*a4b0*/  FFMA.FTZ R23, R103, UR5, -R23 ;  /* 0x0000000567177c23 */ /* 0x000fe20008010817 */
[----:B------:R-:W-:Y:S01]  /*a4c0*/  ISETP.GE.AND P2, PT, R226, 0x28, PT ;  /* 0x00000028e200780c */ /* 0x000fe20003f46270 */
[----:B----4-:R-:W-:Y:S01]  /*a4d0*/  SHFL.IDX PT, R103, R220, R5, 0x1f ;  /* 0x00001f05dc677589 */ /* 0x010fe200000e0000 */
[----:B------:R-:W-:Y:S01]  /*a4e0*/  ISETP.GE.AND P1, PT, R218, 0x29, PT ;  /* 0x00000029da00780c */ /* 0x000fe20003f26270 */
[----:B------:R-:W-:Y:S01]  /*a4f0*/  MUFU.EX2 R16, R16 ;  /* 0x0000001000107308 */ /* 0x000fe20000000800 */
[----:B---3--:R-:W-:-:S02]  /*a500*/  FSEL R89, R105, -INF , !P0 ;  /* 0xff80000069597808 */ /* 0x008fc40004000000 */
[----:B------:R-:W-:Y:S02]  /*a510*/  ISETP.GT.OR P0, PT, R225, 0x28, !P2 ;  /* 0x00000028e100780c */ /* 0x000fe40005704670 */
[----:B------:R-:W-:Y:S01]  /*a520*/  ISETP.GT.OR P1, PT, R223, 0x29, !P1 ;  /* 0x00000029df00780c */ /* 0x000fe20004f24670 */
[--C-:B------:R-:W-:Y:S01]  /*a530*/  FFMA.FTZ R89, R89, UR5, -R90.reuse ;  /* 0x0000000559597c23 */ /* 0x100fe2000801085a */
[----:B------:R-:W-:Y:S01]  /*a540*/  FSEL R91, R108, -INF , !P0 ;  /* 0xff8000006c5b7808 */ /* 0x000fe20004000000 */
[----:B------:R-:W-:Y:S01]  /*a550*/  FFMA.FTZ R90, R107, UR5, -R90 ;  /* 0x000000056b5a7c23 */ /* 0x000fe2000801085a */
[----:B------:R-:W-:Y:S01]  /*a560*/  FSEL R111, R111, -INF , !P1 ;  /* 0xff8000006f6f7808 */ /* 0x000fe20004800000 */
[----:B------:R-:W3:Y:S01]  /*a570*/  MUFU.EX2 R19, R19 ;  /* 0x0000001300137308 */ /* 0x000ee20000000800 */
[----:B------:R-:W-:Y:S01]  /*a580*/  ISETP.GE.AND P0, PT, R226, 0x29, PT ;  /* 0x00000029e200780c */ /* 0x000fe20003f06270 */
[--C-:B-1----:R-:W-:Y:S01]  /*a590*/  FFMA.FTZ R91, R91, UR5, -R92.reuse ;  /* 0x000000055b5b7c23 */ /* 0x102fe2000801085c */
[----:B------:R-:W-:Y:S01]  /*a5a0*/  ISETP.GE.AND P1, PT, R218, 0x30, PT ;  /* 0x00000030da00780c */ /* 0x000fe20003f26270 */
[----:B------:R-:W-:Y:S01]  /*a5b0*/  FFMA.FTZ R92, R110, UR5, -R92 ;  /* 0x000000056e5c7c23 */ /* 0x000fe2000801085c */
[----:B------:R-:W-:Y:S01]  /*a5c0*/  ISETP.GT.OR P0, PT, R225, 0x29, !P0 ;  /* 0x00000029e100780c */ /* 0x000fe20004704670 */
[----:B------:R-:W-:Y:S01]  /*a5d0*/  VIADD R110, R5, 0xc ;  /* 0x0000000c056e7836 */ /* 0x000fe20000000000 */
[----:B------:R-:W-:Y:S01]  /*a5e0*/  ISETP.GT.OR P1, PT, R223, 0x30, !P1 ;  /* 0x00000030df00780c */ /* 0x000fe20004f24670 */
[----:B------:R-:W-:Y:S01]  /*a5f0*/  MUFU.EX2 R23, R23 ;  /* 0x0000001700177308 */ /* 0x000fe20000000800 */
[----:B------:R-:W-:-:S02]  /*a600*/  FSEL R93, R109, -INF , !P0 ;  /* 0xff8000006d5d7808 */ /* 0x000fc40004000000 */
[----:B------:R-:W-:Y:S01]  /*a610*/  FSEL R114, R114, -INF , !P1 ;  /* 0xff80000072727808 */ /* 0x000fe20004800000 */
[----:B------:R-:W-:Y:S01]  /*a620*/  SHFL.IDX PT, R110, R220, R110, 0x1f ;  /* 0x00001f6edc6e7589 */ /* 0x000fe200000e0000 */
[C---:B------:R-:W-:Y:S01]  /*a630*/  ISETP.GE.AND P0, PT, R226.reuse, 0x30, PT ;  /* 0x00000030e200780c */ /* 0x040fe20003f06270 */
[--C-:B------:R-:W-:Y:S01]  /*a640*/  FFMA.FTZ R93, R93, UR5, -R94.reuse ;  /* 0x000000055d5d7c23 */ /* 0x100fe2000801085e */
[----:B------:R-:W-:Y:S01]  /*a650*/  ISETP.GE.AND P1, PT, R226, 0x31, PT ;  /* 0x00000031e200780c */ /* 0x000fe20003f26270 */
[----:B------:R-:W-:Y:S01]  /*a660*/  FFMA.FTZ R94, R111, UR5, -R94 ;  /* 0x000000056f5e7c23 */ /* 0x000fe2000801085e */
[----:B------:R-:W-:Y:S01]  /*a670*/  ISETP.GT.OR P0, PT, R225, 0x30, !P0 ;  /* 0x00000030e100780c */ /* 0x000fe20004704670 */
[----:B------:R-:W-:Y:S01]  /*a680*/  VIADD R111, R5, 0x8 ;  /* 0x00000008056f7836 */ /* 0x000fe20000000000 */
[----:B------:R-:W-:Y:S01]  /*a690*/  ISETP.GT.OR P1, PT, R225, 0x31, !P1 ;  /* 0x00000031e100780c */ /* 0x000fe20004f24670 */
[----:B------:R-:W-:Y:S01]  /*a6a0*/  MUFU.EX2 R13, R13 ;  /* 0x0000000d000d7308 */ /* 0x000fe20000000800 */
[----:B------:R-:W-:Y:S01]  /*a6b0*/  FSEL R95, R112, -INF , !P0 ;  /* 0xff800000705f7808 */ /* 0x000fe20004000000 */
[----:B------:R-:W-:Y:S01]  /*a6c0*/  VIADD R112, R5, 0x10 ;  /* 0x0000001005707836 */ /* 0x000fe20000000000 */
[----:B------:R-:W-:Y:S01]  /*a6d0*/  ISETP.GE.AND P2, PT, R226, 0x38, PT ;  /* 0x00000038e200780c */ /* 0x000fe20003f46270 */
[----:B------:R-:W1:Y:S01]  /*a6e0*/  SHFL.IDX PT, R109, R220, R111, 0x1f ;  /* 0x00001f6fdc6d7589 */ /* 0x000e6200000e0000 */
[----:B--2---:R-:W-:Y:S01]  /*a6f0*/  FSEL R97, R113, -INF , !P1 ;  /* 0xff80000071617808 */ /* 0x004fe20004800000 */
[--C-:B------:R-:W-:Y:S01]  /*a700*/  FFMA.FTZ R95, R95, UR5, -R96.reuse ;  /* 0x000000055f5f7c23 */ /* 0x100fe20008010860 */
[----:B------:R-:W-:Y:S01]  /*a710*/  ISETP.GE.AND P3, PT, R218, 0x31, PT ;  /* 0x00000031da00780c */ /* 0x000fe20003f66270 */
[----:B------:R-:W-:Y:S01]  /*a720*/  FFMA.FTZ R96, R114, UR5, -R96 ;  /* 0x0000000572607c23 */ /* 0x000fe20008010860 */
[----:B------:R-:W-:Y:S01]  /*a730*/  ISETP.GE.AND P0, PT, R218, 0x38, PT ;  /* 0x00000038da00780c */ /* 0x000fe20003f06270 */
[----:B------:R-:W-:Y:S01]  /*a740*/  FFMA.FTZ R97, R97, UR5, -R98 ;  /* 0x0000000561617c23 */ /* 0x000fe20008010862 */
[----:B------:R-:W-:Y:S01]  /*a750*/  ISETP.GE.AND P1, PT, R226, 0x41, PT ;  /* 0x00000041e200780c */ /* 0x000fe20003f26270 */
[----:B------:R-:W-:Y:S01]  /*a760*/  SHFL.IDX PT, R112, R220, R112, 0x1f ;  /* 0x00001f70dc707589 */ /* 0x000fe200000e0000 */
[----:B------:R-:W-:Y:S01]  /*a770*/  ISETP.GT.OR P2, PT, R225, 0x38, !P2 ;  /* 0x00000038e100780c */ /* 0x000fe20005744670 */
[----:B------:R-:W-:Y:S01]  /*a780*/  MUFU.EX2 R17, R17 ;  /* 0x0000001100117308 */ /* 0x000fe20000000800 */
[----:B------:R-:W-:-:S02]  /*a790*/  ISETP.GT.OR P3, PT, R223, 0x31, !P3 ;  /* 0x00000031df00780c */ /* 0x000fc40005f64670 */
[----:B------:R-:W-:Y:S02]  /*a7a0*/  ISETP.GT.OR P0, PT, R223, 0x38, !P0 ;  /* 0x00000038df00780c */ /* 0x000fe40004704670 */
[----:B------:R-:W-:Y:S02]  /*a7b0*/  ISETP.GT.OR P1, PT, R225, 0x41, !P1 ;  /* 0x00000041e100780c */ /* 0x000fe40004f24670 */
[----:B------:R-:W-:Y:S01]  /*a7c0*/  FSEL R99, R116, -INF , !P2 ;  /* 0xff80000074637808 */ /* 0x000fe20005000000 */
[----:B------:R-:W-:Y:S01]  /*a7d0*/  MUFU.EX2 R18, R18 ;  /* 0x0000001200127308 */ /* 0x000fe20000000800 */
[----:B------:R-:W-:Y:S02]  /*a7e0*/  FSEL R115, R115, -INF , !P3 ;  /* 0xff80000073737808 */ /* 0x000fe40005800000 */
[----:B------:R-:W-:Y:S01]  /*a7f0*/  FSEL R118, R118, -INF , !P0 ;  /* 0xff80000076767808 */ /* 0x000fe20004000000 */
[----:B-----5:R-:W-:Y:S01]  /*a800*/  FFMA.FTZ R99, R99, UR5, -R100 ;  /* 0x0000000563637c23 */ /* 0x020fe20008010864 */
[----:B------:R-:W-:Y:S01]  /*a810*/  FSEL R121, R121, -INF , !P1 ;  /* 0xff80000079797808 */ /* 0x000fe20004800000 */
[----:B------:R-:W-:Y:S01]  /*a820*/  FFMA.FTZ R98, R115, UR5, -R98 ;  /* 0x0000000573627c23 */ /* 0x000fe20008010862 */
[----:B------:R-:W-:Y:S01]  /*a830*/  ISETP.GE.AND P2, PT, R226, 0x48, PT ;  /* 0x00000048e200780c */ /* 0x000fe20003f46270 */
[----:B------:R-:W-:Y:S01]  /*a840*/  FFMA.FTZ R100, R118, UR5, -R100 ;  /* 0x0000000576647c23 */ /* 0x000fe20008010864 */
[C---:B------:R-:W-:Y:S01]  /*a850*/  ISETP.GE.AND P3, PT, R226.reuse, 0x49, PT ;  /* 0x00000049e200780c */ /* 0x040fe20003f66270 */
[----:B------:R-:W-:Y:S01]  /*a860*/  VIADD R118, R5, 0x4 ;  /* 0x0000000405767836 */ /* 0x000fe20000000000 */
[----:B------:R-:W-:Y:S01]  /*a870*/  ISETP.GE.AND P1, PT, R226, 0x59, PT ;  /* 0x00000059e200780c */ /* 0x000fe20003f26270 */
[----:B------:R-:W-:Y:S01]  /*a880*/  MUFU.EX2 R20, R20 ;  /* 0x0000001400147308 */ /* 0x000fe20000000800 */
[----:B------:R-:W-:-:S02]  /*a890*/  ISETP.GT.OR P2, PT, R225, 0x48, !P2 ;  /* 0x00000048e100780c */ /* 0x000fc40005744670 */
[C---:B------:R-:W-:Y:S01]  /*a8a0*/  ISETP.GT.OR P3, PT, R225.reuse, 0x49, !P3 ;  /* 0x00000049e100780c */ /* 0x040fe20005f64670 */
[----:B------:R-:W2:Y:S01]  /*a8b0*/  SHFL.IDX PT, R102, R220, R118, 0x1f ;  /* 0x00001f76dc667589 */ /* 0x000ea200000e0000 */
[----:B------:R-:W-:Y:S02]  /*a8c0*/  ISETP.GT.OR P1, PT, R225, 0x59, !P1 ;  /* 0x00000059e100780c */ /* 0x000fe40004f24670 */
[----:B------:R-:W-:Y:S01]  /*a8d0*/  FSEL R124, R124, -INF , !P2 ;  /* 0xff8000007c7c7808 */ /* 0x000fe20005000000 */
[----:B------:R-:W-:Y:S01]  /*a8e0*/  MUFU.EX2 R21, R21 ;  /* 0x0000001500157308 */ /* 0x000fe20000000800 */
[----:B------:R-:W-:Y:S02]  /*a8f0*/  FSEL R108, R125, -INF , !P3 ;  /* 0xff8000007d6c7808 */ /* 0x000fe40005800000 */
[----:B------:R-:W-:Y:S01]  /*a900*/  FSEL R133, R133, -INF , !P1 ;  /* 0xff80000085857808 */ /* 0x000fe20004800000 */
[----:B-1----:R-:W-:Y:S01]  /*a910*/  FFMA.FTZ R107, R124, UR5, -R109 ;  /* 0x000000057c6b7c23 */ /* 0x002fe2000801086d */
[----:B------:R-:W-:Y:S01]  /*a920*/  ISETP.GE.AND P5, PT, R226, 0x39, PT ;  /* 0x00000039e200780c */ /* 0x000fe20003fa6270 */
[----:B------:R-:W-:Y:S01]  /*a930*/  FFMA.FTZ R108, R108, UR5, -R110 ;  /* 0x000000056c6c7c23 */ /* 0x000fe2000801086e */
[C---:B------:R-:W-:Y:S01]  /*a940*/  ISETP.GE.AND P4, PT, R226.reuse, 0x40, PT ;  /* 0x00000040e200780c */ /* 0x040fe20003f86270 */
[----:B------:R-:W-:Y:S01]  /*a950*/  MUFU.EX2 R22, R22 ;  /* 0x0000001600167308 */ /* 0x000fe20000000800 */
[----:B------:R-:W-:-:S02]  /*a960*/  ISETP.GE.AND P0, PT, R226, 0x50, PT ;  /* 0x00000050e200780c */ /* 0x000fc40003f06270 */
[C---:B------:R-:W-:Y:S02]  /*a970*/  ISETP.GE.AND P2, PT, R226.reuse, 0x60, PT ;  /* 0x00000060e200780c */ /* 0x040fe40003f46270 */
[----:B------:R-:W-:Y:S02]  /*a980*/  ISETP.GE.AND P3, PT, R226, 0x61, PT ;  /* 0x00000061e200780c */ /* 0x000fe40003f66270 */
[----:B------:R-:W-:Y:S01]  /*a990*/  ISETP.GE.AND P1, PT, R218, 0x39, PT ;  /* 0x00000039da00780c */ /* 0x000fe20003f26270 */
[----:B------:R-:W1:Y:S01]  /*a9a0*/  MUFU.EX2 R107, R107 ;  /* 0x0000006b006b7308 */ /* 0x000e620000000800 */
[C---:B------:R-:W-:Y:S02]  /*a9b0*/  ISETP.GT.OR P5, PT, R225.reuse, 0x39, !P5 ;  /* 0x00000039e100780c */ /* 0x040fe40006fa4670 */
[----:B------:R-:W-:Y:S01]  /*a9c0*/  ISETP.GT.OR P4, PT, R225, 0x40, !P4 ;  /* 0x00000040e100780c */ /* 0x000fe20006784670 */
[----:B--2---:R-:W-:Y:S01]  /*a9d0*/  FFMA.FTZ R105, R121, UR5, -R102 ;  /* 0x0000000579697c23 */ /* 0x004fe20008010866 */
[----:B------:R-:W-:-:S02]  /*a9e0*/  ISETP.GT.OR P0, PT, R225, 0x50, !P0 ;  /* 0x00000050e100780c */ /* 0x000fc40004704670 */
[C---:B------:R-:W-:Y:S01]  /*a9f0*/  ISETP.GT.OR P2, PT, R225.reuse, 0x60, !P2 ;  /* 0x00000060e100780c */ /* 0x040fe20005744670 */
[----:B------:R-:W-:Y:S01]  /*aa00*/  MUFU.EX2 R108, R108 ;  /* 0x0000006c006c7308 */ /* 0x000fe20000000800 */
[----:B------:R-:W-:Y:S02]  /*aa10*/  ISETP.GT.OR P3, PT, R225, 0x61, !P3 ;  /* 0x00000061e100780c */ /* 0x000fe40005f64670 */
[----:B------:R-:W-:Y:S02]  /*aa20*/  ISETP.GT.OR P1, PT, R223, 0x39, !P1 ;  /* 0x00000039df00780c */ /* 0x000fe40004f24670 */
[----:B------:R-:W-:Y:S02]  /*aa30*/  FSEL R117, R117, -INF , !P5 ;  /* 0xff80000075757808 */ /* 0x000fe40006800000 */
[----:B------:R-:W-:Y:S01]  /*aa40*/  FSEL R120, R120, -INF , !P4 ;  /* 0xff80000078787808 */ /* 0x000fe20006000000 */
[----:B------:R-:W-:Y:S01]  /*aa50*/  MUFU.EX2 R105, R105 ;  /* 0x0000006900697308 */ /* 0x000fe20000000800 */
[----:B------:R-:W-:Y:S01]  /*aa60*/  FSEL R128, R128, -INF , !P0 ;  /* 0xff80000080807808 */ /* 0x000fe20004000000 */
[----:B------:R-:W-:Y:S01]  /*aa70*/  FFMA.FTZ R101, R117, UR5, -R232 ;  /* 0x0000000575657c23 */ /* 0x000fe200080108e8 */
[----:B------:R-:W-:Y:S01]  /*aa80*/  FSEL R136, R136, -INF , !P2 ;  /* 0xff80000088887808 */ /* 0x000fe20005000000 */
[----:B------:R-:W-:-:S02]  /*aa90*/  WARPGROUP.DEPBAR.LE gsb0, 0x0 ;  /* 0x00008000000079c5 */ /* 0x000fc40000010000 */
[----:B------:R-:W-:Y:S01]  /*aaa0*/  WARPGROUP.ARRIVE ;  /* 0x00000000000079c5 */ /* 0x000fe20000000000 */
[----:B------:R-:W-:Y:S01]  /*aab0*/  FSEL R137, R137, -INF , !P3 ;  /* 0xff80000089897808 */ /* 0x000fe20005800000 */
[----:B------:R-:W-:Y:S01]  /*aac0*/  FFMA.FTZ R120, R120, UR5, -R103 ;  /* 0x0000000578787c23 */ /* 0x000fe20008010867 */
[----:B------:R-:W-:Y:S01]  /*aad0*/  FSEL R119, R119, -INF , !P1 ;  /* 0xff80000077777808 */ /* 0x000fe20004800000 */
[----:B------:R-:W-:Y:S01]  /*aae0*/  MUFU.EX2 R88, R88 ;  /* 0x0000005800587308 */ /* 0x000fe20000000800 */
[----:B------:R-:W-:Y:S01]  /*aaf0*/  ISETP.GE.AND P5, PT, R226, 0x51, PT ;  /* 0x00000051e200780c */ /* 0x000fe20003fa6270 */
[----:B------:R-:W-:Y:S01]  /*ab00*/  HGMMA.64x128x16.F32.BF16 R24, gdesc[UR12], R24, gsb0 ;  /* 0x01e000000c1879f0 */ /* 0x000fe20008001818 */
[----:B------:R-:W-:Y:S01]  /*ab10*/  R2UR UR12, R230 ;  /* 0x00000000e60c72ca */ /* 0x000fe200000e0000 */
[----:B------:R-:W-:Y:S01]  /*ab20*/  UMOV UR14, UR6 ;  /* 0x00000006000e7c82 */ /* 0x000fe20008000000 */
[----:B------:R-:W-:Y:S01]  /*ab30*/  R2UR UR13, R231 ;  /* 0x00000000e70d72ca */ /* 0x000fe200000e0000 */
[----:B------:R-:W-:Y:S01]  /*ab40*/  UMOV UR15, 0x40000040 ;  /* 0x40000040000f7882 */ /* 0x000fe20000000000 */
[C---:B------:R-:W-:Y:S01]  /*ab50*/  ISETP.GE.AND P4, PT, R226.reuse, 0x58, PT ;  /* 0x00000058e200780c */ /* 0x040fe20003f86270 */
[----:B------:R-:W-:Y:S01]  /*ab60*/  FFMA.FTZ R119, R119, UR5, -R232 ;  /* 0x0000000577777c23 */ /* 0x000fe200080108e8 */
[----:B------:R-:W-:Y:S01]  /*ab70*/  ISETP.GE.AND P0, PT, R226, 0x68, PT ;  /* 0x00000068e200780c */ /* 0x000fe20003f06270 */
[----:B------:R-:W-:Y:S01]  /*ab80*/  VIADD R232, R5, 0x14 ;  /* 0x0000001405e87836 */ /* 0x000fe20000000000 */
[C---:B------:R-:W-:Y:S01]  /*ab90*/  ISETP.GE.AND P2, PT, R218.reuse, 0x40, PT ;  /* 0x00000040da00780c */ /* 0x040fe20003f46270 */
[----:B------:R-:W-:Y:S01]  /*aba0*/  MUFU.EX2 R89, R89 ;  /* 0x0000005900597308 */ /* 0x000fe20000000800 */
[----:B------:R-:W-:-:S02]  /*abb0*/  ISETP.GE.AND P3, PT, R218, 0x41, PT ;  /* 0x00000041da00780c */ /* 0x000fc40003f66270 */
[----:B------:R-:W-:Y:S02]  /*abc0*/  ISETP.GE.AND P1, PT, R218, 0x48, PT ;  /* 0x00000048da00780c */ /* 0x000fe40003f26270 */
[C---:B------:R-:W-:Y:S02]  /*abd0*/  ISETP.GT.OR P5, PT, R225.reuse, 0x51, !P5 ;  /* 0x00000051e100780c */ /* 0x040fe40006fa4670 */
[----:B------:R-:W-:Y:S01]  /*abe0*/  ISETP.GT.OR P4, PT, R225, 0x58, !P4 ;  /* 0x00000058e100780c */ /* 0x000fe20006784670 */
[----:B------:R-:W-:Y:S01]  /*abf0*/  MUFU.EX2 R90, R90 ;  /* 0x0000005a005a7308 */ /* 0x000fe20000000800 */
[C---:B------:R-:W-:Y:S02]  /*ac00*/  ISETP.GT.OR P2, PT, R223.reuse, 0x40, !P2 ;  /* 0x00000040df00780c */ /* 0x040fe40005744670 */
[C---:B------:R-:W-:Y:S02]  /*ac10*/  ISETP.GT.OR P3, PT, R223.reuse, 0x41, !P3 ;  /* 0x00000041df00780c */ /* 0x040fe40005f64670 */
[----:B------:R-:W-:-:S02]  /*ac20*/  ISETP.GT.OR P1, PT, R223, 0x48, !P1 ;  /* 0x00000048df00780c */ /* 0x000fc40004f24670 */
[----:B------:R-:W-:Y:S01]  /*ac30*/  ISETP.GT.OR P0, PT, R225, 0x68, !P0 ;  /* 0x00000068e100780c */ /* 0x000fe20004704670 */
[----:B------:R-:W-:Y:S01]  /*ac40*/  MUFU.EX2 R91, R91 ;  /* 0x0000005b005b7308 */ /* 0x000fe20000000800 */
[----:B------:R-:W-:Y:S02]  /*ac50*/  FSEL R129, R129, -INF , !P5 ;  /* 0xff80000081817808 */ /* 0x000fe40006800000 */
[----:B------:R-:W-:Y:S02]  /*ac60*/  FSEL R132, R132, -INF , !P4 ;  /* 0xff80000084847808 */ /* 0x000fe40006000000 */
[----:B------:R-:W-:Y:S02]  /*ac70*/  FSEL R104, R122, -INF , !P2 ;  /* 0xff8000007a687808 */ /* 0x000fe40005000000 */
[----:B------:R-:W-:Y:S01]  /*ac80*/  FSEL R106, R123, -INF , !P3 ;  /* 0xff8000007b6a7808 */ /* 0x000fe20005800000 */
[----:B------:R-:W-:Y:S01]  /*ac90*/  MUFU.EX2 R92, R92 ;  /* 0x0000005c005c7308 */ /* 0x000fe20000000800 */
[----:B------:R-:W-:Y:S01]  /*aca0*/  FSEL R126, R126, -INF , !P1 ;  /* 0xff8000007e7e7808 */ /* 0x000fe20004800000 */
[----:B------:R-:W-:Y:S01]  /*acb0*/  FFMA.FTZ R104, R104, UR5, -R103 ;  /* 0x0000000568687c23 */ /* 0x000fe20008010867 */
[----:B------:R-:W-:Y:S01]  /*acc0*/  FSEL R113, R140, -INF , !P0 ;  /* 0xff8000008c717808 */ /* 0x000fe20004000000 */
[----:B------:R-:W-:Y:S01]  /*acd0*/  FFMA.FTZ R106, R106, UR5, -R102 ;  /* 0x000000056a6a7c23 */ /* 0x000fe20008010866 */
[----:B------:R-:W-:Y:S01]  /*ace0*/  ISETP.GE.AND P5, PT, R226, 0x69, PT ;  /* 0x00000069e200780c */ /* 0x000fe20003fa6270 */
[----:B------:R-:W-:Y:S01]  /*acf0*/  FFMA.FTZ R109, R126, UR5, -R109 ;  /* 0x000000057e6d7c23 */ /* 0x000fe2000801086d */
[C---:B------:R-:W-:Y:S01]  /*ad00*/  ISETP.GE.AND P4, PT, R226.reuse, 0x70, PT ;  /* 0x00000070e200780c */ /* 0x040fe20003f86270 */
[----:B------:R2:W-:Y:S01]  /*ad10*/  MUFU.EX2 R103, R119 ;  /* 0x0000007700677308 */ /* 0x0005e20000000800 */
[----:B------:R-:W-:-:S02]  /*ad20*/  ISETP.GE.AND P2, PT, R226, 0x71, PT ;  /* 0x00000071e200780c */ /* 0x000fc40003f46270 */
[C---:B------:R-:W-:Y:S02]  /*ad30*/  ISETP.GE.AND P3, PT, R226.reuse, 0x78, PT ;  /* 0x00000078e200780c */ /* 0x040fe40003f66270 */
[----:B------:R-:W-:Y:S01]  /*ad40*/  ISETP.GE.AND P1, PT, R226, 0x79, PT ;  /* 0x00000079e200780c */ /* 0x000fe20003f26270 */
[----:B------:R-:W-:Y:S01]  /*ad50*/  VIADD R226, R5, 0x1c ;  /* 0x0000001c05e27836 */ /* 0x000fe20000000000 */
[----:B------:R-:W-:Y:S01]  /*ad60*/  ISETP.GE.AND P0, PT, R218, 0x49, PT ;  /* 0x00000049da00780c */ /* 0x000fe20003f06270 */
[----:B------:R4:W-:Y:S01]  /*ad70*/  MUFU.EX2 R102, R120 ;  /* 0x0000007800667308 */ /* 0x0009e20000000800 */
[C---:B------:R-:W-:Y:S02]  /*ad80*/  ISETP.GT.OR P5, PT, R225.reuse, 0x69, !P5 ;  /* 0x00000069e100780c */ /* 0x040fe40006fa4670 */
[C---:B------:R-:W-:Y:S02]  /*ad90*/  ISETP.GT.OR P4, PT, R225.reuse, 0x70, !P4 ;  /* 0x00000070e100780c */ /* 0x040fe40006784670 */
[----:B------:R-:W-:-:S02]  /*ada0*/  ISETP.GT.OR P2, PT, R225, 0x71, !P2 ;  /* 0x00000071e100780c */ /* 0x000fc40005744670 */
[C---:B------:R-:W-:Y:S01]  /*adb0*/  ISETP.GT.OR P3, PT, R225.reuse, 0x78, !P3 ;  /* 0x00000078e100780c */ /* 0x040fe20005f64670 */
[----:B------:R-:W-:Y:S01]  /*adc0*/  MUFU.EX2 R109, R109 ;  /* 0x0000006d006d7308 */ /* 0x000fe20000000800 */
[----:B------:R-:W-:Y:S01]  /*add0*/  ISETP.GT.OR P1, PT, R225, 0x79, !P1 ;  /* 0x00000079e100780c */ /* 0x000fe20004f24670 */
[----:B------:R-:W-:Y:S01]  /*ade0*/  VIADD R225, R5, 0x18 ;  /* 0x0000001805e17836 */ /* 0x000fe20000000000 */
[----:B------:R-:W-:Y:S02]  /*adf0*/  ISETP.GT.OR P0, PT, R223, 0x49, !P0 ;  /* 0x00000049df00780c */ /* 0x000fe40004704670 */
[----:B------:R-:W-:Y:S02]  /*ae00*/  FSEL R115, R141, -INF , !P5 ;  /* 0xff8000008d737808 */ /* 0x000fe40006800000 */
[----:B------:R-:W-:Y:S01]  /*ae10*/  FSEL R125, R144, -INF , !P4 ;  /* 0xff800000907d7808 */ /* 0x000fe20006000000 */
[----:B------:R-:W-:Y:S01]  /*ae20*/  MUFU.EX2 R104, R104 ;  /* 0x0000006800687308 */ /* 0x000fe20000000800 */
[----:B------:R-:W-:-:S02]  /*ae30*/  FSEL R123, R145, -INF , !P2 ;  /* 0xff800000917b7808 */ /* 0x000fc40005000000 */
[----:B------:R-:W-:Y:S02]  /*ae40*/  FSEL R121, R148, -INF , !P3 ;  /* 0xff80000094797808 */ /* 0x000fe40005800000 */
[----:B--2---:R-:W-:Y:S02]  /*ae50*/  FSEL R119, R149, -INF , !P1 ;  /* 0xff80000095777808 */ /* 0x004fe40004800000 */
[----:B------:R-:W-:Y:S01]  /*ae60*/  FSEL R127, R127, -INF , !P0 ;  /* 0xff8000007f7f7808 */ /* 0x000fe20004000000 */
[----:B------:R-:W-:Y:S01]  /*ae70*/  MUFU.EX2 R106, R106 ;  /* 0x0000006a006a7308 */ /* 0x000fe20000000800 */
[C---:B------:R-:W-:Y:S02]  /*ae80*/  ISETP.GE.AND P5, PT, R218.reuse, 0x50, PT ;  /* 0x00000050da00780c */ /* 0x040fe40003fa6270 */
[C---:B------:R-:W-:Y:S01]  /*ae90*/  ISETP.GE.AND P4, PT, R218.reuse, 0x51, PT ;  /* 0x00000051da00780c */ /* 0x040fe20003f86270 */
[----:B------:R-:W-:Y:S01]  /*aea0*/  FFMA.FTZ R110, R127, UR5, -R110 ;  /* 0x000000057f6e7c23 */ /* 0x000fe2000801086e */
[C---:B------:R-:W-:Y:S01]  /*aeb0*/  ISETP.GE.AND P2, PT, R218.reuse, 0x58, PT ;  /* 0x00000058da00780c */ /* 0x040fe20003f46270 */
[----:B------:R2:W-:Y:S01]  /*aec0*/  SHFL.IDX PT, R127, R221, R111, 0x1f ;  /* 0x00001f6fdd7f7589 */ /* 0x0005e200000e0000 */
[C---:B------:R-:W-:Y:S01]  /*aed0*/  ISETP.GE.AND P3, PT, R218.reuse, 0x59, PT ;  /* 0x00000059da00780c */ /* 0x040fe20003f66270 */
[----:B------:R-:W-:Y:S01]  /*aee0*/  MUFU.EX2 R93, R93 ;  /* 0x0000005d005d7308 */ /* 0x000fe20000000800 */
[----:B------:R-:W-:-:S02]  /*aef0*/  ISETP.GE.AND P1, PT, R218, 0x60, PT ;  /* 0x00000060da00780c */ /* 0x000fc40003f26270 */
[----:B------:R-:W-:Y:S02]  /*af00*/  ISETP.GE.AND P0, PT, R218, 0x61, PT ;  /* 0x00000061da00780c */ /* 0x000fe40003f06270 */
[C---:B------:R-:W-:Y:S02]  /*af10*/  ISETP.GT.OR P5, PT, R223.reuse, 0x50, !P5 ;  /* 0x00000050df00780c */ /* 0x040fe40006fa4670 */
[C---:B------:R-:W-:Y:S01]  /*af20*/  ISETP.GT.OR P4, PT, R223.reuse, 0x51, !P4 ;  /* 0x00000051df00780c */ /* 0x040fe20006784670 */
[----:B--2---:R-:W-:Y:S01]  /*af30*/  FFMA.FTZ R111, R128, UR5, -R112 ;  /* 0x00000005806f7c23 */ /* 0x004fe20008010870 */
[C---:B------:R-:W-:Y:S01]  /*af40*/  ISETP.GT.OR P2, PT, R223.reuse, 0x58, !P2 ;  /* 0x00000058df00780c */ /* 0x040fe20005744670 */
[----:B------:R-:W-:Y:S01]  /*af50*/  MUFU.EX2 R110, R110 ;  /* 0x0000006e006e7308 */ /* 0x000fe20000000800 */
[C---:B------:R-:W-:Y:S02]  /*af60*/  ISETP.GT.OR P3, PT, R223.reuse, 0x59, !P3 ;  /* 0x00000059df00780c */ /* 0x040fe40005f64670 */
[----:B------:R-:W-:-:S02]  /*af70*/  ISETP.GT.OR P1, PT, R223, 0x60, !P1 ;  /* 0x00000060df00780c */ /* 0x000fc40004f24670 */
[----:B------:R-:W-:Y:S02]  /*af80*/  ISETP.GT.OR P0, PT, R223, 0x61, !P0 ;  /* 0x00000061df00780c */ /* 0x000fe40004704670 */
[----:B------:R-:W-:Y:S01]  /*af90*/  FSEL R114, R130, -INF , !P5 ;  /* 0xff80000082727808 */ /* 0x000fe20006800000 */
[----:B------:R-:W-:Y:S01]  /*afa0*/  MUFU.EX2 R111, R111 ;  /* 0x0000006f006f7308 */ /* 0x000fe20000000800 */
[----:B------:R-:W-:Y:S01]  /*afb0*/  FSEL R117, R131, -INF , !P4 ;  /* 0xff80000083757808 */ /* 0x000fe20006000000 */
[----:B------:R-:W2:Y:S01]  /*afc0*/  SHFL.IDX PT, R130, R221, R118, 0x1f ;  /* 0x00001f76dd827589 */ /* 0x000ea200000e0000 */
[----:B------:R-:W-:Y:S01]  /*afd0*/  FSEL R116, R134, -INF , !P2 ;  /* 0xff80000086747808 */ /* 0x000fe20005000000 */
[----:B------:R-:W-:Y:S01]  /*afe0*/  FFMA.FTZ R112, R114, UR5, -R112 ;  /* 0x0000000572707c23 */ /* 0x000fe20008010870 */
[----:B------:R-:W-:Y:S01]  /*aff0*/  FSEL R135, R135, -INF , !P3 ;  /* 0xff80000087877808 */ /* 0x000fe20005800000 */
[----:B------:R-:W5:Y:S01]  /*b000*/  SHFL.IDX PT, R134, R220, R232, 0x1f ;  /* 0x00001fe8dc867589 */ /* 0x000f6200000e0000 */
[----:B------:R-:W-:Y:S01]  /*b010*/  FSEL R145, R138, -INF , !P1 ;  /* 0xff8000008a917808 */ /* 0x000fe20004800000 */
[----:B------:R-:W-:Y:S01]  /*b020*/  MUFU.EX2 R94, R94 ;  /* 0x0000005e005e7308 */ /* 0x000fe20000000800 */
[----:B------:R-:W-:Y:S01]  /*b030*/  FSEL R140, R139, -INF , !P0 ;  /* 0xff8000008b8c7808 */ /* 0x000fe20004000000 */
[----:B------:R-:W3:Y:S01]  /*b040*/  SHFL.IDX PT, R138, R220, R225, 0x1f ;  /* 0x00001fe1dc8a7589 */ /* 0x000ee200000e0000 */
[----:B------:R-:W-:-:S02]  /*b050*/  ISETP.GE.AND P5, PT, R218, 0x68, PT ;  /* 0x00000068da00780c */ /* 0x000fc40003fa6270 */
[C---:B------:R-:W-:Y:S01]  /*b060*/  ISETP.GE.AND P4, PT, R218.reuse, 0x69, PT ;  /* 0x00000069da00780c */ /* 0x040fe20003f86270 */
[----:B------:R-:W1:Y:S01]  /*b070*/  SHFL.IDX PT, R131, R221, R5, 0x1f ;  /* 0x00001f05dd837589 */ /* 0x000e6200000e0000 */
[C---:B------:R-:W-:Y:S01]  /*b080*/  ISETP.GE.AND P2, PT, R218.reuse, 0x70, PT ;  /* 0x00000070da00780c */ /* 0x040fe20003f46270 */
[----:B------:R-:W-:Y:S01]  /*b090*/  MUFU.EX2 R112, R112 ;  /* 0x0000007000707308 */ /* 0x000fe20000000800 */
[C---:B------:R-:W-:Y:S01]  /*b0a0*/  ISETP.GE.AND P3, PT, R218.reuse, 0x71, PT ;  /* 0x00000071da00780c */ /* 0x040fe20003f66270 */
[----:B------:R-:W4:Y:S01]  /*b0b0*/  SHFL.IDX PT, R220, R220, R226, 0x1f ;  /* 0x00001fe2dcdc7589 */ /* 0x000f2200000e0000 */
[C---:B------:R-:W-:Y:S02]  /*b0c0*/  ISETP.GE.AND P1, PT, R218.reuse, 0x78, PT ;  /* 0x00000078da00780c */ /* 0x040fe40003f26270 */
[----:B------:R-:W-:Y:S01]  /*b0d0*/  ISETP.GE.AND P0, PT, R218, 0x79, PT ;  /* 0x00000079da00780c */ /* 0x000fe20003f06270 */
[----:B------:R-:W-:Y:S01]  /*b0e0*/  VIADD R218, R5, 0x10 ;  /* 0x0000001005da7836 */ /* 0x000fe20000000000 */
[C---:B------:R-:W-:Y:S01]  /*b0f0*/  ISETP.GT.OR P5, PT, R223.reuse, 0x68, !P5 ;  /* 0x00000068df00780c */ /* 0x040fe20006fa4670 */
[----:B------:R-:W-:Y:S01]  /*b100*/  MUFU.EX2 R95, R95 ;  /* 0x0000005f005f7308 */ /* 0x000fe20000000800 */
[----:B------:R-:W-:Y:S01]  /*b110*/  ISETP.GT.OR P4, PT, R223, 0x69, !P4 ;  /* 0x00000069df00780c */ /* 0x000fe20006784670 */
[----:B--2---:R-:W-:Y:S01]  /*b120*/  FFMA.FTZ R141, R137, UR5, -R130 ;  /* 0x00000005898d7c23 */ /* 0x004fe20008010882 */
[C---:B------:R-:W-:Y:S01]  /*b130*/  ISETP.GT.OR P2, PT, R223.reuse, 0x70, !P2 ;  /* 0x00000070df00780c */ /* 0x040fe20005744670 */
[----:B------:R-:W2:Y:S01]  /*b140*/  SHFL.IDX PT, R139, R221, R218, 0x1f ;  /* 0x00001fdadd8b7589 */ /* 0x000ea200000e0000 */
[----:B------:R-:W-:Y:S01]  /*b150*/  ISETP.GT.OR P3, PT, R223, 0x71, !P3 ;  /* 0x00000071df00780c */ /* 0x000fe20005f64670 */
[----:B-----5:R-:W-:Y:S01]  /*b160*/  FFMA.FTZ R114, R129, UR5, -R134 ;  /* 0x0000000581727c23 */ /* 0x020fe20008010886 */
[C---:B------:R-:W-:Y:S01]  /*b170*/  ISETP.GT.OR P1, PT, R223.reuse, 0x78, !P1 ;  /* 0x00000078df00780c */ /* 0x040fe20004f24670 */
[----:B------:R-:W-:Y:S01]  /*b180*/  FFMA.FTZ R140, R140, UR5, -R130 ;  /* 0x000000058c8c7c23 */ /* 0x000fe20008010882 */
[----:B------:R-:W-:Y:S01]  /*b190*/  ISETP.GT.OR P0, PT, R223, 0x79, !P0 ;  /* 0x00000079df00780c */ /* 0x000fe20004704670 */
[----:B------:R-:W-:-:S02]  /*b1a0*/  WARPGROUP.DEPBAR.LE gsb0, 0x0 ;  /* 0x00008000000079c5 */ /* 0x000fc40000010000 */
[----:B------:R-:W-:Y:S01]  /*b1b0*/  WARPGROUP.ARRIVE ;  /* 0x00000000000079c5 */ /* 0x000fe20000000000 */
[----:B------:R-:W-:Y:S01]  /*b1c0*/  VIADD R223, R5, 0xc ;  /* 0x0000000c05df7836 */ /* 0x000fe20000000000 */
[----:B------:R-:W-:Y:S01]  /*b1d0*/  FSEL R142, R142, -INF , !P5 ;  /* 0xff8000008e8e7808 */ /* 0x000fe20006800000 */
[--C-:B---3--:R-:W-:Y:S01]  /*b1e0*/  FFMA.FTZ R116, R116, UR5, -R138.reuse ;  /* 0x0000000574747c23 */ /* 0x108fe2000801088a */
[----:B------:R-:W-:Y:S01]  /*b1f0*/  FSEL R126, R143, -INF , !P4 ;  /* 0xff8000008f7e7808 */ /* 0x000fe20006000000 */
[----:B------:R-:W-:Y:S01]  /*b200*/  FFMA.FTZ R143, R132, UR5, -R138 ;  /* 0x00000005848f7c23 */ /* 0x000fe2000801088a */
[----:B------:R-:W-:Y:S01]  /*b210*/  HGMMA.64x128x16.F32.BF16 R24, gdesc[UR12], R24, gsb0 ;  /* 0x01e000000c1879f0 */ /* 0x000fe20008001818 */
[----:B------:R-:W3:Y:S01]  /*b220*/  SHFL.IDX PT, R144, R221, R223, 0x1f ;  /* 0x00001fdfdd907589 */ /* 0x000ee200000e0000 */
[--C-:B-1----:R-:W-:Y:S01]  /*b230*/  FFMA.FTZ R138, R136, UR5, -R131.reuse ;  /* 0x00000005888a7c23 */ /* 0x102fe20008010883 */
[----:B------:R-:W-:Y:S01]  /*b240*/  FFMA.FTZ R145, R145, UR5, -R131 ;  /* 0x0000000591917c23 */ /* 0x000fe20008010883 */
[----:B------:R-:W-:Y:S01]  /*b250*/  FSEL R124, R146, -INF , !P2 ;  /* 0xff800000927c7808 */ /* 0x000fe20005000000 */
[--C-:B------:R-:W-:Y:S01]  /*b260*/  FFMA.FTZ R131, R113, UR5, -R127.reuse ;  /* 0x0000000571837c23 */ /* 0x100fe2000801087f */
[----:B------:R-:W-:Y:S01]  /*b270*/  FFMA.FTZ R129, R142, UR5, -R127 ;  /* 0x000000058e817c23 */ /* 0x000fe2000801087f */
[----:B------:R-:W-:Y:S01]  /*b280*/  FFMA.FTZ R146, R117, UR5, -R134 ;  /* 0x0000000575927c23 */ /* 0x000fe20008010886 */
[----:B----4-:R-:W-:Y:S01]  /*b290*/  FSEL R120, R150, -INF , !P1 ;  /* 0xff80000096787808 */ /* 0x010fe20004800000 */
[----:B------:R-:W1:Y:S01]  /*b2a0*/  SHFL.IDX PT, R134, R221, R232, 0x1f ;  /* 0x00001fe8dd867589 */ /* 0x000e6200000e0000 */
[----:B------:R-:W-:Y:S01]  /*b2b0*/  VIADD R150, R5, 0x8 ;  /* 0x0000000805967836 */ /* 0x000fe20000000000 */
[----:B------:R-:W-:Y:S01]  /*b2c0*/  FSEL R122, R147, -INF , !P3 ;  /* 0xff800000937a7808 */ /* 0x000fe20005800000 */
[--C-:B------:R-:W-:Y:S01]  /*b2d0*/  FFMA.FTZ R117, R133, UR5, -R220.reuse ;  /* 0x0000000585757c23 */ /* 0x100fe200080108dc */
[----:B------:R-:W4:Y:S01]  /*b2e0*/  SHFL.IDX PT, R132, R221, R225, 0x1f ;  /* 0x00001fe1dd847589 */ /* 0x000f2200000e0000 */
[----:B------:R-:W-:Y:S01]  /*b2f0*/  FFMA.FTZ R133, R135, UR5, -R220 ;  /* 0x0000000587857c23 */ /* 0x000fe200080108dc */
[----:B------:R-:W-:Y:S01]  /*b300*/  FSEL R118, R151, -INF , !P0 ;  /* 0xff80000097767808 */ /* 0x000fe20004000000 */
[----:B------:R-:W-:-:S02]  /*b310*/  VIADD R151, R5, 0x4 ;  /* 0x0000000405977836 */ /* 0x000fc40000000000 */
[--C-:B--2---:R-:W-:Y:S01]  /*b320*/  FFMA.FTZ R125, R125, UR5, -R139.reuse ;  /* 0x000000057d7d7c23 */ /* 0x104fe2000801088b */
[----:B------:R-:W-:Y:S01]  /*b330*/  FFMA.FTZ R124, R124, UR5, -R139 ;  /* 0x000000057c7c7c23 */ /* 0x000fe2000801088b */
[----:B------:R-:W2:Y:S01]  /*b340*/  SHFL.IDX PT, R221, R221, R226, 0x1f ;  /* 0x00001fe2dddd7589 */ /* 0x000ea200000e0000 */
[----:B------:R-:W-:Y:S01]  /*b350*/  MUFU.EX2 R113, R146 ;  /* 0x0000009200717308 */ /* 0x000fe20000000800 */
[--C-:B---3--:R-:W-:Y:S01]  /*b360*/  FFMA.FTZ R127, R115, UR5, -R144.reuse ;  /* 0x00000005737f7c23 */ /* 0x108fe20008010890 */
[----:B------:R-:W-:-:S06]  /*b370*/  FFMA.FTZ R126, R126, UR5, -R144 ;  /* 0x000000057e7e7c23 */ /* 0x000fcc0008010890 */
[----:B------:R3:W-:Y:S01]  /*b380*/  MUFU.EX2 R115, R143 ;  /* 0x0000008f00737308 */ /* 0x0007e20000000800 */
[--C-:B-1----:R-:W-:Y:S01]  /*b390*/  FFMA.FTZ R123, R123, UR5, -R134.reuse ;  /* 0x000000057b7b7c23 */ /* 0x102fe20008010886 */
[----:B------:R-:W-:-:S06]  /*b3a0*/  FFMA.FTZ R122, R122, UR5, -R134 ;  /* 0x000000057a7a7c23 */ /* 0x000fcc0008010886 */
[----:B------:R-:W1:Y:S01]  /*b3b0*/  MUFU.EX2 R114, R114 ;  /* 0x0000007200727308 */ /* 0x000e620000000800 */
[--C-:B----4-:R-:W-:Y:S01]  /*b3c0*/  FFMA.FTZ R121, R121, UR5, -R132.reuse ;  /* 0x0000000579797c23 */ /* 0x110fe20008010884 */
[----:B------:R-:W-:Y:S01]  /*b3d0*/  FFMA.FTZ R120, R120, UR5, -R132 ;  /* 0x0000000578787c23 */ /* 0x000fe20008010884 */
[----:B--2---:R-:W-:-:S05]  /*b3e0*/  FFMA.FTZ R119, R119, UR5, -R221 ;  /* 0x0000000577777c23 */ /* 0x004fca00080108dd */
[----:B------:R-:W2:Y:S01]  /*b3f0*/  MUFU.EX2 R117, R117 ;  /* 0x0000007500757308 */ /* 0x000ea20000000800 */
[----:B------:R-:W-:-:S07]  /*b400*/  FFMA.FTZ R118, R118, UR5, -R221 ;  /* 0x0000000576767c23 */ /* 0x000fce00080108dd */
        /* <DEDUP_REMOVED lines=9> */
[----:B------:R-:W5:Y:S04]  /*b4a0*/  LDS R224, [R224+0x400] ;  /* 0x00040000e0e07984 */ /* 0x000f680000000800 */
[----:B------:R-:W-:Y:S04]  /*b4b0*/  LDS R217, [R217+0x400] ;  /* 0x00040000d9d97984 */ /* 0x000fe80000000800 */
[----:B------:R-:W-:Y:S04]  /*b4c0*/  LDS R216, [R216+0x400] ;  /* 0x00040000d8d87984 */ /* 0x000fe80000000800 */
[----:B----4-:R-:W4:Y:S04]  /*b4d0*/  SHFL.IDX PT, R144, R219, R223, 0x1f ;  /* 0x00001fdfdb907589 */ /* 0x010f2800000e0000 */
[----:B-----5:R-:W5:Y:S04]  /*b4e0*/  SHFL.IDX PT, R135, R224, R150, 0x1f ;  /* 0x00001f96e0877589 */ /* 0x020f6800000e0000 */
[----:B------:R-:W-:Y:S04]  /*b4f0*/  SHFL.IDX PT, R134, R224, R218, 0x1f ;  /* 0x00001fdae0867589 */ /* 0x000fe800000e0000 */
[----:B---3--:R-:W3:Y:S04]  /*b500*/  SHFL.IDX PT, R143, R219, R232, 0x1f ;  /* 0x00001fe8db8f7589 */ /* 0x008ee800000e0000 */
[----:B------:R-:W1:Y:S04]  /*b510*/  SHFL.IDX PT, R128, R224, R5, 0x1f ;  /* 0x00001f05e0807589 */ /* 0x000e6800000e0000 */
[----:B------:R-:W2:Y:S01]  /*b520*/  SHFL.IDX PT, R130, R224, R151, 0x1f ;  /* 0x00001f97e0827589 */ /* 0x000ea200000e0000 */
[--C-:B----4-:R-:W-:Y:S01]  /*b530*/  FADD.FTZ R45, R45, -R144.reuse ;  /* 0x800000902d2d7221 */ /* 0x110fe20000010000 */
[----:B------:R-:W-:-:S02]  /*b540*/  FADD.FTZ R47, R47, -R144 ;  /* 0x800000902f2f7221 */ /* 0x000fc40000010000 */
[----:B------:R-:W4:Y:S01]  /*b550*/  SHFL.IDX PT, R136, R224, R223, 0x1f ;  /* 0x00001fdfe0887589 */ /* 0x000f2200000e0000 */
[----:B-----5:R-:W-:-:S03]  /*b560*/  FADD.FTZ R132, R28, -R135 ;  /* 0x800000871c847221 */ /* 0x020fc60000010000 */
[----:B------:R-:W5:Y:S01]  /*b570*/  SHFL.IDX PT, R144, R217, R150, 0x1f ;  /* 0x00001f96d9907589 */ /* 0x000f6200000e0000 */
[----:B------:R1:W-:Y:S03]  /*b580*/  MUFU.EX2 R28, R133 ;  /* 0x00000085001c7308 */ /* 0x0003e60000000800 */
[----:B------:R-:W5:Y:S01]  /*b590*/  SHFL.IDX PT, R137, R224, R232, 0x1f ;  /* 0x00001fe8e0897589 */ /* 0x000f6200000e0000 */
[--C-:B---3--:R-:W-:Y:S01]  /*b5a0*/  FADD.FTZ R49, R49, -R143.reuse ;  /* 0x8000008f31317221 */ /* 0x108fe20000010000 */
[----:B------:R-:W-:Y:S02]  /*b5b0*/  FADD.FTZ R51, R51, -R143 ;  /* 0x8000008f33337221 */ /* 0x000fe40000010000 */
[----:B------:R-:W3:Y:S01]  /*b5c0*/  SHFL.IDX PT, R139, R224, R225, 0x1f ;  /* 0x00001fe1e08b7589 */ /* 0x000ee200000e0000 */
[----:B-1----:R-:W-:Y:S01]  /*b5d0*/  FADD.FTZ R133, R32, -R134 ;  /* 0x8000008620857221 */ /* 0x002fe20000010000 */
[----:B------:R-:W-:-:S02]  /*b5e0*/  FADD.FTZ R24, R24, -R128 ;  /* 0x8000008018187221 */ /* 0x000fc40000010000 */
[----:B------:R-:W1:Y:S01]  /*b5f0*/  SHFL.IDX PT, R32, R219, R218, 0x1f ;  /* 0x00001fdadb207589 */ /* 0x000e6200000e0000 */
[----:B------:R-:W-:Y:S01]  /*b600*/  FADD.FTZ R26, R26, -R128 ;  /* 0x800000801a1a7221 */ /* 0x000fe20000010000 */
[--C-:B--2---:R-:W-:Y:S01]  /*b610*/  FADD.FTZ R128, R25, -R130.reuse ;  /* 0x8000008219807221 */ /* 0x104fe20000010000 */
[----:B------:R-:W-:Y:S01]  /*b620*/  FADD.FTZ R130, R27, -R130 ;  /* 0x800000821b827221 */ /* 0x000fe20000010000 */
[----:B------:R-:W-:Y:S01]  /*b630*/  SHFL.IDX PT, R143, R217, R218, 0x1f ;  /* 0x00001fdad98f7589 */ /* 0x000fe200000e0000 */
[----:B------:R-:W-:Y:S01]  /*b640*/  FADD.FTZ R25, R30, -R135 ;  /* 0x800000871e197221 */ /* 0x000fe20000010000 */
[----:B------:R-:W-:Y:S01]  /*b650*/  FADD.FTZ R134, R34, -R134 ;  /* 0x8000008622867221 */ /* 0x000fe20000010000 */
[----:B------:R-:W-:Y:S01]  /*b660*/  MUFU.EX2 R30, R145 ;  /* 0x00000091001e7308 */ /* 0x000fe20000000800 */
[--C-:B----4-:R-:W-:Y:S01]  /*b670*/  FADD.FTZ R135, R29, -R136.reuse ;  /* 0x800000881d877221 */ /* 0x110fe20000010000 */
[----:B------:R-:W-:Y:S01]  /*b680*/  FADD.FTZ R27, R31, -R136 ;  /* 0x800000881f1b7221 */ /* 0x000fe20000010000 */
[----:B------:R-:W2:Y:S01]  /*b690*/  SHFL.IDX PT, R149, R224, R226, 0x1f ;  /* 0x00001fe2e0957589 */ /* 0x000ea200000e0000 */
[--C-:B-----5:R-:W-:Y:S01]  /*b6a0*/  FADD.FTZ R60, R60, -R144.reuse ;  /* 0x800000903c3c7221 */ /* 0x120fe20000010000 */
[----:B------:R-:W-:-:S02]  /*b6b0*/  FADD.FTZ R62, R62, -R144 ;  /* 0x800000903e3e7221 */ /* 0x000fc40000010000 */
[----:B------:R-:W4:Y:S01]  /*b6c0*/  SHFL.IDX PT, R142, R219, R225, 0x1f ;  /* 0x00001fe1db8e7589 */ /* 0x000f2200000e0000 */
[----:B------:R5:W4:Y:S01]  /*b6d0*/  MUFU.EX2 R29, R138 ;  /* 0x0000008a001d7308 */ /* 0x000b220000000800 */
[--C-:B------:R-:W-:Y:S01]  /*b6e0*/  FADD.FTZ R136, R33, -R137.reuse ;  /* 0x8000008921887221 */ /* 0x100fe20000010000 */
[----:B------:R-:W-:Y:S01]  /*b6f0*/  FADD.FTZ R137, R35, -R137 ;  /* 0x8000008923897221 */ /* 0x000fe20000010000 */
[----:B------:R2:W-:Y:S01]  /*b700*/  SHFL.IDX PT, R144, R216, R218, 0x1f ;  /* 0x00001fdad8907589 */ /* 0x0005e200000e0000 */
[----:B---3--:R-:W-:-:S03]  /*b710*/  FADD.FTZ R38, R38, -R139 ;  /* 0x8000008b26267221 */ /* 0x008fc60000010000 */
[----:B------:R-:W3:Y:S01]  /*b720*/  SHFL.IDX PT, R33, R219, R226, 0x1f ;  /* 0x00001fe2db217589 */ /* 0x000ee200000e0000 */
[----:B------:R-:W3:Y:S01]  /*b730*/  MUFU.EX2 R31, R141 ;  /* 0x0000008d001f7308 */ /* 0x000ee20000000800 */
[----:B-----5:R-:W-:Y:S01]  /*b740*/  FADD.FTZ R138, R36, -R139 ;  /* 0x8000008b248a7221 */ /* 0x020fe20000010000 */
[--C-:B-1----:R-:W-:Y:S01]  /*b750*/  FADD.FTZ R48, R48, -R32.reuse ;  /* 0x8000002030307221 */ /* 0x102fe20000010000 */
[----:B------:R-:W1:Y:S01]  /*b760*/  SHFL.IDX PT, R148, R219, R5, 0x1f ;  /* 0x00001f05db947589 */ /* 0x000e6200000e0000 */
[----:B------:R-:W-:-:S03]  /*b770*/  FADD.FTZ R50, R50, -R32 ;  /* 0x8000002032327221 */ /* 0x000fc60000010000 */
[----:B------:R-:W-:Y:S01]  /*b780*/  SHFL.IDX PT, R147, R219, R151, 0x1f ;  /* 0x00001f97db937589 */ /* 0x000fe200000e0000 */
[----:B------:R-:W5:Y:S03]  /*b790*/  MUFU.EX2 R32, R140 ;  /* 0x0000008c00207308 */ /* 0x000f660000000800 */
[----:B------:R-:W5:Y:S01]  /*b7a0*/  SHFL.IDX PT, R146, R219, R150, 0x1f ;  /* 0x00001f96db927589 */ /* 0x000f6200000e0000 */
[--C-:B--2---:R-:W-:Y:S01]  /*b7b0*/  FADD.FTZ R139, R37, -R149.reuse ;  /* 0x80000095258b7221 */ /* 0x104fe20000010000 */
[----:B------:R-:W-:Y:S01]  /*b7c0*/  FADD.FTZ R39, R39, -R149 ;  /* 0x8000009527277221 */ /* 0x000fe20000010000 */
[----:B------:R-:W-:Y:S01]  /*b7d0*/  FMUL.FTZ R26, R9, R26 ;  /* 0x0000001a091a7220 */ /* 0x000fe20000410000 */
[----:B------:R-:W2:Y:S01]  /*b7e0*/  LDL R218, [R1+0x1c] ;  /* 0x00001c0001da7983 */ /* 0x000ea20000100800 */
[--C-:B----4-:R-:W-:Y:S01]  /*b7f0*/  FADD.FTZ R52, R52, -R142.reuse ;  /* 0x8000008e34347221 */ /* 0x110fe20000010000 */
[----:B------:R-:W-:Y:S01]  /*b800*/  FADD.FTZ R54, R54, -R142 ;  /* 0x8000008e36367221 */ /* 0x000fe20000010000 */
[----:B------:R-:W-:Y:S01]  /*b810*/  MUFU.EX2 R124, R124 ;  /* 0x0000007c007c7308 */ /* 0x000fe20000000800 */
[----:B------:R-:W4:Y:S01]  /*b820*/  SHFL.IDX PT, R34, R217, R5, 0x1f ;  /* 0x00001f05d9227589 */ /* 0x000f2200000e0000 */
[--C-:B------:R-:W-:Y:S01]  /*b830*/  FADD.FTZ R64, R64, -R143.reuse ;  /* 0x8000008f40407221 */ /* 0x100fe20000010000 */
[----:B------:R-:W-:Y:S01]  /*b840*/  FADD.FTZ R66, R66, -R143 ;  /* 0x8000008f42427221 */ /* 0x000fe20000010000 */
[--C-:B---3--:R-:W-:Y:S01]  /*b850*/  FADD.FTZ R53, R53, -R33.reuse ;  /* 0x8000002135357221 */ /* 0x108fe20000010000 */
[----:B------:R-:W-:Y:S01]  /*b860*/  FADD.FTZ R55, R55, -R33 ;  /* 0x8000002137377221 */ /* 0x000fe20000010000 */
[----:B------:R-:W3:Y:S02]  /*b870*/  SHFL.IDX PT, R35, R217, R151, 0x1f ;  /* 0x00001f97d9237589 */ /* 0x000ee400000e0000 */
[----:B------:R5:W-:Y:S01]  /*b880*/  MUFU.EX2 R33, R131 ;  /* 0x0000008300217308 */ /* 0x000be20000000800 */
[--C-:B-1----:R-:W-:Y:S01]  /*b890*/  FADD.FTZ R40, R40, -R148.reuse ;  /* 0x8000009428287221 */ /* 0x102fe20000010000 */
[----:B------:R-:W-:Y:S01]  /*b8a0*/  FADD.FTZ R42, R42, -R148 ;  /* 0x800000942a2a7221 */ /* 0x000fe20000010000 */
[----:B------:R-:W1:Y:S04]  /*b8b0*/  SHFL.IDX PT, R36, R217, R223, 0x1f ;  /* 0x00001fdfd9247589 */ /* 0x000e6800000e0000 */
[----:B------:R-:W-:Y:S01]  /*b8c0*/  SHFL.IDX PT, R145, R216, R150, 0x1f ;  /* 0x00001f96d8917589 */ /* 0x000fe200000e0000 */
[----:B------:R-:W-:Y:S01]  /*b8d0*/  FMUL.FTZ R25, R12, R25 ;  /* 0x000000190c197220 */ /* 0x000fe20000410000 */
[----:B------:R-:W-:Y:S01]  /*b8e0*/  MUFU.EX2 R123, R123 ;  /* 0x0000007b007b7308 */ /* 0x000fe20000000800 */
[----:B------:R-:W-:Y:S01]  /*b8f0*/  FMUL.FTZ R38, R19, R38 ;  /* 0x0000002613267220 */ /* 0x000fe20000410000 */
[----:B-----5:R-:W5:Y:S01]  /*b900*/  SHFL.IDX PT, R131, R217, R232, 0x1f ;  /* 0x00001fe8d9837589 */ /* 0x020f6200000e0000 */
[----:B------:R-:W-:Y:S01]  /*b910*/  FMUL.FTZ R60, R107, R60 ;  /* 0x0000003c6b3c7220 */ /* 0x000fe20000410000 */
[--C-:B------:R-:W-:Y:S01]  /*b920*/  FADD.FTZ R44, R44, -R146.reuse ;  /* 0x800000922c2c7221 */ /* 0x100fe20000010000 */
[----:B------:R-:W-:Y:S01]  /*b930*/  FADD.FTZ R46, R46, -R146 ;  /* 0x800000922e2e7221 */ /* 0x000fe20000010000 */
[----:B------:R-:W-:Y:S01]  /*b940*/  SHFL.IDX PT, R37, R217, R225, 0x1f ;  /* 0x00001fe1d9257589 */ /* 0x000fe200000e0000 */
[--C-:B------:R-:W-:Y:S01]  /*b950*/  FADD.FTZ R41, R41, -R147.reuse ;  /* 0x8000009329297221 */ /* 0x100fe20000010000 */
[--C-:B----4-:R-:W-:Y:S01]  /*b960*/  FADD.FTZ R56, R56, -R34.reuse ;  /* 0x8000002238387221 */ /* 0x110fe20000010000 */
[----:B------:R-:W-:Y:S01]  /*b970*/  FADD.FTZ R58, R58, -R34 ;  /* 0x800000223a3a7221 */ /* 0x000fe20000010000 */
[----:B------:R-:W-:Y:S01]  /*b980*/  SHFL.IDX PT, R142, R217, R226, 0x1f ;  /* 0x00001fe2d98e7589 */ /* 0x000fe200000e0000 */
[----:B------:R4:W-:Y:S01]  /*b990*/  MUFU.EX2 R34, R129 ;  /* 0x0000008100227308 */ /* 0x0009e20000000800 */
[----:B------:R-:W-:-:S02]  /*b9a0*/  FADD.FTZ R43, R43, -R147 ;  /* 0x800000932b2b7221 */ /* 0x000fc40000010000 */
[----:B------:R-:W4:Y:S01]  /*b9b0*/  SHFL.IDX PT, R217, R216, R226, 0x1f ;  /* 0x00001fe2d8d97589 */ /* 0x000f2200000e0000 */
[--C-:B---3--:R-:W-:Y:S01]  /*b9c0*/  FADD.FTZ R57, R57, -R35.reuse ;  /* 0x8000002339397221 */ /* 0x108fe20000010000 */
[----:B------:R-:W-:Y:S02]  /*b9d0*/  FADD.FTZ R59, R59, -R35 ;  /* 0x800000233b3b7221 */ /* 0x000fe40000010000 */
[----:B------:R-:W3:Y:S01]  /*b9e0*/  SHFL.IDX PT, R140, R216, R5, 0x1f ;  /* 0x00001f05d88c7589 */ /* 0x000ee200000e0000 */
[--C-:B-1----:R-:W-:Y:S01]  /*b9f0*/  FADD.FTZ R61, R61, -R36.reuse ;  /* 0x800000243d3d7221 */ /* 0x102fe20000010000 */
[----:B------:R-:W-:Y:S01]  /*ba00*/  FADD.FTZ R63, R63, -R36 ;  /* 0x800000243f3f7221 */ /* 0x000fe20000010000 */
[----:B------:R3:W1:Y:S01]  /*ba10*/  MUFU.EX2 R35, R127 ;  /* 0x0000007f00237308 */ /* 0x0006620000000800 */
[----:B------:R-:W1:Y:S04]  /*ba20*/  SHFL.IDX PT, R141, R216, R151, 0x1f ;  /* 0x00001f97d88d7589 */ /* 0x000e6800000e0000 */
[----:B------:R-:W1:Y:S04]  /*ba30*/  SHFL.IDX PT, R149, R216, R232, 0x1f ;  /* 0x00001fe8d8957589 */ /* 0x000e6800000e0000 */
[----:B------:R-:W1:Y:S04]  /*ba40*/  SHFL.IDX PT, R151, R216, R225, 0x1f ;  /* 0x00001fe1d8977589 */ /* 0x000e6800000e0000 */
[----:B------:R3:W1:Y:S01]  /*ba50*/  SHFL.IDX PT, R148, R216, R223, 0x1f ;  /* 0x00001fdfd8947589 */ /* 0x00066200000e0000 */
[--C-:B-----5:R-:W-:Y:S01]  /*ba60*/  FADD.FTZ R65, R65, -R131.reuse ;  /* 0x8000008341417221 */ /* 0x120fe20000010000 */
[----:B----4-:R-:W-:Y:S01]  /*ba70*/  FADD.FTZ R129, R67, -R131 ;  /* 0x8000008343817221 */ /* 0x010fe20000010000 */
[----:B---3--:R-:W-:Y:S01]  /*ba80*/  FADD.FTZ R216, R85, -R217 ;  /* 0x800000d955d87221 */ /* 0x008fe20000010000 */
[----:B------:R-:W-:Y:S01]  /*ba90*/  FMUL.FTZ R85, R11, R130 ;  /* 0x000000820b557220 */ /* 0x000fe20000410000 */
[----:B------:R-:W3:Y:S01]  /*baa0*/  MUFU.EX2 R36, R126 ;  /* 0x0000007e00247308 */ /* 0x000ee20000000800 */
[--C-:B------:R-:W-:Y:S01]  /*bab0*/  FADD.FTZ R131, R68, -R37.reuse ;  /* 0x8000002544837221 */ /* 0x100fe20000010000 */
[----:B------:R-:W-:-:S02]  /*bac0*/  FADD.FTZ R67, R70, -R37 ;  /* 0x8000002546437221 */ /* 0x000fc40000010000 */
[----:B------:R-:W-:Y:S01]  /*bad0*/  F2FP.BF16.F32.PACK_AB R85, R85, R26 ;  /* 0x0000001a5555723e */ /* 0x000fe200000010ff */
[----:B------:R-:W-:Y:S01]  /*bae0*/  FMUL.FTZ R26, R14, R27 ;  /* 0x0000001b0e1a7220 */ /* 0x000fe20000410000 */
[----:B------:R-:W-:Y:S02]  /*baf0*/  FADD.FTZ R143, R80, -R144 ;  /* 0x80000090508f7221 */ /* 0x000fe40000010000 */
[----:B------:R4:W5:Y:S01]  /*bb00*/  MUFU.EX2 R37, R125 ;  /* 0x0000007d00257308 */ /* 0x0009620000000800 */
[----:B------:R-:W-:Y:S01]  /*bb10*/  FADD.FTZ R217, R87, -R217 ;  /* 0x800000d957d97221 */ /* 0x000fe20000010000 */
[----:B------:R-:W-:Y:S01]  /*bb20*/  FMUL.FTZ R80, R15, R133 ;  /* 0x000000850f507220 */ /* 0x000fe20000410000 */
[----:B------:R-:W-:Y:S01]  /*bb30*/  FMUL.FTZ R27, R16, R136 ;  /* 0x00000088101b7220 */ /* 0x000fe20000410000 */
[----:B------:R-:W-:-:S04]  /*bb40*/  F2FP.BF16.F32.PACK_AB R87, R26, R25 ;  /* 0x000000191a57723e */ /* 0x000fc800000010ff */
[----:B------:R-:W5:Y:S01]  /*bb50*/  MUFU.EX2 R122, R122 ;  /* 0x0000007a007a7308 */ /* 0x000f620000000800 */
[----:B------:R-:W-:Y:S01]  /*bb60*/  FMUL.FTZ R25, R114, R65 ;  /* 0x0000004172197220 */ /* 0x000fe20000410000 */
[----:B------:R-:W-:Y:S01]  /*bb70*/  FADD.FTZ R70, R69, -R142 ;  /* 0x8000008e45467221 */ /* 0x000fe20000010000 */
[----:B------:R-:W-:-:S05]  /*bb80*/  FADD.FTZ R127, R72, -R140 ;  /* 0x8000008c487f7221 */ /* 0x000fca0000010000 */
[----:B------:R-:W5:Y:S01]  /*bb90*/  MUFU.EX2 R121, R121 ;  /* 0x0000007900797308 */ /* 0x000f620000000800 */
[----:B----4-:R-:W-:Y:S01]  /*bba0*/  FADD.FTZ R125, R74, -R140 ;  /* 0x8000008c4a7d7221 */ /* 0x010fe20000010000 */
[----:B------:R-:W-:Y:S01]  /*bbb0*/  FMUL.FTZ R39, R23, R39 ;  /* 0x0000002717277220 */ /* 0x000fe20000410000 */
[----:B------:R-:W-:-:S05]  /*bbc0*/  FMUL.FTZ R61, R108, R61 ;  /* 0x0000003d6c3d7220 */ /* 0x000fca0000410000 */
[----:B------:R-:W4:Y:S01]  /*bbd0*/  MUFU.EX2 R120, R120 ;  /* 0x0000007800787308 */ /* 0x000f220000000800 */
[----:B------:R-:W-:Y:S01]  /*bbe0*/  FMUL.FTZ R64, R111, R64 ;  /* 0x000000406f407220 */ /* 0x000fe20000410000 */
[----:B------:R-:W-:Y:S01]  /*bbf0*/  FMUL.FTZ R65, R112, R66 ;  /* 0x0000004270417220 */ /* 0x000fe20000410000 */
[----:B------:R-:W-:-:S05]  /*bc00*/  FMUL.FTZ R26, R113, R129 ;  /* 0x00000081711a7220 */ /* 0x000fca0000410000 */
[----:B------:R-:W4:Y:S01]  /*bc10*/  MUFU.EX2 R119, R119 ;  /* 0x0000007700777308 */ /* 0x000f220000000800 */
[----:B-1----:R-:W-:-:S07]  /*bc20*/  FADD.FTZ R140, R73, -R141 ;  /* 0x8000008d498c7221 */ /* 0x002fce0000010000 */
[----:B------:R-:W1:Y:S01]  /*bc30*/  MUFU.EX2 R118, R118 ;  /* 0x0000007600767308 */ /* 0x000e620000000800 */
[----:B------:R-:W-:Y:S01]  /*bc40*/  FADD.FTZ R141, R75, -R141 ;  /* 0x8000008d4b8d7221 */ /* 0x000fe20000010000 */
[----:B------:R-:W-:Y:S01]  /*bc50*/  FADD.FTZ R146, R81, -R149 ;  /* 0x8000009551927221 */ /* 0x000fe20000010000 */
[----:B------:R-:W-:Y:S01]  /*bc60*/  FADD.FTZ R150, R84, -R151 ;  /* 0x8000009754967221 */ /* 0x000fe20000010000 */
[----:B------:R-:W-:Y:S01]  /*bc70*/  F2FP.BF16.F32.PACK_AB R80, R27, R80 ;  /* 0x000000501b50723e */ /* 0x000fe200000010ff */
[----:B------:R-:W-:Y:S01]  /*bc80*/  FADD.FTZ R149, R83, -R149 ;  /* 0x8000009553957221 */ /* 0x000fe20000010000 */
[----:B------:R-:W-:Y:S01]  /*bc90*/  FADD.FTZ R151, R86, -R151 ;  /* 0x8000009756977221 */ /* 0x000fe20000010000 */
        /* <DEDUP_REMOVED lines=11> */
[----:B------:R-:W-:Y:S01]  /*bd50*/  FMUL.FTZ R63, R110, R63 ;  /* 0x0000003f6e3f7220 */ /* 0x000fe20000410000 */
[----:B------:R-:W-:Y:S01]  /*bd60*/  F2FP.BF16.F32.PACK_AB R70, R61, R60 ;  /* 0x0000003c3d46723e */ /* 0x000fe200000010ff */
[--C-:B------:R-:W-:Y:S01]  /*bd70*/  FADD.FTZ R142, R76, -R145.reuse ;  /* 0x800000914c8e7221 */ /* 0x100fe20000010000 */
[----:B------:R-:W-:Y:S01]  /*bd80*/  F2FP.BF16.F32.PACK_AB R64, R25, R64 ;  /* 0x000000401940723e */ /* 0x000fe200000010ff */
[--C-:B------:R-:W-:Y:S01]  /*bd90*/  FADD.FTZ R147, R77, -R148.reuse ;  /* 0x800000944d937221 */ /* 0x100fe20000010000 */
        /* <DEDUP_REMOVED lines=41> */
[----:B---3--:R-:W-:Y:S01]  /*c030*/  FMUL.FTZ R148, R36, R148 ;  /* 0x0000009424947220 */ /* 0x008fe20000410000 */
        /* <DEDUP_REMOVED lines=15> */
[----:B-1----:R-:W-:Y:S01]  /*c130*/  FMUL.FTZ R38, R118, R217 ;  /* 0x000000d976267220 */ /* 0x002fe20000410000 */
[----:B------:R-:W-:Y:S01]  /*c140*/  F2FP.BF16.F32.PACK_AB R72, R49, R48 ;  /* 0x000000303148723e */ /* 0x000fe200000010ff */
[----:B------:R-:W-:Y:S01]  /*c150*/  UMOV UR6, UR8 ;  /* 0x0000000800067c82 */ /* 0x000fe20008000000 */
[----:B------:R-:W-:Y:S01]  /*c160*/  F2FP.BF16.F32.PACK_AB R73, R51, R50 ;  /* 0x000000323349723e */ /* 0x000fe200000010ff */
[----:B------:R-:W-:Y:S01]  /*c170*/  UMOV UR7, 0x40000040 ;  /* 0x4000004000077882 */ /* 0x000fe20000000000 */
[----:B------:R-:W-:Y:S01]  /*c180*/  F2FP.BF16.F32.PACK_AB R74, R53, R52 ;  /* 0x00000034354a723e */ /* 0x000fe200000010ff */
[----:B------:R-:W-:Y:S01]  /*c190*/  UIADD3 UR4, UR8, 0x80, URZ ;  /* 0x0000008008047890 */ /* 0x000fe2000fffe03f */
[----:B------:R-:W-:Y:S01]  /*c1a0*/  F2FP.BF16.F32.PACK_AB R75, R55, R54 ;  /* 0x00000036374b723e */ /* 0x000fe200000010ff */
[----:B------:R-:W3:Y:S01]  /*c1b0*/  LDL R40, [R1+0x20] ;  /* 0x0000200001287983 */ /* 0x000ee20000100800 */
        /* <DEDUP_REMOVED lines=23> */
[----:B------:R-:W-:Y:S01]  /*c330*/  UMOV UR6, UR4 ;  /* 0x0000000400067c82 */ /* 0x000fe20008000000 */
        /* <DEDUP_REMOVED lines=68> */
[----:B------:R-:W-:Y:S01]  /*c780*/  R2UR UR4, R222 ;  /* 0x00000000de0472ca */ /* 0x000fe200000e0000 */
[----:B---3--:R-:W-:-:S05]  /*c790*/  IMAD R9, R0, 0x800, R40 ;  /* 0x0000080000097824 */ /* 0x008fca00078e0228 */
[----:B------:R-:W-:-:S07]  /*c7a0*/  R2UR UR9, R9 ;  /* 0x00000000090972ca */ /* 0x000fce00000e0000 */
[----:B------:R-:W-:-:S04]  /*c7b0*/  USHF.R.U32.HI UR4, URZ, 0x4, UR4 ;  /* 0x000000043f047899 */ /* 0x000fc80008011604 */
[----:B------:R-:W-:Y:S01]  /*c7c0*/  ULOP3.LUT UR10, UR4, 0x3fff, URZ, 0xc0, !UPT ;  /* 0x00003fff040a7892 */ /* 0x000fe2000f8ec03f */
[----:B------:R-:W-:Y:S02]  /*c7d0*/  UMOV UR5, 0x40000040 ;  /* 0x4000004000057882 */ /* 0x000fe40000000000 */
[----:B------:R-:W-:Y:S01]  /*c7e0*/  UMOV UR4, UR9 ;  /* 0x0000000900047c82 */ /* 0x000fe20008000000 */
        /* <DEDUP_REMOVED lines=60> */
.L_x_1088:
        /* <DEDUP_REMOVED lines=70> */
.L_x_1089:
[----:B------:R-:W-:Y:S01]  /*d010*/  UIADD3 UR38, UR38, 0x1, URZ ;  /* 0x0000000126267890 */ /* 0x000fe2000fffe03f */
[----:B------:R-:W-:Y:S02]  /*d020*/  VIADD R7, R7, 0x30c20 ;  /* 0x00030c2007077836 */ /* 0x000fe40000000000 */
[----:B------:R-:W-:Y:S01]  /*d030*/  VIADD R0, R0, 0x1 ;  /* 0x0000000100007836 */ /* 0x000fe20000000000 */
[----:B------:R-:W-:Y:S02]  /*d040*/  UISETP.GE.AND UP0, UPT, UR38, UR37, UPT ;  /* 0x000000252600728c */ /* 0x000fe4000bf06270 */
[----:B------:R-:W-:Y:S02]  /*d050*/  PRMT R7, RZ, 0x654, R7 ;  /* 0x00000654ff077816 */ /* 0x000fe40000000007 */
[C---:B------:R-:W-:Y:S02]  /*d060*/  ISETP.NE.AND P0, PT, R0.reuse, 0x2, PT ;  /* 0x000000020000780c */ /* 0x040fe40003f05270 */
[----:B------:R-:W-:Y:S01]  /*d070*/  PLOP3.LUT P1, PT, PT, PT, UP0, 0x80, 0x0 ;  /* 0x000000000000781c */ /* 0x000fe20003f2f008 */
[----:B------:R1:W-:Y:S01]  /*d080*/  SYNCS.ARRIVE.TRANS64.RED.A1T0 RZ, [R7+URZ], RZ ;  /* 0x000000ff07ff79a7 */ /* 0x0003e2000810043f */
[----:B------:R-:W-:-:S02]  /*d090*/  SEL R0, R0, RZ, P0 ;  /* 0x000000ff00007207 */ /* 0x000fc40000000000 */
[----:B-1----:R-:W-:-:S04]  /*d0a0*/  SEL R7, RZ, 0x1, P0 ;  /* 0x00000001ff077807 */ /* 0x002fc80000000000 */
[----:B------:R-:W-:-:S05]  /*d0b0*/  LOP3.LUT R4, R4, R7, RZ, 0x3c, !PT ;  /* 0x0000000704047212 */ /* 0x000fca00078e3cff */
[----:B------:R-:W-:Y:S05]  /*d0c0*/  @!P1 BRA `(.L_x_1090) ;  /* 0xffffffc4001c9947 */ /* 0x000fea000383ffff */
.L_x_1079:
        /* <DEDUP_REMOVED lines=34> */
.L_x_1047:
[----:B------:R-:W-:Y:S05]  /*d2f0*/  @P0 BRA `(.L_x_1091) ;  /* 0x0000000800d40947 */ /* 0x000fea0003800000 */
[----:B------:R-:W1:Y:S01]  /*d300*/  S2R R3, SR_CgaCtaId ;  /* 0x0000000000037919 */ /* 0x000e620000008800 */
[----:B------:R-:W-:-:S04]  /*d310*/  MOV R0, 0x400 ;  /* 0x0000040000007802 */ /* 0x000fc80000000f00 */
[----:B-1----:R-:W-:-:S04]  /*d320*/  LEA R17, R3, R0, 0x18 ;  /* 0x0000000003117211 */ /* 0x002fc800078ec0ff */
[----:B------:R-:W-:-:S13]  /*d330*/  LOP3.LUT P0, RZ, R17, 0x3ff, RZ, 0xc0, !PT ;  /* 0x000003ff11ff7812 */ /* 0x000fda000780c0ff */
[----:B------:R-:W-:Y:S05]  /*d340*/  @!P0 BRA `(.L_x_1092) ;  /* 0x0000000000408947 */ /* 0x000fea0003800000 */
[----:B------:R-:W-:Y:S01]  /*d350*/  MOV R0, 0x0 ;  /* 0x0000000000007802 */ /* 0x000fe20000000f00 */
[----:B------:R-:W-:Y:S01]  /*d360*/  ULDC.64 UR4, c[0x4][0x80] ;  /* 0x0100200000047ab9 */ /* 0x000fe20000000a00 */
[----:B------:R-:W-:Y:S01]  /*d370*/  ULDC.64 UR6, c[0x4][0x88] ;  /* 0x0100220000067ab9 */ /* 0x000fe20000000a00 */
[----:B------:R-:W-:Y:S01]  /*d380*/  IMAD.U32 R4, RZ, RZ, UR4 ;  /* 0x00000004ff047e24 */ /* 0x000fe2000f8e00ff */
[----:B--2---:R1:W2:Y:S01]  /*d390*/  LDC.64 R2, c[0x4][R0] ;  /* 0x0100000000027b82 */ /* 0x0042a20000000a00 */
        /* <DEDUP_REMOVED lines=11> */
.L_x_1092:
[----:B------:R-:W-:-:S05]  /*d450*/  VIADD R16, R17, 0x4000 ;  /* 0x0000400011107836 */ /* 0x000fca0000000000 */
        /* <DEDUP_REMOVED lines=18> */
.L_x_1093:
        /* <DEDUP_REMOVED lines=18> */
.L_x_1094:
        /* <DEDUP_REMOVED lines=18> */
.L_x_1095:
[----:B------:R-:W1:Y:S01]  /*d7c0*/  S2R R0, SR_TID.X ;  /* 0x0000000000007919 */ /* 0x000e620000002100 */
[----:B------:R-:W-:Y:S02]  /*d7d0*/  F2FP.BF16.F32.PACK_AB R184, R185, R184 ;  /* 0x000000b8b9b8723e */ /* 0x000fe400000010ff */
[----:B------:R-:W-:Y:S01]  /*d7e0*/  F2FP.BF16.F32.PACK_AB R185, R187, R186 ;  /* 0x000000babbb9723e */ /* 0x000fe200000010ff */
[----:B------:R-:W-:Y:S01]  /*d7f0*/  BAR.SYNC.DEFER_BLOCKING 0x1, 0x100 ;  /* 0x0044000000007b1d */ /* 0x000fe20000010000 */
        /* <DEDUP_REMOVED lines=14> */
[----:B-1----:R-:W-:Y:S01]  /*d8e0*/  VIADD R7, R0, 0xffffff80 ;  /* 0xffffff8000077836 */ /* 0x002fe20000000000 */
[----:B------:R-:W-:Y:S02]  /*d8f0*/  F2FP.BF16.F32.PACK_AB R211, R215, R214 ;  /* 0x000000d6d7d3723e */ /* 0x000fe400000010ff */
[----:B------:R-:W-:-:S02]  /*d900*/  F2FP.BF16.F32.PACK_AB R153, R155, R154 ;  /* 0x0000009a9b99723e */ /* 0x000fc400000010ff */
[----:B--2---:R-:W-:Y:S02]  /*d910*/  SHF.R.S32.HI R2, RZ, 0x1f, R7 ;  /* 0x0000001fff027819 */ /* 0x004fe40000011407 */
[----:B------:R-:W-:Y:S02]  /*d920*/  F2FP.BF16.F32.PACK_AB R160, R161, R160 ;  /* 0x000000a0a1a0723e */ /* 0x000fe400000010ff */
[CC--:B------:R-:W-:Y:S02]  /*d930*/  LEA.HI R4, R2.reuse, R7.reuse, RZ, 0x4 ;  /* 0x0000000702047211 */ /* 0x0c0fe400078f20ff */
[----:B------:R-:W-:Y:S02]  /*d940*/  LEA.HI R2, R2, R7, RZ, 0x5 ;  /* 0x0000000702027211 */ /* 0x000fe400078f28ff */
[----:B------:R-:W-:Y:S02]  /*d950*/  LOP3.LUT R0, R4, 0xfffffff0, RZ, 0xc0, !PT ;  /* 0xfffffff004007812 */ /* 0x000fe400078ec0ff */
[----:B------:R-:W-:-:S02]  /*d960*/  SHF.R.S32.HI R4, RZ, 0x4, R4 ;  /* 0x00000004ff047819 */ /* 0x000fc40000011404 */
[----:B------:R-:W-:Y:S01]  /*d970*/  SHF.R.S32.HI R2, RZ, 0x5, R2 ;  /* 0x00000005ff027819 */ /* 0x000fe20000011402 */
[----:B------:R-:W-:Y:S01]  /*d980*/  IMAD.IADD R0, R7, 0x1, -R0 ;  /* 0x0000000107007824 */ /* 0x000fe200078e0a00 */
[----:B------:R-:W-:Y:S01]  /*d990*/  F2FP.BF16.F32.PACK_AB R154, R157, R156 ;  /* 0x0000009c9d9a723e */ /* 0x000fe200000010ff */
[----:B------:R-:W-:Y:S01]  /*d9a0*/  IMAD.SHL.U32 R7, R4, 0x8, RZ ;  /* 0x0000000804077824 */ /* 0x000fe200078e00ff */
[----:B------:R-:W-:Y:S02]  /*d9b0*/  F2FP.BF16.F32.PACK_AB R155, R159, R158 ;  /* 0x0000009e9f9b723e */ /* 0x000fe400000010ff */
[----:B------:R-:W-:Y:S02]  /*d9c0*/  SHF.R.S32.HI R3, RZ, 0x1f, R0 ;  /* 0x0000001fff037819 */ /* 0x000fe40000011400 */
[----:B------:R-:W-:Y:S02]  /*d9d0*/  F2FP.BF16.F32.PACK_AB R161, R163, R162 ;  /* 0x000000a2a3a1723e */ /* 0x000fe400000010ff */
[----:B------:R-:W-:-:S02]  /*d9e0*/  LEA.HI R3, R3, R0, RZ, 0x3 ;  /* 0x0000000003037211 */ /* 0x000fc400078f18ff */
[----:B------:R-:W-:Y:S02]  /*d9f0*/  F2FP.BF16.F32.PACK_AB R168, R169, R168 ;  /* 0x000000a8a9a8723e */ /* 0x000fe400000010ff */
[C---:B------:R-:W-:Y:S01]  /*da00*/  LOP3.LUT R5, R3.reuse, 0xfffffff8, RZ, 0xc0, !PT ;  /* 0xfffffff803057812 */ /* 0x040fe200078ec0ff */
[----:B------:R-:W-:Y:S01]  /*da10*/  IMAD.SHL.U32 R3, R3, 0x40, RZ ;  /* 0x0000004003037824 */ /* 0x000fe200078e00ff */
[----:B------:R-:W-:Y:S02]  /*da20*/  F2FP.BF16.F32.PACK_AB R162, R165, R164 ;  /* 0x000000a4a5a2723e */ /* 0x000fe400000010ff */
[----:B------:R-:W-:Y:S01]  /*da30*/  F2FP.BF16.F32.PACK_AB R163, R167, R166 ;  /* 0x000000a6a7a3723e */ /* 0x000fe200000010ff */
[----:B------:R-:W-:Y:S01]  /*da40*/  IMAD.IADD R5, R0, 0x1, -R5 ;  /* 0x0000000100057824 */ /* 0x000fe200078e0a05 */
[----:B------:R-:W-:Y:S02]  /*da50*/  LOP3.LUT R3, R3, 0x7ffffe00, RZ, 0xc0, !PT ;  /* 0x7ffffe0003037812 */ /* 0x000fe400078ec0ff */
[----:B------:R-:W-:Y:S01]  /*da60*/  F2FP.BF16.F32.PACK_AB R169, R171, R170 ;  /* 0x000000aaaba9723e */ /* 0x000fe200000010ff */
[C---:B------:R-:W-:Y:S01]  /*da70*/  IMAD.SHL.U32 R0, R5.reuse, 0x40, RZ ;  /* 0x0000004005007824 */ /* 0x040fe200078e00ff */
[----:B------:R-:W-:Y:S01]  /*da80*/  R2P PR, R5, 0x6 ;  /* 0x0000000605007804 */ /* 0x000fe20000000000 */
[----:B------:R-:W-:Y:S01]  /*da90*/  IMAD R3, R2, 0x400, R3 ;  /* 0x0000040002037824 */ /* 0x000fe200078e0203 */
[----:B------:R-:W-:Y:S01]  /*daa0*/  F2FP.BF16.F32.PACK_AB R176, R177, R176 ;  /* 0x000000b0b1b0723e */ /* 0x000fe200000010ff */
[----:B------:R-:W-:Y:S01]  /*dab0*/  IMAD.MOV.U32 R5, RZ, RZ, 0x40 ;  /* 0x00000040ff057424 */ /* 0x000fe200078e00ff */
[----:B------:R-:W-:Y:S01]  /*dac0*/  LOP3.LUT R0, R0, 0x1c0, RZ, 0xc0, !PT ;  /* 0x000001c000007812 */ /* 0x000fe200078ec0ff */
[----:B------:R-:W1:Y:S01]  /*dad0*/  SHFL.IDX PT, R2, R2, RZ, 0x1f ;  /* 0x00001fff02027589 */ /* 0x000e6200000e0000 */
[----:B------:R-:W-:-:S02]  /*dae0*/  F2FP.BF16.F32.PACK_AB R170, R173, R172 ;  /* 0x000000acadaa723e */ /* 0x000fc400000010ff */
[----:B------:R-:W-:Y:S02]  /*daf0*/  LOP3.LUT R7, R0, 0x8, R7, 0xf8, !PT ;  /* 0x0000000800077812 */ /* 0x000fe400078ef807 */
[----:B------:R-:W-:Y:S02]  /*db00*/  SHF.R.U32.HI R0, RZ, 0x3, R0 ;  /* 0x00000003ff007819 */ /* 0x000fe40000011600 */
[----:B------:R-:W-:Y:S02]  /*db10*/  SEL R5, R5, 0xffffffc0, !P2 ;  /* 0xffffffc005057807 */ /* 0x000fe40005000000 */
[----:B------:R-:W-:Y:S02]  /*db20*/  LOP3.LUT R0, R7, R0, RZ, 0x3c, !PT ;  /* 0x0000000007007212 */ /* 0x000fe400078e3cff */
[----:B------:R-:W-:Y:S02]  /*db30*/  F2FP.BF16.F32.PACK_AB R171, R175, R174 ;  /* 0x000000aeafab723e */ /* 0x000fe400000010ff */
[----:B------:R-:W-:Y:S01]  /*db40*/  F2FP.BF16.F32.PACK_AB R177, R179, R178 ;  /* 0x000000b2b3b1723e */ /* 0x000fe200000010ff */
[----:B------:R-:W-:Y:S01]  /*db50*/  IMAD.IADD R0, R0, 0x1, R3 ;  /* 0x0000000100007824 */ /* 0x000fe200078e0203 */
[----:B------:R-:W-:Y:S01]  /*db60*/  F2FP.BF16.F32.PACK_AB R178, R181, R180 ;  /* 0x000000b4b5b2723e */ /* 0x000fe200000010ff */
[----:B------:R-:W-:Y:S01]  /*db70*/  IMAD.MOV.U32 R3, RZ, RZ, 0x20 ;  /* 0x00000020ff037424 */ /* 0x000fe200078e00ff */
[----:B------:R-:W-:Y:S01]  /*db80*/  F2FP.BF16.F32.PACK_AB R179, R183, R182 ;  /* 0x000000b6b7b3723e */ /* 0x000fe200000010ff */
[----:B------:R-:W-:-:S03]  /*db90*/  IMAD R0, R0, 0x2, R17 ;  /* 0x0000000200007824 */ /* 0x000fc600078e0211 */
[----:B------:R-:W-:Y:S02]  /*dba0*/  SEL R3, R3, 0xffffffe0, !P1 ;  /* 0xffffffe003037807 */ /* 0x000fe40004800000 */
[--C-:B------:R-:W-:Y:S01]  /*dbb0*/  IADD3 R6, R5, 0x4000, R0.reuse ;  /* 0x0000400005067810 */ /* 0x100fe20007ffe000 */
[----:B------:R2:W-:Y:S01]  /*dbc0*/  STSM.16.M88.4 [R0+0x4000], R184 ;  /* 0x004000b800007844 */ /* 0x0005e20000000200 */
[C---:B------:R-:W-:Y:S02]  /*dbd0*/  IADD3 R4, R3.reuse, 0x4000, R0 ;  /* 0x0000400003047810 */ /* 0x040fe40007ffe000 */
[----:B-1----:R-:W-:Y:S01]  /*dbe0*/  ISETP.NE.AND P0, PT, R2, 0x7, PT ;  /* 0x000000070200780c */ /* 0x002fe20003f05270 */
        /* <DEDUP_REMOVED lines=11> */
[----:B------:R1:W-:Y:S06]  /*dca0*/  MEMBAR.ALL.CTA ;  /* 0x0000000000007992 */ /* 0x0003ec0000008000 */
[----:B-1----:R-:W1:Y:S02]  /*dcb0*/  FENCE.VIEW.ASYNC.S ;  /* 0x00000000000073c6 */ /* 0x002e640000000000 */
[----:B-1----:R-:W-:Y:S06]  /*dcc0*/  BAR.ARV 0x1, 0x120 ;  /* 0x0044800000007b1d */ /* 0x002fec0000002000 */
[----:B------:R-:W-:Y:S05]  /*dcd0*/  @P0 BRA `(.L_x_1096) ;  /* 0x0000000000540947 */ /* 0x000fea0003800000 */
[----:B------:R-:W-:Y:S01]  /*dce0*/  BAR.SYNC.DEFER_BLOCKING 0x1, 0x120 ;  /* 0x0044800000007b1d */ /* 0x000fe20000010000 */
[----:B------:R-:W-:-:S05]  /*dcf0*/  ELECT P0, URZ, PT ;  /* 0x00000000003f782f */ /* 0x000fca0003800000 */
[----:B------:R-:W-:Y:S08]  /*dd00*/  BSSY B0, `(.L_x_1096) ;  /* 0x0000012000007945 */ /* 0x000ff00003800000 */
[----:B------:R-:W-:Y:S05]  /*dd10*/  @!P0 BRA `(.L_x_1097) ;  /* 0x0000000000408947 */ /* 0x000fea0003800000 */
[----:B------:R-:W1:Y:S01]  /*dd20*/  S2UR UR10, SR_CTAID.X ;  /* 0x00000000000a79c3 */ /* 0x000e620000002500 */
        /* <DEDUP_REMOVED lines=10> */
[----:B-1----:R-:W-:-:S09]  /*ddd0*/  USHF.L.U32 UR10, UR10, 0x7, URZ ;  /* 0x000000070a0a7899 */ /* 0x002fd2000800063f */
[----:B---3--:R1:W-:Y:S02]  /*dde0*/  UTMASTG.4D [UR8], [UR4] ;  /* 0x00000008040073b5 */ /* 0x0083e40008018000 */
[----:B-1----:R-:W-:Y:S02]  /*ddf0*/  UMOV UR8, UR6 ;  /* 0x0000000600087c82 */ /* 0x002fe40008000000 */
[----:B------:R1:W-:Y:S02]  /*de00*/  UTMASTG.4D [UR8], [UR14] ;  /* 0x000000080e0073b5 */ /* 0x0003e40008018000 */
[----:B-1----:R0:W-:Y:S02]  /*de10*/  UTMACMDFLUSH ;  /* 0x00000000000079b7 */ /* 0x0021e40000000000 */
.L_x_1097:
[----:B------:R-:W-:Y:S05]  /*de20*/  BSYNC B0 ;  /* 0x0000000000007941 */ /* 0x000fea0003800000 */
.L_x_1096:
[----:B------:R-:W-:-:S04]  /*de30*/  DEPBAR.LE SB0, 0x0 ;  /* 0x000080000000791a */ /* 0x000fc80000000000 */
[----:B------:R-:W-:Y:S05]  /*de40*/  BRA `(.L_x_1045) ;  /* 0x00000034005c7947 */ /* 0x000fea0003800000 */
.L_x_1091:
[----:B------:R-:W1:Y:S01]  /*de50*/  S2R R0, SR_TID.X ;  /* 0x0000000000007919 */ /* 0x000e620000002100 */
[----:B------:R-:W3:Y:S01]  /*de60*/  LDC.64 R16, c[0x0][0x808] ;  /* 0x00020200ff107b82 */ /* 0x000ee20000000a00 */
[----:B------:R-:W-:Y:S01]  /*de70*/  ULDC.64 UR4, c[0x0][0x820] ;  /* 0x0002080000047ab9 */ /* 0x000fe20000000a00 */
[----:B------:R-:W-:Y:S01]  /*de80*/  BSSY B0, `(.L_x_1098) ;  /* 0x0000033000007945 */ /* 0x000fe20003800000 */
[----:B------:R-:W4:Y:S01]  /*de90*/  S2R R23, SR_CTAID.Y ;  /* 0x0000000000177919 */ /* 0x000f220000002600 */
[----:B------:R-:W3:Y:S04]  /*dea0*/  S2R R15, SR_CTAID.X ;  /* 0x00000000000f7919 */ /* 0x000ee80000002500 */
[----:B------:R-:W3:Y:S01]  /*deb0*/  LDC R19, c[0x0][0x83c] ;  /* 0x00020f00ff137b82 */ /* 0x000ee20000000800 */
[----:B------:R-:W5:Y:S07]  /*dec0*/  S2R R21, SR_CTAID.Z ;  /* 0x0000000000157919 */ /* 0x000f6e0000002700 */
[----:B--2---:R-:W2:Y:S01]  /*ded0*/  LDC.64 R24, c[0x0][0x208] ;  /* 0x00008200ff187b82 */ /* 0x004ea20000000a00 */
[----:B-1----:R-:W-:Y:S01]  /*dee0*/  VIADD R3, R0, 0xffffff80 ;  /* 0xffffff8000037836 */ /* 0x002fe20000000000 */
[----:B----4-:R-:W-:-:S04]  /*def0*/  SHF.R.S32.HI R13, RZ, 0x1f, R23 ;  /* 0x0000001fff0d7819 */ /* 0x010fc80000011417 */
[----:B------:R-:W-:-:S04]  /*df00*/  SHF.R.S32.HI R0, RZ, 0x1f, R3 ;  /* 0x0000001fff007819 */ /* 0x000fc80000011403 */
[----:B------:R-:W-:Y:S02]  /*df10*/  LEA.HI R2, R0, R3, RZ, 0x3 ;  /* 0x0000000300027211 */ /* 0x000fe400078f18ff */
[----:B-----5:R-:W-:Y:S02]  /*df20*/  SHF.R.S32.HI R12, RZ, 0x1f, R21 ;  /* 0x0000001fff0c7819 */ /* 0x020fe40000011415 */
[----:B------:R-:W-:Y:S02]  /*df30*/  LOP3.LUT R0, R2, 0x1ffffff8, RZ, 0xc0, !PT ;  /* 0x1ffffff802007812 */ /* 0x000fe400078ec0ff */
[----:B------:R-:W-:-:S03]  /*df40*/  SHF.R.S32.HI R2, RZ, 0x3, R2 ;  /* 0x00000003ff027819 */ /* 0x000fc60000011402 */
[----:B------:R-:W-:Y:S02]  /*df50*/  IMAD.IADD R0, R3, 0x1, -R0 ;  /* 0x0000000103007824 */ /* 0x000fe400078e0a00 */
[----:B---3--:R-:W-:Y:S02]  /*df60*/  IMAD R3, R15, -0x80, R16 ;  /* 0xffffff800f037824 */ /* 0x008fe400078e0210 */
[----:B------:R-:W-:Y:S02]  /*df70*/  IMAD.SHL.U32 R6, R0, 0x8, RZ ;  /* 0x0000000800067824 */ /* 0x000fe400078e00ff */
[----:B------:R-:W-:Y:S01]  /*df80*/  IMAD R0, R13, UR4, RZ ;  /* 0x000000040d007c24 */ /* 0x000fe2000f8e02ff */
[C---:B------:R-:W-:Y:S01]  /*df90*/  ISETP.GE.AND P3, PT, R2.reuse, R3, PT ;  /* 0x000000030200720c */ /* 0x040fe20003f66270 */
[----:B------:R-:W-:Y:S01]  /*dfa0*/  VIADD R8, R2, 0x60 ;  /* 0x0000006002087836 */ /* 0x000fe20000000000 */
[----:B------:R-:W-:Y:S01]  /*dfb0*/  SHF.R.S32.HI R7, RZ, 0x1f, R6 ;  /* 0x0000001fff077819 */ /* 0x000fe20000011406 */
[C---:B------:R-:W-:Y:S01]  /*dfc0*/  IMAD R9, R23.reuse, UR5, R0 ;  /* 0x0000000517097c24 */ /* 0x040fe2000f8e0200 */
[----:B------:R-:W-:Y:S01]  /*dfd0*/  ISETP.GE.OR P6, PT, R6, R17, P3 ;  /* 0x000000110600720c */ /* 0x000fe20001fc6670 */
[----:B------:R-:W-:Y:S01]  /*dfe0*/  VIADD R0, R2, 0x20 ;  /* 0x0000002002007836 */ /* 0x000fe20000000000 */
[----:B------:R-:W-:Y:S01]  /*dff0*/  ISETP.GE.AND P0, PT, R8, R3, PT ;  /* 0x000000030800720c */ /* 0x000fe20003f06270 */
[----:B------:R-:W-:Y:S01]  /*e000*/  IMAD.WIDE.U32 R4, R23, UR4, R6 ;  /* 0x0000000417047c25 */ /* 0x000fe2000f8e0006 */
[----:B------:R-:W-:-:S02]  /*e010*/  ULDC.64 UR4, c[0x0][0x828] ;  /* 0x00020a0000047ab9 */ /* 0x000fc40000000a00 */
[----:B------:R-:W-:Y:S01]  /*e020*/  ISETP.GE.AND P2, PT, R0, R3, PT ;  /* 0x000000030000720c */ /* 0x000fe20003f46270 */
[----:B------:R-:W-:Y:S02]  /*e030*/  VIADD R0, R2, 0x40 ;  /* 0x0000004002007836 */ /* 0x000fe40000000000 */
[----:B------:R-:W-:Y:S01]  /*e040*/  IMAD.IADD R5, R5, 0x1, R9 ;  /* 0x0000000105057824 */ /* 0x000fe200078e0209 */
[----:B------:R-:W-:Y:S02]  /*e050*/  ISETP.GE.OR P5, PT, R6, R17, P2 ;  /* 0x000000110600720c */ /* 0x000fe400017a6670 */
[----:B------:R-:W-:Y:S01]  /*e060*/  ISETP.GE.AND P1, PT, R0, R3, PT ;  /* 0x000000030000720c */ /* 0x000fe20003f26270 */
[----:B------:R-:W-:Y:S01]  /*e070*/  IMAD R0, R12, UR4, RZ ;  /* 0x000000040c007c24 */ /* 0x000fe2000f8e02ff */
[----:B------:R-:W-:Y:S01]  /*e080*/  SHF.R.S32.HI R3, RZ, 0x1f, R2 ;  /* 0x0000001fff037819 */ /* 0x000fe20000011402 */
[----:B------:R-:W-:Y:S01]  /*e090*/  IMAD.WIDE.U32 R4, R21, UR4, R4 ;  /* 0x0000000415047c25 */ /* 0x000fe2000f8e0004 */
[----:B------:R-:W-:-:S03]  /*e0a0*/  ISETP.GE.OR P4, PT, R6, R17, P1 ;  /* 0x000000110600720c */ /* 0x000fc60000f86670 */
[----:B------:R-:W-:Y:S02]  /*e0b0*/  IMAD R11, R21, UR5, R0 ;  /* 0x00000005150b7c24 */ /* 0x000fe4000f8e0200 */
[----:B------:R-:W-:-:S04]  /*e0c0*/  IMAD.WIDE R2, R15, 0x80, R2 ;  /* 0x000000800f027825 */ /* 0x000fc800078e0202 */
[----:B------:R-:W-:Y:S01]  /*e0d0*/  IMAD.IADD R11, R5, 0x1, R11 ;  /* 0x00000001050b7824 */ /* 0x000fe200078e020b */
[----:B--2---:R-:W-:Y:S06]  /*e0e0*/  @P6 BRA `(.L_x_1099) ;  /* 0x0000000000306947 */ /* 0x004fec0003800000 */
[----:B------:R-:W-:Y:S01]  /*e0f0*/  ULDC.64 UR4, c[0x0][0x818] ;  /* 0x0002060000047ab9 */ /* 0x000fe20000000a00 */
[----:B------:R-:W-:Y:S01]  /*e100*/  IMAD.MOV.U32 R10, RZ, RZ, R4 ;  /* 0x000000ffff0a7224 */ /* 0x000fe200078e0004 */
[----:B------:R-:W-:Y:S01]  /*e110*/  R2UR UR6, R24 ;  /* 0x00000000180672ca */ /* 0x000fe200000e0000 */
[----:B------:R-:W-:Y:S01]  /*e120*/  IMAD R15, R3, UR4, RZ ;  /* 0x00000004030f7c24 */ /* 0x000fe2000f8e02ff */
[----:B------:R-:W-:Y:S01]  /*e130*/  R2UR UR7, R25 ;  /* 0x00000000190772ca */ /* 0x000fe200000e0000 */
[----:B------:R-:W-:-:S04]  /*e140*/  IMAD.WIDE.U32 R8, R2, UR4, R10 ;  /* 0x0000000402087c25 */ /* 0x000fc8000f8e000a */
[----:B------:R-:W-:Y:S01]  /*e150*/  IMAD R15, R2, UR5, R15 ;  /* 0x00000005020f7c24 */ /* 0x000fe2000f8e020f */
[----:B------:R-:W-:Y:S02]  /*e160*/  ULDC.64 UR4, c[0x0][0x800] ;  /* 0x0002000000047ab9 */ /* 0x000fe40000000a00 */
[----:B------:R-:W-:Y:S01]  /*e170*/  LEA R14, P6, R8, UR4, 0x1 ;  /* 0x00000004080e7c11 */ /* 0x000fe2000f8c08ff */
[----:B------:R-:W-:-:S05]  /*e180*/  IMAD.IADD R9, R9, 0x1, R15 ;  /* 0x0000000109097824 */ /* 0x000fca00078e020f */
[----:B------:R-:W-:-:S05]  /*e190*/  LEA.HI.X R15, R8, UR5, R9, 0x1, P6 ;  /* 0x00000005080f7c11 */ /* 0x000fca000b0f0c09 */
[----:B------:R1:W-:Y:S02]  /*e1a0*/  STG.E.128 desc[UR6][R14.64], RZ ;  /* 0x000000ff0e007986 */ /* 0x0003e4000c101d06 */
.L_x_1099:
[----:B------:R-:W-:Y:S05]  /*e1b0*/  BSYNC B0 ;  /* 0x0000000000007941 */ /* 0x000fea0003800000 */
.L_x_1098:
[----:B------:R-:W-:Y:S01]  /*e1c0*/  BSSY B0, `(.L_x_1100) ;  /* 0x0000012000007945 */ /* 0x000fe20003800000 */
[----:B------:R-:W-:-:S03]  /*e1d0*/  ISETP.GE.OR P6, PT, R6, R17, P0 ;  /* 0x000000110600720c */ /* 0x000fc600007c6670 */
[----:B------:R-:W-:Y:S10]  /*e1e0*/  @P5 BRA `(.L_x_1101) ;  /* 0x00000000003c5947 */ /* 0x000ff40003800000 */
[----:B-1----:R-:W-:Y:S01]  /*e1f0*/  IADD3 R15, P5, R2, 0x20, RZ ;  /* 0x00000020020f7810 */ /* 0x002fe20007fbe0ff */
[----:B------:R-:W-:Y:S01]  /*e200*/  ULDC.64 UR4, c[0x0][0x818] ;  /* 0x0002060000047ab9 */ /* 0x000fe20000000a00 */
[----:B------:R-:W-:Y:S01]  /*e210*/  IMAD.MOV.U32 R8, RZ, RZ, R4 ;  /* 0x000000ffff087224 */ /* 0x000fe200078e0004 */
[----:B------:R-:W-:Y:S01]  /*e220*/  R2UR UR6, R24 ;  /* 0x00000000180672ca */ /* 0x000fe200000e0000 */
[----:B------:R-:W-:Y:S01]  /*e230*/  IMAD.MOV.U32 R9, RZ, RZ, R11 ;  /* 0x000000ffff097224 */ /* 0x000fe200078e000b */
[----:B------:R-:W-:Y:S01]  /*e240*/  R2UR UR7, R25 ;  /* 0x00000000190772ca */ /* 0x000fe200000e0000 */
        /* <DEDUP_REMOVED lines=9> */
.L_x_1101:
[----:B------:R-:W-:Y:S05]  /*e2e0*/  BSYNC B0 ;  /* 0x0000000000007941 */ /* 0x000fea0003800000 */
.L_x_1100:
[----:B------:R-:W-:Y:S04]  /*e2f0*/  BSSY B0, `(.L_x_1102) ;  /* 0x0000011000007945 */ /* 0x000fe80003800000 */
[----:B------:R-:W-:Y:S05]  /*e300*/  @P4 BRA `(.L_x_1103) ;  /* 0x00000000003c4947 */ /* 0x000fea0003800000 */
[----:B-12---:R-:W-:Y:S01]  /*e310*/  IADD3 R15, P4, R2, 0x40, RZ ;  /* 0x00000040020f7810 */ /* 0x006fe20007f9e0ff */
        /* <DEDUP_REMOVED lines=14> */
.L_x_1103:
[----:B------:R-:W-:Y:S05]  /*e400*/  BSYNC B0 ;  /* 0x0000000000007941 */ /* 0x000fea0003800000 */
.L_x_1102:
[----:B------:R-:W-:Y:S04]  /*e410*/  BSSY B0, `(.L_x_1104) ;  /* 0x0000010000007945 */ /* 0x000fe80003800000 */
[----:B------:R-:W-:Y:S05]  /*e420*/  @P6 BRA `(.L_x_1105) ;  /* 0x0000000000386947 */ /* 0x000fea0003800000 */
[----:B------:R-:W-:Y:S01]  /*e430*/  IADD3 R9, P4, R2, 0x60, RZ ;  /* 0x0000006002097810 */ /* 0x000fe20007f9e0ff */
[----:B------:R-:W-:Y:S01]  /*e440*/  ULDC.64 UR4, c[0x0][0x818] ;  /* 0x0002060000047ab9 */ /* 0x000fe20000000a00 */
[----:B------:R-:W-:Y:S01]  /*e450*/  IMAD.MOV.U32 R5, RZ, RZ, R11 ;  /* 0x000000ffff057224 */ /* 0x000fe200078e000b */
[----:B------:R-:W-:Y:S02]  /*e460*/  R2UR UR6, R24 ;  /* 0x00000000180672ca */ /* 0x000fe400000e0000 */
[----:B------:R-:W-:Y:S01]  /*e470*/  IMAD.X R0, RZ, RZ, R3, P4 ;  /* 0x000000ffff007224 */ /* 0x000fe200020e0603 */
[----:B------:R-:W-:Y:S01]  /*e480*/  R2UR UR7, R25 ;  /* 0x00000000190772ca */ /* 0x000fe200000e0000 */
        /* <DEDUP_REMOVED lines=8> */
.L_x_1105:
[----:B------:R-:W-:Y:S05]  /*e510*/  BSYNC B0 ;  /* 0x0000000000007941 */ /* 0x000fea0003800000 */
.L_x_1104:
[----:B------:R-:W-:Y:S01]  /*e520*/  ULDC.64 UR4, c[0x0][0x850] ;  /* 0x0002140000047ab9 */ /* 0x000fe20000000a00 */
[CC--:B------:R-:W-:Y:S01]  /*e530*/  ISETP.GE.OR P3, PT, R6.reuse, R19.reuse, P3 ;  /* 0x000000130600720c */ /* 0x0c0fe20001f66670 */
[----:B------:R-:W-:Y:S01]  /*e540*/  IMAD R13, R13, UR4, RZ ;  /* 0x000000040d0d7c24 */ /* 0x000fe2000f8e02ff */
[----:B------:R-:W-:Y:S01]  /*e550*/  BSSY B0, `(.L_x_1106) ;  /* 0x0000019000007945 */ /* 0x000fe20003800000 */
[C---:B------:R-:W-:Y:S01]  /*e560*/  IMAD.WIDE.U32 R4, R23.reuse, UR4, R6 ;  /* 0x0000000417047c25 */ /* 0x040fe2000f8e0006 */
[CC--:B------:R-:W-:Y:S02]  /*e570*/  ISETP.GE.OR P2, PT, R6.reuse, R19.reuse, P2 ;  /* 0x000000130600720c */ /* 0x0c0fe40001746670 */
[CC--:B------:R-:W-:Y:S01]  /*e580*/  ISETP.GE.OR P1, PT, R6.reuse, R19.reuse, P1 ;  /* 0x000000130600720c */ /* 0x0c0fe20000f26670 */
[----:B------:R-:W-:Y:S01]  /*e590*/  IMAD R13, R23, UR5, R13 ;  /* 0x00000005170d7c24 */ /* 0x000fe2000f8e020d */
[----:B------:R-:W-:Y:S01]  /*e5a0*/  ULDC.64 UR4, c[0x0][0x858] ;  /* 0x0002160000047ab9 */ /* 0x000fe20000000a00 */
[----:B------:R-:W-:Y:S01]  /*e5b0*/  ISETP.GE.OR P0, PT, R6, R19, P0 ;  /* 0x000000130600720c */ /* 0x000fe20000706670 */
[----:B------:R-:W-:-:S02]  /*e5c0*/  IMAD R12, R12, UR4, RZ ;  /* 0x000000040c0c7c24 */ /* 0x000fc4000f8e02ff */
[----:B------:R-:W-:Y:S02]  /*e5d0*/  IMAD.IADD R5, R5, 0x1, R13 ;  /* 0x0000000105057824 */ /* 0x000fe400078e020d */
[C---:B----4-:R-:W-:Y:S02]  /*e5e0*/  IMAD R9, R21.reuse, UR5, R12 ;  /* 0x0000000515097c24 */ /* 0x050fe4000f8e020c */
[----:B------:R-:W-:-:S04]  /*e5f0*/  IMAD.WIDE.U32 R4, R21, UR4, R4 ;  /* 0x0000000415047c25 */ /* 0x000fc8000f8e0004 */
[----:B------:R-:W-:Y:S01]  /*e600*/  IMAD.IADD R9, R5, 0x1, R9 ;  /* 0x0000000105097824 */ /* 0x000fe200078e0209 */
[----:B------:R-:W-:Y:S06]  /*e610*/  @P3 BRA `(.L_x_1107) ;  /* 0x0000000000303947 */ /* 0x000fec0003800000 */
        /* <DEDUP_REMOVED lines=12> */
.L_x_1107:
[----:B------:R-:W-:Y:S05]  /*e6e0*/  BSYNC B0 ;  /* 0x0000000000007941 */ /* 0x000fea0003800000 */
.L_x_1106:
[----:B------:R-:W-:Y:S04]  /*e6f0*/  BSSY B0, `(.L_x_1108) ;  /* 0x0000011000007945 */ /* 0x000fe80003800000 */
[----:B------:R-:W-:Y:S05]  /*e700*/  @P2 BRA `(.L_x_1109) ;  /* 0x00000000003c2947 */ /* 0x000fea0003800000 */
[----:B----4-:R-:W-:Y:S01]  /*e710*/  IADD3 R11, P2, R2, 0x20, RZ ;  /* 0x00000020020b7810 */ /* 0x010fe20007f5e0ff */
        /* <DEDUP_REMOVED lines=14> */
.L_x_1109:
[----:B------:R-:W-:Y:S05]  /*e800*/  BSYNC B0 ;  /* 0x0000000000007941 */ /* 0x000fea0003800000 */
.L_x_1108:
        /* <DEDUP_REMOVED lines=17> */
.L_x_1111:
[----:B------:R-:W-:Y:S05]  /*e920*/  BSYNC B0 ;  /* 0x0000000000007941 */ /* 0x000fea0003800000 */
.L_x_1110:
[----:B------:R-:W-:Y:S05]  /*e930*/  @P0 BRA `(.L_x_1045) ;  /* 0x0000002800a00947 */ /* 0x000fea0003800000 */
[----:B------:R-:W-:Y:S01]  /*e940*/  IADD3 R5, P0, R2, 0x60, RZ ;  /* 0x0000006002057810 */ /* 0x000fe20007f1e0ff */
[----:B------:R-:W-:Y:S01]  /*e950*/  ULDC.64 UR4, c[0x0][0x848] ;  /* 0x0002120000047ab9 */ /* 0x000fe20000000a00 */
[----:B------:R-:W-:Y:S01]  /*e960*/  IMAD.MOV.U32 R2, RZ, RZ, R4 ;  /* 0x000000ffff027224 */ /* 0x000fe200078e0004 */
[----:B------:R-:W-:Y:S02]  /*e970*/  R2UR UR6, R24 ;  /* 0x00000000180672ca */ /* 0x000fe400000e0000 */
[----:B------:R-:W-:Y:S01]  /*e980*/  IMAD.X R0, RZ, RZ, R3, P0 ;  /* 0x000000ffff007224 */ /* 0x000fe200000e0603 */
[----:B------:R-:W-:Y:S01]  /*e990*/  R2UR UR7, R25 ;  /* 0x00000000190772ca */ /* 0x000fe200000e0000 */
        /* <DEDUP_REMOVED lines=8> */
[----:B------:R1:W-:Y:S01]  /*ea20*/  STG.E.128 desc[UR6][R4.64], RZ ;  /* 0x000000ff04007986 */ /* 0x0003e2000c101d06 */
[----:B------:R-:W-:Y:S05]  /*ea30*/  BRA `(.L_x_1045) ;  /* 0x0000002800607947 */ /* 0x000fea0003800000 */
.L_x_1043:
        /* <DEDUP_REMOVED lines=12> */
[----:B------:R-:W1:Y:S01]  /*eb00*/  S2UR UR7, SR_CTAID.X ;  /* 0x00000000000779c3 */ /* 0x000e620000002500 */
[----:B------:R-:W-:Y:S01]  /*eb10*/  ULDC UR4, c[0x0][0x280] ;  /* 0x0000a00000047ab9 */ /* 0x000fe20000000800 */
[----:B------:R-:W-:Y:S01]  /*eb20*/  ULDC UR6, c[0x0][0x290] ;  /* 0x0000a40000067ab9 */ /* 0x000fe20000000800 */
[----:B------:R-:W-:Y:S01]  /*eb30*/  ULDC UR8, c[0x0][0x74c] ;  /* 0x0001d30000087ab9 */ /* 0x000fe20000000800 */
[----:B------:R-:W-:-:S04]  /*eb40*/  USHF.R.S32.HI UR12, URZ, 0x1f, UR10 ;  /* 0x0000001f3f0c7899 */ /* 0x000fc8000801140a */
[----:B------:R-:W2:Y:S01]  /*eb50*/  S2UR UR11, SR_CTAID.Y ;  /* 0x00000000000b79c3 */ /* 0x000ea20000002600 */
[----:B-1----:R-:W-:Y:S02]  /*eb60*/  ULEA UR5, UR7, UR4, 0x7 ;  /* 0x0000000407057291 */ /* 0x002fe4000f8e383f */
[----:B------:R-:W-:Y:S02]  /*eb70*/  ISETP.LE.AND P0, PT, RZ, UR7, PT ;  /* 0x00000007ff007c0c */ /* 0x000fe4000bf03270 */
[----:B------:R-:W-:Y:S02]  /*eb80*/  UIADD3 UR6, -UR8, UR5, -UR6 ;  /* 0x0000000508067290 */ /* 0x000fe4000fffe906 */
[----:B------:R-:W-:Y:S02]  /*eb90*/  UIADD3 UR5, UR4, 0x7f, URZ ;  /* 0x0000007f04057890 */ /* 0x000fe4000fffe03f */
[----:B------:R-:W-:-:S04]  /*eba0*/  USHF.R.S32.HI UR8, URZ, 0x1f, UR6 ;  /* 0x0000001f3f087899 */ /* 0x000fc80008011406 */
[----:B------:R-:W-:Y:S02]  /*ebb0*/  ULEA.HI UR8, UR8, UR6, URZ, 0x7 ;  /* 0x0000000608087291 */ /* 0x000fe4000f8f383f */
[----:B------:R-:W-:Y:S02]  /*ebc0*/  USHF.R.S32.HI UR6, URZ, 0x1f, UR5 ;  /* 0x0000001f3f067899 */ /* 0x000fe40008011405 */
[----:B------:R-:W-:Y:S02]  /*ebd0*/  USHF.R.S32.HI UR8, URZ, 0x7, UR8 ;  /* 0x000000073f087899 */ /* 0x000fe40008011408 */
[----:B------:R-:W-:Y:S02]  /*ebe0*/  ULEA.HI UR6, UR6, UR5, URZ, 0x7 ;  /* 0x0000000506067291 */ /* 0x000fe4000f8f383f */
[----:B------:R-:W-:Y:S02]  /*ebf0*/  UISETP.LT.AND UP0, UPT, URZ, UR8, UPT ;  /* 0x000000083f00728c */ /* 0x000fe4000bf01270 */
[----:B------:R-:W-:-:S02]  /*ec00*/  USHF.R.S32.HI UR6, URZ, 0x7, UR6 ;  /* 0x000000073f067899 */ /* 0x000fc40008011406 */
[----:B------:R-:W-:-:S04]  /*ec10*/  USEL UR5, URZ, UR8, !UP0 ;  /* 0x000000083f057287 */ /* 0x000fc8000c000000 */
[----:B------:R-:W-:Y:S01]  /*ec20*/  IMAD.U32 R0, RZ, RZ, UR6 ;  /* 0x00000006ff007e24 */ /* 0x000fe2000f8e00ff */
[----:B--2---:R-:W-:Y:S07]  /*ec30*/  @!P0 BRA `(.L_x_1113) ;  /* 0x0000000000248947 */ /* 0x004fee0003800000 */
[----:B------:R-:W1:Y:S01]  /*ec40*/  LDC R2, c[0x0][0x748] ;  /* 0x0001d200ff027b82 */ /* 0x000e620000000800 */
[----:B------:R-:W-:Y:S01]  /*ec50*/  ULEA UR4, UR7, UR4, 0x7 ;  /* 0x0000000407047291 */ /* 0x000fe2000f8e383f */
[----:B------:R-:W-:-:S03]  /*ec60*/  ULDC UR6, c[0x0][0x290] ;  /* 0x0000a40000067ab9 */ /* 0x000fc60000000800 */
[----:B------:R-:W-:-:S06]  /*ec70*/  UIADD3 UR4, -UR6, 0xff, UR4 ;  /* 0x000000ff06047890 */ /* 0x000fcc000fffe104 */
[----:B-1----:R-:W-:-:S05]  /*ec80*/  VIADD R2, R2, UR4 ;  /* 0x0000000402027c36 */ /* 0x002fca0008000000 */
[----:B------:R-:W-:-:S04]  /*ec90*/  SHF.R.S32.HI R3, RZ, 0x1f, R2 ;  /* 0x0000001fff037819 */ /* 0x000fc80000011402 */
[----:B------:R-:W-:-:S04]  /*eca0*/  LEA.HI R3, R3, R2, RZ, 0x7 ;  /* 0x0000000203037211 */ /* 0x000fc800078f38ff */
[----:B------:R-:W-:-:S04]  /*ecb0*/  SHF.R.S32.HI R3, RZ, 0x7, R3 ;  /* 0x00000007ff037819 */ /* 0x000fc80000011403 */
[----:B------:R-:W-:-:S07]  /*ecc0*/  VIMNMX R0, R3, R0, PT ;  /* 0x0000000003007248 */ /* 0x000fce0003fe0100 */
.L_x_1113:
[----:B------:R-:W-:Y:S01]  /*ecd0*/  ISETP.GT.AND P0, PT, R0, UR5, PT ;  /* 0x0000000500007c0c */ /* 0x000fe2000bf04270 */
[----:B------:R-:W-:-:S12]  /*ece0*/  USHF.R.S32.HI UR4, URZ, 0x1f, UR11 ;  /* 0x0000001f3f047899 */ /* 0x000fd8000801140b */
[----:B------:R-:W-:Y:S05]  /*ecf0*/  @!P0 BRA `(.L_x_1045) ;  /* 0x0000002400b08947 */ /* 0x000fea0003800000 */
[----:B------:R-:W-:Y:S01]  /*ed00*/  VIADD R2, R0, -UR5 ;  /* 0x8000000500027c36 */ /* 0x000fe20008000000 */
[----:B------:R-:W-:Y:S01]  /*ed10*/  ULDC.64 UR8, c[0x0][0x2d8] ;  /* 0x0000b60000087ab9 */ /* 0x000fe20000000a00 */
[----:B------:R-:W-:Y:S01]  /*ed20*/  ELECT P0, URZ, PT ;  /* 0x00000000003f782f */ /* 0x000fe20003800000 */
[----:B------:R-:W-:Y:S02]  /*ed30*/  UIMAD UR4, UR4, UR8, URZ ;  /* 0x00000008040472a4 */ /* 0x000fe4000f8e023f */
[----:B------:R-:W-:Y:S01]  /*ed40*/  LOP3.LUT R2, R2, 0x1, RZ, 0xc0, !PT ;  /* 0x0000000102027812 */ /* 0x000fe200078ec0ff */
[----:B------:R-:W-:Y:S02]  /*ed50*/  UIMAD.WIDE.U32 UR6, UR11, UR8, URZ ;  /* 0x000000080b0672a5 */ /* 0x000fe4000f8e003f */
[----:B------:R-:W-:Y:S01]  /*ed60*/  UIMAD UR4, UR11, UR9, UR4 ;  /* 0x000000090b0472a4 */ /* 0x000fe2000f8e0204 */
[----:B------:R-:W-:Y:S02]  /*ed70*/  ISETP.NE.U32.AND P1, PT, R2, 0x1, PT ;  /* 0x000000010200780c */ /* 0x000fe40003f25070 */
[----:B------:R-:W-:Y:S01]  /*ed80*/  ULDC.64 UR8, c[0x0][0x2e0] ;  /* 0x0000b80000087ab9 */ /* 0x000fe20000000a00 */
[----:B------:R-:W-:-:S02]  /*ed90*/  UIADD3 UR7, UR7, UR4, URZ ;  /* 0x0000000407077290 */ /* 0x000fc4000fffe03f */
[----:B------:R-:W-:Y:S02]  /*eda0*/  UIMAD UR4, UR12, UR8, URZ ;  /* 0x000000080c0472a4 */ /* 0x000fe4000f8e023f */
[----:B------:R-:W-:Y:S02]  /*edb0*/  UIMAD.WIDE.U32 UR6, UR10, UR8, UR6 ;  /* 0x000000080a0672a5 */ /* 0x000fe4000f8e0006 */
[----:B------:R-:W-:-:S04]  /*edc0*/  UIMAD UR4, UR10, UR9, UR4 ;  /* 0x000000090a0472a4 */ /* 0x000fc8000f8e0204 */
[----:B------:R-:W-:Y:S01]  /*edd0*/  UIADD3 UR8, UR7, UR4, URZ ;  /* 0x0000000407087290 */ /* 0x000fe2000fffe03f */
[----:B------:R-:W-:Y:S11]  /*ede0*/  @P1 BRA `(.L_x_1114) ;  /* 0x0000000000bc1947 */ /* 0x000ff60003800000 */
[----:B------:R-:W-:Y:S01]  /*edf0*/  USHF.L.U32 UR13, UR5, 0xd, URZ ;  /* 0x0000000d050d7899 */ /* 0x000fe2000800063f */
        /* <DEDUP_REMOVED lines=17> */
.L_x_1116:
[----:B------:R-:W-:Y:S05]  /*ef10*/  BSYNC B0 ;  /* 0x0000000000007941 */ /* 0x000fea0003800000 */
.L_x_1115:
        /* <DEDUP_REMOVED lines=8> */
[----:B------:R-:W-:-:S03]  /*efa0*/  UMOV UR15, 0x14f00000 ;  /* 0x14f00000000f7882 */ /* 0x000fc60000000000 */
[----:B------:R-:W-:Y:S02]  /*efb0*/  ULEA.HI.X.SX32 UR4, UR4, UR8, 0x1, UP0 ;  /* 0x0000000804047291 */ /* 0x000fe400080f0e3f */
[----:B------:R-:W-:-:S04]  /*efc0*/  ULEA UR10, UP0, UR14, UR10, 0x2 ;  /* 0x0000000a0e0a7291 */ /* 0x000fc8000f80103f */
[----:B------:R-:W-:-:S03]  /*efd0*/  ULEA.HI.X UR11, UR14, UR11, UR4, 0x2, UP0 ;  /* 0x0000000b0e0b7291 */ /* 0x000fc600080f1404 */
[----:B------:R-:W-:Y:S01]  /*efe0*/  UMOV UR4, 0x400 ;  /* 0x0000040000047882 */ /* 0x000fe20000000000 */
[----:B------:R-:W-:Y:S01]  /*eff0*/  UMOV UR14, 0x0 ;  /* 0x00000000000e7882 */ /* 0x000fe20000000000 */
[----:B-1----:R-:W-:-:S04]  /*f000*/  ULEA UR9, UR12, UR9, 0x18 ;  /* 0x000000090c097291 */ /* 0x002fc8000f8ec03f */
[----:B------:R-:W-:-:S09]  /*f010*/  UIADD3 UR9, UR9, 0xc000, URZ ;  /* 0x0000c00009097890 */ /* 0x000fd2000fffe03f */
[----:B------:R1:W-:Y:S01]  /*f020*/  UBLKRED.G.S.ADD.F32.RN [UR10], [UR9], UR4, desc[UR14] ;  /* 0x00000e0a090073bb */ /* 0x0003e200080a1404 */
[----:B------:R0:W-:Y:S01]  /*f030*/  UTMACMDFLUSH ;  /* 0x00000000000079b7 */ /* 0x0001e20000000000 */
[----:B-1----:R-:W-:-:S04]  /*f040*/  DEPBAR.LE SB0, 0x1 ;  /* 0x000080400000791a */ /* 0x002fc80000000000 */
.L_x_1118:
[----:B------:R-:W-:Y:S05]  /*f050*/  BSYNC B0 ;  /* 0x0000000000007941 */ /* 0x000fea0003800000 */
.L_x_1117:
[----:B------:R-:W-:Y:S06]  /*f060*/  BAR.ARV 0xa, 0xa0 ;  /* 0x0282800000007b1d */ /* 0x000fec0000002000 */
[----:B------:R-:W-:Y:S04]  /*f070*/  BSSY B0, `(.L_x_1119) ;  /* 0x0000003000007945 */ /* 0x000fe80003800000 */
[----:B------:R-:W-:Y:S05]  /*f080*/  @!P0 BRA `(.L_x_1120) ;  /* 0x0000000000048947 */ /* 0x000fea0003800000 */
[----:B------:R-:W-:-:S04]  /*f090*/  DEPBAR.LE SB0, 0x0 ;  /* 0x000080000000791a */ /* 0x000fc80000000000 */
.L_x_1120:
[----:B------:R-:W-:Y:S05]  /*f0a0*/  BSYNC B0 ;  /* 0x0000000000007941 */ /* 0x000fea0003800000 */
.L_x_1119:
[----:B------:R-:W-:Y:S06]  /*f0b0*/  BAR.ARV 0xb, 0xa0 ;  /* 0x02c2800000007b1d */ /* 0x000fec0000002000 */
[----:B------:R-:W-:Y:S01]  /*f0c0*/  UIADD3 UR9, UR5, 0x1, URZ ;  /* 0x0000000105097890 */ /* 0x000fe2000fffe03f */
[----:B------:R-:W-:Y:S11]  /*f0d0*/  BRA `(.L_x_1121) ;  /* 0x0000000000047947 */ /* 0x000ff60003800000 */
.L_x_1114:
[----:B------:R-:W-:-:S05]  /*f0e0*/  UMOV UR9, UR5 ;  /* 0x0000000500097c82 */ /* 0x000fca0008000000 */
.L_x_1121:
[----:B------:R-:W-:-:S06]  /*f0f0*/  UIADD3 UR4, UR5, 0x1, URZ ;  /* 0x0000000105047890 */ /* 0x000fcc000fffe03f */
[----:B------:R-:W-:-:S13]  /*f100*/  ISETP.NE.AND P1, PT, R0, UR4, PT ;  /* 0x0000000400007c0c */ /* 0x000fda000bf25270 */
[----:B------:R-:W-:Y:S05]  /*f110*/  @!P1 BRA `(.L_x_1045) ;  /* 0x0000002000a89947 */ /* 0x000fea0003800000 */
[----:B------:R-:W-:Y:S01]  /*f120*/  ULDC.64 UR18, c[0x0][0x2c0] ;  /* 0x0000b00000127ab9 */ /* 0x000fe20000000a00 */
[----:B------:R-:W-:Y:S02]  /*f130*/  USHF.L.U32 UR12, UR9, 0xd, URZ ;  /* 0x0000000d090c7899 */ /* 0x000fe4000800063f */
[----:B------:R-:W-:Y:S01]  /*f140*/  ULEA UR18, UP0, UR6, UR18, 0x2 ;  /* 0x0000001206127291 */ /* 0x000fe2000f80103f */
[----:B------:R-:W-:Y:S01]  /*f150*/  UMOV UR4, URZ ;  /* 0x0000003f00047c82 */ /* 0x000fe20008000000 */
[----:B------:R-:W-:Y:S02]  /*f160*/  ULDC.64 UR22, c[0x0][0x2c0] ;  /* 0x0000b00000167ab9 */ /* 0x000fe40000000a00 */
[----:B------:R-:W-:Y:S02]  /*f170*/  ULEA.HI.X UR19, UR6, UR19, UR8, 0x2, UP0 ;  /* 0x0000001306137291 */ /* 0x000fe400080f1408 */
[----:B------:R-:W-:Y:S02]  /*f180*/  UIADD3 UR14, UP0, UR18, 0x4000, URZ ;  /* 0x00004000120e7890 */ /* 0x000fe4000ff1e03f */
[----:B------:R-:W-:-:S02]  /*f190*/  UIADD3 UR16, UP1, UR18, 0x8000, URZ ;  /* 0x0000800012107890 */ /* 0x000fc4000ff3e03f */
[----:B------:R-:W-:Y:S02]  /*f1a0*/  UIADD3 UR18, UP2, UR18, 0xc000, URZ ;  /* 0x0000c00012127890 */ /* 0x000fe4000ff5e03f */
[----:B------:R-:W-:Y:S02]  /*f1b0*/  UIADD3.X UR15, URZ, UR19, URZ, UP0, !UPT ;  /* 0x000000133f0f7290 */ /* 0x000fe400087fe43f */
[----:B------:R-:W-:Y:S02]  /*f1c0*/  UIADD3.X UR17, URZ, UR19, URZ, UP1, !UPT ;  /* 0x000000133f117290 */ /* 0x000fe40008ffe43f */
[----:B------:R-:W-:Y:S01]  /*f1d0*/  UIADD3.X UR19, URZ, UR19, URZ, UP2, !UPT ;  /* 0x000000133f137290 */ /* 0x000fe200097fe43f */
[----:B------:R-:W-:-:S11]  /*f1e0*/  UMOV UR13, UR12 ;  /* 0x0000000c000d7c82 */ /* 0x000fd60008000000 */
.L_x_1134:
[----:B------:R-:W-:Y:S01]  /*f1f0*/  UIADD3 UR10, UR12, UR4, URZ ;  /* 0x000000040c0a7290 */ /* 0x000fe2000fffe03f */
[----:B------:R-:W-:Y:S03]  /*f200*/  BAR.SYNC.DEFER_BLOCKING 0xd, 0xa0 ;  /* 0x0342800000007b1d */ /* 0x000fe60000010000 */
[----:B------:R-:W-:Y:S02]  /*f210*/  UIMAD.WIDE UR26, UR10, 0x4, UR14 ;  /* 0x000000040a1a78a5 */ /* 0x000fe4000f8e020e */
[----:B------:R-:W-:Y:S01]  /*f220*/  UIMAD.WIDE UR24, UR10, 0x4, UR16 ;  /* 0x000000040a1878a5 */ /* 0x000fe2000f8e0210 */
[----:B------:R-:W-:Y:S01]  /*f230*/  BSSY B0, `(.L_x_1122) ;  /* 0x0000010000007945 */ /* 0x000fe20003800000 */
[----:B------:R-:W-:-:S03]  /*f240*/  UIMAD.WIDE UR10, UR10, 0x4, UR18 ;  /* 0x000000040a0a78a5 */ /* 0x000fc6000f8e0212 */
[----:B------:R-:W-:Y:S09]  /*f250*/  @!P0 BRA `(.L_x_1123) ;  /* 0x0000000000348947 */ /* 0x000ff20003800000 */
[----:B------:R-:W1:Y:S01]  /*f260*/  S2UR UR21, SR_CgaCtaId ;  /* 0x00000000001579c3 */ /* 0x000e620000008800 */
[----:B------:R-:W-:Y:S01]  /*f270*/  UIADD3 UR28, UP0, UR13, UR6, URZ ;  /* 0x000000060d1c7290 */ /* 0x000fe2000ff1e03f */
[----:B------:R-:W-:-:S03]  /*f280*/  UMOV UR20, 0x400 ;  /* 0x0000040000147882 */ /* 0x000fc60000000000 */
        /* <DEDUP_REMOVED lines=10> */
.L_x_1123:
[----:B------:R-:W-:Y:S05]  /*f330*/  BSYNC B0 ;  /* 0x0000000000007941 */ /* 0x000fea0003800000 */
.L_x_1122:
        /* <DEDUP_REMOVED lines=13> */
.L_x_1125:
[----:B------:R-:W-:Y:S05]  /*f410*/  BSYNC B0 ;  /* 0x0000000000007941 */ /* 0x000fea0003800000 */
.L_x_1124:
[----:B------:R-:W-:Y:S06]  /*f420*/  BAR.ARV 0xa, 0xa0 ;  /* 0x0282800000007b1d */ /* 0x000fec0000002000 */
[----:B------:R-:W-:Y:S04]  /*f430*/  BSSY B0, `(.L_x_1126) ;  /* 0x0000003000007945 */ /* 0x000fe80003800000 */
[----:B------:R-:W-:Y:S05]  /*f440*/  @!P0 BRA `(.L_x_1127) ;  /* 0x0000000000048947 */ /* 0x000fea0003800000 */
[----:B------:R-:W-:-:S04]  /*f450*/  DEPBAR.LE SB0, 0x0 ;  /* 0x000080000000791a */ /* 0x000fc80000000000 */
.L_x_1127:
[----:B------:R-:W-:Y:S05]  /*f460*/  BSYNC B0 ;  /* 0x0000000000007941 */ /* 0x000fea0003800000 */
.L_x_1126:
        /* <DEDUP_REMOVED lines=13> */
.L_x_1129:
[----:B------:R-:W-:Y:S05]  /*f540*/  BSYNC B0 ;  /* 0x0000000000007941 */ /* 0x000fea0003800000 */
.L_x_1128:
        /* <DEDUP_REMOVED lines=13> */
.L_x_1131:
[----:B------:R-:W-:Y:S05]  /*f620*/  BSYNC B0 ;  /* 0x0000000000007941 */ /* 0x000fea0003800000 */
.L_x_1130:
[----:B------:R-:W-:Y:S01]  /*f630*/  UIADD3 UR9, UR9, 0x2, URZ ;  /* 0x0000000209097890 */ /* 0x000fe2000fffe03f */
[----:B------:R-:W-:Y:S06]  /*f640*/  BAR.ARV 0xa, 0xa0 ;  /* 0x0282800000007b1d */ /* 0x000fec0000002000 */
[----:B------:R-:W-:Y:S01]  /*f650*/  BSSY B0, `(.L_x_1132) ;  /* 0x0000004000007945 */ /* 0x000fe20003800000 */
[----:B------:R-:W-:-:S03]  /*f660*/  ISETP.LE.AND P1, PT, R0, UR9, PT ;  /* 0x0000000900007c0c */ /* 0x000fc6000bf23270 */
[----:B------:R-:W-:Y:S10]  /*f670*/  @!P0 BRA `(.L_x_1133) ;  /* 0x0000000000048947 */ /* 0x000ff40003800000 */
[----:B------:R-:W-:-:S04]  /*f680*/  DEPBAR.LE SB0, 0x0 ;  /* 0x000080000000791a */ /* 0x000fc80000000000 */
.L_x_1133:
[----:B------:R-:W-:Y:S05]  /*f690*/  BSYNC B0 ;  /* 0x0000000000007941 */ /* 0x000fea0003800000 */
.L_x_1132:
[----:B------:R-:W-:Y:S06]  /*f6a0*/  BAR.ARV 0xb, 0xa0 ;  /* 0x02c2800000007b1d */ /* 0x000fec0000002000 */
[----:B------:R-:W-:Y:S02]  /*f6b0*/  UIADD3 UR13, UR13, 0x4000, URZ ;  /* 0x000040000d0d7890 */ /* 0x000fe4000fffe03f */
[----:B------:R-:W-:Y:S01]  /*f6c0*/  UIADD3 UR4, UR4, 0x4000, URZ ;  /* 0x0000400004047890 */ /* 0x000fe2000fffe03f */
[----:B------:R-:W-:Y:S11]  /*f6d0*/  @!P1 BRA `(.L_x_1134) ;  /* 0xfffffff800c49947 */ /* 0x000ff6000383ffff */
[----:B------:R-:W-:Y:S05]  /*f6e0*/  BRA `(.L_x_1045) ;  /* 0x0000001c00347947 */ /* 0x000fea0003800000 */
.L_x_1112:
[----:B------:R-:W1:Y:S01]  /*f6f0*/  S2UR UR21, SR_CTAID.Z ;  /* 0x00000000001579c3 */ /* 0x000e620000002700 */
[----:B------:R-:W-:Y:S01]  /*f700*/  IMAD.MOV.U32 R11, RZ, RZ, 0x1 ;  /* 0x00000001ff0b7424 */ /* 0x000fe200078e00ff */
[----:B-1----:R-:W-:-:S13]  /*f710*/  ISETP.LE.AND P0, PT, RZ, UR21, PT ;  /* 0x00000015ff007c0c */ /* 0x002fda000bf03270 */
[----:B------:R-:W-:Y:S05]  /*f720*/  @!P0 BRA `(.L_x_1135) ;  /* 0x0000001800908947 */ /* 0x000fea0003800000 */
[----:B------:R-:W1:Y:S01]  /*f730*/  S2UR UR8, SR_CTAID.X ;  /* 0x00000000000879c3 */ /* 0x000e620000002500 */
[----:B------:R-:W-:Y:S01]  /*f740*/  ULDC UR6, c[0x0][0x280] ;  /* 0x0000a00000067ab9 */ /* 0x000fe20000000800 */
[----:B------:R-:W-:Y:S01]  /*f750*/  ULDC UR4, c[0x0][0x290] ;  /* 0x0000a40000047ab9 */ /* 0x000fe20000000800 */
[----:B------:R-:W-:Y:S01]  /*f760*/  ULDC UR5, c[0x0][0x74c] ;  /* 0x0001d30000057ab9 */ /* 0x000fe20000000800 */
[----:B------:R-:W-:-:S04]  /*f770*/  UIADD3 UR7, UR6, 0x7f, URZ ;  /* 0x0000007f06077890 */ /* 0x000fc8000fffe03f */
[----:B------:R-:W2:Y:S01]  /*f780*/  S2UR UR20, SR_CTAID.Y ;  /* 0x00000000001479c3 */ /* 0x000ea20000002600 */
[----:B-1----:R-:W-:Y:S02]  /*f790*/  USHF.L.U32 UR11, UR8, 0x7, URZ ;  /* 0x00000007080b7899 */ /* 0x002fe4000800063f */
[----:B------:R-:W-:Y:S02]  /*f7a0*/  ISETP.LE.AND P0, PT, RZ, UR8, PT ;  /* 0x00000008ff007c0c */ /* 0x000fe4000bf03270 */
[----:B------:R-:W-:-:S04]  /*f7b0*/  UIADD3 UR4, -UR4, UR11, UR6 ;  /* 0x0000000b04047290 */ /* 0x000fc8000fffe106 */
[----:B------:R-:W-:-:S04]  /*f7c0*/  UIADD3 UR4, UR4, -UR5, URZ ;  /* 0x8000000504047290 */ /* 0x000fc8000fffe03f */
        /* <DEDUP_REMOVED lines=19> */
.L_x_1136:
[----:B------:R-:W-:-:S13]  /*f900*/  ISETP.GT.AND P0, PT, R0, UR10, PT ;  /* 0x0000000a00007c0c */ /* 0x000fda000bf04270 */
[----:B------:R-:W-:Y:S05]  /*f910*/  @!P0 BRA `(.L_x_1135) ;  /* 0x0000001800148947 */ /* 0x000fea0003800000 */
[----:B------:R-:W-:Y:S01]  /*f920*/  USHF.R.S32.HI UR8, URZ, 0x1f, UR20 ;  /* 0x0000001f3f087899 */ /* 0x000fe20008011414 */
[----:B------:R-:W-:Y:S01]  /*f930*/  IMAD.U32 R4, RZ, RZ, UR10 ;  /* 0x0000000aff047e24 */ /* 0x000fe2000f8e00ff */
[----:B------:R-:W-:Y:S01]  /*f940*/  ULDC.64 UR6, c[0x0][0x718] ;  /* 0x0001c60000067ab9 */ /* 0x000fe20000000a00 */
[----:B------:R-:W-:Y:S01]  /*f950*/  ULDC.64 UR12, c[0x0][0x730] ;  /* 0x0001cc00000c7ab9 */ /* 0x000fe20000000a00 */
[----:B------:R-:W-:Y:S01]  /*f960*/  UIMAD.WIDE.U32 UR4, UR20, UR6, URZ ;  /* 0x00000006140472a5 */ /* 0x000fe2000f8e003f */
[----:B------:R-:W-:Y:S01]  /*f970*/  BSSY B0, `(.L_x_1135) ;  /* 0x000017f000007945 */ /* 0x000fe20003800000 */
[----:B------:R-:W-:Y:S01]  /*f980*/  UIMAD UR6, UR8, UR6, URZ ;  /* 0x00000006080672a4 */ /* 0x000fe2000f8e023f */
[----:B------:R-:W-:Y:S01]  /*f990*/  IMAD.MOV.U32 R2, RZ, RZ, RZ ;  /* 0x000000ffff027224 */ /* 0x000fe200078e00ff */
[----:B------:R-:W-:Y:S02]  /*f9a0*/  UIMAD UR8, UR8, UR12, URZ ;  /* 0x0000000c080872a4 */ /* 0x000fe4000f8e023f */
[----:B------:R-:W-:-:S02]  /*f9b0*/  UIMAD UR14, UR20, UR7, UR6 ;  /* 0x00000007140e72a4 */ /* 0x000fc4000f8e0206 */
[----:B------:R-:W-:Y:S02]  /*f9c0*/  UIMAD UR9, UR20, UR13, UR8 ;  /* 0x0000000d140972a4 */ /* 0x000fe4000f8e0208 */
[----:B------:R-:W-:Y:S01]  /*f9d0*/  UIMAD.WIDE.U32 UR6, UR20, UR12, URZ ;  /* 0x0000000c140672a5 */ /* 0x000fe2000f8e003f */
[----:B------:R-:W-:Y:S01]  /*f9e0*/  ULDC UR8, c[0x0][0x2e8] ;  /* 0x0000ba0000087ab9 */ /* 0x000fe20000000800 */
[----:B------:R-:W-:Y:S02]  /*f9f0*/  USHF.R.S32.HI UR12, URZ, 0x1f, UR21 ;  /* 0x0000001f3f0c7899 */ /* 0x000fe40008011415 */
[----:B------:R-:W-:Y:S01]  /*fa00*/  UISETP.NE.AND UP0, UPT, UR8, 0x1, UPT ;  /* 0x000000010800788c */ /* 0x000fe2000bf05270 */
[----:B------:R-:W-:Y:S01]  /*fa10*/  ULDC.64 UR16, c[0x0][0x720] ;  /* 0x0001c80000107ab9 */ /* 0x000fe20000000a00 */
[----:B------:R-:W-:Y:S01]  /*fa20*/  ELECT P0, URZ, PT ;  /* 0x00000000003f782f */ /* 0x000fe20003800000 */
[----:B------:R-:W-:Y:S01]  /*fa30*/  UIMAD UR8, UR12, UR16, URZ ;  /* 0x000000100c0872a4 */ /* 0x000fe2000f8e023f */
[----:B------:R-:W-:Y:S01]  /*fa40*/  ULDC.64 UR18, c[0x0][0x738] ;  /* 0x0001ce0000127ab9 */ /* 0x000fe20000000a00 */
[----:B------:R-:W-:-:S02]  /*fa50*/  UIADD3 UR15, UR5, UR14, URZ ;  /* 0x0000000e050f7290 */ /* 0x000fc4000fffe03f */
[----:B------:R-:W-:Y:S02]  /*fa60*/  UIMAD UR12, UR12, UR18, URZ ;  /* 0x000000120c0c72a4 */ /* 0x000fe4000f8e023f */
[----:B------:R-:W-:Y:S02]  /*fa70*/  UIMAD UR5, UR21, UR17, UR8 ;  /* 0x00000011150572a4 */ /* 0x000fe4000f8e0208 */
[----:B------:R-:W-:Y:S01]  /*fa80*/  UIADD3 UR7, UR7, UR9, URZ ;  /* 0x0000000907077290 */ /* 0x000fe2000fffe03f */
[----:B------:R-:W-:Y:S01]  /*fa90*/  @UP0 ULDC UR8, c[0x0][0x2ec] ;  /* 0x0000bb0000080ab9 */ /* 0x000fe20000000800 */
[----:B------:R-:W-:Y:S01]  /*faa0*/  UMOV UR14, UR4 ;  /* 0x00000004000e7c82 */ /* 0x000fe20008000000 */
[----:B------:R-:W-:Y:S02]  /*fab0*/  UIMAD.WIDE.U32 UR8, UR20, UR8, URZ ;  /* 0x00000008140872a5 */ /* 0x000fe4000f8e003f */
[----:B------:R-:W-:Y:S01]  /*fac0*/  UIMAD UR4, UR21, UR19, UR12 ;  /* 0x00000013150472a4 */ /* 0x000fe2000f8e020c */
[----:B------:R-:W-:-:S02]  /*fad0*/  @UP0 ULDC UR13, c[0x0][0x2f0] ;  /* 0x0000bc00000d0ab9 */ /* 0x000fc40000000800 */
[----:B------:R-:W-:Y:S01]  /*fae0*/  UMOV UR12, UR20 ;  /* 0x00000014000c7c82 */ /* 0x000fe20008000000 */
[----:B------:R-:W-:Y:S02]  /*faf0*/  UIMAD.WIDE.U32 UR14, UR21, UR16, UR14 ;  /* 0x00000010150e72a5 */ /* 0x000fe4000f8e000e */
[----:B------:R-:W-:Y:S02]  /*fb00*/  UIMAD.WIDE.U32 UR6, UR21, UR18, UR6 ;  /* 0x00000012150672a5 */ /* 0x000fe4000f8e0006 */
[----:B------:R-:W-:Y:S01]  /*fb10*/  @UP0 USHF.R.U32.HI UR12, URZ, UR13, UR9 ;  /* 0x0000000d3f0c0299 */ /* 0x000fe20008011609 */
[----:B------:R-:W-:Y:S11]  /*fb20*/  @!P0 BRA `(.L_x_1137) ;  /* 0x00000014008c8947 */ /* 0x000ff60003800000 */
[----:B------:R-:W1:Y:S01]  /*fb30*/  S2R R3, SR_CgaCtaId ;  /* 0x0000000000037919 */ /* 0x000e620000008800 */
[----:B------:R-:W-:-:S04]  /*fb40*/  MOV R16, 0x400 ;  /* 0x0000040000107802 */ /* 0x000fc80000000f00 */
[----:B-1----:R-:W-:Y:S01]  /*fb50*/  LEA R16, R3, R16, 0x18 ;  /* 0x0000001003107211 */ /* 0x002fe200078ec0ff */
[----:B------:R-:W-:-:S05]  /*fb60*/  IMAD.MOV.U32 R3, RZ, RZ, 0x1 ;  /* 0x00000001ff037424 */ /* 0x000fca00078e00ff */
[----:B------:R-:W-:-:S04]  /*fb70*/  SHF.L.U32 R3, R3, 0x1f, RZ ;  /* 0x0000001f03037819 */ /* 0x000fc800000006ff */
[----:B------:R-:W1:Y:S02]  /*fb80*/  SYNCS.PHASECHK.TRANS64.TRYWAIT P0, [R16+URZ+0x30c20], R3 ;  /* 0x030c2003100075a7 */ /* 0x000e64000800017f */
[----:B-1----:R-:W-:Y:S05]  /*fb90*/  @!P0 BRA `(.L_x_1138) ;  /* 0x0000001800bc8947 */ /* 0x002fea0003800000 */
.L_x_1166:
[----:B------:R-:W2:Y:S01]  /*fba0*/  S2R R2, SR_TID.X ;  /* 0x0000000000027919 */ /* 0x000ea20000002100 */
[----:B------:R-:W-:Y:S02]  /*fbb0*/  IMAD.U32 R15, RZ, RZ, UR15 ;  /* 0x0000000fff0f7e24 */ /* 0x000fe4000f8e00ff */
[----:B------:R-:W-:Y:S02]  /*fbc0*/  IMAD.U32 R14, RZ, RZ, UR7 ;  /* 0x00000007ff0e7e24 */ /* 0x000fe4000f8e00ff */
[----:B------:R-:W-:Y:S02]  /*fbd0*/  VIADD R15, R15, UR5 ;  /* 0x000000050f0f7c36 */ /* 0x000fe40008000000 */
[----:B------:R-:W-:Y:S02]  /*fbe0*/  VIADD R14, R14, UR4 ;  /* 0x000000040e0e7c36 */ /* 0x000fe40008000000 */
[----:B------:R-:W-:Y:S01]  /*fbf0*/  IMAD.MOV.U32 R11, RZ, RZ, 0x1 ;  /* 0x00000001ff0b7424 */ /* 0x000fe200078e00ff */
[----:B--2---:R-:W-:-:S04]  /*fc00*/  LOP3.LUT R2, R2, 0x7f, RZ, 0xc0, !PT ;  /* 0x0000007f02027812 */ /* 0x004fc800078ec0ff */
[----:B------:R-:W-:-:S13]  /*fc10*/  ISETP.NE.AND P0, PT, R2, RZ, PT ;  /* 0x000000ff0200720c */ /* 0x000fda0003f05270 */
[----:B------:R-:W-:Y:S05]  /*fc20*/  @P0 BRA `(.L_x_1139) ;  /* 0x0000000000180947 */ /* 0x000fea0003800000 */
[----:B------:R-:W2:Y:S01]  /*fc30*/  S2R R2, SR_TID.X ;  /* 0x0000000000027919 */ /* 0x000ea20000002100 */
[----:B-1----:R-:W-:-:S04]  /*fc40*/  IMAD.MOV.U32 R3, RZ, RZ, 0x4200 ;  /* 0x00004200ff037424 */ /* 0x002fc800078e00ff */
[----:B------:R3:W-:Y:S01]  /*fc50*/  SYNCS.ARRIVE.TRANS64 RZ, [R16+URZ+0x30c10], R3 ;  /* 0x030c100310ff79a7 */ /* 0x0007e2000800003f */
[----:B--2---:R-:W-:-:S13]  /*fc60*/  LOP3.LUT P1, RZ, R2, 0x1f, RZ, 0xc0, !PT ;  /* 0x0000001f02ff7812 */ /* 0x004fda000782c0ff */
[----:B---3--:R-:W-:Y:S05]  /*fc70*/  @!P1 BRA `(.L_x_1139) ;  /* 0x0000000000049947 */ /* 0x008fea0003800000 */
[----:B------:R-:W-:Y:S01]  /*fc80*/  BPT.TRAP 0x1 ;  /* 0x000000040000795c */ /* 0x000fe20000300000 */
.L_x_1139:
[----:B------:R-:W-:Y:S01]  /*fc90*/  R2UR UR19, R4 ;  /* 0x00000000041372ca */ /* 0x000fe200000e0000 */
[----:B------:R-:W2:Y:S01]  /*fca0*/  LDC.64 R12, c[0x0][0x198] ;  /* 0x00006600ff0c7b82 */ /* 0x000ea20000000a00 */
[----:B------:R-:W-:Y:S01]  /*fcb0*/  R2UR UR8, R15 ;  /* 0x000000000f0872ca */ /* 0x000fe200000e0000 */
[----:B------:R-:W-:Y:S01]  /*fcc0*/  ULDC.64 UR16, c[0x0][0x700] ;  /* 0x0001c00000107ab9 */ /* 0x000fe20000000a00 */
[----:B------:R-:W-:Y:S01]  /*fcd0*/  UMOV UR32, 0x0 ;  /* 0x0000000000207882 */ /* 0x000fe20000000000 */
[----:B------:R-:W-:Y:S01]  /*fce0*/  IMAD.U32 R10, RZ, RZ, UR16 ;  /* 0x00000010ff0a7e24 */ /* 0x000fe2000f8e00ff */
[----:B------:R-:W-:Y:S01]  /*fcf0*/  UMOV UR33, 0x14f00000 ;  /* 0x14f0000000217882 */ /* 0x000fe20000000000 */
[----:B------:R-:W-:Y:S01]  /*fd00*/  IMAD.U32 R9, RZ, RZ, UR17 ;  /* 0x00000011ff097e24 */ /* 0x000fe2000f8e00ff */
[----:B------:R-:W-:Y:S01]  /*fd10*/  UMOV UR18, URZ ;  /* 0x0000003f00127c82 */ /* 0x000fe20008000000 */
[----:B------:R-:W-:Y:S01]  /*fd20*/  UMOV UR25, 0x20 ;  /* 0x0000002000197882 */ /* 0x000fe20000000000 */
[----:B------:R-:W-:Y:S01]  /*fd30*/  UMOV UR34, 0x0 ;  /* 0x0000000000227882 */ /* 0x000fe20000000000 */
[----:B------:R-:W-:Y:S01]  /*fd40*/  UMOV UR35, 0x10000000 ;  /* 0x1000000000237882 */ /* 0x000fe20000000000 */
[----:B------:R-:W-:Y:S01]  /*fd50*/  UMOV UR13, UR21 ;  /* 0x00000015000d7c82 */ /* 0x000fe20008000000 */
[----:B------:R-:W-:Y:S01]  /*fd60*/  USHF.L.U32 UR19, UR19, 0x7, URZ ;  /* 0x0000000713137899 */ /* 0x000fe2000800063f */
[----:B------:R-:W-:Y:S01]  /*fd70*/  IMAD.MOV.U32 R19, RZ, RZ, RZ ;  /* 0x000000ffff137224 */ /* 0x000fe200078e00ff */
[----:B------:R-:W-:Y:S01]  /*fd80*/  UMOV UR10, UR18 ;  /* 0x00000012000a7c82 */ /* 0x000fe20008000000 */
[----:B------:R-:W-:Y:S01]  /*fd90*/  UMOV UR27, UR11 ;  /* 0x0000000b001b7c82 */ /* 0x000fe20008000000 */
[----:B------:R-:W-:Y:S01]  /*fda0*/  UIADD3 UR9, UP0, UR19, UR14, URZ ;  /* 0x0000000e13097290 */ /* 0x000fe2000ff1e03f */
[----:B------:R-:W-:Y:S01]  /*fdb0*/  UMOV UR28, UR12 ;  /* 0x0000000c001c7c82 */ /* 0x000fe20008000000 */
[----:B------:R-:W-:-:S02]  /*fdc0*/  UMOV UR29, UR21 ;  /* 0x00000015001d7c82 */ /* 0x000fc40008000000 */
[----:B------:R-:W-:Y:S02]  /*fdd0*/  ULEA.HI.X.SX32 UR8, UR19, UR8, 0x1, UP0 ;  /* 0x0000000813087291 */ /* 0x000fe400080f0e3f */
[----:B-1----:R-:W-:Y:S01]  /*fde0*/  IMAD.U32 R3, RZ, RZ, UR9 ;  /* 0x00000009ff037e24 */ /* 0x002fe2000f8e00ff */
[----:B------:R-:W-:Y:S01]  /*fdf0*/  UMOV UR26, UR18 ;  /* 0x00000012001a7c82 */ /* 0x000fe20008000000 */
[----:B--2---:R-:W-:Y:S02]  /*fe00*/  IMAD.MOV.U32 R8, RZ, RZ, R12 ;  /* 0x000000ffff087224 */ /* 0x004fe400078e000c */
[----:B------:R-:W-:Y:S01]  /*fe10*/  IMAD.U32 R6, RZ, RZ, UR9 ;  /* 0x00000009ff067e24 */ /* 0x000fe2000f8e00ff */
[----:B------:R-:W-:Y:S01]  /*fe20*/  LEA R2, P1, R3, R10, 0x2 ;  /* 0x0000000a03027211 */ /* 0x000fe200078210ff */
[----:B------:R-:W-:Y:S01]  /*fe30*/  IMAD.U32 R3, RZ, RZ, UR8 ;  /* 0x00000008ff037e24 */ /* 0x000fe2000f8e00ff */
[----:B------:R-:W-:Y:S01]  /*fe40*/  R2UR UR8, R16 ;  /* 0x00000000100872ca */ /* 0x000fe200000e0000 */
[----:B------:R-:W-:Y:S01]  /*fe50*/  IMAD.MOV.U32 R7, RZ, RZ, R13 ;  /* 0x000000ffff077224 */ /* 0x000fe200078e000d */
[----:B------:R-:W-:-:S02]  /*fe60*/  R2UR UR22, R2 ;  /* 0x00000000021672ca */ /* 0x000fc400000e0000 */
[----:B------:R-:W-:Y:S02]  /*fe70*/  IADD3 R2, P2, R8, 0x2f0, RZ ;  /* 0x000002f008027810 */ /* 0x000fe40007f5e0ff */
[----:B------:R-:W-:Y:S01]  /*fe80*/  LEA.HI.X R3, R6, R9, R3, 0x2, P1 ;  /* 0x0000000906037211 */ /* 0x000fe200008f1403 */
[----:B------:R-:W-:Y:S01]  /*fe90*/  VIADD R6, R0, 0xffffffff ;  /* 0xffffffff00067836 */ /* 0x000fe20000000000 */
[----:B------:R-:W-:Y:S01]  /*fea0*/  R2UR UR40, R2 ;  /* 0x00000000022872ca */ /* 0x000fe200000e0000 */
[--C-:B------:R-:W-:Y:S01]  /*feb0*/  IMAD.X R5, RZ, RZ, R7.reuse, P2 ;  /* 0x000000ffff057224 */ /* 0x100fe200010e0607 */
[----:B------:R-:W-:Y:S02]  /*fec0*/  IADD3 R2, P3, R8, 0x3f0, RZ ;  /* 0x000003f008027810 */ /* 0x000fe40007f7e0ff */
[----:B------:R-:W-:Y:S01]  /*fed0*/  R2UR UR23, R3 ;  /* 0x00000000031772ca */ /* 0x000fe200000e0000 */
[----:B------:R1:W-:Y:S01]  /*fee0*/  STL [R1], R6 ;  /* 0x0000000601007387 */ /* 0x0003e20000100800 */
[----:B------:R-:W-:Y:S01]  /*fef0*/  R2UR UR42, R2 ;  /* 0x00000000022a72ca */ /* 0x000fe200000e0000 */
[----:B------:R-:W-:Y:S01]  /*ff00*/  UIADD3 UR16, UR8, 0x10000, URZ ;  /* 0x0001000008107890 */ /* 0x000fe2000fffe03f */
[----:B------:R-:W-:Y:S01]  /*ff10*/  IADD3 R2, P1, R8, 0xf0, RZ ;  /* 0x000000f008027810 */ /* 0x000fe20007f3e0ff */
[----:B------:R-:W-:Y:S01]  /*ff20*/  UIADD3 UR17, UR8, 0x30c10, URZ ;  /* 0x00030c1008117890 */ /* 0x000fe2000fffe03f */
[----:B------:R-:W-:Y:S01]  /*ff30*/  R2UR UR41, R5 ;  /* 0x00000000052972ca */ /* 0x000fe200000e0000 */
[--C-:B------:R-:W-:Y:S01]  /*ff40*/  IMAD.X R5, RZ, RZ, R7.reuse, P3 ;  /* 0x000000ffff057224 */ /* 0x100fe200018e0607 */
[----:B------:R-:W-:Y:S01]  /*ff50*/  R2UR UR30, R2 ;  /* 0x00000000021e72ca */ /* 0x000fe200000e0000 */
[----:B------:R-:W-:Y:S01]  /*ff60*/  IMAD.X R3, RZ, RZ, R7, P1 ;  /* 0x000000ffff037224 */ /* 0x000fe200008e0607 */
[----:B------:R-:W-:Y:S01]  /*ff70*/  UIADD3 UR38, UR8, 0x20000, URZ ;  /* 0x0002000008267890 */ /* 0x000fe2000fffe03f */
[----:B------:R-:W-:Y:S01]  /*ff80*/  ISETP.GE.AND P1, PT, R4, R6, PT ;  /* 0x000000060400720c */ /* 0x000fe20003f26270 */
[----:B------:R-:W-:Y:S01]  /*ff90*/  UIADD3 UR9, UR8, 0x30c00, URZ ;  /* 0x00030c0008097890 */ /* 0x000fe2000fffe03f */
[----:B------:R-:W-:Y:S01]  /*ffa0*/  R2UR UR43, R5 ;  /* 0x00000000052b72ca */ /* 0x000fe200000e0000 */
[----:B------:R-:W-:Y:S01]  /*ffb0*/  UIADD3 UR24, UR8, 0x4000, URZ ;  /* 0x0000400008187890 */ /* 0x000fe2000fffe03f */
[----:B------:R-:W-:Y:S01]  /*ffc0*/  R2UR UR31, R3 ;  /* 0x00000000031f72ca */ /* 0x000fe200000e0000 */
[----:B------:R-:W-:Y:S01]  /*ffd0*/  IMAD.MOV.U32 R5, RZ, RZ, 0x8000 ;  /* 0x00008000ff057424 */ /* 0x000fe200078e00ff */
[----:B------:R-:W-:-:S11]  /*ffe0*/  UMOV UR39, UR17 ;  /* 0x0000001100277c82 */ /* 0x000fd60008000000 */
[----:B------:R-:W-:Y:S01]  /*fff0*/  UTMALDG.4D [UR16], [UR30], desc[UR32] ;  /* 0x000020101e0075b4 */ /* 0x000fe20008019000 */
[----:B------:R2:W-:Y:S01]  /*10000*/  UBLKCP.S.G [UR38], [UR22], UR25 ;  /* 0x00000026160073ba */ /* 0x0005e20008000219 */
[----:B------:R1:W-:Y:S01]  /*10010*/  SYNCS.ARRIVE.TRANS64 RZ, [R16+URZ+0x30c00], R5 ;  /* 0x030c000510ff79a7 */ /* 0x0003e2000800003f */
[----:B------:R1:W-:Y:S01]  /*10020*/  UTMALDG.4D [UR8], [UR40], desc[UR34] ;  /* 0x00002208280075b4 */ /* 0x0003e20008019000 */
[----:B--2---:R-:W-:Y:S02]  /*10030*/  UMOV UR25, UR9 ;  /* 0x0000000900197c82 */ /* 0x004fe40008000000 */
[----:B------:R1:W-:Y:S01]  /*10040*/  UTMALDG.4D [UR24], [UR42], desc[UR34] ;  /* 0x000022182a0075b4 */ /* 0x0003e20008019000 */
[----:B------:R-:W-:Y:S05]  /*10050*/  @P1 BRA `(.L_x_1140) ;  /* 0x0000000c00841947 */ /* 0x000fea0003800000 */
[----:B-1----:R-:W-:Y:S01]  /*10060*/  LOP3.LUT R5, RZ, R4, RZ, 0x33, !PT ;  /* 0x00000004ff057212 */ /* 0x002fe200078e33ff */
[----:B------:R-:W1:Y:S01]  /*10070*/  S2R R12, SR_TID.X ;  /* 0x00000000000c7919 */ /* 0x000e620000002100 */
[----:B------:R-:W-:-:S03]  /*10080*/  IMAD.MOV.U32 R11, RZ, RZ, 0x1 ;  /* 0x00000001ff0b7424 */ /* 0x000fc600078e00ff */
[----:B------:R-:W-:Y:S02]  /*10090*/  IMAD.IADD R20, R5, 0x1, R0 ;  /* 0x0000000105147824 */ /* 0x000fe400078e0200 */
[----:B------:R-:W-:Y:S02]  /*100a0*/  VIADD R5, R0, 0xfffffffe ;  /* 0xfffffffe00057836 */ /* 0x000fe40000000000 */
[----:B------:R-:W-:-:S03]  /*100b0*/  IMAD.MOV.U32 R0, RZ, RZ, R4 ;  /* 0x000000ffff007224 */ /* 0x000fc600078e0004 */
[----:B------:R-:W-:Y:S02]  /*100c0*/  ISETP.NE.AND P1, PT, R5, R4, PT ;  /* 0x000000040500720c */ /* 0x000fe40003f25270 */
[----:B------:R-:W-:-:S05]  /*100d0*/  LOP3.LUT R5, R20, 0x1, RZ, 0xc0, !PT ;  /* 0x0000000114057812 */ /* 0x000fca00078ec0ff */
[----:B------:R2:W-:Y:S01]  /*100e0*/  STL [R1+0x4], R5 ;  /* 0x0000040501007387 */ /* 0x0005e20000100800 */
[----:B-1----:R-:W-:-:S05]  /*100f0*/  LOP3.LUT R6, R12, 0x1f, RZ, 0xc0, !PT ;  /* 0x0000001f0c067812 */ /* 0x002fca00078ec0ff */
[----:B--2---:R-:W-:Y:S05]  /*10100*/  @!P1 BRA `(.L_x_1141) ;  /* 0x0000000800389947 */ /* 0x004fea0003800000 */
[----:B------:R-:W-:Y:S02]  /*10110*/  IMAD.IADD R20, R20, 0x1, -R5 ;  /* 0x0000000114147824 */ /* 0x000fe400078e0a05 */
[----:B------:R-:W-:Y:S02]  /*10120*/  IMAD.MOV.U32 R0, RZ, RZ, R4 ;  /* 0x000000ffff007224 */ /* 0x000fe400078e0004 */
[----:B------:R-:W-:-:S07]  /*10130*/  IMAD.MOV.U32 R11, RZ, RZ, 0x1 ;  /* 0x00000001ff0b7424 */ /* 0x000fce00078e00ff */
.L_x_1150:
[----:B--234-:R-:W-:-:S04]  /*10140*/  SHF.L.U32 R21, R11, 0x1f, RZ ;  /* 0x0000001f0b157819 */ /* 0x01cfc800000006ff */
[----:B------:R-:W1:Y:S02]  /*10150*/  SYNCS.PHASECHK.TRANS64.TRYWAIT P1, [R16+URZ+0x30c40], R21 ;  /* 0x030c4015100075a7 */ /* 0x000e64000802017f */
[----:B-1----:R-:W-:Y:S05]  /*10160*/  @!P1 BRA `(.L_x_1142) ;  /* 0x00000014005c9947 */ /* 0x002fea0003800000 */
.L_x_1167:
[----:B------:R-:W-:Y:S05]  /*10170*/  @P0 BRA `(.L_x_1143) ;  /* 0x0000000000140947 */ /* 0x000fea0003800000 */
[----:B------:R-:W-:Y:S01]  /*10180*/  ISETP.NE.AND P1, PT, R6, RZ, PT ;  /* 0x000000ff0600720c */ /* 0x000fe20003f25270 */
[----:B------:R-:W-:-:S04]  /*10190*/  IMAD.MOV.U32 R3, RZ, RZ, 0x4200 ;  /* 0x00004200ff037424 */ /* 0x000fc800078e00ff */
[----:B------:R2:W-:Y:S08]  /*101a0*/  SYNCS.ARRIVE.TRANS64 RZ, [R16+URZ+0x30c30], R3 ;  /* 0x030c300310ff79a7 */ /* 0x0005f0000800003f */
[----:B------:R-:W-:Y:S05]  /*101b0*/  @!P1 BRA `(.L_x_1143) ;  /* 0x0000000000049947 */ /* 0x000fea0003800000 */
[----:B------:R-:W-:Y:S01]  /*101c0*/  BPT.TRAP 0x1 ;  /* 0x000000040000795c */ /* 0x000fe20000300000 */
.L_x_1143:
[----:B------:R-:W2:Y:S01]  /*101d0*/  LDC.64 R12, c[0x0][0x728] ;  /* 0x0001ca00ff0c7b82 */ /* 0x000ea20000000a00 */
[----:B------:R-:W-:Y:S01]  /*101e0*/  IMAD.SHL.U32 R18, R0, 0x80, RZ ;  /* 0x0000008000127824 */ /* 0x000fe200078e00ff */
[----:B------:R-:W-:Y:S01]  /*101f0*/  R2UR UR8, R16 ;  /* 0x00000000100872ca */ /* 0x000fe200000e0000 */
[----:B------:R-:W-:Y:S01]  /*10200*/  UMOV UR26, 0x0 ;  /* 0x00000000001a7882 */ /* 0x000fe20000000000 */
[----:B------:R-:W-:Y:S01]  /*10210*/  UMOV UR27, 0x14f00000 ;  /* 0x14f00000001b7882 */ /* 0x000fe20000000000 */
[----:B------:R-:W-:Y:S01]  /*10220*/  UMOV UR18, URZ ;  /* 0x0000003f00127c82 */ /* 0x000fe20008000000 */
[C---:B------:R-:W-:Y:S01]  /*10230*/  IADD3 R2, P1, R18.reuse, UR6, RZ ;  /* 0x0000000612027c10 */ /* 0x040fe2000ff3e0ff */
[----:B------:R-:W-:Y:S01]  /*10240*/  UMOV UR10, 0x20 ;  /* 0x00000020000a7882 */ /* 0x000fe20000000000 */
[----:B------:R-:W3:Y:S01]  /*10250*/  LDC.64 R4, c[0x0][0x198] ;  /* 0x00006600ff047b82 */ /* 0x000ee20000000a00 */
[----:B------:R-:W-:-:S06]  /*10260*/  R2UR UR19, R18 ;  /* 0x00000000121372ca */ /* 0x000fcc00000e0000 */
[----:B------:R-:W-:Y:S02]  /*10270*/  UIADD3 UR16, UR8, 0x18000, URZ ;  /* 0x0001800008107890 */ /* 0x000fe4000fffe03f */
[----:B------:R-:W-:Y:S02]  /*10280*/  UIADD3 UR17, UR8, 0x30c30, URZ ;  /* 0x00030c3008117890 */ /* 0x000fe4000fffe03f */
[----:B------:R-:W-:Y:S01]  /*10290*/  UIADD3 UR8, UR8, 0x20400, URZ ;  /* 0x0002040008087890 */ /* 0x000fe2000fffe03f */
[----:B--2---:R-:W-:-:S04]  /*102a0*/  LEA R3, P2, R2, R12, 0x2 ;  /* 0x0000000c02037211 */ /* 0x004fc800078410ff */
[----:B------:R-:W-:Y:S01]  /*102b0*/  UMOV UR9, UR17 ;  /* 0x0000001100097c82 */ /* 0x000fe20008000000 */
        /* <DEDUP_REMOVED lines=14> */
.L_x_1168:
[----:B------:R-:W-:Y:S05]  /*103a0*/  @P0 BRA `(.L_x_1145) ;  /* 0x0000000000140947 */ /* 0x000fea0003800000 */
[----:B------:R-:W-:Y:S01]  /*103b0*/  ISETP.NE.AND P1, PT, R6, RZ, PT ;  /* 0x000000ff0600720c */ /* 0x000fe20003f25270 */
[----:B------:R-:W-:-:S04]  /*103c0*/  IMAD.MOV.U32 R2, RZ, RZ, 0x4200 ;  /* 0x00004200ff027424 */ /* 0x000fc800078e00ff */
[----:B------:R3:W-:Y:S08]  /*103d0*/  SYNCS.ARRIVE.TRANS64 RZ, [R16+URZ+0x30c18], R2 ;  /* 0x030c180210ff79a7 */ /* 0x0007f0000800003f */
[----:B------:R-:W-:Y:S05]  /*103e0*/  @!P1 BRA `(.L_x_1145) ;  /* 0x0000000000049947 */ /* 0x000fea0003800000 */
[----:B------:R-:W-:Y:S01]  /*103f0*/  BPT.TRAP 0x1 ;  /* 0x000000040000795c */ /* 0x000fe20000300000 */
.L_x_1145:
[----:B------:R-:W-:Y:S01]  /*10400*/  VIADD R18, R18, 0x80 ;  /* 0x0000008012127836 */ /* 0x000fe20000000000 */
[----:B------:R-:W-:Y:S01]  /*10410*/  ULDC.64 UR8, c[0x0][0x700] ;  /* 0x0001c00000087ab9 */ /* 0x000fe20000000a00 */
[----:B------:R-:W-:Y:S01]  /*10420*/  R2UR UR24, R16 ;  /* 0x00000000101872ca */ /* 0x000fe200000e0000 */
[----:B------:R-:W-:Y:S01]  /*10430*/  IMAD.U32 R10, RZ, RZ, UR8 ;  /* 0x00000008ff0a7e24 */ /* 0x000fe2000f8e00ff */
[----:B------:R-:W-:Y:S01]  /*10440*/  UMOV UR22, 0x0 ;  /* 0x0000000000167882 */ /* 0x000fe20000000000 */
[----:B---3--:R-:W-:Y:S01]  /*10450*/  IADD3 R2, P1, R18, UR14, RZ ;  /* 0x0000000e12027c10 */ /* 0x008fe2000ff3e0ff */
[----:B------:R-:W-:Y:S01]  /*10460*/  IMAD.U32 R9, RZ, RZ, UR9 ;  /* 0x00000009ff097e24 */ /* 0x000fe2000f8e00ff */
[----:B------:R-:W-:Y:S01]  /*10470*/  SHF.R.S32.HI R17, RZ, 0x1f, R18 ;  /* 0x0000001fff117819 */ /* 0x000fe20000011412 */
[----:B------:R-:W-:Y:S01]  /*10480*/  UMOV UR23, 0x14f00000 ;  /* 0x14f0000000177882 */ /* 0x000fe20000000000 */
[----:B------:R-:W-:Y:S01]  /*10490*/  LEA R3, P2, R2, R10, 0x2 ;  /* 0x0000000a02037211 */ /* 0x000fe200078410ff */
[----:B------:R-:W-:Y:S01]  /*104a0*/  UMOV UR18, URZ ;  /* 0x0000003f00127c82 */ /* 0x000fe20008000000 */
[----:B------:R-:W-:Y:S01]  /*104b0*/  R2UR UR19, R18 ;  /* 0x00000000121372ca */ /* 0x000fe200000e0000 */
[----:B------:R-:W-:Y:S01]  /*104c0*/  UMOV UR10, 0x20 ;  /* 0x00000020000a7882 */ /* 0x000fe20000000000 */
[----:B------:R-:W-:Y:S01]  /*104d0*/  R2UR UR26, R3 ;  /* 0x00000000031a72ca */ /* 0x000fe200000e0000 */
[----:B------:R-:W-:Y:S01]  /*104e0*/  IMAD.X R3, R17, 0x1, R15, P1 ;  /* 0x0000000111037824 */ /* 0x000fe200008e060f */
[----:B------:R-:W-:-:S02]  /*104f0*/  UIADD3 UR16, UR24, 0x14000, URZ ;  /* 0x0001400018107890 */ /* 0x000fc4000fffe03f */
[----:B------:R-:W-:Y:S02]  /*10500*/  UIADD3 UR17, UR24, 0x30c18, URZ ;  /* 0x00030c1818117890 */ /* 0x000fe4000fffe03f */
[----:B------:R-:W-:Y:S01]  /*10510*/  LEA.HI.X R3, R2, R9, R3, 0x2, P2 ;  /* 0x0000000902037211 */ /* 0x000fe200010f1403 */
[----:B------:R-:W-:Y:S01]  /*10520*/  UIADD3 UR24, UR24, 0x20200, URZ ;  /* 0x0002020018187890 */ /* 0x000fe2000fffe03f */
[----:B------:R-:W-:Y:S02]  /*10530*/  IADD3 R2, P1, R8, 0xf0, RZ ;  /* 0x000000f008027810 */ /* 0x000fe40007f3e0ff */
[----:B------:R-:W-:Y:S01]  /*10540*/  R2UR UR27, R3 ;  /* 0x00000000031b72ca */ /* 0x000fe200000e0000 */
[----:B------:R-:W-:Y:S01]  /*10550*/  UMOV UR25, UR17 ;  /* 0x0000001100197c82 */ /* 0x000fe20008000000 */
[----:B------:R-:W-:Y:S01]  /*10560*/  R2UR UR8, R2 ;  /* 0x00000000020872ca */ /* 0x000fe200000e0000 */
[----:B------:R-:W-:-:S05]  /*10570*/  IMAD.X R3, RZ, RZ, R7, P1 ;  /* 0x000000ffff037224 */ /* 0x000fca00008e0607 */
[----:B------:R-:W-:-:S13]  /*10580*/  R2UR UR9, R3 ;  /* 0x00000000030972ca */ /* 0x000fda00000e0000 */
[----:B------:R3:W-:Y:S01]  /*10590*/  UTMALDG.4D [UR16], [UR8], desc[UR22] ;  /* 0x00001610080075b4 */ /* 0x0007e20008019000 */
[----:B------:R3:W-:Y:S01]  /*105a0*/  UBLKCP.S.G [UR24], [UR26], UR10 ;  /* 0x000000181a0073ba */ /* 0x0007e2000800020a */
[----:B------:R-:W4:Y:S02]  /*105b0*/  SYNCS.PHASECHK.TRANS64.TRYWAIT P1, [R16+URZ+0x30c48], R21 ;  /* 0x030c4815100075a7 */ /* 0x000f24000802017f */
[----:B---34-:R-:W-:Y:S05]  /*105c0*/  @!P1 BRA `(.L_x_1146) ;  /* 0x00000010006c9947 */ /* 0x018fea0003800000 */
.L_x_1169:
[----:B------:R-:W-:Y:S05]  /*105d0*/  @P0 BRA `(.L_x_1147) ;  /* 0x0000000000140947 */ /* 0x000fea0003800000 */
[----:B------:R-:W-:Y:S01]  /*105e0*/  ISETP.NE.AND P1, PT, R6, RZ, PT ;  /* 0x000000ff0600720c */ /* 0x000fe20003f25270 */
[----:B-123--:R-:W-:-:S04]  /*105f0*/  IMAD.MOV.U32 R21, RZ, RZ, 0x4200 ;  /* 0x00004200ff157424 */ /* 0x00efc800078e00ff */
[----:B------:R4:W-:Y:S08]  /*10600*/  SYNCS.ARRIVE.TRANS64 RZ, [R16+URZ+0x30c38], R21 ;  /* 0x030c381510ff79a7 */ /* 0x0009f0000800003f */
[----:B------:R-:W-:Y:S05]  /*10610*/  @!P1 BRA `(.L_x_1147) ;  /* 0x0000000000049947 */ /* 0x000fea0003800000 */
[----:B------:R-:W-:Y:S01]  /*10620*/  BPT.TRAP 0x1 ;  /* 0x000000040000795c */ /* 0x000fe20000300000 */
.L_x_1147:
[C---:B------:R-:W-:Y:S01]  /*10630*/  R2UR UR19, R18.reuse ;  /* 0x00000000121372ca */ /* 0x040fe200000e0000 */
[----:B------:R-:W-:Y:S01]  /*10640*/  UMOV UR22, 0x0 ;  /* 0x0000000000167882 */ /* 0x000fe20000000000 */
[----:B------:R-:W-:Y:S01]  /*10650*/  IADD3 R18, P1, R18, UR6, RZ ;  /* 0x0000000612127c10 */ /* 0x000fe2000ff3e0ff */
        /* <DEDUP_REMOVED lines=19> */
[----:B------:R-:W5:Y:S02]  /*10790*/  SYNCS.PHASECHK.TRANS64.TRYWAIT P1, [R16+URZ+0x30c20], R5 ;  /* 0x030c2005100075a7 */ /* 0x000f64000802017f */
[----:B-1---5:R-:W-:Y:S05]  /*107a0*/  @!P1 BRA `(.L_x_1148) ;  /* 0x0000001000089947 */ /* 0x022fea0003800000 */
.L_x_1171:
[----:B------:R-:W-:Y:S05]  /*107b0*/  @P0 BRA `(.L_x_1149) ;  /* 0x0000000000140947 */ /* 0x000fea0003800000 */
[----:B------:R-:W-:Y:S01]  /*107c0*/  ISETP.NE.AND P1, PT, R6, RZ, PT ;  /* 0x000000ff0600720c */ /* 0x000fe20003f25270 */
[----:B------:R-:W-:-:S04]  /*107d0*/  IMAD.MOV.U32 R5, RZ, RZ, 0x4200 ;  /* 0x00004200ff057424 */ /* 0x000fc800078e00ff */
[----:B------:R1:W-:Y:S08]  /*107e0*/  SYNCS.ARRIVE.TRANS64 RZ, [R16+URZ+0x30c10], R5 ;  /* 0x030c100510ff79a7 */ /* 0x0003f0000800003f */
[----:B------:R-:W-:Y:S05]  /*107f0*/  @!P1 BRA `(.L_x_1149) ;  /* 0x0000000000049947 */ /* 0x000fea0003800000 */
[----:B------:R-:W-:Y:S01]  /*10800*/  BPT.TRAP 0x1 ;  /* 0x000000040000795c */ /* 0x000fe20000300000 */
.L_x_1149:
[----:B------:R-:W-:Y:S01]  /*10810*/  R2UR UR10, R0 ;  /* 0x00000000000a72ca */ /* 0x000fe200000e0000 */
[----:B------:R-:W-:Y:S01]  /*10820*/  VIADD R20, R20, 0xfffffffe ;  /* 0xfffffffe14147836 */ /* 0x000fe20000000000 */
[----:B------:R-:W-:Y:S01]  /*10830*/  R2UR UR8, R15 ;  /* 0x000000000f0872ca */ /* 0x000fe200000e0000 */
[----:B------:R-:W-:Y:S01]  /*10840*/  UMOV UR22, 0x0 ;  /* 0x0000000000167882 */ /* 0x000fe20000000000 */
[----:B------:R-:W-:Y:S01]  /*10850*/  R2UR UR24, R16 ;  /* 0x00000000101872ca */ /* 0x000fe200000e0000 */
[----:B------:R-:W-:Y:S01]  /*10860*/  UMOV UR23, 0x14f00000 ;  /* 0x14f0000000177882 */ /* 0x000fe20000000000 */
[----:B------:R-:W-:Y:S01]  /*10870*/  UMOV UR18, URZ ;  /* 0x0000003f00127c82 */ /* 0x000fe20008000000 */
[----:B------:R-:W-:-:S06]  /*10880*/  UMOV UR13, 0x20 ;  /* 0x00000020000d7882 */ /* 0x000fcc0000000000 */
[----:B------:R-:W-:-:S04]  /*10890*/  UIADD3 UR10, UR10, 0x2, URZ ;  /* 0x000000020a0a7890 */ /* 0x000fc8000fffe03f */
[----:B------:R-:W-:Y:S02]  /*108a0*/  USHF.L.U32 UR19, UR10, 0x7, URZ ;  /* 0x000000070a137899 */ /* 0x000fe4000800063f */
[----:B------:R-:W-:Y:S02]  /*108b0*/  UIADD3 UR16, UR24, 0x10000, URZ ;  /* 0x0001000018107890 */ /* 0x000fe4000fffe03f */
[----:B------:R-:W-:Y:S02]  /*108c0*/  UIADD3 UR9, UP0, UR19, UR14, URZ ;  /* 0x0000000e13097290 */ /* 0x000fe4000ff1e03f */
[----:B------:R-:W-:Y:S02]  /*108d0*/  UIADD3 UR17, UR24, 0x30c10, URZ ;  /* 0x00030c1018117890 */ /* 0x000fe4000fffe03f */
[----:B------:R-:W-:Y:S02]  /*108e0*/  ULEA.HI.X.SX32 UR8, UR19, UR8, 0x1, UP0 ;  /* 0x0000000813087291 */ /* 0x000fe400080f0e3f */
[----:B-1----:R-:W-:Y:S01]  /*108f0*/  IMAD.U32 R5, RZ, RZ, UR9 ;  /* 0x00000009ff057e24 */ /* 0x002fe2000f8e00ff */
[----:B------:R-:W-:-:S02]  /*10900*/  UIADD3 UR24, UR24, 0x20000, URZ ;  /* 0x0002000018187890 */ /* 0x000fc4000fffe03f */
[----:B------:R-:W-:Y:S01]  /*10910*/  UMOV UR25, UR17 ;  /* 0x0000001100197c82 */ /* 0x000fe20008000000 */
[----:B------:R-:W-:Y:S01]  /*10920*/  IMAD.U32 R4, RZ, RZ, UR8 ;  /* 0x00000008ff047e24 */ /* 0x000fe2000f8e00ff */
[----:B------:R-:W-:Y:S02]  /*10930*/  LEA R0, P1, R5, R10, 0x2 ;  /* 0x0000000a05007211 */ /* 0x000fe400078210ff */
[----:B------:R-:W-:Y:S02]  /*10940*/  R2UR UR8, R2 ;  /* 0x00000000020872ca */ /* 0x000fe400000e0000 */
[----:B------:R-:W-:Y:S01]  /*10950*/  R2UR UR26, R0 ;  /* 0x00000000001a72ca */ /* 0x000fe200000e0000 */
[----:B------:R-:W-:Y:S01]  /*10960*/  IMAD.U32 R0, RZ, RZ, UR9 ;  /* 0x00000009ff007e24 */ /* 0x000fe2000f8e00ff */
[----:B------:R-:W-:-:S04]  /*10970*/  R2UR UR9, R3 ;  /* 0x00000000030972ca */ /* 0x000fc800000e0000 */
[----:B------:R-:W-:Y:S02]  /*10980*/  LEA.HI.X R0, R0, R9, R4, 0x2, P1 ;  /* 0x0000000900007211 */ /* 0x000fe400008f1404 */
[----:B------:R-:W-:Y:S02]  /*10990*/  ISETP.NE.AND P1, PT, R20, RZ, PT ;  /* 0x000000ff1400720c */ /* 0x000fe40003f25270 */
[----:B------:R-:W-:Y:S01]  /*109a0*/  R2UR UR27, R0 ;  /* 0x00000000001b72ca */ /* 0x000fe200000e0000 */
[----:B------:R-:W-:-:S04]  /*109b0*/  IMAD.U32 R0, RZ, RZ, UR10 ;  /* 0x0000000aff007e24 */ /* 0x000fc8000f8e00ff */
[----:B------:R1:W-:Y:S08]  /*109c0*/  UTMALDG.4D [UR16], [UR8], desc[UR22] ;  /* 0x00001610080075b4 */ /* 0x0003f00008019000 */
[----:B------:R1:W-:Y:S02]  /*109d0*/  UBLKCP.S.G [UR24], [UR26], UR13 ;  /* 0x000000181a0073ba */ /* 0x0003e4000800020d */
[----:B-1----:R-:W-:Y:S05]  /*109e0*/  @P1 BRA `(.L_x_1150) ;  /* 0xfffffff400d41947 */ /* 0x002fea000383ffff */
.L_x_1141:
[----:B------:R-:W2:Y:S02]  /*109f0*/  LDL.LU R4, [R1+0x4] ;  /* 0x0000040001047983 */ /* 0x000ea40000300800 */
[----:B--2---:R-:W-:Y:S02]  /*10a00*/  ISETP.NE.AND P1, PT, R4, RZ, PT ;  /* 0x000000ff0400720c */ /* 0x004fe40003f25270 */
[----:B------:R2:W5:Y:S11]  /*10a10*/  LDL R4, [R1] ;  /* 0x0000000001047983 */ /* 0x0005760000100800 */
[----:B--2---:R-:W-:Y:S05]  /*10a20*/  @!P1 BRA `(.L_x_1140) ;  /* 0x0000000400109947 */ /* 0x004fea0003800000 */
[----:B------:R-:W-:-:S04]  /*10a30*/  SHF.L.U32 R13, R11, 0x1f, RZ ;  /* 0x0000001f0b0d7819 */ /* 0x000fc800000006ff */
[----:B------:R-:W1:Y:S02]  /*10a40*/  SYNCS.PHASECHK.TRANS64.TRYWAIT P1, [R16+URZ+0x30c40], R13 ;  /* 0x030c400d100075a7 */ /* 0x000e64000802017f */
[----:B-1----:R-:W-:Y:S05]  /*10a50*/  @!P1 BRA `(.L_x_1151) ;  /* 0x0000000c00749947 */ /* 0x002fea0003800000 */
.L_x_1172:
[----:B------:R-:W-:Y:S05]  /*10a60*/  @P0 BRA `(.L_x_1152) ;  /* 0x0000000000140947 */ /* 0x000fea0003800000 */
[----:B------:R-:W-:Y:S01]  /*10a70*/  ISETP.NE.AND P1, PT, R6, RZ, PT ;  /* 0x000000ff0600720c */ /* 0x000fe20003f25270 */
[----:B------:R-:W-:-:S04]  /*10a80*/  IMAD.MOV.U32 R5, RZ, RZ, 0x4200 ;  /* 0x00004200ff057424 */ /* 0x000fc800078e00ff */
[----:B------:R2:W-:Y:S08]  /*10a90*/  SYNCS.ARRIVE.TRANS64 RZ, [R16+URZ+0x30c30], R5 ;  /* 0x030c300510ff79a7 */ /* 0x0005f0000800003f */
[----:B------:R-:W-:Y:S05]  /*10aa0*/  @!P1 BRA `(.L_x_1152) ;  /* 0x0000000000049947 */ /* 0x000fea0003800000 */
[----:B------:R-:W-:Y:S01]  /*10ab0*/  BPT.TRAP 0x1 ;  /* 0x000000040000795c */ /* 0x000fe20000300000 */
.L_x_1152:
[----:B--2--5:R-:W2:Y:S01]  /*10ac0*/  LDC.64 R4, c[0x0][0x728] ;  /* 0x0001ca00ff047b82 */ /* 0x024ea20000000a00 */
[----:B------:R-:W-:Y:S01]  /*10ad0*/  IMAD.SHL.U32 R17, R0, 0x80, RZ ;  /* 0x0000008000117824 */ /* 0x000fe200078e00ff */
[----:B------:R-:W-:Y:S01]  /*10ae0*/  R2UR UR24, R16 ;  /* 0x00000000101872ca */ /* 0x000fe200000e0000 */
[----:B------:R-:W-:Y:S01]  /*10af0*/  UMOV UR22, 0x0 ;  /* 0x0000000000167882 */ /* 0x000fe20000000000 */
[----:B------:R-:W-:Y:S01]  /*10b00*/  UMOV UR23, 0x14f00000 ;  /* 0x14f0000000177882 */ /* 0x000fe20000000000 */
[----:B------:R-:W-:Y:S01]  /*10b10*/  UMOV UR18, URZ ;  /* 0x0000003f00127c82 */ /* 0x000fe20008000000 */
[C---:B------:R-:W-:Y:S01]  /*10b20*/  IADD3 R0, P1, R17.reuse, UR6, RZ ;  /* 0x0000000611007c10 */ /* 0x040fe2000ff3e0ff */
[----:B------:R-:W-:Y:S01]  /*10b30*/  UMOV UR10, 0x20 ;  /* 0x00000020000a7882 */ /* 0x000fe20000000000 */
[----:B------:R-:W-:-:S07]  /*10b40*/  R2UR UR19, R17 ;  /* 0x00000000111372ca */ /* 0x000fce00000e0000 */
[----:B------:R-:W-:Y:S02]  /*10b50*/  UIADD3 UR16, UR24, 0x18000, URZ ;  /* 0x0001800018107890 */ /* 0x000fe4000fffe03f */
[----:B------:R-:W-:Y:S02]  /*10b60*/  UIADD3 UR17, UR24, 0x30c30, URZ ;  /* 0x00030c3018117890 */ /* 0x000fe4000fffe03f */
[----:B------:R-:W-:Y:S01]  /*10b70*/  UIADD3 UR24, UR24, 0x20400, URZ ;  /* 0x0002040018187890 */ /* 0x000fe2000fffe03f */
[----:B--2---:R-:W-:-:S04]  /*10b80*/  LEA R4, P2, R0, R4, 0x2 ;  /* 0x0000000400047211 */ /* 0x004fc800078410ff */
        /* <DEDUP_REMOVED lines=11> */
[----:B------:R-:W1:Y:S02]  /*10c40*/  SYNCS.PHASECHK.TRANS64.TRYWAIT P1, [R16+URZ+0x30c28], R13 ;  /* 0x030c280d100075a7 */ /* 0x000e64000802017f */
[----:B-12---:R-:W-:Y:S05]  /*10c50*/  @!P1 BRA `(.L_x_1153) ;  /* 0x0000000c00089947 */ /* 0x006fea0003800000 */
.L_x_1173:
[----:B------:R-:W-:Y:S05]  /*10c60*/  @P0 BRA `(.L_x_1154) ;  /* 0x0000000000140947 */ /* 0x000fea0003800000 */
[----:B------:R-:W-:Y:S01]  /*10c70*/  ISETP.NE.AND P0, PT, R6, RZ, PT ;  /* 0x000000ff0600720c */ /* 0x000fe20003f05270 */
[----:B------:R-:W-:-:S04]  /*10c80*/  IMAD.MOV.U32 R5, RZ, RZ, 0x4200 ;  /* 0x00004200ff057424 */ /* 0x000fc800078e00ff */
[----:B------:R2:W-:Y:S08]  /*10c90*/  SYNCS.ARRIVE.TRANS64 RZ, [R16+URZ+0x30c18], R5 ;  /* 0x030c180510ff79a7 */ /* 0x0005f0000800003f */
[----:B------:R-:W-:Y:S05]  /*10ca0*/  @!P0 BRA `(.L_x_1154) ;  /* 0x0000000000048947 */ /* 0x000fea0003800000 */
[----:B------:R-:W-:Y:S01]  /*10cb0*/  BPT.TRAP 0x1 ;  /* 0x000000040000795c */ /* 0x000fe20000300000 */
.L_x_1154:
[----:B------:R-:W-:Y:S01]  /*10cc0*/  R2UR UR19, R17 ;  /* 0x00000000111372ca */ /* 0x000fe200000e0000 */
[----:B------:R-:W-:Y:S01]  /*10cd0*/  UMOV UR22, 0x0 ;  /* 0x0000000000167882 */ /* 0x000fe20000000000 */
[----:B------:R-:W-:Y:S01]  /*10ce0*/  R2UR UR8, R15 ;  /* 0x000000000f0872ca */ /* 0x000fe200000e0000 */
[----:B------:R-:W-:Y:S01]  /*10cf0*/  UMOV UR23, 0x14f00000 ;  /* 0x14f0000000177882 */ /* 0x000fe20000000000 */
[----:B------:R-:W-:Y:S01]  /*10d00*/  R2UR UR24, R16 ;  /* 0x00000000101872ca */ /* 0x000fe200000e0000 */
[----:B------:R-:W-:Y:S01]  /*10d10*/  UMOV UR18, URZ ;  /* 0x0000003f00127c82 */ /* 0x000fe20008000000 */
[----:B------:R-:W-:-:S07]  /*10d20*/  UMOV UR10, 0x20 ;  /* 0x00000020000a7882 */ /* 0x000fce0000000000 */
[----:B------:R-:W-:-:S04]  /*10d30*/  UIADD3 UR19, UR19, 0x80, URZ ;  /* 0x0000008013137890 */ /* 0x000fc8000fffe03f */
[----:B------:R-:W-:Y:S02]  /*10d40*/  UIADD3 UR9, UP0, UR19, UR14, URZ ;  /* 0x0000000e13097290 */ /* 0x000fe4000ff1e03f */
[----:B------:R-:W-:Y:S02]  /*10d50*/  UIADD3 UR16, UR24, 0x14000, URZ ;  /* 0x0001400018107890 */ /* 0x000fe4000fffe03f */
[----:B------:R-:W-:Y:S02]  /*10d60*/  ULEA.HI.X.SX32 UR8, UR19, UR8, 0x1, UP0 ;  /* 0x0000000813087291 */ /* 0x000fe400080f0e3f */
[----:B--2---:R-:W-:Y:S01]  /*10d70*/  IMAD.U32 R5, RZ, RZ, UR9 ;  /* 0x00000009ff057e24 */ /* 0x004fe2000f8e00ff */
[----:B------:R-:W-:Y:S01]  /*10d80*/  UIADD3 UR17, UR24, 0x30c18, URZ ;  /* 0x00030c1818117890 */ /* 0x000fe2000fffe03f */
[----:B------:R-:W-:Y:S01]  /*10d90*/  IMAD.U32 R0, RZ, RZ, UR9 ;  /* 0x00000009ff007e24 */ /* 0x000fe2000f8e00ff */
[----:B------:R-:W-:Y:S01]  /*10da0*/  R2UR UR9, R3 ;  /* 0x00000000030972ca */ /* 0x000fe200000e0000 */
[----:B------:R-:W-:Y:S01]  /*10db0*/  IMAD.U32 R4, RZ, RZ, UR8 ;  /* 0x00000008ff047e24 */ /* 0x000fe2000f8e00ff */
[----:B------:R-:W-:Y:S01]  /*10dc0*/  LEA R10, P0, R5, R10, 0x2 ;  /* 0x0000000a050a7211 */ /* 0x000fe200078010ff */
[----:B------:R-:W-:Y:S01]  /*10dd0*/  UIADD3 UR24, UR24, 0x20200, URZ ;  /* 0x0002020018187890 */ /* 0x000fe2000fffe03f */
[----:B------:R-:W-:Y:S01]  /*10de0*/  R2UR UR8, R2 ;  /* 0x00000000020872ca */ /* 0x000fe200000e0000 */
[----:B------:R-:W-:Y:S01]  /*10df0*/  UMOV UR25, UR17 ;  /* 0x0000001100197c82 */ /* 0x000fe20008000000 */
[----:B------:R-:W-:-:S02]  /*10e00*/  LEA.HI.X R9, R0, R9, R4, 0x2, P0 ;  /* 0x0000000900097211 */ /* 0x000fc400000f1404 */
[----:B------:R2:W5:Y:S01]  /*10e10*/  LDL.LU R4, [R1] ;  /* 0x0000000001047983 */ /* 0x0005620000300800 */
[----:B------:R-:W-:Y:S02]  /*10e20*/  R2UR UR26, R10 ;  /* 0x000000000a1a72ca */ /* 0x000fe400000e0000 */
[----:B------:R-:W-:-:S06]  /*10e30*/  R2UR UR27, R9 ;  /* 0x00000000091b72ca */ /* 0x000fcc00000e0000 */
[----:B------:R2:W-:Y:S07]  /*10e40*/  UTMALDG.4D [UR16], [UR8], desc[UR22] ;  /* 0x00001610080075b4 */ /* 0x0005ee0008019000 */
[----:B------:R2:W-:Y:S02]  /*10e50*/  UBLKCP.S.G [UR24], [UR26], UR10 ;  /* 0x000000181a0073ba */ /* 0x0005e4000800020a */
[----:B--2---:R-:W-:-:S07]  /*10e60*/  IMAD.MOV.U32 R19, RZ, RZ, 0x1 ;  /* 0x00000001ff137424 */ /* 0x004fce00078e00ff */
.L_x_1140:
[----:B------:R-:W2:Y:S01]  /*10e70*/  S2R R0, SR_TID.X ;  /* 0x0000000000007919 */ /* 0x000ea20000002100 */
[----:B------:R-:W-:Y:S01]  /*10e80*/  IMAD R3, R19, 0x8, R16 ;  /* 0x0000000813037824 */ /* 0x000fe200078e0210 */
[----:B--2---:R-:W-:Y:S02]  /*10e90*/  LOP3.LUT R2, R0, 0x7f, RZ, 0xc0, !PT ;  /* 0x0000007f00027812 */ /* 0x004fe400078ec0ff */
[----:B------:R-:W-:Y:S02]  /*10ea0*/  SHF.L.U32 R0, R11, 0x1f, RZ ;  /* 0x0000001f0b007819 */ /* 0x000fe400000006ff */
[----:B------:R-:W-:Y:S02]  /*10eb0*/  ISETP.NE.AND P1, PT, R2, RZ, PT ;  /* 0x000000ff0200720c */ /* 0x000fe40003f25270 */
[----:B------:R-:W2:Y:S02]  /*10ec0*/  SYNCS.PHASECHK.TRANS64.TRYWAIT P0, [R3+URZ+0x30c40], R0 ;  /* 0x030c4000030075a7 */ /* 0x000ea4000800017f */
[----:B--2---:R-:W-:Y:S09]  /*10ed0*/  @!P0 BRA `(.L_x_1155) ;  /* 0x00000008007c8947 */ /* 0x004ff20003800000 */
.L_x_1174:
[----:B------:R-:W-:Y:S05]  /*10ee0*/  @P1 BRA `(.L_x_1156) ;  /* 0x0000000000181947 */ /* 0x000fea0003800000 */
[----:B------:R-:W1:Y:S01]  /*10ef0*/  S2R R2, SR_TID.X ;  /* 0x0000000000027919 */ /* 0x000e620000002100 */
[----:B--2---:R-:W-:-:S04]  /*10f00*/  IMAD.MOV.U32 R0, RZ, RZ, 0x4200 ;  /* 0x00004200ff007424 */ /* 0x004fc800078e00ff */
[----:B------:R2:W-:Y:S01]  /*10f10*/  SYNCS.ARRIVE.TRANS64 RZ, [R3+URZ+0x30c30], R0 ;  /* 0x030c300003ff79a7 */ /* 0x0005e2000800003f */
[----:B-1----:R-:W-:-:S13]  /*10f20*/  LOP3.LUT P0, RZ, R2, 0x1f, RZ, 0xc0, !PT ;  /* 0x0000001f02ff7812 */ /* 0x002fda000780c0ff */
[----:B--2---:R-:W-:Y:S05]  /*10f30*/  @!P0 BRA `(.L_x_1156) ;  /* 0x0000000000048947 */ /* 0x004fea0003800000 */
[----:B------:R-:W-:Y:S01]  /*10f40*/  BPT.TRAP 0x1 ;  /* 0x000000040000795c */ /* 0x000fe20000300000 */
.L_x_1156:
[----:B-----5:R-:W-:Y:S01]  /*10f50*/  R2UR UR19, R4 ;  /* 0x00000000041372ca */ /* 0x020fe200000e0000 */
[C-C-:B--2---:R-:W-:Y:S01]  /*10f60*/  IMAD R0, R19.reuse, 0x4000, R16.reuse ;  /* 0x0000400013007824 */ /* 0x144fe200078e0210 */
[----:B-1----:R-:W-:Y:S01]  /*10f70*/  R2UR UR9, R14 ;  /* 0x000000000e0972ca */ /* 0x002fe200000e0000 */
[----:B---34-:R-:W-:Y:S01]  /*10f80*/  IMAD R16, R19, 0x200, R16 ;  /* 0x0000020013107824 */ /* 0x018fe200078e0210 */
[----:B------:R-:W-:Y:S01]  /*10f90*/  IADD3 R8, P0, R8, 0x1f0, RZ ;  /* 0x000001f008087810 */ /* 0x000fe20007f1e0ff */
[----:B------:R-:W-:Y:S01]  /*10fa0*/  ULDC.64 UR24, c[0x0][0x728] ;  /* 0x0001ca0000187ab9 */ /* 0x000fe20000000a00 */
[----:B------:R-:W-:Y:S01]  /*10fb0*/  R2UR UR17, R3 ;  /* 0x00000000031172ca */ /* 0x000fe200000e0000 */
[----:B------:R-:W-:Y:S01]  /*10fc0*/  UMOV UR18, URZ ;  /* 0x0000003f00127c82 */ /* 0x000fe20008000000 */
[----:B------:R-:W-:Y:S01]  /*10fd0*/  R2UR UR16, R0 ;  /* 0x00000000001072ca */ /* 0x000fe200000e0000 */
[----:B------:R-:W-:Y:S01]  /*10fe0*/  IMAD.X R7, RZ, RZ, R7, P0 ;  /* 0x000000ffff077224 */ /* 0x000fe200000e0607 */
[----:B------:R-:W-:Y:S01]  /*10ff0*/  R2UR UR10, R16 ;  /* 0x00000000100a72ca */ /* 0x000fe200000e0000 */
[----:B------:R-:W-:Y:S01]  /*11000*/  VIADD R2, R19, 0x1 ;  /* 0x0000000113027836 */ /* 0x000fe20000000000 */
[----:B------:R-:W-:Y:S01]  /*11010*/  R2UR UR22, R8 ;  /* 0x00000000081672ca */ /* 0x000fe200000e0000 */
[----:B------:R-:W-:Y:S01]  /*11020*/  USHF.L.U32 UR19, UR19, 0x7, URZ ;  /* 0x0000000713137899 */ /* 0x000fe2000800063f */
[----:B------:R-:W-:-:S02]  /*11030*/  R2UR UR23, R7 ;  /* 0x00000000071772ca */ /* 0x000fc400000e0000 */
[C---:B------:R-:W-:Y:S01]  /*11040*/  ISETP.NE.AND P0, PT, R2.reuse, 0x2, PT ;  /* 0x000000020200780c */ /* 0x040fe20003f05270 */
[----:B------:R-:W-:Y:S02]  /*11050*/  UIADD3 UR13, UP0, UR19, UR6, URZ ;  /* 0x00000006130d7290 */ /* 0x000fe4000ff1e03f */
[----:B------:R-:W-:Y:S01]  /*11060*/  UIADD3 UR17, UR17, 0x30c30, URZ ;  /* 0x00030c3011117890 */ /* 0x000fe2000fffe03f */
[----:B------:R-:W-:Y:S01]  /*11070*/  SEL R0, RZ, 0x1, P0 ;  /* 0x00000001ff007807 */ /* 0x000fe20000000000 */
[----:B------:R-:W-:Y:S01]  /*11080*/  ULEA UR8, UP1, UR13, UR24, 0x2 ;  /* 0x000000180d087291 */ /* 0x000fe2000f82103f */
[----:B------:R-:W-:Y:S01]  /*11090*/  SEL R2, R2, RZ, P0 ;  /* 0x000000ff02027207 */ /* 0x000fe20000000000 */
[----:B------:R-:W-:Y:S01]  /*110a0*/  ULEA.HI.X.SX32 UR9, UR19, UR9, 0x1, UP0 ;  /* 0x0000000913097291 */ /* 0x000fe200080f0e3f */
[----:B------:R-:W-:Y:S01]  /*110b0*/  LOP3.LUT R11, R11, R0, RZ, 0x3c, !PT ;  /* 0x000000000b0b7212 */ /* 0x000fe200078e3cff */
[----:B------:R-:W-:Y:S02]  /*110c0*/  UIADD3 UR16, UR16, 0x18000, URZ ;  /* 0x0001800010107890 */ /* 0x000fe4000fffe03f */
[----:B------:R-:W-:-:S02]  /*110d0*/  ULEA.HI.X UR9, UR13, UR25, UR9, 0x2, UP1 ;  /* 0x000000190d097291 */ /* 0x000fc400088f1409 */
[----:B------:R-:W-:Y:S01]  /*110e0*/  UIADD3 UR26, UR10, 0x20400, URZ ;  /* 0x000204000a1a7890 */ /* 0x000fe2000fffe03f */
[----:B------:R-:W-:Y:S01]  /*110f0*/  UMOV UR24, 0x0 ;  /* 0x0000000000187882 */ /* 0x000fe20000000000 */
[----:B------:R-:W-:Y:S01]  /*11100*/  UMOV UR25, 0x14f00000 ;  /* 0x14f0000000197882 */ /* 0x000fe20000000000 */
[----:B------:R-:W-:Y:S01]  /*11110*/  UMOV UR27, UR17 ;  /* 0x00000011001b7c82 */ /* 0x000fe20008000000 */
[----:B------:R-:W-:Y:S01]  /*11120*/  UMOV UR10, 0x20 ;  /* 0x00000020000a7882 */ /* 0x000fe20000000000 */
[----:B------:R1:W-:Y:S04]  /*11130*/  UTMALDG.4D [UR16], [UR22], desc[UR24] ;  /* 0x00001810160075b4 */ /* 0x0003e80008019000 */
[----:B------:R1:W-:Y:S02]  /*11140*/  UBLKCP.S.G [UR26], [UR8], UR10 ;  /* 0x0000001a080073ba */ /* 0x0003e4000800020a */
[----:B-1----:R-:W-:Y:S01]  /*11150*/  NOP ;  /* 0x0000000000007918 */ /* 0x002fe20000000000 */
.L_x_1137:
[----:B------:R-:W-:Y:S05]  /*11160*/  BSYNC B0 ;  /* 0x0000000000007941 */ /* 0x000fea0003800000 */
.L_x_1135:
[----:B------:R-:W-:-:S03]  /*11170*/  UMOV UR8, 0xffffffff ;  /* 0xffffffff00087882 */ /* 0x000fc60000000000 */
[----:B------:R-:W-:Y:S05]  /*11180*/  BRA.DIV UR8, `(.L_x_1157) ;  /* 0x0000000608e47947 */ /* 0x000fea000b800000 */
[----:B------:R-:W-:-:S13]  /*11190*/  ELECT P6, URZ, PT ;  /* 0x00000000003f782f */ /* 0x000fda00038c0000 */
.L_x_1177:
[----:B------:R-:W-:Y:S05]  /*111a0*/  @!P6 BRA `(.L_x_1045) ;  /* 0x000000000084e947 */ /* 0x000fea0003800000 */
[----:B------:R-:W-:-:S06]  /*111b0*/  ULOP3.LUT UR8, UR36, 0x2, URZ, 0xfc, !UPT ;  /* 0x0000000224087892 */ /* 0x000fcc000f8efc3f */
[----:B------:R-:W-:-:S05]  /*111c0*/  IMAD.U32 R0, RZ, RZ, UR8 ;  /* 0x00000008ff007e24 */ /* 0x000fca000f8e00ff */
[----:B------:R-:W-:-:S13]  /*111d0*/  ISETP.NE.AND P2, PT, R0, 0x3, PT ;  /* 0x000000030000780c */ /* 0x000fda0003f45270 */
[----:B------:R-:W-:Y:S05]  /*111e0*/  @!P2 BRA `(.L_x_1158) ;  /* 0x000000000004a947 */ /* 0x000fea0003800000 */
[----:B------:R-:W-:Y:S01]  /*111f0*/  BPT.TRAP 0x1 ;  /* 0x000000040000795c */ /* 0x000fe20000300000 */
.L_x_1158:
        /* <DEDUP_REMOVED lines=15> */
.L_x_1178:
[----:B------:R-:W2:Y:S02]  /*112f0*/  SYNCS.PHASECHK.TRANS64.TRYWAIT P0, [R3+URZ], R0 ;  /* 0x00000000030075a7 */ /* 0x000ea4000800017f */
[----:B--2---:R-:W-:Y:S05]  /*11300*/  @!P0 BRA `(.L_x_1160) ;  /* 0x0000000400b88947 */ /* 0x004fea0003800000 */
.L_x_1179:
[----:B------:R-:W-:Y:S05]  /*11310*/  @!P2 BRA `(.L_x_1161) ;  /* 0x000000000004a947 */ /* 0x000fea0003800000 */
[----:B------:R-:W-:Y:S01]  /*11320*/  BPT.TRAP 0x1 ;  /* 0x000000040000795c */ /* 0x000fe20000300000 */
.L_x_1161:
[----:B--2---:R-:W-:-:S04]  /*11330*/  VIADD R3, R7, 0x30c40 ;  /* 0x00030c4007037836 */ /* 0x004fc80000000000 */
[----:B------:R-:W-:-:S04]  /*11340*/  IMAD R2, R2, 0x8, R3 ;  /* 0x0000000802027824 */ /* 0x000fc800078e0203 */
[----:B------:R-:W2:Y:S02]  /*11350*/  SYNCS.PHASECHK.TRANS64.TRYWAIT P0, [R2+URZ], R5 ;  /* 0x00000005020075a7 */ /* 0x000ea4000800017f */
[----:B--2---:R-:W-:Y:S05]  /*11360*/  @!P0 BRA `(.L_x_1162) ;  /* 0x0000000400b48947 */ /* 0x004fea0003800000 */
.L_x_1180:
[----:B------:R-:W-:-:S07]  /*11370*/  IMAD R3, R4, 0x8, R3 ;  /* 0x0000000804037824 */ /* 0x000fce00078e0203 */
.L_x_1163:
[----:B---3--:R3:W4:Y:S02]  /*11380*/  SYNCS.PHASECHK.TRANS64.TRYWAIT P0, [R3+URZ], R0 ;  /* 0x00000000030075a7 */ /* 0x008724000800017f */
[----:B----4-:R-:W-:Y:S05]  /*11390*/  @!P0 NANOSLEEP.SYNCS 0x989680 ;  /* 0x009896800000895d */ /* 0x010fea0003900000 */
[----:B------:R-:W4:Y:S02]  /*113a0*/  @!P0 SYNCS.PHASECHK.TRANS64 P0, [R3+URZ], R0 ;  /* 0x00000000030085a7 */ /* 0x000f24000800007f */
[----:B----4-:R-:W-:Y:S05]  /*113b0*/  @!P0 BRA `(.L_x_1163) ;  /* 0xfffffffc00f08947 */ /* 0x010fea000383ffff */
.L_x_1045:
[----:B------:R-:W-:Y:S05]  /*113c0*/  BSYNC B6 ;  /* 0x0000000000067941 */ /* 0x000fea0003800000 */
.L_x_1042:
[----:B------:R-:W-:Y:S05]  /*113d0*/  EXIT ;  /* 0x000000000000794d */ /* 0x000fea0003800000 */
.L_x_1052:
[----:B------:R-:W-:Y:S02]  /*113e0*/  IMAD.MOV.U32 R13, RZ, RZ, R10 ;  /* 0x000000ffff0d7224 */ /* 0x000fe400078e000a */
[----:B------:R-:W-:Y:S02]  /*113f0*/  IMAD.MOV.U32 R12, RZ, RZ, RZ ;  /* 0x000000ffff0c7224 */ /* 0x000fe400078e00ff */
[----:B------:R-:W-:Y:S02]  /*11400*/  IMAD.MOV.U32 R11, RZ, RZ, 0x1f ;  /* 0x0000001fff0b7424 */ /* 0x000fe400078e00ff */
[----:B------:R-:W-:-:S07]  /*11410*/  IMAD.MOV.U32 R15, RZ, RZ, -0x1 ;  /* 0xffffffffff0f7424 */ /* 0x000fce00078e00ff */
[----:B------:R-:W-:Y:S05]  /*11420*/  WARPSYNC.COLLECTIVE R15, `(.L_x_1164) ;  /* 0x000000000f087348 */ /* 0x000fea0003c00000 */
[----:B------:R1:W2:Y:S02]  /*11430*/  SHFL.IDX P6, R14, R13, R12, R11 ;  /* 0x0000000c0d0e7389 */ /* 0x0002a400000c000b */
[----:B-12---:R-:W-:Y:S01]  /*11440*/  ENDCOLLECTIVE ;  /* 0x000000000000791b */ /* 0x006fe20003800000 */
.L_x_1164:
[----:B------:R-:W-:Y:S05]  /*11450*/  BRA `(.L_x_1165) ;  /* 0xfffffef800d87947 */ /* 0x000fea000383ffff */
.L_x_1054:
[----:B--2---:R2:W3:Y:S02]  /*11460*/  SYNCS.PHASECHK.TRANS64.TRYWAIT P0, [R222+URZ+0x30c00], R11 ;  /* 0x030c000bde0075a7 */ /* 0x0044e4000800017f */
[----:B---3--:R-:W-:Y:S05]  /*11470*/  @!P0 NANOSLEEP.SYNCS 0x989680 ;  /* 0x009896800000895d */ /* 0x008fea0003900000 */
[----:B------:R-:W3:Y:S02]  /*11480*/  @!P0 SYNCS.PHASECHK.TRANS64 P0, [R222+URZ+0x30c00], R11 ;  /* 0x030c000bde0085a7 */ /* 0x000ee4000800007f */
[----:B---3--:R-:W-:Y:S05]  /*11490*/  @!P0 BRA `(.L_x_1054) ;  /* 0xfffffffc00f08947 */ /* 0x008fea000383ffff */
[----:B------:R-:W-:Y:S05]  /*114a0*/  BRA `(.L_x_1053) ;  /* 0xfffffefc00207947 */ /* 0x000fea000383ffff */
.L_x_1059:
[----:B--2---:R2:W3:Y:S02]  /*114b0*/  SYNCS.PHASECHK.TRANS64.TRYWAIT P0, [R8+URZ+0x30c10], R21 ;  /* 0x030c1015080075a7 */ /* 0x0044e4000800017f */
[----:B---3--:R-:W-:Y:S05]  /*114c0*/  @!P0 NANOSLEEP.SYNCS 0x989680 ;  /* 0x009896800000895d */ /* 0x008fea0003900000 */
[----:B------:R-:W3:Y:S02]  /*114d0*/  @!P0 SYNCS.PHASECHK.TRANS64 P0, [R8+URZ+0x30c10], R21 ;  /* 0x030c1015080085a7 */ /* 0x000ee4000800007f */
[----:B---3--:R-:W-:Y:S05]  /*114e0*/  @!P0 BRA `(.L_x_1059) ;  /* 0xfffffffc00f08947 */ /* 0x008fea000383ffff */
[----:B------:R-:W-:Y:S05]  /*114f0*/  BRA `(.L_x_1058) ;  /* 0xffffff0400547947 */ /* 0x000fea000383ffff */
.L_x_1063:
[----:B------:R1:W1:Y:S02]  /*11500*/  SYNCS.PHASECHK.TRANS64.TRYWAIT P0, [R8+URZ+0x30c30], R21 ;  /* 0x030c3015080075a7 */ /* 0x000264000800017f */
[----:B-1----:R-:W-:Y:S05]  /*11510*/  @!P0 NANOSLEEP.SYNCS 0x989680 ;  /* 0x009896800000895d */ /* 0x002fea0003900000 */
[----:B------:R-:W1:Y:S02]  /*11520*/  @!P0 SYNCS.PHASECHK.TRANS64 P0, [R8+URZ+0x30c30], R21 ;  /* 0x030c3015080085a7 */ /* 0x000e64000800007f */
[----:B-1----:R-:W-:Y:S05]  /*11530*/  @!P0 BRA `(.L_x_1063) ;  /* 0xfffffffc00f08947 */ /* 0x002fea000383ffff */
[----:B------:R-:W-:Y:S05]  /*11540*/  BRA `(.L_x_1062) ;  /* 0xffffff0800587947 */ /* 0x000fea000383ffff */
.L_x_1071:
[----:B--2---:R2:W3:Y:S02]  /*11550*/  SYNCS.PHASECHK.TRANS64.TRYWAIT P1, [R6+URZ+0x30c10], R11 ;  /* 0x030c100b060075a7 */ /* 0x0044e4000802017f */
[----:B---3--:R-:W-:Y:S05]  /*11560*/  @!P1 NANOSLEEP.SYNCS 0x989680 ;  /* 0x009896800000995d */ /* 0x008fea0003900000 */
[----:B------:R-:W3:Y:S02]  /*11570*/  @!P1 SYNCS.PHASECHK.TRANS64 P1, [R6+URZ+0x30c10], R11 ;  /* 0x030c100b060095a7 */ /* 0x000ee4000802007f */
[----:B---3--:R-:W-:Y:S05]  /*11580*/  @!P1 BRA `(.L_x_1071) ;  /* 0xfffffffc00f09947 */ /* 0x008fea000383ffff */
[----:B------:R-:W-:Y:S05]  /*11590*/  BRA `(.L_x_1070) ;  /* 0xffffff4400c47947 */ /* 0x000fea000383ffff */
.L_x_1075:
[----:B------:R1:W1:Y:S02]  /*115a0*/  SYNCS.PHASECHK.TRANS64.TRYWAIT P1, [R6+URZ+0x30c30], R11 ;  /* 0x030c300b060075a7 */ /* 0x000264000802017f */
[----:B-1----:R-:W-:Y:S05]  /*115b0*/  @!P1 NANOSLEEP.SYNCS 0x989680 ;  /* 0x009896800000995d */ /* 0x002fea0003900000 */
[----:B------:R-:W1:Y:S02]  /*115c0*/  @!P1 SYNCS.PHASECHK.TRANS64 P1, [R6+URZ+0x30c30], R11 ;  /* 0x030c300b060095a7 */ /* 0x000e64000802007f */
[----:B-1----:R-:W-:Y:S05]  /*115d0*/  @!P1 BRA `(.L_x_1075) ;  /* 0xfffffffc00f09947 */ /* 0x002fea000383ffff */
[----:B------:R-:W-:Y:S05]  /*115e0*/  BRA `(.L_x_1074) ;  /* 0xffffff4800d47947 */ /* 0x000fea000383ffff */
.L_x_1083:
[----:B--2---:R2:W3:Y:S02]  /*115f0*/  SYNCS.PHASECHK.TRANS64.TRYWAIT P0, [R7+URZ+0x30c10], R18 ;  /* 0x030c1012070075a7 */ /* 0x0044e4000800017f */
[----:B---3--:R-:W-:Y:S05]  /*11600*/  @!P0 NANOSLEEP.SYNCS 0x989680 ;  /* 0x009896800000895d */ /* 0x008fea0003900000 */
[----:B------:R-:W3:Y:S02]  /*11610*/  @!P0 SYNCS.PHASECHK.TRANS64 P0, [R7+URZ+0x30c10], R18 ;  /* 0x030c1012070085a7 */ /* 0x000ee4000800007f */
[----:B---3--:R-:W-:Y:S05]  /*11620*/  @!P0 BRA `(.L_x_1083) ;  /* 0xfffffffc00f08947 */ /* 0x008fea000383ffff */
[----:B------:R-:W-:Y:S05]  /*11630*/  BRA `(.L_x_1082) ;  /* 0xffffff8000087947 */ /* 0x000fea000383ffff */
.L_x_1087:
[----:B------:R1:W1:Y:S02]  /*11640*/  SYNCS.PHASECHK.TRANS64.TRYWAIT P0, [R7+URZ+0x30c30], R18 ;  /* 0x030c3012070075a7 */ /* 0x000264000800017f */
[----:B-1----:R-:W-:Y:S05]  /*11650*/  @!P0 NANOSLEEP.SYNCS 0x989680 ;  /* 0x009896800000895d */ /* 0x002fea0003900000 */
[----:B------:R-:W1:Y:S02]  /*11660*/  @!P0 SYNCS.PHASECHK.TRANS64 P0, [R7+URZ+0x30c30], R18 ;  /* 0x030c3012070085a7 */ /* 0x000e64000800007f */
[----:B-1----:R-:W-:Y:S05]  /*11670*/  @!P0 BRA `(.L_x_1087) ;  /* 0xfffffffc00f08947 */ /* 0x002fea000383ffff */
[----:B------:R-:W-:Y:S05]  /*11680*/  BRA `(.L_x_1086) ;  /* 0xffffff84001c7947 */ /* 0x000fea000383ffff */
.L_x_1138:
[----:B-1----:R1:W2:Y:S02]  /*11690*/  SYNCS.PHASECHK.TRANS64.TRYWAIT P0, [R16+URZ+0x30c20], R3 ;  /* 0x030c2003100075a7 */ /* 0x0022a4000800017f */
[----:B--2---:R-:W-:Y:S05]  /*116a0*/  @!P0 NANOSLEEP.SYNCS 0x989680 ;  /* 0x009896800000895d */ /* 0x004fea0003900000 */
[----:B------:R-:W2:Y:S02]  /*116b0*/  @!P0 SYNCS.PHASECHK.TRANS64 P0, [R16+URZ+0x30c20], R3 ;  /* 0x030c2003100085a7 */ /* 0x000ea4000800007f */
[----:B--2---:R-:W-:Y:S05]  /*116c0*/  @!P0 BRA `(.L_x_1138) ;  /* 0xfffffffc00f08947 */ /* 0x004fea000383ffff */
[----:B------:R-:W-:Y:S05]  /*116d0*/  BRA `(.L_x_1166) ;  /* 0xffffffe400307947 */ /* 0x000fea000383ffff */
.L_x_1142:
[----:B-1----:R1:W2:Y:S02]  /*116e0*/  SYNCS.PHASECHK.TRANS64.TRYWAIT P1, [R16+URZ+0x30c40], R21 ;  /* 0x030c4015100075a7 */ /* 0x0022a4000802017f */
[----:B--2---:R-:W-:Y:S05]  /*116f0*/  @!P1 NANOSLEEP.SYNCS 0x989680 ;  /* 0x009896800000995d */ /* 0x004fea0003900000 */
[----:B------:R-:W2:Y:S02]  /*11700*/  @!P1 SYNCS.PHASECHK.TRANS64 P1, [R16+URZ+0x30c40], R21 ;  /* 0x030c4015100095a7 */ /* 0x000ea4000802007f */
[----:B--2---:R-:W-:Y:S05]  /*11710*/  @!P1 BRA `(.L_x_1142) ;  /* 0xfffffffc00f09947 */ /* 0x004fea000383ffff */
[----:B------:R-:W-:Y:S05]  /*11720*/  BRA `(.L_x_1167) ;  /* 0xffffffe800907947 */ /* 0x000fea000383ffff */
.L_x_1144:
[----:B--2---:R2:W3:Y:S02]  /*11730*/  SYNCS.PHASECHK.TRANS64.TRYWAIT P1, [R16+URZ+0x30c28], R21 ;  /* 0x030c2815100075a7 */ /* 0x0044e4000802017f */
[----:B---3--:R-:W-:Y:S05]  /*11740*/  @!P1 NANOSLEEP.SYNCS 0x989680 ;  /* 0x009896800000995d */ /* 0x008fea0003900000 */
[----:B------:R-:W3:Y:S02]  /*11750*/  @!P1 SYNCS.PHASECHK.TRANS64 P1, [R16+URZ+0x30c28], R21 ;  /* 0x030c2815100095a7 */ /* 0x000ee4000802007f */
[----:B---3--:R-:W-:Y:S05]  /*11760*/  @!P1 BRA `(.L_x_1144) ;  /* 0xfffffffc00f09947 */ /* 0x008fea000383ffff */
[----:B------:R-:W-:Y:S05]  /*11770*/  BRA `(.L_x_1168) ;  /* 0xffffffec00087947 */ /* 0x000fea000383ffff */
.L_x_1146:
[----:B---3--:R3:W4:Y:S02]  /*11780*/  SYNCS.PHASECHK.TRANS64.TRYWAIT P1, [R16+URZ+0x30c48], R21 ;  /* 0x030c4815100075a7 */ /* 0x008724000802017f */
[----:B----4-:R-:W-:Y:S05]  /*11790*/  @!P1 NANOSLEEP.SYNCS 0x989680 ;  /* 0x009896800000995d */ /* 0x010fea0003900000 */
[----:B------:R-:W4:Y:S02]  /*117a0*/  @!P1 SYNCS.PHASECHK.TRANS64 P1, [R16+URZ+0x30c48], R21 ;  /* 0x030c4815100095a7 */ /* 0x000f24000802007f */
[----:B----4-:R-:W-:Y:S05]  /*117b0*/  @!P1 BRA `(.L_x_1146) ;  /* 0xfffffffc00f09947 */ /* 0x010fea000383ffff */
[----:B------:R-:W-:Y:S05]  /*117c0*/  BRA `(.L_x_1169) ;  /* 0xffffffec00807947 */ /* 0x000fea000383ffff */
.L_x_1148:
[----:B------:R-:W-:-:S07]  /*117d0*/  SHF.L.U32 R5, R11, 0x1f, RZ ;  /* 0x0000001f0b057819 */ /* 0x000fce00000006ff */
.L_x_1170:
[----:B------:R1:W1:Y:S02]  /*117e0*/  SYNCS.PHASECHK.TRANS64.TRYWAIT P1, [R16+URZ+0x30c20], R5 ;  /* 0x030c2005100075a7 */ /* 0x000264000802017f */
[----:B-1----:R-:W-:Y:S05]  /*117f0*/  @!P1 NANOSLEEP.SYNCS 0x989680 ;  /* 0x009896800000995d */ /* 0x002fea0003900000 */
[----:B------:R-:W1:Y:S02]  /*11800*/  @!P1 SYNCS.PHASECHK.TRANS64 P1, [R16+URZ+0x30c20], R5 ;  /* 0x030c2005100095a7 */ /* 0x000e64000802007f */
[----:B-1----:R-:W-:Y:S05]  /*11810*/  @!P1 BRA `(.L_x_1170) ;  /* 0xfffffffc00f09947 */ /* 0x002fea000383ffff */
[----:B------:R-:W-:Y:S05]  /*11820*/  BRA `(.L_x_1171) ;  /* 0xffffffec00e07947 */ /* 0x000fea000383ffff */
.L_x_1151:
[----:B-1----:R1:W2:Y:S02]  /*11830*/  SYNCS.PHASECHK.TRANS64.TRYWAIT P1, [R16+URZ+0x30c40], R13 ;  /* 0x030c400d100075a7 */ /* 0x0022a4000802017f */
[----:B--2---:R-:W-:Y:S05]  /*11840*/  @!P1 NANOSLEEP.SYNCS 0x989680 ;  /* 0x009896800000995d */ /* 0x004fea0003900000 */
[----:B------:R-:W2:Y:S02]  /*11850*/  @!P1 SYNCS.PHASECHK.TRANS64 P1, [R16+URZ+0x30c40], R13 ;  /* 0x030c400d100095a7 */ /* 0x000ea4000802007f */
[----:B--2---:R-:W-:Y:S05]  /*11860*/  @!P1 BRA `(.L_x_1151) ;  /* 0xfffffffc00f09947 */ /* 0x004fea000383ffff */
[----:B------:R-:W-:Y:S05]  /*11870*/  BRA `(.L_x_1172) ;  /* 0xfffffff000787947 */ /* 0x000fea000383ffff */
.L_x_1153:
[----:B-1----:R1:W2:Y:S02]  /*11880*/  SYNCS.PHASECHK.TRANS64.TRYWAIT P1, [R16+URZ+0x30c28], R13 ;  /* 0x030c280d100075a7 */ /* 0x0022a4000802017f */
[----:B--2---:R-:W-:Y:S05]  /*11890*/  @!P1 NANOSLEEP.SYNCS 0x989680 ;  /* 0x009896800000995d */ /* 0x004fea0003900000 */
[----:B------:R-:W2:Y:S02]  /*118a0*/  @!P1 SYNCS.PHASECHK.TRANS64 P1, [R16+URZ+0x30c28], R13 ;  /* 0x030c280d100095a7 */ /* 0x000ea4000802007f */
[----:B--2---:R-:W-:Y:S05]  /*118b0*/  @!P1 BRA `(.L_x_1153) ;  /* 0xfffffffc00f09947 */ /* 0x004fea000383ffff */
[----:B------:R-:W-:Y:S05]  /*118c0*/  BRA `(.L_x_1173) ;  /* 0xfffffff000e47947 */ /* 0x000fea000383ffff */
.L_x_1155:
[----:B--2---:R2:W1:Y:S02]  /*118d0*/  SYNCS.PHASECHK.TRANS64.TRYWAIT P0, [R3+URZ+0x30c40], R0 ;  /* 0x030c4000030075a7 */ /* 0x004464000800017f */
[----:B-1----:R-:W-:Y:S05]  /*118e0*/  @!P0 NANOSLEEP.SYNCS 0x989680 ;  /* 0x009896800000895d */ /* 0x002fea0003900000 */
[----:B------:R-:W1:Y:S02]  /*118f0*/  @!P0 SYNCS.PHASECHK.TRANS64 P0, [R3+URZ+0x30c40], R0 ;  /* 0x030c4000030085a7 */ /* 0x000e64000800007f */
[----:B-1----:R-:W-:Y:S05]  /*11900*/  @!P0 BRA `(.L_x_1155) ;  /* 0xfffffffc00f08947 */ /* 0x002fea000383ffff */
[----:B------:R-:W-:Y:S05]  /*11910*/  BRA `(.L_x_1174) ;  /* 0xfffffff400707947 */ /* 0x000fea000383ffff */
.L_x_1157:
[----:B------:R-:W-:Y:S01]  /*11920*/  BSSY B0, `(.L_x_1175) ;  /* 0x0000006000007945 */ /* 0x000fe20003800000 */
[----:B------:R-:W-:-:S07]  /*11930*/  IMAD.MOV.U32 R15, RZ, RZ, -0x1 ;  /* 0xffffffffff0f7424 */ /* 0x000fce00078e00ff */
[----:B------:R-:W-:Y:S05]  /*11940*/  WARPSYNC.COLLECTIVE R15, `(.L_x_1176) ;  /* 0x000000000f0c7348 */ /* 0x000fea0003c00000 */
[----:B------:R-:W-:Y:S02]  /*11950*/  ELECT P6, UR62, PT ;  /* 0x00000000003e782f */ /* 0x000fe400038c0000 */
[----:B------:R-:W-:Y:S01]  /*11960*/  MOV R14, UR62 ;  /* 0x0000003e000e7c02 */ /* 0x000fe20008000f00 */
[----:B------:R-:W-:Y:S10]  /*11970*/  ENDCOLLECTIVE ;  /* 0x000000000000791b */ /* 0x000ff40003800000 */
.L_x_1176:
[----:B------:R-:W-:Y:S05]  /*11980*/  BSYNC B0 ;  /* 0x0000000000007941 */ /* 0x000fea0003800000 */
.L_x_1175:
[----:B------:R-:W-:Y:S05]  /*11990*/  BRA `(.L_x_1177) ;  /* 0xfffffff800007947 */ /* 0x000fea000383ffff */
.L_x_1159:
[----:B-1----:R1:W2:Y:S02]  /*119a0*/  SYNCS.PHASECHK.TRANS64.TRYWAIT P0, [R6+URZ], R5 ;  /* 0x00000005060075a7 */ /* 0x0022a4000800017f */
[----:B--2---:R-:W-:Y:S05]  /*119b0*/  @!P0 NANOSLEEP.SYNCS 0x989680 ;  /* 0x009896800000895d */ /* 0x004fea0003900000 */
[----:B------:R-:W2:Y:S02]  /*119c0*/  @!P0 SYNCS.PHASECHK.TRANS64 P0, [R6+URZ], R5 ;  /* 0x00000005060085a7 */ /* 0x000ea4000800007f */
[----:B--2---:R-:W-:Y:S05]  /*119d0*/  @!P0 BRA `(.L_x_1159) ;  /* 0xfffffffc00f08947 */ /* 0x004fea000383ffff */
[----:B------:R-:W-:Y:S05]  /*119e0*/  BRA `(.L_x_1178) ;  /* 0xfffffff800407947 */ /* 0x000fea000383ffff */
.L_x_1160:
[----:B--2---:R2:W3:Y:S02]  /*119f0*/  SYNCS.PHASECHK.TRANS64.TRYWAIT P0, [R3+URZ], R0 ;  /* 0x00000000030075a7 */ /* 0x0044e4000800017f */
[----:B---3--:R-:W-:Y:S05]  /*11a00*/  @!P0 NANOSLEEP.SYNCS 0x989680 ;  /* 0x009896800000895d */ /* 0x008fea0003900000 */
[----:B------:R-:W3:Y:S02]  /*11a10*/  @!P0 SYNCS.PHASECHK.TRANS64 P0, [R3+URZ], R0 ;  /* 0x00000000030085a7 */ /* 0x000ee4000800007f */
[----:B---3--:R-:W-:Y:S05]  /*11a20*/  @!P0 BRA `(.L_x_1160) ;  /* 0xfffffffc00f08947 */ /* 0x008fea000383ffff */
[----:B------:R-:W-:Y:S05]  /*11a30*/  BRA `(.L_x_1179) ;  /* 0xfffffff800347947 */ /* 0x000fea000383ffff */
.L_x_1162:
[----:B--2---:R2:W3:Y:S02]  /*11a40*/  SYNCS.PHASECHK.TRANS64.TRYWAIT P0, [R2+URZ], R5 ;  /* 0x00000005020075a7 */ /* 0x0044e4000800017f */
[----:B---3--:R-:W-:Y:S05]  /*11a50*/  @!P0 NANOSLEEP.SYNCS 0x989680 ;  /* 0x009896800000895d */ /* 0x008fea0003900000 */
[----:B------:R-:W3:Y:S02]  /*11a60*/  @!P0 SYNCS.PHASECHK.TRANS64 P0, [R2+URZ], R5 ;  /* 0x00000005020085a7 */ /* 0x000ee4000800007f */
[----:B---3--:R-:W-:Y:S05]  /*11a70*/  @!P0 BRA `(.L_x_1162) ;  /* 0xfffffffc00f08947 */ /* 0x008fea000383ffff */
[----:B------:R-:W-:Y:S05]  /*11a80*/  BRA `(.L_x_1180) ;  /* 0xfffffff800387947 */ /* 0x000fea000383ffff */
.L_x_1181:
        /* <DEDUP_REMOVED lines=15> */
.L_x_3701:


//--------------------- .text._ZN7cutlass13device_kernelIN5flash11enable_sm90INS1_16FlashAttnBwdSm90INS1_25CollectiveMainloopBwdSm90ILi2ELi2ELi2EN4cute5tupleIJNS5_1CILi1EEES8_S8_EEENS6_IJNS7_ILi128EEESA_NS7_ILi64EEEEEENS_10bfloat16_tEfNS_4arch4Sm90ELb0ELb1ELb0ELb0ELb1ELb1ELb0ELb0ELi2ELi1ELi2ELi2ELb0EEENS1_21CollectiveEpilogueBwdISC_SD_SF_Li256ELb0ELb0ELi1EEENS1_19SingleTileSchedulerILb0ELb0ELb0ELi128EEEEEEEEEvNT_6ParamsE --------------------------
	.section	.text._ZN7cutlass13device_kernelIN5flash11enable_sm90INS1_16FlashAttnBwdSm90INS1_25CollectiveMainloopBwdSm90ILi2ELi2ELi2EN4cute5tupleIJNS5_1CILi1EEES8_S8_EEENS6_IJNS7_ILi128EEESA_NS7_ILi64EEEEEENS_10bfloat16_tEfNS_4arch4Sm90ELb0ELb1ELb0ELb0ELb1ELb1ELb0ELb0ELi2ELi1ELi2ELi2ELb0EEENS1_21CollectiveEpilogueBwdISC_SD_SF_Li256ELb0ELb0ELi1EEENS1_19SingleTileSchedulerILb0ELb0ELb0ELi128EEEEEEEEEvNT_6ParamsE,"ax",@progbits
	.align	128
.text._ZN7cutlass13device_kernelIN5flash11enable_sm90INS1_16FlashAttnBwdSm90INS1_25CollectiveMainloopBwdSm90ILi2ELi2ELi2EN4cute5tupleIJNS5_1CILi1EEES8_S8_EEENS6_IJNS7_ILi128EEESA_NS7_ILi64EEEEEENS_10bfloat16_tEfNS_4arch4Sm90ELb0ELb1ELb0ELb0ELb1ELb1ELb0ELb0ELi2ELi1ELi2ELi2ELb0EEENS1_21CollectiveEpilogueBwdISC_SD_SF_Li256ELb0ELb0ELi1EEENS1_19SingleTileSchedulerILb0ELb0ELb0ELi128EEEEEEEEEvNT_6ParamsE:
        .type           _ZN7cutlass13device_kernelIN5flash11enable_sm90INS1_16FlashAttnBwdSm90INS1_25CollectiveMainloopBwdSm90ILi2ELi2ELi2EN4cute5tupleIJNS5_1CILi1EEES8_S8_EEENS6_IJNS7_ILi128EEESA_NS7_ILi64EEEEEENS_10bfloat16_tEfNS_4arch4Sm90ELb0ELb1ELb0ELb0ELb1ELb1ELb0ELb0ELi2ELi1ELi2ELi2ELb0EEENS1_21CollectiveEpilogueBwdISC_SD_SF_Li256ELb0ELb0ELi1EEENS1_19SingleTileSchedulerILb0ELb0ELb0ELi128EEEEEEEEEvNT_6ParamsE,@function
        .size           _ZN7cutlass13device_kernelIN5flash11enable_sm90INS1_16FlashAttnBwdSm90INS1_25CollectiveMainloopBwdSm90ILi2ELi2ELi2EN4cute5tupleIJNS5_1CILi1EEES8_S8_EEENS6_IJNS7_ILi128EEESA_NS7_ILi64EEEEEENS_10bfloat16_tEfNS_4arch4Sm90ELb0ELb1ELb0ELb0ELb1ELb1ELb0ELb0ELi2ELi1ELi2ELi2ELb0EEENS1_21CollectiveEpilogueBwdISC_SD_SF_Li256ELb0ELb0ELi1EEENS1_19SingleTileSchedulerILb0ELb0ELb0ELi128EEEEEEEEEvNT_6ParamsE,(.L_x_3702 - _ZN7cutlass13device_kernelIN5flash11enable_sm90INS1_16FlashAttnBwdSm90INS1_25CollectiveMainloopBwdSm90ILi2ELi2ELi2EN4cute5tupleIJNS5_1CILi1EEES8_S8_EEENS6_IJNS7_ILi128EEESA_NS7_ILi64EEEEEENS_10bfloat16_tEfNS_4arch4Sm90ELb0ELb1ELb0ELb0ELb1ELb1ELb0ELb0ELi2ELi1ELi2ELi2ELb0EEENS1_21CollectiveEpilogueBwdISC_SD_SF_Li256ELb0ELb0ELi1EEENS1_19SingleTileSchedulerILb0ELb0ELb0ELi128EEEEEEEEEvNT_6ParamsE)
        .other          _ZN7cutlass13device_kernelIN5flash11enable_sm90INS1_16FlashAttnBwdSm90INS1_25CollectiveMainloopBwdSm90ILi2ELi2ELi2EN4cute5tupleIJNS5_1CILi1EEES8_S8_EEENS6_IJNS7_ILi128EEESA_NS7_ILi64EEEEEENS_10bfloat16_tEfNS_4arch4Sm90ELb0ELb1ELb0ELb0ELb1ELb1ELb0ELb0ELi2ELi1ELi2ELi2ELb0EEENS1_21CollectiveEpilogueBwdISC_SD_SF_Li256ELb0ELb0ELi1EEENS1_19SingleTileSchedulerILb0ELb0ELb0ELi128EEEEEEEEEvNT_6ParamsE,@"STO_CUDA_ENTRY STV_DEFAULT"
_ZN7cutlass13device_kernelIN5flash11enable_sm90INS1_16FlashAttnBwdSm90INS1_25CollectiveMainloopBwdSm90ILi2ELi2ELi2EN4cute5tupleIJNS5_1CILi1EEES8_S8_EEENS6_IJNS7_ILi128EEESA_NS7_ILi64EEEEEENS_10bfloat16_tEfNS_4arch4Sm90ELb0ELb1ELb0ELb0ELb1ELb1ELb0ELb0ELi2ELi1ELi2ELi2ELb0EEENS1_21CollectiveEpilogueBwdISC_SD_SF_Li256ELb0ELb0ELi1EEENS1_19SingleTileSchedulerILb0ELb0ELb0ELi128EEEEEEEEEvNT_6ParamsE:
        /* <DEDUP_REMOVED lines=30> */
.L_x_1183:
[----:B------:R-:W-:Y:S05]  /*01e0*/  BSYNC B0 ;  /* 0x0000000000007941 */ /* 0x000fea0003800000 */
.L_x_1182:
        /* <DEDUP_REMOVED lines=37> */
.L_x_1184:
        /* <DEDUP_REMOVED lines=22> */
.L_x_1185:
[----:B------:R-:W-:Y:S01]  /*05a0*/  PLOP3.LUT P0, PT, PT, PT, UP0, 0x80, 0x0 ;  /* 0x000000000000781c */ /* 0x000fe20003f0f008 */
[----:B------:R-:W-:Y:S01]  /*05b0*/  NOP ;  /* 0x0000000000007918 */ /* 0x000fe20000000000 */
[----:B------:R-:W-:Y:S01]  /*05c0*/  ULDC.64 UR38, c[0x0][0x208] ;  /* 0x0000820000267ab9 */ /* 0x000fe20000000a00 */
[----:B------:R-:W-:Y:S01]  /*05d0*/  BSSY B6, `(.L_x_1186) ;  /* 0x00011c0000067945 */ /* 0x000fe20003800000 */
[----:B-12-4-:R-:W-:Y:S09]  /*05e0*/  BAR.SYNC.DEFER_BLOCKING 0x0 ;  /* 0x0000000000007b1d */ /* 0x016ff20000010000 */
[----:B------:R-:W-:Y:S05]  /*05f0*/  @!P0 BRA `(.L_x_1187) ;  /* 0x000000e000d08947 */ /* 0x000fea0003800000 */
.L_x_1188:
        /* <DEDUP_REMOVED lines=71> */
.L_x_1190:
        /* <DEDUP_REMOVED lines=28> */
.L_x_1193:
        /* <DEDUP_REMOVED lines=15> */
.L_x_1192:
        /* <DEDUP_REMOVED lines=22> */
.L_x_1195:
        /* <DEDUP_REMOVED lines=15> */
.L_x_1194:
[----:B------:R-:W-:Y:S01]  /*0f70*/  SHF.R.S32.HI R5, RZ, 0x1f, R16 ;  /* 0x0000001fff057819 */ /* 0x000fe20000011410 */
[----:B------:R-:W-:-:S03]  /*0f80*/  UMOV UR4, 0xffffffff ;  /* 0xffffffff00047882 */ /* 0x000fc60000000000 */
[----:B------:R-:W-:-:S04]  /*0f90*/  LEA.HI R0, R5, R16, RZ, 0x7 ;  /* 0x0000001005007211 */ /* 0x000fc800078f38ff */
[----:B------:R-:W-:Y:S01]  /*0fa0*/  SHF.R.S32.HI R10, RZ, 0x7, R0 ;  /* 0x00000007ff0a7819 */ /* 0x000fe20000011400 */
[----:B------:R-:W-:Y:S06]  /*0fb0*/  BRA.DIV UR4, `(.L_x_1196) ;  /* 0x00000112048c7947 */ /* 0x000fec000b800000 */
[----:B------:R1:W2:Y:S02]  /*0fc0*/  SHFL.IDX PT, R14, R10, RZ, 0x1f ;  /* 0x00001fff0a0e7589 */ /* 0x0002a400000e0000 */
.L_x_1338:
        /* <DEDUP_REMOVED lines=23> */
.L_x_1197:
        /* <DEDUP_REMOVED lines=129> */
.L_x_1210:
[----:B------:R-:W-:Y:S05]  /*1950*/  YIELD ;  /* 0x0000000000007946 */ /* 0x000fea0003800000 */
[----:B------:R-:W-:-:S06]  /*1960*/  ULOP3.LUT UR4, UR36, 0x1, URZ, 0xfc, !UPT ;  /* 0x0000000124047892 */ /* 0x000fcc000f8efc3f */
[----:B-1----:R-:W-:-:S05]  /*1970*/  IMAD.U32 R8, RZ, RZ, UR4 ;  /* 0x00000004ff087e24 */ /* 0x002fca000f8e00ff */
[----:B------:R-:W-:-:S13]  /*1980*/  ISETP.NE.AND P6, PT, R8, 0x3, PT ;  /* 0x000000030800780c */ /* 0x000fda0003fc5270 */
[----:B------:R-:W-:Y:S05]  /*1990*/  @!P6 BRA `(.L_x_1200) ;  /* 0x000000000004e947 */ /* 0x000fea0003800000 */
[----:B------:R-:W-:Y:S01]  /*19a0*/  BPT.TRAP 0x1 ;  /* 0x000000040000795c */ /* 0x000fe20000300000 */
.L_x_1200:
[----:B------:R-:W-:Y:S01]  /*19b0*/  IMAD R8, R0, 0x8, R222 ;  /* 0x0000000800087824 */ /* 0x000fe200078e02de */
[----:B------:R-:W-:-:S04]  /*19c0*/  SHF.L.U32 R21, R4, 0x1f, RZ ;  /* 0x0000001f04157819 */ /* 0x000fc800000006ff */
[----:B------:R1:W2:Y:S01]  /*19d0*/  SYNCS.PHASECHK.TRANS64.TRYWAIT P0, [R8+URZ+0x30c10], R21 ;  /* 0x030c1015080075a7 */ /* 0x0002a2000800017f */
[----:B------:R-:W-:Y:S05]  /*19e0*/  @!P6 BRA `(.L_x_1201) ;  /* 0x000000000004e947 */ /* 0x000fea0003800000 */
[----:B------:R-:W-:Y:S01]  /*19f0*/  BPT.TRAP 0x1 ;  /* 0x000000040000795c */ /* 0x000fe20000300000 */
.L_x_1201:
[----:B------:R-:W-:-:S05]  /*1a00*/  VIADD R9, R222, 0x10000 ;  /* 0x00010000de097836 */ /* 0x000fca0000000000 */
[----:B------:R-:W-:-:S04]  /*1a10*/  SHF.R.U32.HI R9, RZ, 0x4, R9 ;  /* 0x00000004ff097819 */ /* 0x000fc80000011609 */
[----:B------:R-:W-:Y:S01]  /*1a20*/  LOP3.LUT R9, R9, 0x3fff, RZ, 0xc0, !PT ;  /* 0x00003fff09097812 */ /* 0x000fe200078ec0ff */
[----:B--2---:R-:W-:Y:S06]  /*1a30*/  @P0 BRA `(.L_x_1202) ;  /* 0x0000000000080947 */ /* 0x004fec0003800000 */
[----:B------:R-:W2:Y:S02]  /*1a40*/  SYNCS.PHASECHK.TRANS64.TRYWAIT P0, [R8+URZ+0x30c10], R21 ;  /* 0x030c1015080075a7 */ /* 0x000ea4000800017f */
[----:B--2---:R-:W-:Y:S05]  /*1a50*/  @!P0 BRA `(.L_x_1203) ;  /* 0x0000010800188947 */ /* 0x004fea0003800000 */
.L_x_1202:
        /* <DEDUP_REMOVED lines=60> */
.L_x_1204:
[----:B------:R1:W1:Y:S01]  /*1e20*/  SYNCS.PHASECHK.TRANS64.TRYWAIT P0, [R8+URZ+0x30c30], R21 ;  /* 0x030c3015080075a7 */ /* 0x000262000800017f */
[----:B------:R-:W-:Y:S05]  /*1e30*/  @!P6 BRA `(.L_x_1205) ;  /* 0x000000000004e947 */ /* 0x000fea0003800000 */
[----:B------:R-:W-:Y:S01]  /*1e40*/  BPT.TRAP 0x1 ;  /* 0x000000040000795c */ /* 0x000fe20000300000 */
.L_x_1205:
[----:B------:R-:W-:-:S05]  /*1e50*/  VIADD R13, R222, 0x18000 ;  /* 0x00018000de0d7836 */ /* 0x000fca0000000000 */
[----:B------:R-:W-:-:S04]  /*1e60*/  SHF.R.U32.HI R13, RZ, 0x4, R13 ;  /* 0x00000004ff0d7819 */ /* 0x000fc8000001160d */
[----:B------:R-:W-:-:S04]  /*1e70*/  LOP3.LUT R13, R13, 0x3fff, RZ, 0xc0, !PT ;  /* 0x00003fff0d0d7812 */ /* 0x000fc800078ec0ff */
[----:B------:R-:W-:Y:S01]  /*1e80*/  LOP3.LUT R19, R13, 0x10000, RZ, 0xfc, !PT ;  /* 0x000100000d137812 */ /* 0x000fe200078efcff */
[----:B-1----:R-:W-:Y:S06]  /*1e90*/  @P0 BRA `(.L_x_1206) ;  /* 0x0000000000080947 */ /* 0x002fec0003800000 */
[----:B------:R-:W1:Y:S02]  /*1ea0*/  SYNCS.PHASECHK.TRANS64.TRYWAIT P0, [R8+URZ+0x30c30], R21 ;  /* 0x030c3015080075a7 */ /* 0x000e64000800017f */
[----:B-1----:R-:W-:Y:S05]  /*1eb0*/  @!P0 BRA `(.L_x_1207) ;  /* 0x0000010400148947 */ /* 0x002fea0003800000 */
.L_x_1206:
        /* <DEDUP_REMOVED lines=767> */
.L_x_1208:
        /* <DEDUP_REMOVED lines=68> */
.L_x_1209:
        /* <DEDUP_REMOVED lines=11> */
.L_x_1199:
        /* <DEDUP_REMOVED lines=128> */
.L_x_1222:
[----:B------:R-:W-:Y:S01]  /*5ba0*/  IMAD.U32 R6, RZ, RZ, UR36 ;  /* 0x00000024ff067e24 */ /* 0x000fe2000f8e00ff */
[----:B------:R-:W-:Y:S05]  /*5bb0*/  YIELD ;  /* 0x0000000000007946 */ /* 0x000fea0003800000 */
[----:B------:R-:W-:-:S04]  /*5bc0*/  LOP3.LUT R6, R6, 0x1, RZ, 0xfc, !PT ;  /* 0x0000000106067812 */ /* 0x000fc800078efcff */
[----:B------:R-:W-:-:S13]  /*5bd0*/  ISETP.NE.AND P0, PT, R6, 0x3, PT ;  /* 0x000000030600780c */ /* 0x000fda0003f05270 */
[----:B------:R-:W-:Y:S05]  /*5be0*/  @!P0 BRA `(.L_x_1212) ;  /* 0x0000000000048947 */ /* 0x000fea0003800000 */
[----:B------:R-:W-:Y:S01]  /*5bf0*/  BPT.TRAP 0x1 ;  /* 0x000000040000795c */ /* 0x000fe20000300000 */
.L_x_1212:
[----:B------:R-:W-:Y:S01]  /*5c00*/  IMAD R6, R0, 0x8, R222 ;  /* 0x0000000800067824 */ /* 0x000fe200078e02de */
[----:B-1----:R-:W-:-:S04]  /*5c10*/  SHF.L.U32 R11, R4, 0x1f, RZ ;  /* 0x0000001f040b7819 */ /* 0x002fc800000006ff */
[----:B------:R1:W2:Y:S01]  /*5c20*/  SYNCS.PHASECHK.TRANS64.TRYWAIT P1, [R6+URZ+0x30c10], R11 ;  /* 0x030c100b060075a7 */ /* 0x0002a2000802017f */
[----:B------:R-:W-:Y:S05]  /*5c30*/  @!P0 BRA `(.L_x_1213) ;  /* 0x0000000000048947 */ /* 0x000fea0003800000 */
[----:B------:R-:W-:Y:S01]  /*5c40*/  BPT.TRAP 0x1 ;  /* 0x000000040000795c */ /* 0x000fe20000300000 */
.L_x_1213:
[----:B------:R-:W-:-:S05]  /*5c50*/  VIADD R7, R222, 0x10000 ;  /* 0x00010000de077836 */ /* 0x000fca0000000000 */
[----:B------:R-:W-:-:S04]  /*5c60*/  SHF.R.U32.HI R7, RZ, 0x4, R7 ;  /* 0x00000004ff077819 */ /* 0x000fc80000011607 */
[----:B------:R-:W-:-:S04]  /*5c70*/  LOP3.LUT R220, R7, 0x3fff, RZ, 0xc0, !PT ;  /* 0x00003fff07dc7812 */ /* 0x000fc800078ec0ff */
[----:B------:R-:W-:Y:S01]  /*5c80*/  LOP3.LUT R7, R220, 0x10000, RZ, 0xfc, !PT ;  /* 0x00010000dc077812 */ /* 0x000fe200078efcff */
[----:B--2---:R-:W-:Y:S06]  /*5c90*/  @P1 BRA `(.L_x_1214) ;  /* 0x0000000000081947 */ /* 0x004fec0003800000 */
[----:B------:R-:W2:Y:S02]  /*5ca0*/  SYNCS.PHASECHK.TRANS64.TRYWAIT P1, [R6+URZ+0x30c10], R11 ;  /* 0x030c100b060075a7 */ /* 0x000ea4000802017f */
[----:B--2---:R-:W-:Y:S05]  /*5cb0*/  @!P1 BRA `(.L_x_1215) ;  /* 0x000000c400a89947 */ /* 0x004fea0003800000 */
.L_x_1214:
        /* <DEDUP_REMOVED lines=62> */
.L_x_1216:
[----:B------:R1:W1:Y:S01]  /*60a0*/  SYNCS.PHASECHK.TRANS64.TRYWAIT P1, [R6+URZ+0x30c30], R11 ;  /* 0x030c300b060075a7 */ /* 0x000262000802017f */
[----:B------:R-:W-:Y:S05]  /*60b0*/  @!P0 BRA `(.L_x_1217) ;  /* 0x0000000000048947 */ /* 0x000fea0003800000 */
[----:B------:R-:W-:Y:S01]  /*60c0*/  BPT.TRAP 0x1 ;  /* 0x000000040000795c */ /* 0x000fe20000300000 */
.L_x_1217:
        /* <DEDUP_REMOVED lines=8> */
.L_x_1218:
        /* <DEDUP_REMOVED lines=629> */
.L_x_1220:
        /* <DEDUP_REMOVED lines=70> */
.L_x_1221:
        /* <DEDUP_REMOVED lines=12> */
.L_x_1211:
        /* <DEDUP_REMOVED lines=121> */
.L_x_1234:
[----:B------:R-:W-:Y:S01]  /*9550*/  IMAD.U32 R7, RZ, RZ, UR36 ;  /* 0x00000024ff077e24 */ /* 0x000fe2000f8e00ff */
[----:B------:R-:W-:Y:S05]  /*9560*/  YIELD ;  /* 0x0000000000007946 */ /* 0x000fea0003800000 */
[----:B------:R-:W-:-:S04]  /*9570*/  LOP3.LUT R7, R7, 0x1, RZ, 0xfc, !PT ;  /* 0x0000000107077812 */ /* 0x000fc800078efcff */
[----:B------:R-:W-:-:S13]  /*9580*/  ISETP.NE.AND P6, PT, R7, 0x3, PT ;  /* 0x000000030700780c */ /* 0x000fda0003fc5270 */
[----:B--2---:R-:W-:Y:S05]  /*9590*/  @!P6 BRA `(.L_x_1224) ;  /* 0x000000000004e947 */ /* 0x004fea0003800000 */
[----:B------:R-:W-:Y:S01]  /*95a0*/  BPT.TRAP 0x1 ;  /* 0x000000040000795c */ /* 0x000fe20000300000 */
.L_x_1224:
[----:B------:R-:W-:Y:S01]  /*95b0*/  IMAD R7, R0, 0x8, R222 ;  /* 0x0000000800077824 */ /* 0x000fe200078e02de */
[----:B------:R-:W-:-:S04]  /*95c0*/  SHF.L.U32 R18, R4, 0x1f, RZ ;  /* 0x0000001f04127819 */ /* 0x000fc800000006ff */
[----:B------:R1:W2:Y:S01]  /*95d0*/  SYNCS.PHASECHK.TRANS64.TRYWAIT P0, [R7+URZ+0x30c10], R18 ;  /* 0x030c1012070075a7 */ /* 0x0002a2000800017f */
[----:B------:R-:W-:Y:S05]  /*95e0*/  @!P6 BRA `(.L_x_1225) ;  /* 0x000000000004e947 */ /* 0x000fea0003800000 */
[----:B------:R-:W-:Y:S01]  /*95f0*/  BPT.TRAP 0x1 ;  /* 0x000000040000795c */ /* 0x000fe20000300000 */
.L_x_1225:
[----:B---3--:R-:W-:-:S05]  /*9600*/  VIADD R8, R222, 0x10000 ;  /* 0x00010000de087836 */ /* 0x008fca0000000000 */
[----:B------:R-:W-:-:S04]  /*9610*/  SHF.R.U32.HI R8, RZ, 0x4, R8 ;  /* 0x00000004ff087819 */ /* 0x000fc80000011608 */
[----:B------:R-:W-:-:S04]  /*9620*/  LOP3.LUT R8, R8, 0x3fff, RZ, 0xc0, !PT ;  /* 0x00003fff08087812 */ /* 0x000fc800078ec0ff */
[----:B------:R-:W-:Y:S01]  /*9630*/  LOP3.LUT R9, R8, 0x10000, RZ, 0xfc, !PT ;  /* 0x0001000008097812 */ /* 0x000fe200078efcff */
[----:B--2---:R-:W-:Y:S06]  /*9640*/  @P0 BRA `(.L_x_1226) ;  /* 0x0000000000080947 */ /* 0x004fec0003800000 */
[----:B------:R-:W2:Y:S02]  /*9650*/  SYNCS.PHASECHK.TRANS64.TRYWAIT P0, [R7+URZ+0x30c10], R18 ;  /* 0x030c1012070075a7 */ /* 0x000ea4000800017f */
[----:B--2---:R-:W-:Y:S05]  /*9660*/  @!P0 BRA `(.L_x_1227) ;  /* 0x0000008c00648947 */ /* 0x004fea0003800000 */
.L_x_1226:
        /* <DEDUP_REMOVED lines=63> */
.L_x_1228:
[----:B------:R1:W1:Y:S01]  /*9a60*/  SYNCS.PHASECHK.TRANS64.TRYWAIT P0, [R7+URZ+0x30c30], R18 ;  /* 0x030c3012070075a7 */ /* 0x000262000800017f */
[----:B------:R-:W-:Y:S05]  /*9a70*/  @!P6 BRA `(.L_x_1229) ;  /* 0x000000000004e947 */ /* 0x000fea0003800000 */
[----:B------:R-:W-:Y:S01]  /*9a80*/  BPT.TRAP 0x1 ;  /* 0x000000040000795c */ /* 0x000fe20000300000 */
.L_x_1229:
        /* <DEDUP_REMOVED lines=8> */
.L_x_1230:
        /* <DEDUP_REMOVED lines=779> */
.L_x_1232:
        /* <DEDUP_REMOVED lines=70> */
.L_x_1233:
        /* <DEDUP_REMOVED lines=12> */
.L_x_1223:
        /* <DEDUP_REMOVED lines=34> */
.L_x_1191:
        /* <DEDUP_REMOVED lines=22> */
.L_x_1236:
        /* <DEDUP_REMOVED lines=19> */
.L_x_1237:
        /* <DEDUP_REMOVED lines=18> */
.L_x_1238:
        /* <DEDUP_REMOVED lines=18> */
.L_x_1239:
        /* <DEDUP_REMOVED lines=102> */
.L_x_1241:
[----:B------:R-:W-:Y:S05]  /*de30*/  BSYNC B0 ;  /* 0x0000000000007941 */ /* 0x000fea0003800000 */
.L_x_1240:
[----:B------:R-:W-:-:S04]  /*de40*/  DEPBAR.LE SB0, 0x0 ;  /* 0x000080000000791a */ /* 0x000fc80000000000 */
[----:B------:R-:W-:Y:S05]  /*de50*/  BRA `(.L_x_1189) ;  /* 0x0000004000dc7947 */ /* 0x000fea0003800000 */
.L_x_1235:
[----:B------:R-:W1:Y:S01]  /*de60*/  S2R R0, SR_TID.X ;  /* 0x0000000000007919 */ /* 0x000e620000002100 */
[----:B------:R-:W3:Y:S01]  /*de70*/  LDC.64 R16, c[0x0][0x808] ;  /* 0x00020200ff107b82 */ /* 0x000ee20000000a00 */
[----:B------:R-:W-:Y:S01]  /*de80*/  ULDC.64 UR4, c[0x0][0x820] ;  /* 0x0002080000047ab9 */ /* 0x000fe20000000a00 */
[----:B------:R-:W-:Y:S01]  /*de90*/  BSSY B0, `(.L_x_1242) ;  /* 0x0000030000007945 */ /* 0x000fe20003800000 */
[----:B------:R-:W4:Y:S01]  /*dea0*/  S2R R23, SR_CTAID.Y ;  /* 0x0000000000177919 */ /* 0x000f220000002600 */
[----:B------:R-:W3:Y:S04]  /*deb0*/  S2R R15, SR_CTAID.X ;  /* 0x00000000000f7919 */ /* 0x000ee80000002500 */
[----:B------:R-:W3:Y:S01]  /*dec0*/  LDC R19, c[0x0][0x83c] ;  /* 0x00020f00ff137b82 */ /* 0x000ee20000000800 */
[----:B------:R-:W5:Y:S01]  /*ded0*/  S2R R21, SR_CTAID.Z ;  /* 0x0000000000157919 */ /* 0x000f620000002700 */
[----:B-1----:R-:W-:Y:S01]  /*dee0*/  VIADD R3, R0, 0xffffff80 ;  /* 0xffffff8000037836 */ /* 0x002fe20000000000 */
[----:B----4-:R-:W-:-:S04]  /*def0*/  SHF.R.S32.HI R13, RZ, 0x1f, R23 ;  /* 0x0000001fff0d7819 */ /* 0x010fc80000011417 */
[----:B------:R-:W-:-:S04]  /*df00*/  SHF.R.S32.HI R0, RZ, 0x1f, R3 ;  /* 0x0000001fff007819 */ /* 0x000fc80000011403 */
[----:B--2---:R-:W-:Y:S02]  /*df10*/  LEA.HI R2, R0, R3, RZ, 0x3 ;  /* 0x0000000300027211 */ /* 0x004fe400078f18ff */
        /* <DEDUP_REMOVED lines=39> */
.L_x_1243:
[----:B------:R-:W-:Y:S05]  /*e190*/  BSYNC B0 ;  /* 0x0000000000007941 */ /* 0x000fea0003800000 */
.L_x_1242:
[----:B------:R-:W-:Y:S01]  /*e1a0*/  BSSY B0, `(.L_x_1244) ;  /* 0x0000010000007945 */ /* 0x000fe20003800000 */
[----:B------:R-:W-:-:S03]  /*e1b0*/  ISETP.GE.OR P6, PT, R6, R17, P0 ;  /* 0x000000110600720c */ /* 0x000fc600007c6670 */
[----:B------:R-:W-:Y:S10]  /*e1c0*/  @P5 BRA `(.L_x_1245) ;  /* 0x0000000000345947 */ /* 0x000ff40003800000 */
        /* <DEDUP_REMOVED lines=13> */
.L_x_1245:
[----:B------:R-:W-:Y:S05]  /*e2a0*/  BSYNC B0 ;  /* 0x0000000000007941 */ /* 0x000fea0003800000 */
.L_x_1244:
[----:B------:R-:W-:Y:S04]  /*e2b0*/  BSSY B0, `(.L_x_1246) ;  /* 0x000000f000007945 */ /* 0x000fe80003800000 */
[----:B------:R-:W-:Y:S05]  /*e2c0*/  @P4 BRA `(.L_x_1247) ;  /* 0x0000000000344947 */ /* 0x000fea0003800000 */
[----:B-12---:R-:W-:Y:S01]  /*e2d0*/  IADD3 R15, P4, R2, 0x40, RZ ;  /* 0x00000040020f7810 */ /* 0x006fe20007f9e0ff */
        /* <DEDUP_REMOVED lines=12> */
.L_x_1247:
[----:B------:R-:W-:Y:S05]  /*e3a0*/  BSYNC B0 ;  /* 0x0000000000007941 */ /* 0x000fea0003800000 */
.L_x_1246:
[----:B------:R-:W-:Y:S04]  /*e3b0*/  BSSY B0, `(.L_x_1248) ;  /* 0x000000e000007945 */ /* 0x000fe80003800000 */
[----:B------:R-:W-:Y:S05]  /*e3c0*/  @P6 BRA `(.L_x_1249) ;  /* 0x0000000000306947 */ /* 0x000fea0003800000 */
[----:B------:R-:W-:Y:S01]  /*e3d0*/  IADD3 R9, P4, R2, 0x60, RZ ;  /* 0x0000006002097810 */ /* 0x000fe20007f9e0ff */
[----:B------:R-:W-:Y:S01]  /*e3e0*/  ULDC.64 UR4, c[0x0][0x818] ;  /* 0x0002060000047ab9 */ /* 0x000fe20000000a00 */
[----:B------:R-:W-:-:S03]  /*e3f0*/  IMAD.MOV.U32 R5, RZ, RZ, R11 ;  /* 0x000000ffff057224 */ /* 0x000fc600078e000b */
        /* <DEDUP_REMOVED lines=9> */
.L_x_1249:
[----:B------:R-:W-:Y:S05]  /*e490*/  BSYNC B0 ;  /* 0x0000000000007941 */ /* 0x000fea0003800000 */
.L_x_1248:
        /* <DEDUP_REMOVED lines=26> */
.L_x_1251:
[----:B------:R-:W-:Y:S05]  /*e640*/  BSYNC B0 ;  /* 0x0000000000007941 */ /* 0x000fea0003800000 */
.L_x_1250:
[----:B------:R-:W-:Y:S04]  /*e650*/  BSSY B0, `(.L_x_1252) ;  /* 0x000000f000007945 */ /* 0x000fe80003800000 */
[----:B------:R-:W-:Y:S05]  /*e660*/  @P2 BRA `(.L_x_1253) ;  /* 0x0000000000342947 */ /* 0x000fea0003800000 */
[----:B----4-:R-:W-:Y:S01]  /*e670*/  IADD3 R11, P2, R2, 0x20, RZ ;  /* 0x00000020020b7810 */ /* 0x010fe20007f5e0ff */
        /* <DEDUP_REMOVED lines=12> */
.L_x_1253:
[----:B------:R-:W-:Y:S05]  /*e740*/  BSYNC B0 ;  /* 0x0000000000007941 */ /* 0x000fea0003800000 */
.L_x_1252:
        /* <DEDUP_REMOVED lines=15> */
.L_x_1255:
[----:B------:R-:W-:Y:S05]  /*e840*/  BSYNC B0 ;  /* 0x0000000000007941 */ /* 0x000fea0003800000 */
.L_x_1254:
[----:B------:R-:W-:Y:S05]  /*e850*/  @P0 BRA `(.L_x_1189) ;  /* 0x00000038005c0947 */ /* 0x000fea0003800000 */
[----:B------:R-:W-:Y:S01]  /*e860*/  IADD3 R5, P0, R2, 0x60, RZ ;  /* 0x0000006002057810 */ /* 0x000fe20007f1e0ff */
[----:B------:R-:W-:Y:S01]  /*e870*/  ULDC.64 UR4, c[0x0][0x848] ;  /* 0x0002120000047ab9 */ /* 0x000fe20000000a00 */
[----:B------:R-:W-:-:S03]  /*e880*/  IMAD.MOV.U32 R2, RZ, RZ, R4 ;  /* 0x000000ffff027224 */ /* 0x000fc600078e0004 */
[----:B------:R-:W-:Y:S02]  /*e890*/  IMAD.X R0, RZ, RZ, R3, P0 ;  /* 0x000000ffff007224 */ /* 0x000fe400000e0603 */
        /* <DEDUP_REMOVED lines=10> */
.L_x_1187:
        /* <DEDUP_REMOVED lines=13> */
[----:B------:R-:W-:Y:S02]  /*ea10*/  ULDC UR6, c[0x0][0x280] ;  /* 0x0000a00000067ab9 */ /* 0x000fe40000000800 */
[----:B------:R-:W-:-:S04]  /*ea20*/  UIADD3 UR4, UR6, 0x7f, URZ ;  /* 0x0000007f06047890 */ /* 0x000fc8000fffe03f */
[----:B------:R-:W-:Y:S01]  /*ea30*/  USHF.R.S32.HI UR5, URZ, 0x1f, UR4 ;  /* 0x0000001f3f057899 */ /* 0x000fe20008011404 */
[----:B------:R-:W2:Y:S03]  /*ea40*/  S2UR UR16, SR_CTAID.Y ;  /* 0x00000000001079c3 */ /* 0x000ea60000002600 */
[----:B------:R-:W-:-:S04]  /*ea50*/  ULEA.HI UR5, UR5, UR4, URZ, 0x7 ;  /* 0x0000000405057291 */ /* 0x000fc8000f8f383f */
[----:B------:R-:W-:Y:S01]  /*ea60*/  USHF.R.S32.HI UR5, URZ, 0x7, UR5 ;  /* 0x000000073f057899 */ /* 0x000fe20008011405 */
[----:B-1----:R-:W-:Y:S01]  /*ea70*/  ISETP.LE.AND P0, PT, RZ, UR22, PT ;  /* 0x00000016ff007c0c */ /* 0x002fe2000bf03270 */
[----:B--2---:R-:W-:-:S12]  /*ea80*/  USHF.R.S32.HI UR17, URZ, 0x1f, UR16 ;  /* 0x0000001f3f117899 */ /* 0x004fd80008011410 */
[----:B------:R-:W-:Y:S05]  /*ea90*/  @!P0 BRA `(.L_x_1257) ;  /* 0x0000000000308947 */ /* 0x000fea0003800000 */
        /* <DEDUP_REMOVED lines=9> */
[----:B------:R-:W-:-:S06]  /*eb30*/  USEL UR4, UR5, UR7, UP0 ;  /* 0x0000000705047287 */ /* 0x000fcc0008000000 */
[----:B------:R-:W-:Y:S01]  /*eb40*/  IMAD.U32 R9, RZ, RZ, UR4 ;  /* 0x00000004ff097e24 */ /* 0x000fe2000f8e00ff */
[----:B------:R-:W-:Y:S06]  /*eb50*/  BRA `(.L_x_1258) ;  /* 0x0000000000047947 */ /* 0x000fec0003800000 */
.L_x_1257:
[----:B------:R-:W-:-:S07]  /*eb60*/  IMAD.U32 R9, RZ, RZ, UR5 ;  /* 0x00000005ff097e24 */ /* 0x000fce000f8e00ff */
.L_x_1258:
[----:B------:R-:W-:Y:S01]  /*eb70*/  ULEA UR6, UR22, UR6, 0x7 ;  /* 0x0000000616067291 */ /* 0x000fe2000f8e383f */
[----:B------:R-:W-:Y:S01]  /*eb80*/  ULDC UR4, c[0x0][0x290] ;  /* 0x0000a40000047ab9 */ /* 0x000fe20000000800 */
[----:B------:R-:W-:Y:S01]  /*eb90*/  ULDC UR7, c[0x0][0x74c] ;  /* 0x0001d30000077ab9 */ /* 0x000fe20000000800 */
[----:B------:R-:W-:Y:S01]  /*eba0*/  ULDC.64 UR8, c[0x0][0x2d8] ;  /* 0x0000b60000087ab9 */ /* 0x000fe20000000a00 */
[----:B------:R-:W-:Y:S02]  /*ebb0*/  UIADD3 UR10, -UR7, UR6, -UR4 ;  /* 0x00000006070a7290 */ /* 0x000fe4000fffe904 */
[----:B------:R-:W-:Y:S02]  /*ebc0*/  UIMAD UR4, UR17, UR8, URZ ;  /* 0x00000008110472a4 */ /* 0x000fe4000f8e023f */
[----:B------:R-:W-:Y:S02]  /*ebd0*/  USHF.R.S32.HI UR11, URZ, 0x1f, UR10 ;  /* 0x0000001f3f0b7899 */ /* 0x000fe4000801140a */
[----:B------:R-:W-:-:S02]  /*ebe0*/  UIMAD.WIDE.U32 UR6, UR16, UR8, URZ ;  /* 0x00000008100672a5 */ /* 0x000fc4000f8e003f */
[----:B------:R-:W-:Y:S02]  /*ebf0*/  ULEA.HI UR11, UR11, UR10, URZ, 0x7 ;  /* 0x0000000a0b0b7291 */ /* 0x000fe4000f8f383f */
[----:B------:R-:W-:Y:S02]  /*ec00*/  UIMAD UR4, UR16, UR9, UR4 ;  /* 0x00000009100472a4 */ /* 0x000fe4000f8e0204 */
[----:B------:R-:W-:Y:S02]  /*ec10*/  USHF.R.S32.HI UR8, URZ, 0x1f, UR15 ;  /* 0x0000001f3f087899 */ /* 0x000fe4000801140f */
[----:B------:R-:W-:Y:S01]  /*ec20*/  USHF.R.S32.HI UR9, URZ, 0x7, UR11 ;  /* 0x000000073f097899 */ /* 0x000fe2000801140b */
[----:B------:R-:W-:Y:S01]  /*ec30*/  ULDC.64 UR12, c[0x0][0x2e0] ;  /* 0x0000b800000c7ab9 */ /* 0x000fe20000000a00 */
[----:B------:R-:W-:Y:S01]  /*ec40*/  ULDC UR14, c[0x0][0x288] ;  /* 0x0000a200000e7ab9 */ /* 0x000fe20000000800 */
[----:B------:R-:W-:Y:S02]  /*ec50*/  UIMAD UR8, UR8, UR12, URZ ;  /* 0x0000000c080872a4 */ /* 0x000fe4000f8e023f */
[----:B------:R-:W-:-:S02]  /*ec60*/  UISETP.LT.AND UP0, UPT, URZ, UR9, UPT ;  /* 0x000000093f00728c */ /* 0x000fc4000bf01270 */
[----:B------:R-:W-:Y:S02]  /*ec70*/  UIMAD UR11, UR15, UR13, UR8 ;  /* 0x0000000d0f0b72a4 */ /* 0x000fe4000f8e0208 */
[----:B------:R-:W-:Y:S02]  /*ec80*/  USEL UR8, URZ, UR9, !UP0 ;  /* 0x000000093f087287 */ /* 0x000fe4000c000000 */
[----:B------:R-:W-:Y:S02]  /*ec90*/  UIMAD UR10, UR15, UR14, URZ ;  /* 0x0000000e0f0a72a4 */ /* 0x000fe4000f8e023f */
[----:B------:R-:W-:Y:S02]  /*eca0*/  UIADD3 UR7, UR7, UR4, URZ ;  /* 0x0000000407077290 */ /* 0x000fe4000fffe03f */
[----:B------:R-:W-:Y:S01]  /*ecb0*/  ISETP.GT.AND P1, PT, R9, UR8, PT ;  /* 0x0000000809007c0c */ /* 0x000fe2000bf24270 */
[----:B------:R-:W-:Y:S02]  /*ecc0*/  UIADD3 UR9, UP0, UR10, UR16, URZ ;  /* 0x000000100a097290 */ /* 0x000fe4000ff1e03f */
[----:B------:R-:W-:Y:S01]  /*ecd0*/  UIMAD.WIDE.U32 UR6, UR15, UR12, UR6 ;  /* 0x0000000c0f0672a5 */ /* 0x000fe2000f8e0006 */
[----:B------:R-:W-:Y:S01]  /*ece0*/  ELECT P0, URZ, PT ;  /* 0x00000000003f782f */ /* 0x000fe20003800000 */
[----:B------:R-:W-:-:S08]  /*ecf0*/  ULEA.HI.X.SX32 UR10, UR10, UR17, 0x1, UP0 ;  /* 0x000000110a0a7291 */ /* 0x000fd000080f0e3f */
[----:B------:R-:W-:Y:S05]  /*ed00*/  @!P1 BRA `(.L_x_1259) ;  /* 0x0000001000409947 */ /* 0x000fea0003800000 */
[----:B------:R-:W1:Y:S01]  /*ed10*/  S2R R2, SR_TID.X ;  /* 0x0000000000027919 */ /* 0x000e620000002100 */
[----:B------:R-:W-:Y:S01]  /*ed20*/  VIADD R0, R9, -UR8 ;  /* 0x8000000809007c36 */ /* 0x000fe20008000000 */
[----:B------:R-:W-:Y:S01]  /*ed30*/  ULDC UR12, c[0x0][0x760] ;  /* 0x0001d800000c7ab9 */ /* 0x000fe20000000800 */
[----:B------:R-:W-:Y:S02]  /*ed40*/  UIADD3 UR11, UR7, UR11, URZ ;  /* 0x0000000b070b7290 */ /* 0x000fe4000fffe03f */
[----:B------:R-:W-:Y:S01]  /*ed50*/  UIMAD UR12, UR14, UR12, URZ ;  /* 0x0000000c0e0c72a4 */ /* 0x000fe2000f8e023f */
[----:B------:R-:W-:-:S04]  /*ed60*/  LOP3.LUT R0, R0, 0x1, RZ, 0xc0, !PT ;  /* 0x0000000100007812 */ /* 0x000fc800078ec0ff */
[----:B------:R-:W-:Y:S02]  /*ed70*/  ISETP.NE.U32.AND P1, PT, R0, 0x1, PT ;  /* 0x000000010000780c */ /* 0x000fe40003f25070 */
[----:B-1----:R-:W-:-:S11]  /*ed80*/  LOP3.LUT R10, R2, 0x1f, RZ, 0xc0, !PT ;  /* 0x0000001f020a7812 */ /* 0x002fd600078ec0ff */
[----:B------:R-:W-:Y:S05]  /*ed90*/  @P1 BRA `(.L_x_1260) ;  /* 0x00000004006c1947 */ /* 0x000fea0003800000 */
        /* <DEDUP_REMOVED lines=8> */
[----:B------:R-:W-:-:S04]  /*ee20*/  IMAD.U32 R2, RZ, RZ, UR14 ;  /* 0x0000000eff027e24 */ /* 0x000fc8000f8e00ff */
[----:B------:R-:W-:Y:S01]  /*ee30*/  IMAD.U32 R3, RZ, RZ, UR4 ;  /* 0x00000004ff037e24 */ /* 0x000fe2000f8e00ff */
[----:B------:R-:W-:Y:S06]  /*ee40*/  @P2 BRA `(.L_x_1262) ;  /* 0x0000000000142947 */ /* 0x000fec0003800000 */
.L_x_1263:
[----:B------:R-:W2:Y:S04]  /*ee50*/  LDG.E.STRONG.GPU R0, desc[UR38][R2.64] ;  /* 0x0000002602007981 */ /* 0x000ea8000c1ef900 */
[----:B--2---:R-:W-:Y:S01]  /*ee60*/  CCTL.IVALL ;  /* 0x00000000ff00798f */ /* 0x004fe20002000000 */
[----:B------:R-:W-:Y:S05]  /*ee70*/  YIELD ;  /* 0x0000000000007946 */ /* 0x000fea0003800000 */
[----:B------:R-:W-:-:S13]  /*ee80*/  ISETP.NE.AND P1, PT, R0, UR22, PT ;  /* 0x0000001600007c0c */ /* 0x000fda000bf25270 */
[----:B------:R-:W-:Y:S05]  /*ee90*/  @P1 BRA `(.L_x_1263) ;  /* 0xfffffffc00ec1947 */ /* 0x000fea000383ffff */
.L_x_1262:
[----:B------:R-:W-:Y:S05]  /*eea0*/  BSYNC B0 ;  /* 0x0000000000007941 */ /* 0x000fea0003800000 */
.L_x_1261:
[----:B------:R-:W-:-:S03]  /*eeb0*/  UMOV UR4, 0xffffffff ;  /* 0xffffffff00047882 */ /* 0x000fc60000000000 */
[----:B------:R-:W-:Y:S05]  /*eec0*/  BRA.DIV UR4, `(.L_x_1264) ;  /* 0x0000003604747947 */ /* 0x000fea000b800000 */
[----:B------:R-:W-:Y:S01]  /*eed0*/  NOP ;  /* 0x0000000000007918 */ /* 0x000fe20000000000 */
.L_x_1341:
        /* <DEDUP_REMOVED lines=22> */
.L_x_1266:
[----:B------:R-:W-:Y:S05]  /*f040*/  BSYNC B0 ;  /* 0x0000000000007941 */ /* 0x000fea0003800000 */
.L_x_1265:
        /* <DEDUP_REMOVED lines=20> */
.L_x_1268:
[----:B------:R-:W-:Y:S05]  /*f190*/  BSYNC B0 ;  /* 0x0000000000007941 */ /* 0x000fea0003800000 */
.L_x_1267:
[----:B------:R-:W-:Y:S06]  /*f1a0*/  BAR.ARV 0xa, 0xa0 ;  /* 0x0282800000007b1d */ /* 0x000fec0000002000 */
[----:B------:R-:W-:Y:S04]  /*f1b0*/  BSSY B0, `(.L_x_1269) ;  /* 0x0000003000007945 */ /* 0x000fe80003800000 */
[----:B------:R-:W-:Y:S05]  /*f1c0*/  @!P0 BRA `(.L_x_1270) ;  /* 0x0000000000048947 */ /* 0x000fea0003800000 */
[----:B------:R-:W-:-:S04]  /*f1d0*/  DEPBAR.LE SB0, 0x0 ;  /* 0x000080000000791a */ /* 0x000fc80000000000 */
.L_x_1270:
[----:B------:R-:W-:Y:S05]  /*f1e0*/  BSYNC B0 ;  /* 0x0000000000007941 */ /* 0x000fea0003800000 */
.L_x_1269:
        /* <DEDUP_REMOVED lines=19> */
.L_x_1272:
[----:B------:R-:W-:Y:S05]  /*f320*/  BSYNC B0 ;  /* 0x0000000000007941 */ /* 0x000fea0003800000 */
.L_x_1271:
[----:B------:R-:W-:Y:S01]  /*f330*/  UIADD3 UR13, UR8, 0x1, URZ ;  /* 0x00000001080d7890 */ /* 0x000fe2000fffe03f */
[----:B------:R-:W-:Y:S11]  /*f340*/  BRA `(.L_x_1273) ;  /* 0x0000000000047947 */ /* 0x000ff60003800000 */
.L_x_1260:
[----:B------:R-:W-:-:S05]  /*f350*/  UMOV UR13, UR8 ;  /* 0x00000008000d7c82 */ /* 0x000fca0008000000 */
.L_x_1273:
[----:B------:R-:W-:-:S03]  /*f360*/  UIADD3 UR4, UR8, 0x1, URZ ;  /* 0x0000000108047890 */ /* 0x000fc6000fffe03f */
[----:B------:R-:W-:-:S03]  /*f370*/  UMOV UR8, UR13 ;  /* 0x0000000d00087c82 */ /* 0x000fc60008000000 */
[----:B------:R-:W-:-:S13]  /*f380*/  ISETP.NE.AND P1, PT, R9, UR4, PT ;  /* 0x0000000409007c0c */ /* 0x000fda000bf25270 */
[----:B------:R-:W-:Y:S05]  /*f390*/  @!P1 BRA `(.L_x_1259) ;  /* 0x00000008009c9947 */ /* 0x000fea0003800000 */
[----:B------:R-:W-:Y:S01]  /*f3a0*/  ULDC.64 UR18, c[0x0][0x2c0] ;  /* 0x0000b00000127ab9 */ /* 0x000fe20000000a00 */
[----:B------:R-:W-:Y:S01]  /*f3b0*/  UMOV UR4, URZ ;  /* 0x0000003f00047c82 */ /* 0x000fe20008000000 */
[----:B------:R-:W-:Y:S01]  /*f3c0*/  ULEA UR18, UP0, UR6, UR18, 0x2 ;  /* 0x0000001206127291 */ /* 0x000fe2000f80103f */
[----:B------:R-:W-:-:S03]  /*f3d0*/  UMOV UR8, UR13 ;  /* 0x0000000d00087c82 */ /* 0x000fc60008000000 */
[----:B------:R-:W-:Y:S02]  /*f3e0*/  ULEA.HI.X UR19, UR6, UR19, UR11, 0x2, UP0 ;  /* 0x0000001306137291 */ /* 0x000fe400080f140b */
[----:B------:R-:W-:-:S04]  /*f3f0*/  UIADD3 UR18, UP0, UR18, 0x4000, URZ ;  /* 0x0000400012127890 */ /* 0x000fc8000ff1e03f */
[----:B------:R-:W-:-:S12]  /*f400*/  UIADD3.X UR19, URZ, UR19, URZ, UP0, !UPT ;  /* 0x000000133f137290 */ /* 0x000fd800087fe43f */
.L_x_1298:
        /* <DEDUP_REMOVED lines=11> */
.L_x_1276:
[----:B------:R-:W2:Y:S04]  /*f4c0*/  LDG.E.STRONG.GPU R0, desc[UR38][R2.64] ;  /* 0x0000002602007981 */ /* 0x000ea8000c1ef900 */
[----:B--2---:R-:W-:Y:S01]  /*f4d0*/  CCTL.IVALL ;  /* 0x00000000ff00798f */ /* 0x004fe20002000000 */
[----:B------:R-:W-:Y:S05]  /*f4e0*/  YIELD ;  /* 0x0000000000007946 */ /* 0x000fea0003800000 */
[----:B------:R-:W-:-:S13]  /*f4f0*/  ISETP.NE.AND P1, PT, R0, UR22, PT ;  /* 0x0000001600007c0c */ /* 0x000fda000bf25270 */
[----:B------:R-:W-:Y:S05]  /*f500*/  @P1 BRA `(.L_x_1276) ;  /* 0xfffffffc00ec1947 */ /* 0x000fea000383ffff */
.L_x_1275:
[----:B------:R-:W-:Y:S05]  /*f510*/  BSYNC B0 ;  /* 0x0000000000007941 */ /* 0x000fea0003800000 */
.L_x_1274:
[----:B------:R-:W-:-:S03]  /*f520*/  UMOV UR16, 0xffffffff ;  /* 0xffffffff00107882 */ /* 0x000fc60000000000 */
[----:B------:R-:W-:Y:S05]  /*f530*/  BRA.DIV UR16, `(.L_x_1277) ;  /* 0x0000002e10f47947 */ /* 0x000fea000b800000 */
[----:B------:R-:W-:Y:S01]  /*f540*/  NOP ;  /* 0x0000000000007918 */ /* 0x000fe20000000000 */
.L_x_1344:
        /* <DEDUP_REMOVED lines=19> */
.L_x_1279:
[----:B------:R-:W-:Y:S05]  /*f680*/  BSYNC B0 ;  /* 0x0000000000007941 */ /* 0x000fea0003800000 */
.L_x_1278:
[----:B------:R-:W-:Y:S01]  /*f690*/  ULEA UR16, UR13, UR4, 0xd ;  /* 0x000000040d107291 */ /* 0x000fe2000f8e683f */
[----:B------:R-:W-:Y:S03]  /*f6a0*/  BAR.SYNC.DEFER_BLOCKING 0xe, 0xa0 ;  /* 0x0382800000007b1d */ /* 0x000fe60000010000 */
[----:B------:R-:W-:-:S03]  /*f6b0*/  UIMAD.WIDE UR16, UR16, 0x4, UR18 ;  /* 0x00000004101078a5 */ /* 0x000fc6000f8e0212 */
        /* <DEDUP_REMOVED lines=12> */
.L_x_1281:
[----:B------:R-:W-:Y:S05]  /*f780*/  BSYNC B0 ;  /* 0x0000000000007941 */ /* 0x000fea0003800000 */
.L_x_1280:
[----:B------:R-:W-:Y:S06]  /*f790*/  BAR.ARV 0xa, 0xa0 ;  /* 0x0282800000007b1d */ /* 0x000fec0000002000 */
[----:B------:R-:W-:Y:S04]  /*f7a0*/  BSSY B0, `(.L_x_1282) ;  /* 0x0000003000007945 */ /* 0x000fe80003800000 */
[----:B------:R-:W-:Y:S05]  /*f7b0*/  @!P0 BRA `(.L_x_1283) ;  /* 0x0000000000048947 */ /* 0x000fea0003800000 */
[----:B------:R-:W-:-:S04]  /*f7c0*/  DEPBAR.LE SB0, 0x0 ;  /* 0x000080000000791a */ /* 0x000fc80000000000 */
.L_x_1283:
[----:B------:R-:W-:Y:S05]  /*f7d0*/  BSYNC B0 ;  /* 0x0000000000007941 */ /* 0x000fea0003800000 */
.L_x_1282:
        /* <DEDUP_REMOVED lines=19> */
.L_x_1285:
[----:B------:R-:W-:Y:S05]  /*f910*/  BSYNC B0 ;  /* 0x0000000000007941 */ /* 0x000fea0003800000 */
.L_x_1284:
        /* <DEDUP_REMOVED lines=9> */
.L_x_1288:
[----:B------:R-:W2:Y:S04]  /*f9b0*/  LDG.E.STRONG.GPU R0, desc[UR38][R2.64] ;  /* 0x0000002602007981 */ /* 0x000ea8000c1ef900 */
[----:B--2---:R-:W-:Y:S01]  /*f9c0*/  CCTL.IVALL ;  /* 0x00000000ff00798f */ /* 0x004fe20002000000 */
[----:B------:R-:W-:Y:S05]  /*f9d0*/  YIELD ;  /* 0x0000000000007946 */ /* 0x000fea0003800000 */
[----:B------:R-:W-:-:S13]  /*f9e0*/  ISETP.NE.AND P1, PT, R0, UR22, PT ;  /* 0x0000001600007c0c */ /* 0x000fda000bf25270 */
[----:B------:R-:W-:Y:S05]  /*f9f0*/  @P1 BRA `(.L_x_1288) ;  /* 0xfffffffc00ec1947 */ /* 0x000fea000383ffff */
.L_x_1287:
[----:B------:R-:W-:Y:S05]  /*fa00*/  BSYNC B0 ;  /* 0x0000000000007941 */ /* 0x000fea0003800000 */
.L_x_1286:
[----:B------:R-:W-:-:S03]  /*fa10*/  UMOV UR14, 0xffffffff ;  /* 0xffffffff000e7882 */ /* 0x000fc60000000000 */
[----:B------:R-:W-:Y:S05]  /*fa20*/  BRA.DIV UR14, `(.L_x_1289) ;  /* 0x0000002a0ed47947 */ /* 0x000fea000b800000 */
[----:B------:R-:W-:Y:S01]  /*fa30*/  NOP ;  /* 0x0000000000007918 */ /* 0x000fe20000000000 */
.L_x_1347:
[----:B------:R-:W-:Y:S05]  /*fa40*/  WARPSYNC.ALL ;  /* 0x0000000000007948 */ /* 0x000fea0003800000 */
[----:B------:R-:W-:Y:S06]  /*fa50*/  BAR.SYNC.DEFER_BLOCKING 0xd, 0xa0 ;  /* 0x0342800000007b1d */ /* 0x000fec0000010000 */
[----:B------:R-:W-:Y:S04]  /*fa60*/  BSSY B0, `(.L_x_1290) ;  /* 0x000000d000007945 */ /* 0x000fe80003800000 */
[----:B------:R-:W-:Y:S05]  /*fa70*/  @!P0 BRA `(.L_x_1291) ;  /* 0x00000000002c8947 */ /* 0x000fea0003800000 */
[----:B------:R-:W1:Y:S01]  /*fa80*/  S2UR UR15, SR_CgaCtaId ;  /* 0x00000000000f79c3 */ /* 0x000e620000008800 */
[----:B------:R-:W-:Y:S01]  /*fa90*/  UMOV UR14, 0x400 ;  /* 0x00000400000e7882 */ /* 0x000fe20000000000 */
[----:B------:R-:W-:Y:S01]  /*faa0*/  UIADD3 UR20, UP0, UR16, 0x4000, URZ ;  /* 0x0000400010147890 */ /* 0x000fe2000ff1e03f */
[----:B------:R-:W-:Y:S01]  /*fab0*/  UMOV UR24, 0x0 ;  /* 0x0000000000187882 */ /* 0x000fe20000000000 */
[----:B------:R-:W-:Y:S02]  /*fac0*/  UMOV UR25, 0x14f00000 ;  /* 0x14f0000000197882 */ /* 0x000fe40000000000 */
[----:B------:R-:W-:Y:S02]  /*fad0*/  UIADD3.X UR21, URZ, UR17, URZ, UP0, !UPT ;  /* 0x000000113f157290 */ /* 0x000fe400087fe43f */
[----:B-1----:R-:W-:-:S03]  /*fae0*/  ULEA UR14, UR15, UR14, 0x18 ;  /* 0x0000000e0f0e7291 */ /* 0x002fc6000f8ec03f */
[----:B------:R-:W-:Y:S01]  /*faf0*/  UMOV UR15, 0x400 ;  /* 0x00000400000f7882 */ /* 0x000fe20000000000 */
[----:B------:R-:W-:-:S09]  /*fb00*/  UIADD3 UR14, UR14, 0x8000, URZ ;  /* 0x000080000e0e7890 */ /* 0x000fd2000fffe03f */
[----:B------:R1:W-:Y:S02]  /*fb10*/  UBLKRED.G.S.ADD.F32.RN [UR20], [UR14], UR15, desc[UR24] ;  /* 0x000018140e0073bb */ /* 0x0003e400080a140f */
[----:B-1----:R0:W-:Y:S02]  /*fb20*/  UTMACMDFLUSH ;  /* 0x00000000000079b7 */ /* 0x0021e40000000000 */
.L_x_1291:
[----:B------:R-:W-:Y:S05]  /*fb30*/  BSYNC B0 ;  /* 0x0000000000007941 */ /* 0x000fea0003800000 */
.L_x_1290:
        /* <DEDUP_REMOVED lines=12> */
[----:B------:R1:W-:Y:S01]  /*fc00*/  UBLKRED.G.S.ADD.F32.RN [UR20], [UR14], UR15, desc[UR24] ;  /* 0x000018140e0073bb */ /* 0x0003e200080a140f */
[----:B------:R0:W-:Y:S01]  /*fc10*/  UTMACMDFLUSH ;  /* 0x00000000000079b7 */ /* 0x0001e20000000000 */
[----:B-1----:R-:W-:-:S04]  /*fc20*/  DEPBAR.LE SB0, 0x1 ;  /* 0x000080400000791a */ /* 0x002fc80000000000 */
.L_x_1293:
[----:B------:R-:W-:Y:S05]  /*fc30*/  BSYNC B0 ;  /* 0x0000000000007941 */ /* 0x000fea0003800000 */
.L_x_1292:
[----:B------:R-:W-:Y:S06]  /*fc40*/  BAR.ARV 0xa, 0xa0 ;  /* 0x0282800000007b1d */ /* 0x000fec0000002000 */
[----:B------:R-:W-:Y:S04]  /*fc50*/  BSSY B0, `(.L_x_1294) ;  /* 0x0000003000007945 */ /* 0x000fe80003800000 */
[----:B------:R-:W-:Y:S05]  /*fc60*/  @!P0 BRA `(.L_x_1295) ;  /* 0x0000000000048947 */ /* 0x000fea0003800000 */
[----:B------:R-:W-:-:S04]  /*fc70*/  DEPBAR.LE SB0, 0x0 ;  /* 0x000080000000791a */ /* 0x000fc80000000000 */
.L_x_1295:
[----:B------:R-:W-:Y:S05]  /*fc80*/  BSYNC B0 ;  /* 0x0000000000007941 */ /* 0x000fea0003800000 */
.L_x_1294:
        /* <DEDUP_REMOVED lines=19> */
.L_x_1297:
[----:B------:R-:W-:Y:S05]  /*fdc0*/  BSYNC B0 ;  /* 0x0000000000007941 */ /* 0x000fea0003800000 */
.L_x_1296:
[----:B------:R-:W-:Y:S02]  /*fdd0*/  UIADD3 UR8, UR8, 0x2, URZ ;  /* 0x0000000208087890 */ /* 0x000fe4000fffe03f */
[----:B------:R-:W-:-:S04]  /*fde0*/  UIADD3 UR4, UR4, 0x4000, URZ ;  /* 0x0000400004047890 */ /* 0x000fc8000fffe03f */
[----:B------:R-:W-:-:S13]  /*fdf0*/  ISETP.LE.AND P1, PT, R9, UR8, PT ;  /* 0x0000000809007c0c */ /* 0x000fda000bf23270 */
[----:B------:R-:W-:Y:S05]  /*fe00*/  @!P1 BRA `(.L_x_1298) ;  /* 0xfffffff400809947 */ /* 0x000fea000383ffff */
.L_x_1259:
[----:B------:R-:W-:-:S06]  /*fe10*/  UISETP.GT.AND UP0, UPT, UR5, UR8, UPT ;  /* 0x000000080500728c */ /* 0x000fcc000bf04270 */
[----:B------:R-:W-:-:S13]  /*fe20*/  PLOP3.LUT P0, PT, PT, PT, UP0, 0x80, 0x0 ;  /* 0x000000000000781c */ /* 0x000fda0003f0f008 */
[----:B------:R-:W-:Y:S05]  /*fe30*/  @!P0 BRA `(.L_x_1189) ;  /* 0x0000002000e48947 */ /* 0x000fea0003800000 */
[----:B------:R-:W2:Y:S01]  /*fe40*/  S2R R0, SR_TID.X ;  /* 0x0000000000007919 */ /* 0x000ea20000002100 */
[----:B------:R-:W-:Y:S01]  /*fe50*/  UIADD3 UR4, UR5, -UR8, URZ ;  /* 0x8000000805047290 */ /* 0x000fe2000fffe03f */
[----:B------:R-:W-:Y:S01]  /*fe60*/  ULDC UR16, c[0x0][0x288] ;  /* 0x0000a20000107ab9 */ /* 0x000fe20000000800 */
[----:B------:R-:W-:Y:S02]  /*fe70*/  ULDC UR17, c[0x0][0x760] ;  /* 0x0001d80000117ab9 */ /* 0x000fe40000000800 */
[----:B------:R-:W-:Y:S02]  /*fe80*/  ULOP3.LUT UR4, UR4, 0x1, URZ, 0xc0, !UPT ;  /* 0x0000000104047892 */ /* 0x000fe4000f8ec03f */
[----:B------:R-:W-:Y:S02]  /*fe90*/  UIMAD UR18, UR16, UR17, URZ ;  /* 0x00000011101272a4 */ /* 0x000fe4000f8e023f */
[----:B------:R-:W-:-:S06]  /*fea0*/  UISETP.NE.U32.AND UP0, UPT, UR4, 0x1, UPT ;  /* 0x000000010400788c */ /* 0x000fcc000bf05070 */
[----:B------:R-:W-:Y:S02]  /*feb0*/  PLOP3.LUT P0, PT, PT, PT, UP0, 0x80, 0x0 ;  /* 0x000000000000781c */ /* 0x000fe40003f0f008 */
[----:B--2---:R-:W-:-:S11]  /*fec0*/  LOP3.LUT R0, R0, 0x1f, RZ, 0xc0, !PT ;  /* 0x0000001f00007812 */ /* 0x004fd600078ec0ff */
[----:B------:R-:W-:Y:S05]  /*fed0*/  @P0 BRA `(.L_x_1299) ;  /* 0x0000000000780947 */ /* 0x000fea0003800000 */
[----:B------:R-:W-:Y:S01]  /*fee0*/  UIMAD UR4, UR18, UR8, URZ ;  /* 0x00000008120472a4 */ /* 0x000fe2000f8e023f */
[----:B------:R-:W-:Y:S01]  /*fef0*/  ISETP.NE.AND P0, PT, R0, RZ, PT ;  /* 0x000000ff0000720c */ /* 0x000fe20003f05270 */
[----:B------:R-:W-:Y:S01]  /*ff00*/  ULDC.64 UR12, c[0x0][0x768] ;  /* 0x0001da00000c7ab9 */ /* 0x000fe20000000a00 */
[----:B------:R-:W-:Y:S01]  /*ff10*/  BSSY B0, `(.L_x_1300) ;  /* 0x0000019000007945 */ /* 0x000fe20003800000 */
[----:B------:R-:W-:-:S04]  /*ff20*/  UIADD3 UR6, UP0, UR4, UR9, URZ ;  /* 0x0000000904067290 */ /* 0x000fc8000ff1e03f */
[----:B------:R-:W-:Y:S02]  /*ff30*/  ULEA.HI.X.SX32 UR7, UR4, UR10, 0x1, UP0 ;  /* 0x0000000a04077291 */ /* 0x000fe400080f0e3f */
[----:B------:R-:W-:Y:S02]  /*ff40*/  ULEA UR11, UP0, UR6, UR12, 0x2 ;  /* 0x0000000c060b7291 */ /* 0x000fe4000f80103f */
[----:B------:R-:W-:Y:S02]  /*ff50*/  UIADD3 UR4, UR8, 0x1, URZ ;  /* 0x0000000108047890 */ /* 0x000fe4000fffe03f */
[----:B------:R-:W-:Y:S01]  /*ff60*/  ULEA.HI.X UR7, UR6, UR13, UR7, 0x2, UP0 ;  /* 0x0000000d06077291 */ /* 0x000fe200080f1407 */
[----:B------:R-:W-:Y:S01]  /*ff70*/  NOP ;  /* 0x0000000000007918 */ /* 0x000fe20000000000 */
[----:B------:R-:W-:Y:S10]  /*ff80*/  @P0 BRA `(.L_x_1301) ;  /* 0x0000000000440947 */ /* 0x000ff40003800000 */
        /* <DEDUP_REMOVED lines=9> */
[----:B-1----:R-:W1:Y:S01]  /*10020*/  S2R R2, SR_LANEID ;  /* 0x0000000000027919 */ /* 0x002e620000000000 */
[----:B------:R-:W-:Y:S01]  /*10030*/  VOTEU.ANY UR6, UPT, PT ;  /* 0x0000000000067886 */ /* 0x000fe200038e0100 */
[----:B------:R-:W-:Y:S01]  /*10040*/  IMAD.U32 R3, RZ, RZ, UR7 ;  /* 0x00000007ff037e24 */ /* 0x000fe2000f8e00ff */
[----:B------:R-:W-:-:S02]  /*10050*/  UFLO.U32 UR12, UR6 ;  /* 0x00000006000c72bd */ /* 0x000fc400080e0000 */
[----:B------:R-:W2:Y:S04]  /*10060*/  POPC R5, UR6 ;  /* 0x0000000600057d09 */ /* 0x000ea80008000000 */
[----:B-1----:R-:W-:Y:S01]  /*10070*/  ISETP.EQ.U32.AND P0, PT, R2, UR12, PT ;  /* 0x0000000c02007c0c */ /* 0x002fe2000bf02070 */
[----:B------:R-:W-:-:S12]  /*10080*/  IMAD.U32 R2, RZ, RZ, UR11 ;  /* 0x0000000bff027e24 */ /* 0x000fd8000f8e00ff */
[----:B--2---:R2:W-:Y:S02]  /*10090*/  @P0 REDG.E.ADD.S32.STRONG.GPU desc[UR38][R2.64], R5 ;  /* 0x000000050200098e */ /* 0x0045e4000c10e3a6 */
.L_x_1301:
[----:B------:R-:W-:Y:S05]  /*100a0*/  BSYNC B0 ;  /* 0x0000000000007941 */ /* 0x000fea0003800000 */
.L_x_1300:
[----:B------:R-:W-:Y:S05]  /*100b0*/  BRA `(.L_x_1302) ;  /* 0x0000000000047947 */ /* 0x000fea0003800000 */
.L_x_1299:
[----:B------:R-:W-:-:S05]  /*100c0*/  UMOV UR4, UR8 ;  /* 0x0000000800047c82 */ /* 0x000fca0008000000 */
.L_x_1302:
[----:B------:R-:W-:-:S04]  /*100d0*/  UIADD3 UR6, UR8, 0x1, URZ ;  /* 0x0000000108067890 */ /* 0x000fc8000fffe03f */
[----:B------:R-:W-:-:S06]  /*100e0*/  UISETP.NE.AND UP0, UPT, UR5, UR6, UPT ;  /* 0x000000060500728c */ /* 0x000fcc000bf05270 */
[----:B------:R-:W-:-:S13]  /*100f0*/  PLOP3.LUT P0, PT, PT, PT, UP0, 0x80, 0x0 ;  /* 0x000000000000781c */ /* 0x000fda0003f0f008 */
[----:B------:R-:W-:Y:S05]  /*10100*/  @!P0 BRA `(.L_x_1189) ;  /* 0x0000002000308947 */ /* 0x000fea0003800000 */
[----:B------:R-:W-:Y:S01]  /*10110*/  UIADD3 UR6, UR4, 0x1, URZ ;  /* 0x0000000104067890 */ /* 0x000fe2000fffe03f */
[----:B------:R-:W-:Y:S01]  /*10120*/  ISETP.NE.AND P1, PT, R0, RZ, PT ;  /* 0x000000ff0000720c */ /* 0x000fe20003f25270 */
[----:B------:R-:W-:Y:S02]  /*10130*/  UIMAD UR7, UR4, UR16, URZ ;  /* 0x00000010040772a4 */ /* 0x000fe4000f8e023f */
[----:B------:R-:W-:Y:S02]  /*10140*/  UIADD3 UR11, -UR5, UR4, URZ ;  /* 0x00000004050b7290 */ /* 0x000fe4000fffe13f */
[----:B------:R-:W-:Y:S02]  /*10150*/  UIMAD UR6, UR18, UR6, URZ ;  /* 0x00000006120672a4 */ /* 0x000fe4000f8e023f */
[----:B------:R-:W-:Y:S01]  /*10160*/  UIMAD UR7, UR7, UR17, URZ ;  /* 0x00000011070772a4 */ /* 0x000fe2000f8e023f */
[----:B------:R-:W-:-:S11]  /*10170*/  ULDC.64 UR20, c[0x0][0x768] ;  /* 0x0001da0000147ab9 */ /* 0x000fd60000000a00 */
.L_x_1307:
[----:B------:R-:W-:Y:S01]  /*10180*/  UIADD3 UR12, UP0, UR7, UR9, URZ ;  /* 0x00000009070c7290 */ /* 0x000fe2000ff1e03f */
[----:B------:R-:W-:-:S03]  /*10190*/  NOP ;  /* 0x0000000000007918 */ /* 0x000fc60000000000 */
[----:B------:R-:W-:Y:S01]  /*101a0*/  ULEA.HI.X.SX32 UR13, UR7, UR10, 0x1, UP0 ;  /* 0x0000000a070d7291 */ /* 0x000fe200080f0e3f */
[----:B------:R-:W-:Y:S01]  /*101b0*/  BSSY B0, `(.L_x_1303) ;  /* 0x0000015000007945 */ /* 0x000fe20003800000 */
[----:B------:R-:W-:-:S04]  /*101c0*/  ULEA UR15, UP0, UR12, UR20, 0x2 ;  /* 0x000000140c0f7291 */ /* 0x000fc8000f80103f */
[----:B------:R-:W-:Y:S01]  /*101d0*/  ULEA.HI.X UR13, UR12, UR21, UR13, 0x2, UP0 ;  /* 0x000000150c0d7291 */ /* 0x000fe200080f140d */
[----:B---34-:R-:W-:Y:S11]  /*101e0*/  @P1 BRA `(.L_x_1304) ;  /* 0x0000000000441947 */ /* 0x018ff60003800000 */
[----:B------:R-:W-:Y:S01]  /*101f0*/  @!PT LDS RZ, [RZ] ;  /* 0x00000000fffff984 */ /* 0x000fe20000000800 */
[----:B------:R-:W-:Y:S01]  /*10200*/  @!PT LDS RZ, [RZ] ;  /* 0x00000000fffff984 */ /* 0x000fe20000000800 */
[----:B------:R-:W-:Y:S01]  /*10210*/  @!PT LDS RZ, [RZ] ;  /* 0x00000000fffff984 */ /* 0x000fe20000000800 */
[----:B------:R-:W-:Y:S01]  /*10220*/  @!PT LDS RZ, [RZ] ;  /* 0x00000000fffff984 */ /* 0x000fe20000000800 */
[----:B------:R3:W-:Y:S06]  /*10230*/  MEMBAR.ALL.CTA ;  /* 0x0000000000007992 */ /* 0x0007ec0000008000 */
[----:B---3--:R-:W-:Y:S06]  /*10240*/  MEMBAR.ALL.GPU ;  /* 0x0000000000007992 */ /* 0x008fec000000a000 */
[----:B------:R-:W-:-:S00]  /*10250*/  ERRBAR ;  /* 0x00000000000079ab */ /* 0x000fc00000000000 */
[----:B------:R-:W-:Y:S06]  /*10260*/  CGAERRBAR ;  /* 0x00000000000075ab */ /* 0x000fec0000000000 */
[----:B012345:R-:W-:Y:S01]  /*10270*/  CCTL.IVALL ;  /* 0x00000000ff00798f */ /* 0x03ffe20002000000 */
[----:B------:R-:W3:Y:S01]  /*10280*/  S2R R0, SR_LANEID ;  /* 0x0000000000007919 */ /* 0x000ee20000000000 */
[----:B------:R-:W-:Y:S01]  /*10290*/  VOTEU.ANY UR12, UPT, PT ;  /* 0x00000000000c7886 */ /* 0x000fe200038e0100 */
[----:B-12---:R-:W-:Y:S01]  /*102a0*/  IMAD.U32 R2, RZ, RZ, UR15 ;  /* 0x0000000fff027e24 */ /* 0x006fe2000f8e00ff */
[----:B------:R-:W-:-:S02]  /*102b0*/  UFLO.U32 UR14, UR12 ;  /* 0x0000000c000e72bd */ /* 0x000fc400080e0000 */
[----:B------:R-:W1:Y:S01]  /*102c0*/  POPC R5, UR12 ;  /* 0x0000000c00057d09 */ /* 0x000e620008000000 */
[----:B------:R-:W-:-:S03]  /*102d0*/  IMAD.U32 R3, RZ, RZ, UR13 ;  /* 0x0000000dff037e24 */ /* 0x000fc6000f8e00ff */
[----:B---3--:R-:W-:-:S13]  /*102e0*/  ISETP.EQ.U32.AND P0, PT, R0, UR14, PT ;  /* 0x0000000e00007c0c */ /* 0x008fda000bf02070 */
[----:B-1----:R3:W-:Y:S02]  /*102f0*/  @P0 REDG.E.ADD.S32.STRONG.GPU desc[UR38][R2.64], R5 ;  /* 0x000000050200098e */ /* 0x0027e4000c10e3a6 */
.L_x_1304:
[----:B------:R-:W-:Y:S05]  /*10300*/  BSYNC B0 ;  /* 0x0000000000007941 */ /* 0x000fea0003800000 */
.L_x_1303:
[----:B------:R-:W-:Y:S01]  /*10310*/  UIADD3 UR12, UP0, UR6, UR9, URZ ;  /* 0x00000009060c7290 */ /* 0x000fe2000ff1e03f */
[----:B------:R-:W-:-:S03]  /*10320*/  NOP ;  /* 0x0000000000007918 */ /* 0x000fc60000000000 */
[----:B------:R-:W-:Y:S01]  /*10330*/  ULEA.HI.X.SX32 UR13, UR6, UR10, 0x1, UP0 ;  /* 0x0000000a060d7291 */ /* 0x000fe200080f0e3f */
[----:B------:R-:W-:Y:S01]  /*10340*/  BSSY B0, `(.L_x_1305) ;  /* 0x0000015000007945 */ /* 0x000fe20003800000 */
[----:B------:R-:W-:-:S04]  /*10350*/  ULEA UR15, UP0, UR12, UR20, 0x2 ;  /* 0x000000140c0f7291 */ /* 0x000fc8000f80103f */
[----:B------:R-:W-:Y:S01]  /*10360*/  ULEA.HI.X UR13, UR12, UR21, UR13, 0x2, UP0 ;  /* 0x000000150c0d7291 */ /* 0x000fe200080f140d */
[----:B------:R-:W-:Y:S11]  /*10370*/  @P1 BRA `(.L_x_1306) ;  /* 0x0000000000441947 */ /* 0x000ff60003800000 */
[----:B------:R-:W-:Y:S01]  /*10380*/  @!PT LDS RZ, [RZ] ;  /* 0x00000000fffff984 */ /* 0x000fe20000000800 */
[----:B------:R-:W-:Y:S01]  /*10390*/  @!PT LDS RZ, [RZ] ;  /* 0x00000000fffff984 */ /* 0x000fe20000000800 */
[----:B------:R-:W-:Y:S01]  /*103a0*/  @!PT LDS RZ, [RZ] ;  /* 0x00000000fffff984 */ /* 0x000fe20000000800 */
[----:B------:R-:W-:Y:S01]  /*103b0*/  @!PT LDS RZ, [RZ] ;  /* 0x00000000fffff984 */ /* 0x000fe20000000800 */
[----:B------:R4:W-:Y:S06]  /*103c0*/  MEMBAR.ALL.CTA ;  /* 0x0000000000007992 */ /* 0x0009ec0000008000 */
[----:B----4-:R-:W-:Y:S06]  /*103d0*/  MEMBAR.ALL.GPU ;  /* 0x0000000000007992 */ /* 0x010fec000000a000 */
[----:B------:R-:W-:-:S00]  /*103e0*/  ERRBAR ;  /* 0x00000000000079ab */ /* 0x000fc00000000000 */
[----:B------:R-:W-:Y:S06]  /*103f0*/  CGAERRBAR ;  /* 0x00000000000075ab */ /* 0x000fec0000000000 */
[----:B012345:R-:W-:Y:S01]  /*10400*/  CCTL.IVALL ;  /* 0x00000000ff00798f */ /* 0x03ffe20002000000 */
[----:B------:R-:W4:Y:S01]  /*10410*/  S2R R0, SR_LANEID ;  /* 0x0000000000007919 */ /* 0x000f220000000000 */
[----:B------:R-:W-:Y:S01]  /*10420*/  VOTEU.ANY UR12, UPT, PT ;  /* 0x00000000000c7886 */ /* 0x000fe200038e0100 */
[----:B-123--:R-:W-:Y:S01]  /*10430*/  IMAD.U32 R2, RZ, RZ, UR15 ;  /* 0x0000000fff027e24 */ /* 0x00efe2000f8e00ff */
[----:B------:R-:W-:-:S02]  /*10440*/  UFLO.U32 UR14, UR12 ;  /* 0x0000000c000e72bd */ /* 0x000fc400080e0000 */
[----:B------:R-:W1:Y:S01]  /*10450*/  POPC R5, UR12 ;  /* 0x0000000c00057d09 */ /* 0x000e620008000000 */
[----:B------:R-:W-:-:S03]  /*10460*/  IMAD.U32 R3, RZ, RZ, UR13 ;  /* 0x0000000dff037e24 */ /* 0x000fc6000f8e00ff */
[----:B----4-:R-:W-:-:S13]  /*10470*/  ISETP.EQ.U32.AND P0, PT, R0, UR14, PT ;  /* 0x0000000e00007c0c */ /* 0x010fda000bf02070 */
[----:B-1----:R4:W-:Y:S02]  /*10480*/  @P0 REDG.E.ADD.S32.STRONG.GPU desc[UR38][R2.64], R5 ;  /* 0x000000050200098e */ /* 0x0029e4000c10e3a6 */
.L_x_1306:
[----:B------:R-:W-:Y:S05]  /*10490*/  BSYNC B0 ;  /* 0x0000000000007941 */ /* 0x000fea0003800000 */
.L_x_1305:
[----:B------:R-:W-:Y:S02]  /*104a0*/  UIADD3 UR11, UR11, 0x2, URZ ;  /* 0x000000020b0b7890 */ /* 0x000fe4000fffe03f */
[----:B------:R-:W-:Y:S02]  /*104b0*/  ULEA UR6, UR18, UR6, 0x1 ;  /* 0x0000000612067291 */ /* 0x000fe4000f8e083f */
[----:B------:R-:W-:Y:S02]  /*104c0*/  ULEA UR7, UR18, UR7, 0x1 ;  /* 0x0000000712077291 */ /* 0x000fe4000f8e083f */
[----:B------:R-:W-:-:S13]  /*104d0*/  ISETP.NE.AND P0, PT, RZ, UR11, PT ;  /* 0x0000000bff007c0c */ /* 0x000fda000bf05270 */
[----:B------:R-:W-:Y:S05]  /*104e0*/  @!P0 BRA `(.L_x_1189) ;  /* 0x0000001c00388947 */ /* 0x000fea0003800000 */
[----:B------:R-:W-:Y:S05]  /*104f0*/  BRA `(.L_x_1307) ;  /* 0xfffffffc00207947 */ /* 0x000fea000383ffff */
.L_x_1256:
        /* <DEDUP_REMOVED lines=33> */
.L_x_1309:
        /* <DEDUP_REMOVED lines=42> */
.L_x_1348:
        /* <DEDUP_REMOVED lines=15> */
.L_x_1312:
        /* <DEDUP_REMOVED lines=75> */
.L_x_1323:
[----:B--234-:R-:W-:-:S04]  /*10f50*/  SHF.L.U32 R21, R11, 0x1f, RZ ;  /* 0x0000001f0b157819 */ /* 0x01cfc800000006ff */
[----:B------:R-:W1:Y:S02]  /*10f60*/  SYNCS.PHASECHK.TRANS64.TRYWAIT P1, [R16+URZ+0x30c40], R21 ;  /* 0x030c4015100075a7 */ /* 0x000e64000802017f */
[----:B-1----:R-:W-:Y:S05]  /*10f70*/  @!P1 BRA `(.L_x_1315) ;  /* 0x0000001400b09947 */ /* 0x002fea0003800000 */
.L_x_1349:
[----:B------:R-:W-:Y:S05]  /*10f80*/  @P0 BRA `(.L_x_1316) ;  /* 0x0000000000140947 */ /* 0x000fea0003800000 */
[----:B------:R-:W-:Y:S01]  /*10f90*/  ISETP.NE.AND P1, PT, R6, RZ, PT ;  /* 0x000000ff0600720c */ /* 0x000fe20003f25270 */
[----:B------:R-:W-:-:S04]  /*10fa0*/  IMAD.MOV.U32 R3, RZ, RZ, 0x4200 ;  /* 0x00004200ff037424 */ /* 0x000fc800078e00ff */
[----:B------:R2:W-:Y:S08]  /*10fb0*/  SYNCS.ARRIVE.TRANS64 RZ, [R16+URZ+0x30c30], R3 ;  /* 0x030c300310ff79a7 */ /* 0x0005f0000800003f */
[----:B------:R-:W-:Y:S05]  /*10fc0*/  @!P1 BRA `(.L_x_1316) ;  /* 0x0000000000049947 */ /* 0x000fea0003800000 */
[----:B------:R-:W-:Y:S01]  /*10fd0*/  BPT.TRAP 0x1 ;  /* 0x000000040000795c */ /* 0x000fe20000300000 */
.L_x_1316:
        /* <DEDUP_REMOVED lines=29> */
.L_x_1350:
[----:B------:R-:W-:Y:S05]  /*111b0*/  @P0 BRA `(.L_x_1318) ;  /* 0x0000000000140947 */ /* 0x000fea0003800000 */
[----:B------:R-:W-:Y:S01]  /*111c0*/  ISETP.NE.AND P1, PT, R6, RZ, PT ;  /* 0x000000ff0600720c */ /* 0x000fe20003f25270 */
[----:B------:R-:W-:-:S04]  /*111d0*/  IMAD.MOV.U32 R2, RZ, RZ, 0x4200 ;  /* 0x00004200ff027424 */ /* 0x000fc800078e00ff */
[----:B------:R3:W-:Y:S08]  /*111e0*/  SYNCS.ARRIVE.TRANS64 RZ, [R16+URZ+0x30c18], R2 ;  /* 0x030c180210ff79a7 */ /* 0x0007f0000800003f */
[----:B------:R-:W-:Y:S05]  /*111f0*/  @!P1 BRA `(.L_x_1318) ;  /* 0x0000000000049947 */ /* 0x000fea0003800000 */
[----:B------:R-:W-:Y:S01]  /*11200*/  BPT.TRAP 0x1 ;  /* 0x000000040000795c */ /* 0x000fe20000300000 */
.L_x_1318:
        /* <DEDUP_REMOVED lines=29> */
.L_x_1351:
[----:B------:R-:W-:Y:S05]  /*113e0*/  @P0 BRA `(.L_x_1320) ;  /* 0x0000000000140947 */ /* 0x000fea0003800000 */
[----:B------:R-:W-:Y:S01]  /*113f0*/  ISETP.NE.AND P1, PT, R6, RZ, PT ;  /* 0x000000ff0600720c */ /* 0x000fe20003f25270 */
[----:B-123--:R-:W-:-:S04]  /*11400*/  IMAD.MOV.U32 R21, RZ, RZ, 0x4200 ;  /* 0x00004200ff157424 */ /* 0x00efc800078e00ff */
[----:B------:R4:W-:Y:S08]  /*11410*/  SYNCS.ARRIVE.TRANS64 RZ, [R16+URZ+0x30c38], R21 ;  /* 0x030c381510ff79a7 */ /* 0x0009f0000800003f */
[----:B------:R-:W-:Y:S05]  /*11420*/  @!P1 BRA `(.L_x_1320) ;  /* 0x0000000000049947 */ /* 0x000fea0003800000 */
[----:B------:R-:W-:Y:S01]  /*11430*/  BPT.TRAP 0x1 ;  /* 0x000000040000795c */ /* 0x000fe20000300000 */
.L_x_1320:
        /* <DEDUP_REMOVED lines=24> */
.L_x_1353:
[----:B------:R-:W-:Y:S05]  /*115c0*/  @P0 BRA `(.L_x_1322) ;  /* 0x0000000000140947 */ /* 0x000fea0003800000 */
[----:B------:R-:W-:Y:S01]  /*115d0*/  ISETP.NE.AND P1, PT, R6, RZ, PT ;  /* 0x000000ff0600720c */ /* 0x000fe20003f25270 */
[----:B------:R-:W-:-:S04]  /*115e0*/  IMAD.MOV.U32 R5, RZ, RZ, 0x4200 ;  /* 0x00004200ff057424 */ /* 0x000fc800078e00ff */
[----:B------:R1:W-:Y:S08]  /*115f0*/  SYNCS.ARRIVE.TRANS64 RZ, [R16+URZ+0x30c10], R5 ;  /* 0x030c100510ff79a7 */ /* 0x0003f0000800003f */
[----:B------:R-:W-:Y:S05]  /*11600*/  @!P1 BRA `(.L_x_1322) ;  /* 0x0000000000049947 */ /* 0x000fea0003800000 */
[----:B------:R-:W-:Y:S01]  /*11610*/  BPT.TRAP 0x1 ;  /* 0x000000040000795c */ /* 0x000fe20000300000 */
.L_x_1322:
        /* <DEDUP_REMOVED lines=30> */
.L_x_1314:
[----:B------:R-:W2:Y:S02]  /*11800*/  LDL.LU R4, [R1+0x4] ;  /* 0x0000040001047983 */ /* 0x000ea40000300800 */
[----:B--2---:R-:W-:Y:S02]  /*11810*/  ISETP.NE.AND P1, PT, R4, RZ, PT ;  /* 0x000000ff0400720c */ /* 0x004fe40003f25270 */
[----:B------:R2:W5:Y:S11]  /*11820*/  LDL R4, [R1] ;  /* 0x0000000001047983 */ /* 0x0005760000100800 */
[----:B--2---:R-:W-:Y:S05]  /*11830*/  @!P1 BRA `(.L_x_1313) ;  /* 0x0000000400109947 */ /* 0x004fea0003800000 */
[----:B------:R-:W-:-:S04]  /*11840*/  SHF.L.U32 R13, R11, 0x1f, RZ ;  /* 0x0000001f0b0d7819 */ /* 0x000fc800000006ff */
[----:B------:R-:W1:Y:S02]  /*11850*/  SYNCS.PHASECHK.TRANS64.TRYWAIT P1, [R16+URZ+0x30c40], R13 ;  /* 0x030c400d100075a7 */ /* 0x000e64000802017f */
[----:B-1----:R-:W-:Y:S05]  /*11860*/  @!P1 BRA `(.L_x_1324) ;  /* 0x0000000c00c89947 */ /* 0x002fea0003800000 */
.L_x_1354:
[----:B------:R-:W-:Y:S05]  /*11870*/  @P0 BRA `(.L_x_1325) ;  /* 0x0000000000140947 */ /* 0x000fea0003800000 */
[----:B------:R-:W-:Y:S01]  /*11880*/  ISETP.NE.AND P1, PT, R6, RZ, PT ;  /* 0x000000ff0600720c */ /* 0x000fe20003f25270 */
[----:B------:R-:W-:-:S04]  /*11890*/  IMAD.MOV.U32 R5, RZ, RZ, 0x4200 ;  /* 0x00004200ff057424 */ /* 0x000fc800078e00ff */
[----:B------:R2:W-:Y:S08]  /*118a0*/  SYNCS.ARRIVE.TRANS64 RZ, [R16+URZ+0x30c30], R5 ;  /* 0x030c300510ff79a7 */ /* 0x0005f0000800003f */
[----:B------:R-:W-:Y:S05]  /*118b0*/  @!P1 BRA `(.L_x_1325) ;  /* 0x0000000000049947 */ /* 0x000fea0003800000 */
[----:B------:R-:W-:Y:S01]  /*118c0*/  BPT.TRAP 0x1 ;  /* 0x000000040000795c */ /* 0x000fe20000300000 */
.L_x_1325:
        /* <DEDUP_REMOVED lines=26> */
.L_x_1355:
[----:B------:R-:W-:Y:S05]  /*11a70*/  @P0 BRA `(.L_x_1327) ;  /* 0x0000000000140947 */ /* 0x000fea0003800000 */
[----:B------:R-:W-:Y:S01]  /*11a80*/  ISETP.NE.AND P0, PT, R6, RZ, PT ;  /* 0x000000ff0600720c */ /* 0x000fe20003f05270 */
[----:B------:R-:W-:-:S04]  /*11a90*/  IMAD.MOV.U32 R5, RZ, RZ, 0x4200 ;  /* 0x00004200ff057424 */ /* 0x000fc800078e00ff */
[----:B------:R2:W-:Y:S08]  /*11aa0*/  SYNCS.ARRIVE.TRANS64 RZ, [R16+URZ+0x30c18], R5 ;  /* 0x030c180510ff79a7 */ /* 0x0005f0000800003f */
[----:B------:R-:W-:Y:S05]  /*11ab0*/  @!P0 BRA `(.L_x_1327) ;  /* 0x0000000000048947 */ /* 0x000fea0003800000 */
[----:B------:R-:W-:Y:S01]  /*11ac0*/  BPT.TRAP 0x1 ;  /* 0x000000040000795c */ /* 0x000fe20000300000 */
.L_x_1327:
        /* <DEDUP_REMOVED lines=27> */
.L_x_1313:
[----:B------:R-:W2:Y:S01]  /*11c80*/  S2R R0, SR_TID.X ;  /* 0x0000000000007919 */ /* 0x000ea20000002100 */
[----:B------:R-:W-:Y:S01]  /*11c90*/  IMAD R3, R19, 0x8, R16 ;  /* 0x0000000813037824 */ /* 0x000fe200078e0210 */
[----:B--2---:R-:W-:Y:S02]  /*11ca0*/  LOP3.LUT R2, R0, 0x7f, RZ, 0xc0, !PT ;  /* 0x0000007f00027812 */ /* 0x004fe400078ec0ff */
[----:B------:R-:W-:Y:S02]  /*11cb0*/  SHF.L.U32 R0, R11, 0x1f, RZ ;  /* 0x0000001f0b007819 */ /* 0x000fe400000006ff */
[----:B------:R-:W-:Y:S02]  /*11cc0*/  ISETP.NE.AND P1, PT, R2, RZ, PT ;  /* 0x000000ff0200720c */ /* 0x000fe40003f25270 */
[----:B------:R-:W2:Y:S02]  /*11cd0*/  SYNCS.PHASECHK.TRANS64.TRYWAIT P0, [R3+URZ+0x30c40], R0 ;  /* 0x030c4000030075a7 */ /* 0x000ea4000800017f */
[----:B--2---:R-:W-:Y:S09]  /*11ce0*/  @!P0 BRA `(.L_x_1328) ;  /* 0x0000000800d08947 */ /* 0x004ff20003800000 */
.L_x_1356:
[----:B------:R-:W-:Y:S05]  /*11cf0*/  @P1 BRA `(.L_x_1329) ;  /* 0x0000000000181947 */ /* 0x000fea0003800000 */
[----:B------:R-:W1:Y:S01]  /*11d00*/  S2R R2, SR_TID.X ;  /* 0x0000000000027919 */ /* 0x000e620000002100 */
[----:B--2---:R-:W-:-:S04]  /*11d10*/  IMAD.MOV.U32 R0, RZ, RZ, 0x4200 ;  /* 0x00004200ff007424 */ /* 0x004fc800078e00ff */
[----:B------:R2:W-:Y:S01]  /*11d20*/  SYNCS.ARRIVE.TRANS64 RZ, [R3+URZ+0x30c30], R0 ;  /* 0x030c300003ff79a7 */ /* 0x0005e2000800003f */
[----:B-1----:R-:W-:-:S13]  /*11d30*/  LOP3.LUT P0, RZ, R2, 0x1f, RZ, 0xc0, !PT ;  /* 0x0000001f02ff7812 */ /* 0x002fda000780c0ff */
[----:B--2---:R-:W-:Y:S05]  /*11d40*/  @!P0 BRA `(.L_x_1329) ;  /* 0x0000000000048947 */ /* 0x004fea0003800000 */
[----:B------:R-:W-:Y:S01]  /*11d50*/  BPT.TRAP 0x1 ;  /* 0x000000040000795c */ /* 0x000fe20000300000 */
.L_x_1329:
        /* <DEDUP_REMOVED lines=33> */
.L_x_1310:
[----:B------:R-:W-:Y:S05]  /*11f70*/  BSYNC B0 ;  /* 0x0000000000007941 */ /* 0x000fea0003800000 */
.L_x_1308:
[----:B------:R-:W-:-:S03]  /*11f80*/  UMOV UR8, 0xffffffff ;  /* 0xffffffff00087882 */ /* 0x000fc60000000000 */
[----:B------:R-:W-:Y:S05]  /*11f90*/  BRA.DIV UR8, `(.L_x_1330) ;  /* 0x0000000a08387947 */ /* 0x000fea000b800000 */
[----:B------:R-:W-:-:S13]  /*11fa0*/  ELECT P6, URZ, PT ;  /* 0x00000000003f782f */ /* 0x000fda00038c0000 */
.L_x_1359:
[----:B------:R-:W-:Y:S05]  /*11fb0*/  @!P6 BRA `(.L_x_1189) ;  /* 0x000000000084e947 */ /* 0x000fea0003800000 */
[----:B------:R-:W-:-:S06]  /*11fc0*/  ULOP3.LUT UR8, UR36, 0x2, URZ, 0xfc, !UPT ;  /* 0x0000000224087892 */ /* 0x000fcc000f8efc3f */
[----:B------:R-:W-:-:S05]  /*11fd0*/  IMAD.U32 R0, RZ, RZ, UR8 ;  /* 0x00000008ff007e24 */ /* 0x000fca000f8e00ff */
[----:B------:R-:W-:-:S13]  /*11fe0*/  ISETP.NE.AND P2, PT, R0, 0x3, PT ;  /* 0x000000030000780c */ /* 0x000fda0003f45270 */
[----:B------:R-:W-:Y:S05]  /*11ff0*/  @!P2 BRA `(.L_x_1331) ;  /* 0x000000000004a947 */ /* 0x000fea0003800000 */
[----:B------:R-:W-:Y:S01]  /*12000*/  BPT.TRAP 0x1 ;  /* 0x000000040000795c */ /* 0x000fe20000300000 */
.L_x_1331:
        /* <DEDUP_REMOVED lines=15> */
.L_x_1360:
[----:B------:R-:W2:Y:S02]  /*12100*/  SYNCS.PHASECHK.TRANS64.TRYWAIT P0, [R3+URZ], R0 ;  /* 0x00000000030075a7 */ /* 0x000ea4000800017f */
[----:B--2---:R-:W-:Y:S05]  /*12110*/  @!P0 BRA `(.L_x_1333) ;  /* 0x00000008000c8947 */ /* 0x004fea0003800000 */
.L_x_1361:
[----:B------:R-:W-:Y:S05]  /*12120*/  @!P2 BRA `(.L_x_1334) ;  /* 0x000000000004a947 */ /* 0x000fea0003800000 */
[----:B------:R-:W-:Y:S01]  /*12130*/  BPT.TRAP 0x1 ;  /* 0x000000040000795c */ /* 0x000fe20000300000 */
.L_x_1334:
[----:B--2---:R-:W-:-:S04]  /*12140*/  VIADD R3, R7, 0x30c40 ;  /* 0x00030c4007037836 */ /* 0x004fc80000000000 */
[----:B------:R-:W-:-:S04]  /*12150*/  IMAD R2, R2, 0x8, R3 ;  /* 0x0000000802027824 */ /* 0x000fc800078e0203 */
[----:B------:R-:W2:Y:S02]  /*12160*/  SYNCS.PHASECHK.TRANS64.TRYWAIT P0, [R2+URZ], R5 ;  /* 0x00000005020075a7 */ /* 0x000ea4000800017f */
[----:B--2---:R-:W-:Y:S05]  /*12170*/  @!P0 BRA `(.L_x_1335) ;  /* 0x0000000800088947 */ /* 0x004fea0003800000 */
.L_x_1362:
[----:B------:R-:W-:-:S07]  /*12180*/  IMAD R3, R4, 0x8, R3 ;  /* 0x0000000804037824 */ /* 0x000fce00078e0203 */
.L_x_1336:
[----:B---3--:R3:W4:Y:S02]  /*12190*/  SYNCS.PHASECHK.TRANS64.TRYWAIT P0, [R3+URZ], R0 ;  /* 0x00000000030075a7 */ /* 0x008724000800017f */
[----:B----4-:R-:W-:Y:S05]  /*121a0*/  @!P0 NANOSLEEP.SYNCS 0x989680 ;  /* 0x009896800000895d */ /* 0x010fea0003900000 */
[----:B------:R-:W4:Y:S02]  /*121b0*/  @!P0 SYNCS.PHASECHK.TRANS64 P0, [R3+URZ], R0 ;  /* 0x00000000030085a7 */ /* 0x000f24000800007f */
[----:B----4-:R-:W-:Y:S05]  /*121c0*/  @!P0 BRA `(.L_x_1336) ;  /* 0xfffffffc00f08947 */ /* 0x010fea000383ffff */
.L_x_1189:
[----:B------:R-:W-:Y:S05]  /*121d0*/  BSYNC B6 ;  /* 0x0000000000067941 */ /* 0x000fea0003800000 */
.L_x_1186:
[----:B------:R-:W-:Y:S05]  /*121e0*/  EXIT ;  /* 0x000000000000794d */ /* 0x000fea0003800000 */
.L_x_1196:
[----:B------:R-:W-:Y:S02]  /*121f0*/  IMAD.MOV.U32 R13, RZ, RZ, R10 ;  /* 0x000000ffff0d7224 */ /* 0x000fe400078e000a */
[----:B------:R-:W-:Y:S02]  /*12200*/  IMAD.MOV.U32 R12, RZ, RZ, RZ ;  /* 0x000000ffff0c7224 */ /* 0x000fe400078e00ff */
[----:B------:R-:W-:Y:S02]  /*12210*/  IMAD.MOV.U32 R11, RZ, RZ, 0x1f ;  /* 0x0000001fff0b7424 */ /* 0x000fe400078e00ff */
[----:B------:R-:W-:-:S07]  /*12220*/  IMAD.MOV.U32 R15, RZ, RZ, -0x1 ;  /* 0xffffffffff0f7424 */ /* 0x000fce00078e00ff */
[----:B------:R-:W-:Y:S05]  /*12230*/  WARPSYNC.COLLECTIVE R15, `(.L_x_1337) ;  /* 0x000000000f087348 */ /* 0x000fea0003c00000 */
[----:B------:R1:W2:Y:S02]  /*12240*/  SHFL.IDX P6, R14, R13, R12, R11 ;  /* 0x0000000c0d0e7389 */ /* 0x0002a400000c000b */
[----:B-12---:R-:W-:Y:S01]  /*12250*/  ENDCOLLECTIVE ;  /* 0x000000000000791b */ /* 0x006fe20003800000 */
.L_x_1337:
[----:B------:R-:W-:Y:S05]  /*12260*/  BRA `(.L_x_1338) ;  /* 0xfffffeec00587947 */ /* 0x000fea000383ffff */
.L_x_1198:
[----:B--2---:R2:W3:Y:S02]  /*12270*/  SYNCS.PHASECHK.TRANS64.TRYWAIT P0, [R222+URZ+0x30c00], R11 ;  /* 0x030c000bde0075a7 */ /* 0x0044e4000800017f */
[----:B---3--:R-:W-:Y:S05]  /*12280*/  @!P0 NANOSLEEP.SYNCS 0x989680 ;  /* 0x009896800000895d */ /* 0x008fea0003900000 */
[----:B------:R-:W3:Y:S02]  /*12290*/  @!P0 SYNCS.PHASECHK.TRANS64 P0, [R222+URZ+0x30c00], R11 ;  /* 0x030c000bde0085a7 */ /* 0x000ee4000800007f */
[----:B---3--:R-:W-:Y:S05]  /*122a0*/  @!P0 BRA `(.L_x_1198) ;  /* 0xfffffffc00f08947 */ /* 0x008fea000383ffff */
[----:B------:R-:W-:Y:S05]  /*122b0*/  BRA `(.L_x_1197) ;  /* 0xfffffeec00a07947 */ /* 0x000fea000383ffff */
.L_x_1203:
[----:B--2---:R2:W3:Y:S02]  /*122c0*/  SYNCS.PHASECHK.TRANS64.TRYWAIT P0, [R8+URZ+0x30c10], R21 ;  /* 0x030c1015080075a7 */ /* 0x0044e4000800017f */
[----:B---3--:R-:W-:Y:S05]  /*122d0*/  @!P0 NANOSLEEP.SYNCS 0x989680 ;  /* 0x009896800000895d */ /* 0x008fea0003900000 */
[----:B------:R-:W3:Y:S02]  /*122e0*/  @!P0 SYNCS.PHASECHK.TRANS64 P0, [R8+URZ+0x30c10], R21 ;  /* 0x030c1015080085a7 */ /* 0x000ee4000800007f */
[----:B---3--:R-:W-:Y:S05]  /*122f0*/  @!P0 BRA `(.L_x_1203) ;  /* 0xfffffffc00f08947 */ /* 0x008fea000383ffff */
[----:B------:R-:W-:Y:S05]  /*12300*/  BRA `(.L_x_1202) ;  /* 0xfffffef400d47947 */ /* 0x000fea000383ffff */
.L_x_1207:
[----:B------:R1:W1:Y:S02]  /*12310*/  SYNCS.PHASECHK.TRANS64.TRYWAIT P0, [R8+URZ+0x30c30], R21 ;  /* 0x030c3015080075a7 */ /* 0x000264000800017f */
[----:B-1----:R-:W-:Y:S05]  /*12320*/  @!P0 NANOSLEEP.SYNCS 0x989680 ;  /* 0x009896800000895d */ /* 0x002fea0003900000 */
[----:B------:R-:W1:Y:S02]  /*12330*/  @!P0 SYNCS.PHASECHK.TRANS64 P0, [R8+URZ+0x30c30], R21 ;  /* 0x030c3015080085a7 */ /* 0x000e64000800007f */
[----:B-1----:R-:W-:Y:S05]  /*12340*/  @!P0 BRA `(.L_x_1207) ;  /* 0xfffffffc00f08947 */ /* 0x002fea000383ffff */
[----:B------:R-:W-:Y:S05]  /*12350*/  BRA `(.L_x_1206) ;  /* 0xfffffef800d87947 */ /* 0x000fea000383ffff */
.L_x_1215:
[----:B--2---:R2:W3:Y:S02]  /*12360*/  SYNCS.PHASECHK.TRANS64.TRYWAIT P1, [R6+URZ+0x30c10], R11 ;  /* 0x030c100b060075a7 */ /* 0x0044e4000802017f */
[----:B---3--:R-:W-:Y:S05]  /*12370*/  @!P1 NANOSLEEP.SYNCS 0x989680 ;  /* 0x009896800000995d */ /* 0x008fea0003900000 */
[----:B------:R-:W3:Y:S02]  /*12380*/  @!P1 SYNCS.PHASECHK.TRANS64 P1, [R6+URZ+0x30c10], R11 ;  /* 0x030c100b060095a7 */ /* 0x000ee4000802007f */
[----:B---3--:R-:W-:Y:S05]  /*12390*/  @!P1 BRA `(.L_x_1215) ;  /* 0xfffffffc00f09947 */ /* 0x008fea000383ffff */
[----:B------:R-:W-:Y:S05]  /*123a0*/  BRA `(.L_x_1214) ;  /* 0xffffff3800447947 */ /* 0x000fea000383ffff */
.L_x_1219:
[----:B------:R1:W1:Y:S02]  /*123b0*/  SYNCS.PHASECHK.TRANS64.TRYWAIT P1, [R6+URZ+0x30c30], R11 ;  /* 0x030c300b060075a7 */ /* 0x000264000802017f */
[----:B-1----:R-:W-:Y:S05]  /*123c0*/  @!P1 NANOSLEEP.SYNCS 0x989680 ;  /* 0x009896800000995d */ /* 0x002fea0003900000 */
[----:B------:R-:W1:Y:S02]  /*123d0*/  @!P1 SYNCS.PHASECHK.TRANS64 P1, [R6+URZ+0x30c30], R11 ;  /* 0x030c300b060095a7 */ /* 0x000e64000802007f */
[----:B-1----:R-:W-:Y:S05]  /*123e0*/  @!P1 BRA `(.L_x_1219) ;  /* 0xfffffffc00f09947 */ /* 0x002fea000383ffff */
[----:B------:R-:W-:Y:S05]  /*123f0*/  BRA `(.L_x_1218) ;  /* 0xffffff3c00547947 */ /* 0x000fea000383ffff */
.L_x_1227:
[----:B--2---:R2:W3:Y:S02]  /*12400*/  SYNCS.PHASECHK.TRANS64.TRYWAIT P0, [R7+URZ+0x30c10], R18 ;  /* 0x030c1012070075a7 */ /* 0x0044e4000800017f */
[----:B---3--:R-:W-:Y:S05]  /*12410*/  @!P0 NANOSLEEP.SYNCS 0x989680 ;  /* 0x009896800000895d */ /* 0x008fea0003900000 */
[----:B------:R-:W3:Y:S02]  /*12420*/  @!P0 SYNCS.PHASECHK.TRANS64 P0, [R7+URZ+0x30c10], R18 ;  /* 0x030c1012070085a7 */ /* 0x000ee4000800007f */
[----:B---3--:R-:W-:Y:S05]  /*12430*/  @!P0 BRA `(.L_x_1227) ;  /* 0xfffffffc00f08947 */ /* 0x008fea000383ffff */
[----:B------:R-:W-:Y:S05]  /*12440*/  BRA `(.L_x_1226) ;  /* 0xffffff7000887947 */ /* 0x000fea000383ffff */
.L_x_1231:
[----:B------:R1:W1:Y:S02]  /*12450*/  SYNCS.PHASECHK.TRANS64.TRYWAIT P0, [R7+URZ+0x30c30], R18 ;  /* 0x030c3012070075a7 */ /* 0x000264000800017f */
[----:B-1----:R-:W-:Y:S05]  /*12460*/  @!P0 NANOSLEEP.SYNCS 0x989680 ;  /* 0x009896800000895d */ /* 0x002fea0003900000 */
[----:B------:R-:W1:Y:S02]  /*12470*/  @!P0 SYNCS.PHASECHK.TRANS64 P0, [R7+URZ+0x30c30], R18 ;  /* 0x030c3012070085a7 */ /* 0x000e64000800007f */
[----:B-1----:R-:W-:Y:S05]  /*12480*/  @!P0 BRA `(.L_x_1231) ;  /* 0xfffffffc00f08947 */ /* 0x002fea000383ffff */
[----:B------:R-:W-:Y:S05]  /*12490*/  BRA `(.L_x_1230) ;  /* 0xffffff74009c7947 */ /* 0x000fea000383ffff */
.L_x_1264:
[----:B------:R-:W-:Y:S01]  /*124a0*/  BSSY B0, `(.L_x_1339) ;  /* 0x0000005000007945 */ /* 0x000fe20003800000 */
[----:B------:R-:W-:-:S07]  /*124b0*/  IMAD.MOV.U32 R15, RZ, RZ, -0x1 ;  /* 0xffffffffff0f7424 */ /* 0x000fce00078e00ff */
[----:B------:R-:W-:Y:S05]  /*124c0*/  WARPSYNC.COLLECTIVE R15, `(.L_x_1340) ;  /* 0x000000000f087348 */ /* 0x000fea0003c00000 */
[----:B------:R-:W-:Y:S01]  /*124d0*/  NOP ;  /* 0x0000000000007918 */ /* 0x000fe20000000000 */
[----:B------:R-:W-:Y:S01]  /*124e0*/  ENDCOLLECTIVE ;  /* 0x000000000000791b */ /* 0x000fe20003800000 */
.L_x_1340:
[----:B------:R-:W-:Y:S05]  /*124f0*/  BSYNC B0 ;  /* 0x0000000000007941 */ /* 0x000fea0003800000 */
.L_x_1339:
[----:B------:R-:W-:Y:S05]  /*12500*/  BRA `(.L_x_1341) ;  /* 0xffffffc800747947 */ /* 0x000fea000383ffff */
.L_x_1277:
[----:B------:R-:W-:Y:S01]  /*12510*/  BSSY B0, `(.L_x_1342) ;  /* 0x0000005000007945 */ /* 0x000fe20003800000 */
[----:B------:R-:W-:-:S07]  /*12520*/  IMAD.MOV.U32 R15, RZ, RZ, -0x1 ;  /* 0xffffffffff0f7424 */ /* 0x000fce00078e00ff */
[----:B------:R-:W-:Y:S05]  /*12530*/  WARPSYNC.COLLECTIVE R15, `(.L_x_1343) ;  /* 0x000000000f087348 */ /* 0x000fea0003c00000 */
[----:B------:R-:W-:Y:S01]  /*12540*/  NOP ;  /* 0x0000000000007918 */ /* 0x000fe20000000000 */
[----:B------:R-:W-:Y:S01]  /*12550*/  ENDCOLLECTIVE ;  /* 0x000000000000791b */ /* 0x000fe20003800000 */
.L_x_1343:
[----:B------:R-:W-:Y:S05]  /*12560*/  BSYNC B0 ;  /* 0x0000000000007941 */ /* 0x000fea0003800000 */
.L_x_1342:
[----:B------:R-:W-:Y:S05]  /*12570*/  BRA `(.L_x_1344) ;  /* 0xffffffcc00f47947 */ /* 0x000fea000383ffff */
.L_x_1289:
[----:B------:R-:W-:Y:S01]  /*12580*/  BSSY B0, `(.L_x_1345) ;  /* 0x0000005000007945 */ /* 0x000fe20003800000 */
[----:B------:R-:W-:-:S07]  /*12590*/  IMAD.MOV.U32 R15, RZ, RZ, -0x1 ;  /* 0xffffffffff0f7424 */ /* 0x000fce00078e00ff */
[----:B------:R-:W-:Y:S05]  /*125a0*/  WARPSYNC.COLLECTIVE R15, `(.L_x_1346) ;  /* 0x000000000f087348 */ /* 0x000fea0003c00000 */
[----:B------:R-:W-:Y:S01]  /*125b0*/  NOP ;  /* 0x0000000000007918 */ /* 0x000fe20000000000 */
[----:B------:R-:W-:Y:S01]  /*125c0*/  ENDCOLLECTIVE ;  /* 0x000000000000791b */ /* 0x000fe20003800000 */
.L_x_1346:
[----:B------:R-:W-:Y:S05]  /*125d0*/  BSYNC B0 ;  /* 0x0000000000007941 */ /* 0x000fea0003800000 */
.L_x_1345:
[----:B------:R-:W-:Y:S05]  /*125e0*/  BRA `(.L_x_1347) ;  /* 0xffffffd400147947 */ /* 0x000fea000383ffff */
.L_x_1311:
[----:B-1----:R1:W2:Y:S02]  /*125f0*/  SYNCS.PHASECHK.TRANS64.TRYWAIT P0, [R16+URZ+0x30c20], R3 ;  /* 0x030c2003100075a7 */ /* 0x0022a4000800017f */
[----:B--2---:R-:W-:Y:S05]  /*12600*/  @!P0 NANOSLEEP.SYNCS 0x989680 ;  /* 0x009896800000895d */ /* 0x004fea0003900000 */
[----:B------:R-:W2:Y:S02]  /*12610*/  @!P0 SYNCS.PHASECHK.TRANS64 P0, [R16+URZ+0x30c20], R3 ;  /* 0x030c2003100085a7 */ /* 0x000ea4000800007f */
[----:B--2---:R-:W-:Y:S05]  /*12620*/  @!P0 BRA `(.L_x_1311) ;  /* 0xfffffffc00f08947 */ /* 0x004fea000383ffff */
[----:B------:R-:W-:Y:S05]  /*12630*/  BRA `(.L_x_1348) ;  /* 0xffffffe000dc7947 */ /* 0x000fea000383ffff */
.L_x_1315:
[----:B-1----:R1:W2:Y:S02]  /*12640*/  SYNCS.PHASECHK.TRANS64.TRYWAIT P1, [R16+URZ+0x30c40], R21 ;  /* 0x030c4015100075a7 */ /* 0x0022a4000802017f */
[----:B--2---:R-:W-:Y:S05]  /*12650*/  @!P1 NANOSLEEP.SYNCS 0x989680 ;  /* 0x009896800000995d */ /* 0x004fea0003900000 */
[----:B------:R-:W2:Y:S02]  /*12660*/  @!P1 SYNCS.PHASECHK.TRANS64 P1, [R16+URZ+0x30c40], R21 ;  /* 0x030c4015100095a7 */ /* 0x000ea4000802007f */
[----:B--2---:R-:W-:Y:S05]  /*12670*/  @!P1 BRA `(.L_x_1315) ;  /* 0xfffffffc00f09947 */ /* 0x004fea000383ffff */
[----:B------:R-:W-:Y:S05]  /*12680*/  BRA `(.L_x_1349) ;  /* 0xffffffe8003c7947 */ /* 0x000fea000383ffff */
.L_x_1317:
[----:B--2---:R2:W3:Y:S02]  /*12690*/  SYNCS.PHASECHK.TRANS64.TRYWAIT P1, [R16+URZ+0x30c28], R21 ;  /* 0x030c2815100075a7 */ /* 0x0044e4000802017f */
[----:B---3--:R-:W-:Y:S05]  /*126a0*/  @!P1 NANOSLEEP.SYNCS 0x989680 ;  /* 0x009896800000995d */ /* 0x008fea0003900000 */
[----:B------:R-:W3:Y:S02]  /*126b0*/  @!P1 SYNCS.PHASECHK.TRANS64 P1, [R16+URZ+0x30c28], R21 ;  /* 0x030c2815100095a7 */ /* 0x000ee4000802007f */
[----:B---3--:R-:W-:Y:S05]  /*126c0*/  @!P1 BRA `(.L_x_1317) ;  /* 0xfffffffc00f09947 */ /* 0x008fea000383ffff */
[----:B------:R-:W-:Y:S05]  /*126d0*/  BRA `(.L_x_1350) ;  /* 0xffffffe800b47947 */ /* 0x000fea000383ffff */
.L_x_1319:
[----:B---3--:R3:W4:Y:S02]  /*126e0*/  SYNCS.PHASECHK.TRANS64.TRYWAIT P1, [R16+URZ+0x30c48], R21 ;  /* 0x030c4815100075a7 */ /* 0x008724000802017f */
[----:B----4-:R-:W-:Y:S05]  /*126f0*/  @!P1 NANOSLEEP.SYNCS 0x989680 ;  /* 0x009896800000995d */ /* 0x010fea0003900000 */
[----:B------:R-:W4:Y:S02]  /*12700*/  @!P1 SYNCS.PHASECHK.TRANS64 P1, [R16+URZ+0x30c48], R21 ;  /* 0x030c4815100095a7 */ /* 0x000f24000802007f */
[----:B----4-:R-:W-:Y:S05]  /*12710*/  @!P1 BRA `(.L_x_1319) ;  /* 0xfffffffc00f09947 */ /* 0x010fea000383ffff */
[----:B------:R-:W-:Y:S05]  /*12720*/  BRA `(.L_x_1351) ;  /* 0xffffffec002c7947 */ /* 0x000fea000383ffff */
.L_x_1321:
[----:B------:R-:W-:-:S07]  /*12730*/  SHF.L.U32 R5, R11, 0x1f, RZ ;  /* 0x0000001f0b057819 */ /* 0x000fce00000006ff */
.L_x_1352:
[----:B------:R1:W1:Y:S02]  /*12740*/  SYNCS.PHASECHK.TRANS64.TRYWAIT P1, [R16+URZ+0x30c20], R5 ;  /* 0x030c2005100075a7 */ /* 0x000264000802017f */
[----:B-1----:R-:W-:Y:S05]  /*12750*/  @!P1 NANOSLEEP.SYNCS 0x989680 ;  /* 0x009896800000995d */ /* 0x002fea0003900000 */
[----:B------:R-:W1:Y:S02]  /*12760*/  @!P1 SYNCS.PHASECHK.TRANS64 P1, [R16+URZ+0x30c20], R5 ;  /* 0x030c2005100095a7 */ /* 0x000e64000802007f */
[----:B-1----:R-:W-:Y:S05]  /*12770*/  @!P1 BRA `(.L_x_1352) ;  /* 0xfffffffc00f09947 */ /* 0x002fea000383ffff */
[----:B------:R-:W-:Y:S05]  /*12780*/  BRA `(.L_x_1353) ;  /* 0xffffffec008c7947 */ /* 0x000fea000383ffff */
.L_x_1324:
[----:B-1----:R1:W2:Y:S02]  /*12790*/  SYNCS.PHASECHK.TRANS64.TRYWAIT P1, [R16+URZ+0x30c40], R13 ;  /* 0x030c400d100075a7 */ /* 0x0022a4000802017f */
[----:B--2---:R-:W-:Y:S05]  /*127a0*/  @!P1 NANOSLEEP.SYNCS 0x989680 ;  /* 0x009896800000995d */ /* 0x004fea0003900000 */
[----:B------:R-:W2:Y:S02]  /*127b0*/  @!P1 SYNCS.PHASECHK.TRANS64 P1, [R16+URZ+0x30c40], R13 ;  /* 0x030c400d100095a7 */ /* 0x000ea4000802007f */
[----:B--2---:R-:W-:Y:S05]  /*127c0*/  @!P1 BRA `(.L_x_1324) ;  /* 0xfffffffc00f09947 */ /* 0x004fea000383ffff */
[----:B------:R-:W-:Y:S05]  /*127d0*/  BRA `(.L_x_1354) ;  /* 0xfffffff000247947 */ /* 0x000fea000383ffff */
.L_x_1326:
[----:B-1----:R1:W2:Y:S02]  /*127e0*/  SYNCS.PHASECHK.TRANS64.TRYWAIT P1, [R16+URZ+0x30c28], R13 ;  /* 0x030c280d100075a7 */ /* 0x0022a4000802017f */
[----:B--2---:R-:W-:Y:S05]  /*127f0*/  @!P1 NANOSLEEP.SYNCS 0x989680 ;  /* 0x009896800000995d */ /* 0x004fea0003900000 */
[----:B------:R-:W2:Y:S02]  /*12800*/  @!P1 SYNCS.PHASECHK.TRANS64 P1, [R16+URZ+0x30c28], R13 ;  /* 0x030c280d100095a7 */ /* 0x000ea4000802007f */
[----:B--2---:R-:W-:Y:S05]  /*12810*/  @!P1 BRA `(.L_x_1326) ;  /* 0xfffffffc00f09947 */ /* 0x004fea000383ffff */
[----:B------:R-:W-:Y:S05]  /*12820*/  BRA `(.L_x_1355) ;  /* 0xfffffff000907947 */ /* 0x000fea000383ffff */
.L_x_1328:
[----:B--2---:R2:W1:Y:S02]  /*12830*/  SYNCS.PHASECHK.TRANS64.TRYWAIT P0, [R3+URZ+0x30c40], R0 ;  /* 0x030c4000030075a7 */ /* 0x004464000800017f */
[----:B-1----:R-:W-:Y:S05]  /*12840*/  @!P0 NANOSLEEP.SYNCS 0x989680 ;  /* 0x009896800000895d */ /* 0x002fea0003900000 */
[----:B------:R-:W1:Y:S02]  /*12850*/  @!P0 SYNCS.PHASECHK.TRANS64 P0, [R3+URZ+0x30c40], R0 ;  /* 0x030c4000030085a7 */ /* 0x000e64000800007f */
[----:B-1----:R-:W-:Y:S05]  /*12860*/  @!P0 BRA `(.L_x_1328) ;  /* 0xfffffffc00f08947 */ /* 0x002fea000383ffff */
[----:B------:R-:W-:Y:S05]  /*12870*/  BRA `(.L_x_1356) ;  /* 0xfffffff4001c7947 */ /* 0x000fea000383ffff */
.L_x_1330:
[----:B------:R-:W-:Y:S01]  /*12880*/  BSSY B0, `(.L_x_1357) ;  /* 0x0000006000007945 */ /* 0x000fe20003800000 */
[----:B------:R-:W-:-:S07]  /*12890*/  IMAD.MOV.U32 R15, RZ, RZ, -0x1 ;  /* 0xffffffffff0f7424 */ /* 0x000fce00078e00ff */
[----:B------:R-:W-:Y:S05]  /*128a0*/  WARPSYNC.COLLECTIVE R15, `(.L_x_1358) ;  /* 0x000000000f0c7348 */ /* 0x000fea0003c00000 */
[----:B------:R-:W-:Y:S02]  /*128b0*/  ELECT P6, UR62, PT ;  /* 0x00000000003e782f */ /* 0x000fe400038c0000 */
[----:B------:R-:W-:Y:S01]  /*128c0*/  MOV R14, UR62 ;  /* 0x0000003e000e7c02 */ /* 0x000fe20008000f00 */
[----:B------:R-:W-:Y:S10]  /*128d0*/  ENDCOLLECTIVE ;  /* 0x000000000000791b */ /* 0x000ff40003800000 */
.L_x_1358:
[----:B------:R-:W-:Y:S05]  /*128e0*/  BSYNC B0 ;  /* 0x0000000000007941 */ /* 0x000fea0003800000 */
.L_x_1357:
[----:B------:R-:W-:Y:S05]  /*128f0*/  BRA `(.L_x_1359) ;  /* 0xfffffff400ac7947 */ /* 0x000fea000383ffff */
.L_x_1332:
[----:B-1----:R1:W2:Y:S02]  /*12900*/  SYNCS.PHASECHK.TRANS64.TRYWAIT P0, [R6+URZ], R5 ;  /* 0x00000005060075a7 */ /* 0x0022a4000800017f */
[----:B--2---:R-:W-:Y:S05]  /*12910*/  @!P0 NANOSLEEP.SYNCS 0x989680 ;  /* 0x009896800000895d */ /* 0x004fea0003900000 */
[----:B------:R-:W2:Y:S02]  /*12920*/  @!P0 SYNCS.PHASECHK.TRANS64 P0, [R6+URZ], R5 ;  /* 0x00000005060085a7 */ /* 0x000ea4000800007f */
[----:B--2---:R-:W-:Y:S05]  /*12930*/  @!P0 BRA `(.L_x_1332) ;  /* 0xfffffffc00f08947 */ /* 0x004fea000383ffff */
[----:B------:R-:W-:Y:S05]  /*12940*/  BRA `(.L_x_1360) ;  /* 0xfffffff400ec7947 */ /* 0x000fea000383ffff */
.L_x_1333:
[----:B--2---:R2:W3:Y:S02]  /*12950*/  SYNCS.PHASECHK.TRANS64.TRYWAIT P0, [R3+URZ], R0 ;  /* 0x00000000030075a7 */ /* 0x0044e4000800017f */
[----:B---3--:R-:W-:Y:S05]  /*12960*/  @!P0 NANOSLEEP.SYNCS 0x989680 ;  /* 0x009896800000895d */ /* 0x008fea0003900000 */
[----:B------:R-:W3:Y:S02]  /*12970*/  @!P0 SYNCS.PHASECHK.TRANS64 P0, [R3+URZ], R0 ;  /* 0x00000000030085a7 */ /* 0x000ee4000800007f */
[----:B---3--:R-:W-:Y:S05]  /*12980*/  @!P0 BRA `(.L_x_1333) ;  /* 0xfffffffc00f08947 */ /* 0x008fea000383ffff */
[----:B------:R-:W-:Y:S05]  /*12990*/  BRA `(.L_x_1361) ;  /* 0xfffffff400e07947 */ /* 0x000fea000383ffff */
.L_x_1335:
[----:B--2---:R2:W3:Y:S02]  /*129a0*/  SYNCS.PHASECHK.TRANS64.TRYWAIT P0, [R2+URZ], R5 ;  /* 0x00000005020075a7 */ /* 0x0044e4000800017f */
[----:B---3--:R-:W-:Y:S05]  /*129b0*/  @!P0 NANOSLEEP.SYNCS 0x989680 ;  /* 0x009896800000895d */ /* 0x008fea0003900000 */
[----:B------:R-:W3:Y:S02]  /*129c0*/  @!P0 SYNCS.PHASECHK.TRANS64 P0, [R2+URZ], R5 ;  /* 0x00000005020085a7 */ /* 0x000ee4000800007f */
[----:B---3--:R-:W-:Y:S05]  /*129d0*/  @!P0 BRA `(.L_x_1335) ;  /* 0xfffffffc00f08947 */ /* 0x008fea000383ffff */
[----:B------:R-:W-:Y:S05]  /*129e0*/  BRA `(.L_x_1362) ;  /* 0xfffffff400e47947 */ /* 0x000fea000383ffff */
.L_x_1363:
        /* <DEDUP_REMOVED lines=9> */
.L_x_3702:


//--------------------- .text._ZN7cutlass13device_kernelIN5flash11enable_sm90INS1_16FlashAttnBwdSm90INS1_25CollectiveMainloopBwdSm90ILi2ELi2ELi2EN4cute5tupleIJNS5_1CILi1EEES8_S8_EEENS6_IJNS7_ILi128EEESA_NS7_ILi64EEEEEENS_10bfloat16_tEfNS_4arch4Sm90ELb0ELb1ELb0ELb0ELb0ELb1ELb0ELb0ELi2ELi1ELi2ELi2ELb0EEENS1_24CollectiveEpilogueBwdGQAISC_fSF_Li256ELb0ELb0EEENS1_19SingleTileSchedulerILb0ELb0ELb0ELi128EEEEEEEEEvNT_6ParamsE --------------------------
	.section	.text._ZN7cutlass13device_kernelIN5flash11enable_sm90INS1_16FlashAttnBwdSm90INS1_25CollectiveMainloopBwdSm90ILi2ELi2ELi2EN4cute5tupleIJNS5_1CILi1EEES8_S8_EEENS6_IJNS7_ILi128EEESA_NS7_ILi64EEEEEENS_10bfloat16_tEfNS_4arch4Sm90ELb0ELb1ELb0ELb0ELb0ELb1ELb0ELb0ELi2ELi1ELi2ELi2ELb0EEENS1_24CollectiveEpilogueBwdGQAISC_fSF_Li256ELb0ELb0EEENS1_19SingleTileSchedulerILb0ELb0ELb0ELi128EEEEEEEEEvNT_6ParamsE,"ax",@progbits
	.align	128
.text._ZN7cutlass13device_kernelIN5flash11enable_sm90INS1_16FlashAttnBwdSm90INS1_25CollectiveMainloopBwdSm90ILi2ELi2ELi2EN4cute5tupleIJNS5_1CILi1EEES8_S8_EEENS6_IJNS7_ILi128EEESA_NS7_ILi64EEEEEENS_10bfloat16_tEfNS_4arch4Sm90ELb0ELb1ELb0ELb0ELb0ELb1ELb0ELb0ELi2ELi1ELi2ELi2ELb0EEENS1_24CollectiveEpilogueBwdGQAISC_fSF_Li256ELb0ELb0EEENS1_19SingleTileSchedulerILb0ELb0ELb0ELi128EEEEEEEEEvNT_6ParamsE:
        .type           _ZN7cutlass13device_kernelIN5flash11enable_sm90INS1_16FlashAttnBwdSm90INS1_25CollectiveMainloopBwdSm90ILi2ELi2ELi2EN4cute5tupleIJNS5_1CILi1EEES8_S8_EEENS6_IJNS7_ILi128EEESA_NS7_ILi64EEEEEENS_10bfloat16_tEfNS_4arch4Sm90ELb0ELb1ELb0ELb0ELb0ELb1ELb0ELb0ELi2ELi1ELi2ELi2ELb0EEENS1_24CollectiveEpilogueBwdGQAISC_fSF_Li256ELb0ELb0EEENS1_19SingleTileSchedulerILb0ELb0ELb0ELi128EEEEEEEEEvNT_6ParamsE,@function
        .size           _ZN7cutlass13device_kernelIN5flash11enable_sm90INS1_16FlashAttnBwdSm90INS1_25CollectiveMainloopBwdSm90ILi2ELi2ELi2EN4cute5tupleIJNS5_1CILi1EEES8_S8_EEENS6_IJNS7_ILi128EEESA_NS7_ILi64EEEEEENS_10bfloat16_tEfNS_4arch4Sm90ELb0ELb1ELb0ELb0ELb0ELb1ELb0ELb0ELi2ELi1ELi2ELi2ELb0EEENS1_24CollectiveEpilogueBwdGQAISC_fSF_Li256ELb0ELb0EEENS1_19SingleTileSchedulerILb0ELb0ELb0ELi128EEEEEEEEEvNT_6ParamsE,(.L_x_3703 - _ZN7cutlass13device_kernelIN5flash11enable_sm90INS1_16FlashAttnBwdSm90INS1_25CollectiveMainloopBwdSm90ILi2ELi2ELi2EN4cute5tupleIJNS5_1CILi1EEES8_S8_EEENS6_IJNS7_ILi128EEESA_NS7_ILi64EEEEEENS_10bfloat16_tEfNS_4arch4Sm90ELb0ELb1ELb0ELb0ELb0ELb1ELb0ELb0ELi2ELi1ELi2ELi2ELb0EEENS1_24CollectiveEpilogueBwdGQAISC_fSF_Li256ELb0ELb0EEENS1_19SingleTileSchedulerILb0ELb0ELb0ELi128EEEEEEEEEvNT_6ParamsE)
        .other          _ZN7cutlass13device_kernelIN5flash11enable_sm90INS1_16FlashAttnBwdSm90INS1_25CollectiveMainloopBwdSm90ILi2ELi2ELi2EN4cute5tupleIJNS5_1CILi1EEES8_S8_EEENS6_IJNS7_ILi128EEESA_NS7_ILi64EEEEEENS_10bfloat16_tEfNS_4arch4Sm90ELb0ELb1ELb0ELb0ELb0ELb1ELb0ELb0ELi2ELi1ELi2ELi2ELb0EEENS1_24CollectiveEpilogueBwdGQAISC_fSF_Li256ELb0ELb0EEENS1_19SingleTileSchedulerILb0ELb0ELb0ELi128EEEEEEEEEvNT_6ParamsE,@"STO_CUDA_ENTRY STV_DEFAULT"
_ZN7cutlass13device_kernelIN5flash11enable_sm90INS1_16FlashAttnBwdSm90INS1_25CollectiveMainloopBwdSm90ILi2ELi2ELi2EN4cute5tupleIJNS5_1CILi1EEES8_S8_EEENS6_IJNS7_ILi128EEESA_NS7_ILi64EEEEEENS_10bfloat16_tEfNS_4arch4Sm90ELb0ELb1ELb0ELb0ELb0ELb1ELb0ELb0ELi2ELi1ELi2ELi2ELb0EEENS1_24CollectiveEpilogueBwdGQAISC_fSF_Li256ELb0ELb0EEENS1_19SingleTileSchedulerILb0ELb0ELb0ELi128EEEEEEEEEvNT_6ParamsE:
        /* <DEDUP_REMOVED lines=24> */
.L_x_1365:
[----:B------:R-:W-:Y:S05]  /*0180*/  BSYNC B0 ;  /* 0x0000000000007941 */ /* 0x000fea0003800000 */
.L_x_1364:
        /* <DEDUP_REMOVED lines=37> */
.L_x_1366:
        /* <DEDUP_REMOVED lines=22> */
.L_x_1367:
[----:B------:R-:W-:Y:S01]  /*0540*/  PLOP3.LUT P0, PT, PT, PT, UP0, 0x80, 0x0 ;  /* 0x000000000000781c */ /* 0x000fe20003f0f008 */
[----:B------:R-:W-:Y:S01]  /*0550*/  NOP ;  /* 0x0000000000007918 */ /* 0x000fe20000000000 */
[----:B------:R-:W-:Y:S01]  /*0560*/  BSSY B6, `(.L_x_1368) ;  /* 0x0001006000067945 */ /* 0x000fe20003800000 */
[----:B-12-4-:R-:W-:Y:S10]  /*0570*/  BAR.SYNC.DEFER_BLOCKING 0x0 ;  /* 0x0000000000007b1d */ /* 0x016ff40000010000 */
[----:B------:R-:W-:Y:S05]  /*0580*/  @!P0 BRA `(.L_x_1369) ;  /* 0x000000d400ac8947 */ /* 0x000fea0003800000 */
.L_x_1370:
        /* <DEDUP_REMOVED lines=71> */
.L_x_1372:
        /* <DEDUP_REMOVED lines=28> */
.L_x_1375:
        /* <DEDUP_REMOVED lines=15> */
.L_x_1374:
        /* <DEDUP_REMOVED lines=22> */
.L_x_1377:
        /* <DEDUP_REMOVED lines=15> */
.L_x_1376:
[----:B------:R-:W-:Y:S01]  /*0f00*/  SHF.R.S32.HI R5, RZ, 0x1f, R16 ;  /* 0x0000001fff057819 */ /* 0x000fe20000011410 */
[----:B------:R-:W-:-:S03]  /*0f10*/  UMOV UR4, 0xffffffff ;  /* 0xffffffff00047882 */ /* 0x000fc60000000000 */
[----:B------:R-:W-:-:S04]  /*0f20*/  LEA.HI R0, R5, R16, RZ, 0x7 ;  /* 0x0000001005007211 */ /* 0x000fc800078f38ff */
[----:B------:R-:W-:Y:S01]  /*0f30*/  SHF.R.S32.HI R10, RZ, 0x7, R0 ;  /* 0x00000007ff0a7819 */ /* 0x000fe20000011400 */
[----:B------:R-:W-:Y:S06]  /*0f40*/  BRA.DIV UR4, `(.L_x_1378) ;  /* 0x000000f604a47947 */ /* 0x000fec000b800000 */
[----:B------:R1:W2:Y:S02]  /*0f50*/  SHFL.IDX PT, R14, R10, RZ, 0x1f ;  /* 0x00001fff0a0e7589 */ /* 0x0002a400000e0000 */
.L_x_1474:
        /* <DEDUP_REMOVED lines=23> */
.L_x_1379:
        /* <DEDUP_REMOVED lines=63> */
[----:B------:R-:W-:Y:S01]  /*14c0*/  UIMAD UR4, UR39, -0x80, UR6 ;  /* 0xffffff80270478a4 */ /* 0x000fe2000f8e0206 */
[--C-:B------:R-:W-:Y:S02]  /*14d0*/  SHF.R.S32.HI R6, RZ, 0x2, R9.reuse ;  /* 0x00000002ff067819 */ /* 0x100fe40000011409 */
[----:B------:R-:W-:Y:S02]  /*14e0*/  CS2R R182, SRZ ;  /* 0x0000000000b67805 */ /* 0x000fe4000001ff00 */
[----:B------:R-:W-:Y:S01]  /*14f0*/  SHF.R.S32.HI R9, RZ, 0x1f, R9 ;  /* 0x0000001fff097819 */ /* 0x000fe20000011409 */
[----:B------:R-:W-:Y:S01]  /*1500*/  IMAD.IADD R7, R16, 0x1, -R7 ;  /* 0x0000000110077824 */ /* 0x000fe200078e0a07 */
[----:B------:R-:W-:Y:S02]  /*1510*/  LEA.HI R8, R8, R10, RZ, 0x5 ;  /* 0x0000000a08087211 */ /* 0x000fe400078f28ff */
[----:B------:R-:W-:-:S02]  /*1520*/  CS2R R180, SRZ ;  /* 0x0000000000b47805 */ /* 0x000fc4000001ff00 */
[----:B------:R-:W-:Y:S02]  /*1530*/  LEA.HI R9, R9, R6, RZ, 0x3 ;  /* 0x0000000609097211 */ /* 0x000fe400078f18ff */
[----:B------:R-:W-:Y:S02]  /*1540*/  CS2R R178, SRZ ;  /* 0x0000000000b27805 */ /* 0x000fe4000001ff00 */
[----:B------:R-:W-:Y:S02]  /*1550*/  SHF.R.S32.HI R0, RZ, 0x1f, R7 ;  /* 0x0000001fff007819 */ /* 0x000fe40000011407 */
[----:B------:R-:W-:Y:S02]  /*1560*/  CS2R R176, SRZ ;  /* 0x0000000000b07805 */ /* 0x000fe4000001ff00 */
[----:B------:R-:W-:Y:S02]  /*1570*/  LOP3.LUT R9, R9, 0xfffffff8, RZ, 0xc0, !PT ;  /* 0xfffffff809097812 */ /* 0x000fe400078ec0ff */
[----:B------:R-:W-:-:S02]  /*1580*/  CS2R R174, SRZ ;  /* 0x0000000000ae7805 */ /* 0x000fc4000001ff00 */
[CC--:B------:R-:W-:Y:S02]  /*1590*/  LEA.HI R4, R0.reuse, R7.reuse, RZ, 0x3 ;  /* 0x0000000700047211 */ /* 0x0c0fe400078f18ff */
[----:B------:R-:W-:Y:S02]  /*15a0*/  CS2R R172, SRZ ;  /* 0x0000000000ac7805 */ /* 0x000fe4000001ff00 */
[----:B------:R-:W-:Y:S01]  /*15b0*/  LEA.HI R7, R0, R7, RZ, 0x2 ;  /* 0x0000000700077211 */ /* 0x000fe200078f10ff */
[----:B------:R-:W-:Y:S01]  /*15c0*/  IMAD.IADD R6, R6, 0x1, -R9 ;  /* 0x0000000106067824 */ /* 0x000fe200078e0a09 */
[--C-:B------:R-:W-:Y:S02]  /*15d0*/  SHF.R.S32.HI R0, RZ, 0x3, R4.reuse ;  /* 0x00000003ff007819 */ /* 0x100fe40000011404 */
[----:B------:R-:W-:Y:S02]  /*15e0*/  CS2R R170, SRZ ;  /* 0x0000000000aa7805 */ /* 0x000fe4000001ff00 */
[----:B------:R-:W-:-:S02]  /*15f0*/  SHF.R.S32.HI R9, RZ, 0x1f, R4 ;  /* 0x0000001fff097819 */ /* 0x000fc40000011404 */
[----:B------:R-:W-:Y:S02]  /*1600*/  CS2R R168, SRZ ;  /* 0x0000000000a87805 */ /* 0x000fe4000001ff00 */
[----:B------:R-:W-:Y:S02]  /*1610*/  SHF.R.S32.HI R4, RZ, 0x2, R7 ;  /* 0x00000002ff047819 */ /* 0x000fe40000011407 */
[----:B------:R-:W-:Y:S02]  /*1620*/  CS2R R166, SRZ ;  /* 0x0000000000a67805 */ /* 0x000fe4000001ff00 */
[----:B------:R-:W-:Y:S02]  /*1630*/  LEA.HI R9, R9, R0, RZ, 0x4 ;  /* 0x0000000009097211 */ /* 0x000fe400078f20ff */
[----:B------:R-:W-:Y:S02]  /*1640*/  CS2R R164, SRZ ;  /* 0x0000000000a47805 */ /* 0x000fe4000001ff00 */
[----:B------:R-:W-:-:S02]  /*1650*/  LEA.HI R7, R7, R4, RZ, 0x1 ;  /* 0x0000000407077211 */ /* 0x000fc400078f08ff */
[----:B------:R-:W-:Y:S02]  /*1660*/  CS2R R162, SRZ ;  /* 0x0000000000a27805 */ /* 0x000fe4000001ff00 */
[----:B--2---:R-:W-:Y:S02]  /*1670*/  SHF.R.S32.HI R11, RZ, 0x5, R8 ;  /* 0x00000005ff0b7819 */ /* 0x004fe40000011408 */
[----:B------:R-:W-:Y:S02]  /*1680*/  CS2R R160, SRZ ;  /* 0x0000000000a07805 */ /* 0x000fe4000001ff00 */
[----:B------:R-:W-:Y:S02]  /*1690*/  LEA.HI R10, R12, R12, RZ, 0x1 ;  /* 0x0000000c0c0a7211 */ /* 0x000fe400078f08ff */
[----:B------:R-:W-:Y:S02]  /*16a0*/  CS2R R158, SRZ ;  /* 0x00000000009e7805 */ /* 0x000fe4000001ff00 */
[----:B------:R-:W-:Y:S01]  /*16b0*/  LOP3.LUT R7, R7, 0xfffffffe, RZ, 0xc0, !PT ;  /* 0xfffffffe07077812 */ /* 0x000fe200078ec0ff */
[----:B------:R-:W-:Y:S01]  /*16c0*/  IMAD R11, R11, 0x10, R6 ;  /* 0x000000100b0b7824 */ /* 0x000fe200078e0206 */
[----:B------:R-:W-:Y:S01]  /*16d0*/  LOP3.LUT R9, R9, 0x1ffffff0, RZ, 0xc0, !PT ;  /* 0x1ffffff009097812 */ /* 0x000fe200078ec0ff */
[C---:B------:R-:W-:Y:S01]  /*16e0*/  VIADD R6, R4.reuse, 0x8 ;  /* 0x0000000804067836 */ /* 0x040fe20000000000 */
[----:B------:R-:W-:Y:S01]  /*16f0*/  LEA.HI R5, R5, R16, RZ, 0x2 ;  /* 0x0000001005057211 */ /* 0x000fe200078f10ff */
[----:B------:R-:W-:Y:S01]  /*1700*/  IMAD.IADD R7, R4, 0x1, -R7 ;  /* 0x0000000104077824 */ /* 0x000fe200078e0a07 */
[----:B------:R-:W-:Y:S01]  /*1710*/  LOP3.LUT R10, R10, 0x3fffffe, RZ, 0xc0, !PT ;  /* 0x03fffffe0a0a7812 */ /* 0x000fe200078ec0ff */
[----:B------:R-:W-:Y:S01]  /*1720*/  IMAD.IADD R0, R0, 0x1, -R9 ;  /* 0x0000000100007824 */ /* 0x000fe200078e0a09 */
[----:B------:R-:W-:-:S02]  /*1730*/  LOP3.LUT R5, R5, 0xfffffffc, RZ, 0xc0, !PT ;  /* 0xfffffffc05057812 */ /* 0x000fc400078ec0ff */
[----:B------:R-:W-:Y:S02]  /*1740*/  CS2R R156, SRZ ;  /* 0x00000000009c7805 */ /* 0x000fe4000001ff00 */
[----:B------:R-:W-:Y:S01]  /*1750*/  LEA.HI R8, R6, R6, RZ, 0x1 ;  /* 0x0000000606087211 */ /* 0x000fe200078f08ff */
[----:B------:R-:W-:Y:S01]  /*1760*/  IMAD.IADD R10, R12, 0x1, -R10 ;  /* 0x000000010c0a7824 */ /* 0x000fe200078e0a0a */
[----:B------:R-:W-:Y:S01]  /*1770*/  CS2R R154, SRZ ;  /* 0x00000000009a7805 */ /* 0x000fe2000001ff00 */
[----:B------:R-:W-:Y:S01]  /*1780*/  IMAD R229, R0, 0x8, R7 ;  /* 0x0000000800e57824 */ /* 0x000fe200078e0207 */
[----:B------:R-:W-:Y:S01]  /*1790*/  LOP3.LUT R9, R8, 0xfffffffe, RZ, 0xc0, !PT ;  /* 0xfffffffe08097812 */ /* 0x000fe200078ec0ff */
[----:B------:R-:W1:Y:S01]  /*17a0*/  S2R R7, SR_CTAID.X ;  /* 0x0000000000077919 */ /* 0x000e620000002500 */
[----:B------:R-:W-:Y:S01]  /*17b0*/  IMAD.IADD R5, R16, 0x1, -R5 ;  /* 0x0000000110057824 */ /* 0x000fe200078e0a05 */
[----:B------:R-:W-:Y:S01]  /*17c0*/  CS2R R152, SRZ ;  /* 0x0000000000987805 */ /* 0x000fe2000001ff00 */
[----:B------:R-:W-:Y:S01]  /*17d0*/  IMAD R16, R10, 0x40, R11 ;  /* 0x000000400a107824 */ /* 0x000fe200078e020b */
[--C-:B------:R-:W-:Y:S01]  /*17e0*/  SHF.R.S32.HI R11, RZ, 0x1f, R8.reuse ;  /* 0x0000001fff0b7819 */ /* 0x100fe20000011408 */
[C---:B------:R-:W-:Y:S01]  /*17f0*/  VIADD R10, R4.reuse, 0x10 ;  /* 0x00000010040a7836 */ /* 0x040fe20000000000 */
[----:B------:R-:W-:Y:S01]  /*1800*/  CS2R R214, SRZ ;  /* 0x0000000000d67805 */ /* 0x000fe2000001ff00 */
[----:B------:R-:W-:Y:S01]  /*1810*/  VIADD R12, R4, 0x18 ;  /* 0x00000018040c7836 */ /* 0x000fe20000000000 */
[----:B------:R-:W-:Y:S01]  /*1820*/  SHF.R.S32.HI R4, RZ, 0x1, R8 ;  /* 0x00000001ff047819 */ /* 0x000fe20000011408 */
[----:B------:R-:W-:Y:S01]  /*1830*/  IMAD.IADD R9, R6, 0x1, -R9 ;  /* 0x0000000106097824 */ /* 0x000fe200078e0a09 */
[----:B------:R-:W-:Y:S01]  /*1840*/  LEA.HI R6, R10, R10, RZ, 0x1 ;  /* 0x0000000a0a067211 */ /* 0x000fe200078f08ff */
[----:B------:R-:W-:Y:S01]  /*1850*/  IMAD.MOV.U32 R0, RZ, RZ, RZ ;  /* 0x000000ffff007224 */ /* 0x000fe200078e00ff */
[----:B------:R-:W-:-:S02]  /*1860*/  LEA.HI R14, R12, R12, RZ, 0x1 ;  /* 0x0000000c0c0e7211 */ /* 0x000fc400078f08ff */
[----:B------:R-:W-:Y:S02]  /*1870*/  CS2R R212, SRZ ;  /* 0x0000000000d47805 */ /* 0x000fe4000001ff00 */
[----:B------:R-:W-:Y:S02]  /*1880*/  LOP3.LUT R13, R6, 0xfffffffe, RZ, 0xc0, !PT ;  /* 0xfffffffe060d7812 */ /* 0x000fe400078ec0ff */
[----:B------:R-:W-:Y:S02]  /*1890*/  CS2R R210, SRZ ;  /* 0x0000000000d27805 */ /* 0x000fe4000001ff00 */
[--C-:B------:R-:W-:Y:S02]  /*18a0*/  SHF.R.S32.HI R8, RZ, 0x1, R6.reuse ;  /* 0x00000001ff087819 */ /* 0x100fe40000011406 */
[----:B------:R-:W-:Y:S02]  /*18b0*/  CS2R R208, SRZ ;  /* 0x0000000000d07805 */ /* 0x000fe4000001ff00 */
[----:B------:R-:W-:Y:S01]  /*18c0*/  SHF.R.S32.HI R15, RZ, 0x1f, R6 ;  /* 0x0000001fff0f7819 */ /* 0x000fe20000011406 */
[----:B------:R-:W-:Y:S01]  /*18d0*/  IMAD.IADD R13, R10, 0x1, -R13 ;  /* 0x000000010a0d7824 */ /* 0x000fe200078e0a0d */
        /* <DEDUP_REMOVED lines=8> */
[----:B------:R-:W-:Y:S02]  /*1960*/  LEA.HI R15, R15, R8, RZ, 0x4 ;  /* 0x000000080f0f7211 */ /* 0x000fe400078f20ff */
[----:B------:R-:W-:Y:S02]  /*1970*/  CS2R R198, SRZ ;  /* 0x0000000000c67805 */ /* 0x000fe4000001ff00 */
[----:B------:R-:W-:Y:S02]  /*1980*/  LOP3.LUT R17, R14, 0xfffffffe, RZ, 0xc0, !PT ;  /* 0xfffffffe0e117812 */ /* 0x000fe400078ec0ff */
[----:B------:R-:W-:Y:S02]  /*1990*/  CS2R R196, SRZ ;  /* 0x0000000000c47805 */ /* 0x000fe4000001ff00 */
[----:B------:R-:W-:-:S02]  /*19a0*/  LOP3.LUT R19, R10, 0x1ffffff0, RZ, 0xc0, !PT ;  /* 0x1ffffff00a137812 */ /* 0x000fc400078ec0ff */
[----:B------:R-:W-:Y:S02]  /*19b0*/  CS2R R194, SRZ ;  /* 0x0000000000c27805 */ /* 0x000fe4000001ff00 */
[----:B------:R-:W-:Y:S01]  /*19c0*/  LOP3.LUT R11, R11, 0x1ffffff0, RZ, 0xc0, !PT ;  /* 0x1ffffff00b0b7812 */ /* 0x000fe200078ec0ff */
[----:B------:R-:W-:Y:S01]  /*19d0*/  IMAD.IADD R17, R12, 0x1, -R17 ;  /* 0x000000010c117824 */ /* 0x000fe200078e0a11 */
[----:B------:R-:W-:Y:S01]  /*19e0*/  LOP3.LUT R15, R15, 0x1ffffff0, RZ, 0xc0, !PT ;  /* 0x1ffffff00f0f7812 */ /* 0x000fe200078ec0ff */
[----:B------:R-:W-:Y:S01]  /*19f0*/  IMAD.IADD R6, R6, 0x1, -R19 ;  /* 0x0000000106067824 */ /* 0x000fe200078e0a13 */
[----:B------:R-:W-:Y:S01]  /*1a00*/  CS2R R192, SRZ ;  /* 0x0000000000c07805 */ /* 0x000fe2000001ff00 */
[----:B------:R-:W-:Y:S01]  /*1a10*/  IMAD.IADD R4, R4, 0x1, -R11 ;  /* 0x0000000104047824 */ /* 0x000fe200078e0a0b */
[----:B------:R-:W-:Y:S01]  /*1a20*/  CS2R R190, SRZ ;  /* 0x0000000000be7805 */ /* 0x000fe2000001ff00 */
[----:B------:R-:W-:Y:S01]  /*1a30*/  IMAD.IADD R226, R8, 0x1, -R15 ;  /* 0x0000000108e27824 */ /* 0x000fe200078e0a0f */
[----:B------:R-:W-:Y:S01]  /*1a40*/  CS2R R188, SRZ ;  /* 0x0000000000bc7805 */ /* 0x000fe2000001ff00 */
[----:B------:R-:W-:Y:S01]  /*1a50*/  IMAD R225, R6, 0x8, R17 ;  /* 0x0000000806e17824 */ /* 0x000fe200078e0211 */
[----:B------:R-:W-:Y:S01]  /*1a60*/  CS2R R186, SRZ ;  /* 0x0000000000ba7805 */ /* 0x000fe2000001ff00 */
[----:B------:R-:W-:Y:S01]  /*1a70*/  IMAD R227, R4, 0x8, R9 ;  /* 0x0000000804e37824 */ /* 0x000fe200078e0209 */
[----:B------:R-:W-:Y:S01]  /*1a80*/  CS2R R184, SRZ ;  /* 0x0000000000b87805 */ /* 0x000fe2000001ff00 */
[----:B-1----:R-:W-:Y:S01]  /*1a90*/  IMAD R6, R7, -0x80, -R16 ;  /* 0xffffff8007067824 */ /* 0x002fe200078e0a10 */
[----:B------:R-:W-:Y:S01]  /*1aa0*/  IADD3 R7, -R16, UR4, RZ ;  /* 0x0000000410077c10 */ /* 0x000fe2000fffe1ff */
[----:B------:R-:W-:-:S02]  /*1ab0*/  IMAD R226, R226, 0x8, R13 ;  /* 0x00000008e2e27824 */ /* 0x000fc400078e020d */
[----:B------:R-:W-:-:S07]  /*1ac0*/  IMAD.MOV.U32 R4, RZ, RZ, RZ ;  /* 0x000000ffff047224 */ /* 0x000fce00078e00ff */
.L_x_1392:
[----:B------:R-:W-:-:S06]  /*1ad0*/  ULOP3.LUT UR4, UR36, 0x1, URZ, 0xfc, !UPT ;  /* 0x0000000124047892 */ /* 0x000fcc000f8efc3f */
[----:B-1----:R-:W-:-:S05]  /*1ae0*/  IMAD.U32 R8, RZ, RZ, UR4 ;  /* 0x00000004ff087e24 */ /* 0x002fca000f8e00ff */
[----:B------:R-:W-:-:S13]  /*1af0*/  ISETP.NE.AND P6, PT, R8, 0x3, PT ;  /* 0x000000030800780c */ /* 0x000fda0003fc5270 */
[----:B------:R-:W-:Y:S05]  /*1b00*/  @!P6 BRA `(.L_x_1382) ;  /* 0x000000000004e947 */ /* 0x000fea0003800000 */
[----:B------:R-:W-:Y:S01]  /*1b10*/  BPT.TRAP 0x1 ;  /* 0x000000040000795c */ /* 0x000fe20000300000 */
.L_x_1382:
[----:B------:R-:W-:Y:S01]  /*1b20*/  IMAD R8, R0, 0x8, R222 ;  /* 0x0000000800087824 */ /* 0x000fe200078e02de */
[----:B------:R-:W-:-:S04]  /*1b30*/  SHF.L.U32 R21, R4, 0x1f, RZ ;  /* 0x0000001f04157819 */ /* 0x000fc800000006ff */
[----:B------:R1:W2:Y:S01]  /*1b40*/  SYNCS.PHASECHK.TRANS64.TRYWAIT P0, [R8+URZ+0x30c10], R21 ;  /* 0x030c1015080075a7 */ /* 0x0002a2000800017f */
[----:B------:R-:W-:Y:S05]  /*1b50*/  @!P6 BRA `(.L_x_1383) ;  /* 0x000000000004e947 */ /* 0x000fea0003800000 */
[----:B------:R-:W-:Y:S01]  /*1b60*/  BPT.TRAP 0x1 ;  /* 0x000000040000795c */ /* 0x000fe20000300000 */
.L_x_1383:
[----:B------:R-:W-:-:S05]  /*1b70*/  VIADD R9, R222, 0x10000 ;  /* 0x00010000de097836 */ /* 0x000fca0000000000 */
[----:B------:R-:W-:-:S04]  /*1b80*/  SHF.R.U32.HI R9, RZ, 0x4, R9 ;  /* 0x00000004ff097819 */ /* 0x000fc80000011609 */
[----:B------:R-:W-:Y:S01]  /*1b90*/  LOP3.LUT R9, R9, 0x3fff, RZ, 0xc0, !PT ;  /* 0x00003fff09097812 */ /* 0x000fe200078ec0ff */
[----:B--2---:R-:W-:Y:S06]  /*1ba0*/  @P0 BRA `(.L_x_1384) ;  /* 0x0000000000080947 */ /* 0x004fec0003800000 */
[----:B------:R-:W2:Y:S02]  /*1bb0*/  SYNCS.PHASECHK.TRANS64.TRYWAIT P0, [R8+URZ+0x30c10], R21 ;  /* 0x030c1015080075a7 */ /* 0x000ea4000800017f */
[----:B--2---:R-:W-:Y:S05]  /*1bc0*/  @!P0 BRA `(.L_x_1385) ;  /* 0x000000e800b88947 */ /* 0x004fea0003800000 */
.L_x_1384:
        /* <DEDUP_REMOVED lines=60> */
.L_x_1386:
[----:B------:R1:W1:Y:S01]  /*1f90*/  SYNCS.PHASECHK.TRANS64.TRYWAIT P0, [R8+URZ+0x30c30], R21 ;  /* 0x030c3015080075a7 */ /* 0x000262000800017f */
[----:B------:R-:W-:Y:S05]  /*1fa0*/  @!P6 BRA `(.L_x_1387) ;  /* 0x000000000004e947 */ /* 0x000fea0003800000 */
[----:B------:R-:W-:Y:S01]  /*1fb0*/  BPT.TRAP 0x1 ;  /* 0x000000040000795c */ /* 0x000fe20000300000 */
.L_x_1387:
[----:B------:R-:W-:-:S05]  /*1fc0*/  VIADD R13, R222, 0x18000 ;  /* 0x00018000de0d7836 */ /* 0x000fca0000000000 */
[----:B------:R-:W-:-:S04]  /*1fd0*/  SHF.R.U32.HI R13, RZ, 0x4, R13 ;  /* 0x00000004ff0d7819 */ /* 0x000fc8000001160d */
[----:B------:R-:W-:-:S04]  /*1fe0*/  LOP3.LUT R13, R13, 0x3fff, RZ, 0xc0, !PT ;  /* 0x00003fff0d0d7812 */ /* 0x000fc800078ec0ff */
[----:B------:R-:W-:Y:S01]  /*1ff0*/  LOP3.LUT R19, R13, 0x10000, RZ, 0xfc, !PT ;  /* 0x000100000d137812 */ /* 0x000fe200078efcff */
[----:B-1----:R-:W-:Y:S06]  /*2000*/  @P0 BRA `(.L_x_1388) ;  /* 0x0000000000080947 */ /* 0x002fec0003800000 */
[----:B------:R-:W1:Y:S02]  /*2010*/  SYNCS.PHASECHK.TRANS64.TRYWAIT P0, [R8+URZ+0x30c30], R21 ;  /* 0x030c3015080075a7 */ /* 0x000e64000800017f */
[----:B-1----:R-:W-:Y:S05]  /*2020*/  @!P0 BRA `(.L_x_1389) ;  /* 0x000000e400b48947 */ /* 0x002fea0003800000 */
.L_x_1388:
        /* <DEDUP_REMOVED lines=11> */
[C---:B------:R-:W-:Y:S01]  /*20e0*/  ISETP.GT.AND P2, PT, R6.reuse, RZ, PT ;  /* 0x000000ff0600720c */ /* 0x040fe20003f44270 */
[----:B------:R-:W-:Y:S01]  /*20f0*/  ULOP3.LUT UR9, UR9, 0x10000, URZ, 0xfc, !UPT ;  /* 0x0001000009097892 */ /* 0x000fe2000f8efc3f */
[----:B------:R-:W-:Y:S01]  /*2100*/  R2UR UR10, R13 ;  /* 0x000000000d0a72ca */ /* 0x000fe200000e0000 */
[----:B---3--:R-:W1:Y:S01]  /*2110*/  SHFL.IDX PT, R23, R20, R5, 0x1f ;  /* 0x00001f0514177589 */ /* 0x008e6200000e0000 */
[----:B------:R-:W-:Y:S01]  /*2120*/  ISETP.GT.AND P1, PT, R7, RZ, PT ;  /* 0x000000ff0700720c */ /* 0x000fe20003f24270 */
[----:B------:R-:W-:Y:S01]  /*2130*/  VIADD R220, R5, 0x8 ;  /* 0x0000000805dc7836 */ /* 0x000fe20000000000 */
[----:B------:R-:W-:Y:S01]  /*2140*/  ISETP.GT.AND P0, PT, R6, 0x8, PT ;  /* 0x000000080600780c */ /* 0x000fe20003f04270 */
[----:B------:R-:W-:Y:S01]  /*2150*/  ULDC UR11, c[0x0][0x744] ;  /* 0x0001d100000b7ab9 */ /* 0x000fe20000000800 */
        /* <DEDUP_REMOVED lines=18> */
[----:B------:R-:W-:-:S02]  /*2280*/  SEL R19, R217, 0x80, P1 ;  /* 0x00000080d9137807 */ /* 0x000fc40000800000 */
[----:B------:R-:W-:Y:S02]  /*2290*/  ISETP.GE.AND P1, PT, R21, RZ, PT ;  /* 0x000000ff1500720c */ /* 0x000fe40003f26270 */
[----:B------:R-:W-:Y:S02]  /*22a0*/  SEL R13, R13, 0x80, !P0 ;  /* 0x000000800d0d7807 */ /* 0x000fe40004000000 */
[----:B------:R-:W-:Y:S02]  /*22b0*/  ISETP.GT.OR P1, PT, R19, RZ, !P1 ;  /* 0x000000ff1300720c */ /* 0x000fe40004f24670 */
[----:B------:R-:W-:Y:S02]  /*22c0*/  ISETP.GE.AND P2, PT, R21, 0x1, PT ;  /* 0x000000011500780c */ /* 0x000fe40003f46270 */
[----:B------:R-:W-:Y:S02]  /*22d0*/  SEL R18, R216, 0x80, P3 ;  /* 0x00000080d8127807 */ /* 0x000fe40001800000 */
[----:B------:R-:W-:-:S02]  /*22e0*/  ISETP.GE.AND P0, PT, R13, 0x1, PT ;  /* 0x000000010d00780c */ /* 0x000fc40003f06270 */
[----:B------:R-:W-:Y:S02]  /*22f0*/  ISETP.GE.AND P3, PT, R13, RZ, PT ;  /* 0x000000ff0d00720c */ /* 0x000fe40003f66270 */
[----:B------:R-:W-:Y:S02]  /*2300*/  FSEL R216, R88, -INF , !P1 ;  /* 0xff80000058d87808 */ /* 0x000fe40004800000 */
[----:B------:R-:W-:Y:S02]  /*2310*/  ISETP.GE.AND P1, PT, R21, 0x8, PT ;  /* 0x000000081500780c */ /* 0x000fe40003f26270 */
[----:B------:R-:W-:Y:S01]  /*2320*/  ISETP.GT.OR P2, PT, R19, 0x1, !P2 ;  /* 0x000000011300780c */ /* 0x000fe20005744670 */
[----:B-1----:R-:W-:Y:S01]  /*2330*/  FFMA.FTZ R216, R216, UR11, -R23 ;  /* 0x0000000bd8d87c23 */ /* 0x002fe20008010817 */
[C---:B------:R-:W-:Y:S02]  /*2340*/  ISETP.GT.OR P0, PT, R18.reuse, 0x1, !P0 ;  /* 0x000000011200780c */ /* 0x040fe40004704670 */
[----:B------:R-:W-:-:S02]  /*2350*/  ISETP.GT.OR P3, PT, R18, RZ, !P3 ;  /* 0x000000ff1200720c */ /* 0x000fc40005f64670 */
[----:B------:R-:W-:Y:S01]  /*2360*/  ISETP.GT.OR P1, PT, R19, 0x8, !P1 ;  /* 0x000000081300780c */ /* 0x000fe20004f24670 */
[----:B------:R-:W1:Y:S01]  /*2370*/  MUFU.EX2 R216, R216 ;  /* 0x000000d800d87308 */ /* 0x000e620000000800 */
[----:B------:R-:W-:Y:S02]  /*2380*/  FSEL R89, R89, -INF , !P2 ;  /* 0xff80000059597808 */ /* 0x000fe40005000000 */
[----:B------:R-:W-:Y:S02]  /*2390*/  FSEL R91, R91, -INF , !P0 ;  /* 0xff8000005b5b7808 */ /* 0x000fe40004000000 */
[----:B------:R-:W-:Y:S01]  /*23a0*/  FSEL R88, R90, -INF , !P3 ;  /* 0xff8000005a587808 */ /* 0x000fe20005800000 */
[--C-:B--2---:R-:W-:Y:S01]  /*23b0*/  FFMA.FTZ R218, R89, UR11, -R22.reuse ;  /* 0x0000000b59da7c23 */ /* 0x104fe20008010816 */
[----:B------:R-:W-:Y:S01]  /*23c0*/  FSEL R90, R92, -INF , !P1 ;  /* 0xff8000005c5a7808 */ /* 0x000fe20004800000 */
[----:B------:R-:W-:Y:S01]  /*23d0*/  FFMA.FTZ R89, R91, UR11, -R22 ;  /* 0x0000000b5b597c23 */ /* 0x000fe20008010816 */
[----:B------:R-:W-:Y:S01]  /*23e0*/  ISETP.GE.AND P1, PT, R13, 0x10, PT ;  /* 0x000000100d00780c */ /* 0x000fe20003f26270 */
[----:B------:R-:W2:Y:S01]  /*23f0*/  SHFL.IDX PT, R91, R20, R220, 0x1f ;  /* 0x00001fdc145b7589 */ /* 0x000ea200000e0000 */
[----:B------:R-:W-:Y:S01]  /*2400*/  ISETP.GE.AND P4, PT, R21, 0x18, PT ;  /* 0x000000181500780c */ /* 0x000fe20003f86270 */
[----:B------:R-:W-:Y:S01]  /*2410*/  FFMA.FTZ R88, R88, UR11, -R23 ;  /* 0x0000000b58587c23 */ /* 0x000fe20008010817 */
[----:B------:R-:W-:Y:S01]  /*2420*/  ISETP.GT.OR P1, PT, R18, 0x10, !P1 ;  /* 0x000000101200780c */ /* 0x000fe20004f24670 */
[----:B------:R-:W-:Y:S01]  /*2430*/  VIADD R23, R5, 0x10 ;  /* 0x0000001005177836 */ /* 0x000fe20000000000 */
[----:B------:R-:W-:Y:S01]  /*2440*/  ISETP.GT.OR P4, PT, R19, 0x18, !P4 ;  /* 0x000000181300780c */ /* 0x000fe20006784670 */
[----:B------:R-:W-:Y:S01]  /*2450*/  VIADD R22, R5, 0xc ;  /* 0x0000000c05167836 */ /* 0x000fe20000000000 */
[----:B------:R-:W-:Y:S01]  /*2460*/  FSEL R98, R98, -INF , !P1 ;  /* 0xff80000062627808 */ /* 0x000fe20004800000 */
[----:B------:R-:W-:Y:S01]  /*2470*/  MUFU.EX2 R88, R88 ;  /* 0x0000005800587308 */ /* 0x000fe20000000800 */
[----:B------:R-:W-:Y:S01]  /*2480*/  ISETP.GE.AND P1, PT, R21, 0x11, PT ;  /* 0x000000111500780c */ /* 0x000fe20003f26270 */
[----:B------:R-:W3:Y:S01]  /*2490*/  SHFL.IDX PT, R217, R20, R23, 0x1f ;  /* 0x00001f1714d97589 */ /* 0x000ee200000e0000 */
[----:B------:R-:W-:-:S02]  /*24a0*/  FSEL R100, R100, -INF , !P4 ;  /* 0xff80000064647808 */ /* 0x000fc40006000000 */
[----:B------:R-:W-:Y:S01]  /*24b0*/  ISETP.GE.AND P4, PT, R21, 0x30, PT ;  /* 0x000000301500780c */ /* 0x000fe20003f86270 */
[----:B------:R-:W5:Y:S01]  /*24c0*/  SHFL.IDX PT, R219, R20, R22, 0x1f ;  /* 0x00001f1614db7589 */ /* 0x000f6200000e0000 */
[----:B------:R-:W-:Y:S01]  /*24d0*/  ISETP.GE.AND P0, PT, R13, 0x9, PT ;  /* 0x000000090d00780c */ /* 0x000fe20003f06270 */
[----:B------:R-:W-:Y:S01]  /*24e0*/  MUFU.EX2 R89, R89 ;  /* 0x0000005900597308 */ /* 0x000fe20000000800 */
[----:B------:R-:W-:Y:S02]  /*24f0*/  ISETP.GT.OR P1, PT, R19, 0x11, !P1 ;  /* 0x000000111300780c */ /* 0x000fe40004f24670 */
[----:B------:R-:W-:Y:S02]  /*2500*/  ISETP.GE.AND P3, PT, R13, 0x8, PT ;  /* 0x000000080d00780c */ /* 0x000fe40003f66270 */
[----:B------:R-:W-:Y:S02]  /*2510*/  ISETP.GT.OR P4, PT, R19, 0x30, !P4 ;  /* 0x000000301300780c */ /* 0x000fe40006784670 */
[----:B------:R-:W-:Y:S01]  /*2520*/  ISETP.GT.OR P0, PT, R18, 0x9, !P0 ;  /* 0x000000091200780c */ /* 0x000fe20004704670 */
[----:B--2---:R-:W-:Y:S01]  /*2530*/  FFMA.FTZ R90, R90, UR11, -R91 ;  /* 0x0000000b5a5a7c23 */ /* 0x004fe2000801085b */
[----:B------:R-:W-:-:S02]  /*2540*/  FSEL R97, R97, -INF , !P1 ;  /* 0xff80000061617808 */ /* 0x000fc40004800000 */
[C---:B------:R-:W-:Y:S02]  /*2550*/  ISETP.GE.AND P1, PT, R21.reuse, 0x29, PT ;  /* 0x000000291500780c */ /* 0x040fe40003f26270 */
[----:B------:R-:W-:Y:S02]  /*2560*/  ISETP.GT.OR P3, PT, R18, 0x8, !P3 ;  /* 0x000000081200780c */ /* 0x000fe40005f64670 */
[C---:B------:R-:W-:Y:S02]  /*2570*/  ISETP.GE.AND P2, PT, R21.reuse, 0x9, PT ;  /* 0x000000091500780c */ /* 0x040fe40003f46270 */
[----:B------:R-:W-:Y:S01]  /*2580*/  ISETP.GE.AND P5, PT, R21, 0x19, PT ;  /* 0x000000191500780c */ /* 0x000fe20003fa6270 */
[----:B------:R-:W-:Y:S02]  /*2590*/  WARPGROUP.DEPBAR.LE gsb0, 0x0 ;  /* 0x00008000000079c5 */ /* 0x000fe40000010000 */
[----:B------:R-:W-:Y:S01]  /*25a0*/  WARPGROUP.ARRIVE ;  /* 0x00000000000079c5 */ /* 0x000fe20000000000 */
[----:B------:R-:W-:Y:S01]  /*25b0*/  FSEL R112, R112, -INF , !P4 ;  /* 0xff80000070707808 */ /* 0x000fe20006000000 */
[----:B----4-:R-:W-:Y:S01]  /*25c0*/  SHFL.IDX PT, R230, R17, R22, 0x1f ;  /* 0x00001f1611e67589 */ /* 0x010fe200000e0000 */
[----:B------:R-:W-:Y:S01]  /*25d0*/  FSEL R224, R95, -INF , !P0 ;  /* 0xff8000005fe07808 */ /* 0x000fe20004000000 */
[----:B---3--:R-:W-:Y:S01]  /*25e0*/  FFMA.FTZ R95, R98, UR11, -R217 ;  /* 0x0000000b625f7c23 */ /* 0x008fe200080108d9 */
[C---:B------:R-:W-:Y:S01]  /*25f0*/  ISETP.GE.AND P4, PT, R21.reuse, 0x48, PT ;  /* 0x000000481500780c */ /* 0x040fe20003f86270 */
[----:B------:R-:W-:Y:S01]  /*2600*/  HGMMA.64x128x16.F32.BF16 R24, gdesc[UR4], R24, gsb0 ;  /* 0x01e00000041879f0 */ /* 0x000fe20008001818 */
[----:B------:R-:W-:Y:S01]  /*2610*/  UIADD3 UR6, UR8, 0x4, URZ ;  /* 0x0000000408067890 */ /* 0x000fe2000fffe03f */
[----:B------:R-:W-:Y:S01]  /*2620*/  ISETP.GE.AND P0, PT, R21, 0x10, PT ;  /* 0x000000101500780c */ /* 0x000fe20003f06270 */
[----:B------:R-:W-:Y:S01]  /*2630*/  UIADD3 UR4, UR9, 0x4, URZ ;  /* 0x0000000409047890 */ /* 0x000fe2000fffe03f */
[C---:B------:R-:W-:Y:S01]  /*2640*/  ISETP.GT.OR P1, PT, R19.reuse, 0x29, !P1 ;  /* 0x000000291300780c */ /* 0x040fe20004f24670 */
[----:B------:R-:W-:Y:S01]  /*2650*/  UMOV UR7, 0x40000040 ;  /* 0x4000004000077882 */ /* 0x000fe20000000000 */
[----:B------:R-:W-:Y:S01]  /*2660*/  UMOV UR5, 0x40000040 ;  /* 0x4000004000057882 */ /* 0x000fe20000000000 */
[----:B------:R-:W-:Y:S01]  /*2670*/  FSEL R94, R94, -INF , !P3 ;  /* 0xff8000005e5e7808 */ /* 0x000fe20005800000 */
[----:B------:R-:W-:Y:S01]  /*2680*/  MUFU.EX2 R90, R90 ;  /* 0x0000005a005a7308 */ /* 0x000fe20000000800 */
[----:B------:R-:W-:-:S02]  /*2690*/  ISETP.GT.OR P4, PT, R19, 0x48, !P4 ;  /* 0x000000481300780c */ /* 0x000fc40006784670 */
[----:B------:R-:W-:Y:S01]  /*26a0*/  ISETP.GT.OR P0, PT, R19, 0x10, !P0 ;  /* 0x000000101300780c */ /* 0x000fe20004704670 */
[----:B------:R-:W-:Y:S01]  /*26b0*/  FFMA.FTZ R91, R94, UR11, -R91 ;  /* 0x0000000b5e5b7c23 */ /* 0x000fe2000801085b */
[----:B------:R-:W-:Y:S02]  /*26c0*/  FSEL R109, R109, -INF , !P1 ;  /* 0xff8000006d6d7808 */ /* 0x000fe40004800000 */
[C---:B------:R-:W-:Y:S01]  /*26d0*/  ISETP.GE.AND P1, PT, R21.reuse, 0x41, PT ;  /* 0x000000411500780c */ /* 0x040fe20003f26270 */
[----:B------:R-:W-:Y:S01]  /*26e0*/  MUFU.EX2 R95, R95 ;  /* 0x0000005f005f7308 */ /* 0x000fe20000000800 */
[----:B------:R-:W-:Y:S02]  /*26f0*/  FSEL R124, R124, -INF , !P4 ;  /* 0xff8000007c7c7808 */ /* 0x000fe40006000000 */
[----:B------:R-:W-:Y:S02]  /*2700*/  FSEL R94, R96, -INF , !P0 ;  /* 0xff800000605e7808 */ /* 0x000fe40004000000 */
[----:B------:R-:W-:-:S02]  /*2710*/  ISETP.GE.AND P4, PT, R21, 0x60, PT ;  /* 0x000000601500780c */ /* 0x000fc40003f86270 */
[C---:B------:R-:W-:Y:S01]  /*2720*/  ISETP.GT.OR P1, PT, R19.reuse, 0x41, !P1 ;  /* 0x000000411300780c */ /* 0x040fe20004f24670 */
[----:B------:R-:W-:Y:S01]  /*2730*/  FFMA.FTZ R94, R94, UR11, -R217 ;  /* 0x0000000b5e5e7c23 */ /* 0x000fe200080108d9 */
[----:B------:R-:W-:Y:S01]  /*2740*/  ISETP.GT.OR P4, PT, R19, 0x60, !P4 ;  /* 0x000000601300780c */ /* 0x000fe20006784670 */
[----:B------:R-:W-:Y:S01]  /*2750*/  MUFU.EX2 R91, R91 ;  /* 0x0000005b005b7308 */ /* 0x000fe20000000800 */
[----:B------:R-:W-:Y:S02]  /*2760*/  FSEL R217, R121, -INF , !P1 ;  /* 0xff80000079d97808 */ /* 0x000fe40004800000 */
[----:B------:R-:W-:Y:S02]  /*2770*/  FSEL R136, R136, -INF , !P4 ;  /* 0xff80000088887808 */ /* 0x000fe40006000000 */
[----:B------:R-:W-:Y:S02]  /*2780*/  ISETP.GE.AND P4, PT, R13, 0x18, PT ;  /* 0x000000180d00780c */ /* 0x000fe40003f86270 */
[----:B------:R-:W-:Y:S01]  /*2790*/  ISETP.GE.AND P1, PT, R21, 0x59, PT ;  /* 0x000000591500780c */ /* 0x000fe20003f26270 */
[----:B------:R2:W3:Y:S01]  /*27a0*/  MUFU.EX2 R121, R218 ;  /* 0x000000da00797308 */ /* 0x0004e20000000800 */
[----:B------:R-:W-:-:S02]  /*27b0*/  ISETP.GT.OR P4, PT, R18, 0x18, !P4 ;  /* 0x000000181200780c */ /* 0x000fc40006784670 */
[----:B------:R-:W-:Y:S02]  /*27c0*/  ISETP.GT.OR P1, PT, R19, 0x59, !P1 ;  /* 0x000000591300780c */ /* 0x000fe40004f24670 */
[----:B------:R-:W-:Y:S02]  /*27d0*/  FSEL R96, R102, -INF , !P4 ;  /* 0xff80000066607808 */ /* 0x000fe40006000000 */
[----:B------:R-:W-:Y:S01]  /*27e0*/  ISETP.GE.AND P4, PT, R13, 0x21, PT ;  /* 0x000000210d00780c */ /* 0x000fe20003f86270 */
[----:B------:R-:W-:Y:S01]  /*27f0*/  MUFU.EX2 R94, R94 ;  /* 0x0000005e005e7308 */ /* 0x000fe20000000800 */
[----:B--2---:R-:W-:Y:S01]  /*2800*/  VIADD R218, R5, 0x14 ;  /* 0x0000001405da7836 */ /* 0x004fe20000000000 */
[C---:B------:R-:W-:Y:S02]  /*2810*/  ISETP.GT.OR P2, PT, R19.reuse, 0x9, !P2 ;  /* 0x000000091300780c */ /* 0x040fe40005744670 */
[----:B------:R-:W-:Y:S02]  /*2820*/  ISETP.GT.OR P5, PT, R19, 0x19, !P5 ;  /* 0x000000191300780c */ /* 0x000fe40006fa4670 */
[----:B------:R-:W2:Y:S01]  /*2830*/  SHFL.IDX PT, R98, R20, R218, 0x1f ;  /* 0x00001fda14627589 */ /* 0x000ea200000e0000 */
[----:B------:R-:W-:-:S02]  /*2840*/  ISETP.GT.OR P4, PT, R18, 0x21, !P4 ;  /* 0x000000211200780c */ /* 0x000fc40006784670 */
[----:B------:R-:W-:Y:S02]  /*2850*/  FSEL R133, R133, -INF , !P1 ;  /* 0xff80000085857808 */ /* 0x000fe40004800000 */
[----:B------:R-:W-:Y:S01]  /*2860*/  FSEL R92, R93, -INF , !P2 ;  /* 0xff8000005d5c7808 */ /* 0x000fe20005000000 */
[--C-:B-----5:R-:W-:Y:S01]  /*2870*/  FFMA.FTZ R93, R224, UR11, -R219.reuse ;  /* 0x0000000be05d7c23 */ /* 0x120fe200080108db */
[----:B------:R-:W-:Y:S02]  /*2880*/  ISETP.GE.AND P1, PT, R13, 0x11, PT ;  /* 0x000000110d00780c */ /* 0x000fe40003f26270 */
[----:B------:R-:W-:Y:S01]  /*2890*/  FSEL R101, R101, -INF , !P5 ;  /* 0xff80000065657808 */ /* 0x000fe20006800000 */
[----:B------:R-:W-:Y:S01]  /*28a0*/  FFMA.FTZ R92, R92, UR11, -R219 ;  /* 0x0000000b5c5c7c23 */ /* 0x000fe200080108db */
[----:B------:R-:W-:Y:S01]  /*28b0*/  ISETP.GE.AND P5, PT, R21, 0x31, PT ;  /* 0x000000311500780c */ /* 0x000fe20003fa6270 */
[----:B------:R-:W-:Y:S01]  /*28c0*/  VIADD R219, R5, 0x18 ;  /* 0x0000001805db7836 */ /* 0x000fe20000000000 */
[----:B------:R-:W-:Y:S01]  /*28d0*/  FSEL R224, R107, -INF , !P4 ;  /* 0xff8000006be07808 */ /* 0x000fe20006000000 */
[----:B------:R-:W4:Y:S01]  /*28e0*/  MUFU.EX2 R93, R93 ;  /* 0x0000005d005d7308 */ /* 0x000f220000000800 */
[----:B------:R-:W-:-:S02]  /*28f0*/  ISETP.GE.AND P4, PT, R13, 0x30, PT ;  /* 0x000000300d00780c */ /* 0x000fc40003f86270 */
[C---:B------:R-:W-:Y:S01]  /*2900*/  ISETP.GT.OR P1, PT, R18.reuse, 0x11, !P1 ;  /* 0x000000111200780c */ /* 0x040fe20004f24670 */
[----:B------:R-:W5:Y:S01]  /*2910*/  SHFL.IDX PT, R228, R20, R219, 0x1f ;  /* 0x00001fdb14e47589 */ /* 0x000f6200000e0000 */
[----:B------:R-:W-:Y:S02]  /*2920*/  ISETP.GT.OR P5, PT, R19, 0x31, !P5 ;  /* 0x000000311300780c */ /* 0x000fe40006fa4670 */
[----:B------:R-:W-:Y:S01]  /*2930*/  ISETP.GT.OR P4, PT, R18, 0x30, !P4 ;  /* 0x000000301200780c */ /* 0x000fe20006784670 */
[----:B------:R-:W-:Y:S01]  /*2940*/  MUFU.EX2 R92, R92 ;  /* 0x0000005c005c7308 */ /* 0x000fe20000000800 */
[----:B------:R-:W-:Y:S02]  /*2950*/  FSEL R99, R99, -INF , !P1 ;  /* 0xff80000063637808 */ /* 0x000fe40004800000 */
[----:B------:R-:W-:Y:S02]  /*2960*/  FSEL R113, R113, -INF , !P5 ;  /* 0xff80000071717808 */ /* 0x000fe40006800000 */
[----:B------:R-:W-:Y:S01]  /*2970*/  ISETP.GE.AND P5, PT, R21, 0x49, PT ;  /* 0x000000491500780c */ /* 0x000fe20003fa6270 */
[----:B--2---:R-:W-:Y:S01]  /*2980*/  FFMA.FTZ R235, R99, UR11, -R98 ;  /* 0x0000000b63eb7c23 */ /* 0x004fe20008010862 */
[----:B------:R-:W-:Y:S01]  /*2990*/  FSEL R102, R114, -INF , !P4 ;  /* 0xff80000072667808 */ /* 0x000fe20006000000 */
[----:B------:R-:W-:Y:S01]  /*29a0*/  VIADD R114, R5, 0x1c ;  /* 0x0000001c05727836 */ /* 0x000fe20000000000 */
[----:B------:R-:W-:-:S02]  /*29b0*/  ISETP.GT.OR P5, PT, R19, 0x49, !P5 ;  /* 0x000000491300780c */ /* 0x000fc40006fa4670 */
[----:B------:R-:W-:Y:S02]  /*29c0*/  ISETP.GE.AND P2, PT, R21, 0x20, PT ;  /* 0x000000201500780c */ /* 0x000fe40003f46270 */
[----:B------:R2:W1:Y:S01]  /*29d0*/  SHFL.IDX PT, R232, R20, R114, 0x1f ;  /* 0x00001f7214e87589 */ /* 0x00046200000e0000 */
[----:B------:R-:W-:Y:S02]  /*29e0*/  FSEL R125, R125, -INF , !P5 ;  /* 0xff8000007d7d7808 */ /* 0x000fe40006800000 */
[C---:B------:R-:W-:Y:S02]  /*29f0*/  ISETP.GE.AND P3, PT, R21.reuse, 0x21, PT ;  /* 0x000000211500780c */ /* 0x040fe40003f66270 */
[C---:B------:R-:W-:Y:S02]  /*2a00*/  ISETP.GE.AND P0, PT, R21.reuse, 0x28, PT ;  /* 0x000000281500780c */ /* 0x040fe40003f06270 */
[----:B------:R-:W-:Y:S01]  /*2a10*/  ISETP.GE.AND P5, PT, R21, 0x61, PT ;  /* 0x000000611500780c */ /* 0x000fe20003fa6270 */
[----:B-----5:R-:W-:Y:S01]  /*2a20*/  FFMA.FTZ R96, R96, UR11, -R228 ;  /* 0x0000000b60607c23 */ /* 0x020fe200080108e4 */
[C---:B------:R-:W-:Y:S01]  /*2a30*/  ISETP.GT.OR P2, PT, R19.reuse, 0x20, !P2 ;  /* 0x000000201300780c */ /* 0x040fe20005744670 */
[----:B--2---:R2:W-:Y:S01]  /*2a40*/  MUFU.EX2 R20, R235 ;  /* 0x000000eb00147308 */ /* 0x0045e20000000800 */
[----:B------:R-:W-:-:S02]  /*2a50*/  ISETP.GT.OR P3, PT, R19, 0x21, !P3 ;  /* 0x000000211300780c */ /* 0x000fc40005f64670 */
[C---:B------:R-:W-:Y:S02]  /*2a60*/  ISETP.GT.OR P0, PT, R19.reuse, 0x28, !P0 ;  /* 0x000000281300780c */ /* 0x040fe40004704670 */
[----:B------:R-:W-:Y:S02]  /*2a70*/  ISETP.GT.OR P5, PT, R19, 0x61, !P5 ;  /* 0x000000611300780c */ /* 0x000fe40006fa4670 */
[----:B------:R-:W-:Y:S01]  /*2a80*/  FSEL R104, R104, -INF , !P2 ;  /* 0xff80000068687808 */ /* 0x000fe20005000000 */
[----:B--2---:R-:W2:Y:S01]  /*2a90*/  LDL R235, [R1+0x1c] ;  /* 0x00001c0001eb7983 */ /* 0x004ea20000100800 */
        /* <DEDUP_REMOVED lines=15> */
[----:B------:R-:W-:Y:S01]  /*2b90*/  FSEL R120, R120, -INF , !P0 ;  /* 0xff80000078787808 */ /* 0x000fe20004000000 */
[----:B------:R-:W-:Y:S02]  /*2ba0*/  WARPGROUP.DEPBAR.LE gsb0, 0x0 ;  /* 0x00008000000079c5 */ /* 0x000fe40000010000 */
[----:B------:R-:W-:Y:S01]  /*2bb0*/  WARPGROUP.ARRIVE ;  /* 0x00000000000079c5 */ /* 0x000fe20000000000 */
[----:B------:R-:W-:Y:S02]  /*2bc0*/  FSEL R103, R103, -INF , !P5 ;  /* 0xff80000067677808 */ /* 0x000fe40006800000 */
[----:B------:R-:W-:Y:S02]  /*2bd0*/  FSEL R106, R106, -INF , !P1 ;  /* 0xff8000006a6a7808 */ /* 0x000fe40004800000 */
[C---:B------:R-:W-:Y:S01]  /*2be0*/  ISETP.GE.AND P2, PT, R21.reuse, 0x50, PT ;  /* 0x000000501500780c */ /* 0x040fe20003f46270 */
[----:B------:R-:W-:Y:S01]  /*2bf0*/  HGMMA.64x128x16.F32.BF16 R24, gdesc[UR4], R24, gsb0 ;  /* 0x01e00000041879f0 */ /* 0x000fe20008001818 */
[----:B------:R-:W-:-:S02]  /*2c00*/  ISETP.GE.AND P3, PT, R21, 0x51, PT ;  /* 0x000000511500780c */ /* 0x000fc40003f66270 */
[----:B------:R-:W-:Y:S02]  /*2c10*/  ISETP.GE.AND P0, PT, R21, 0x58, PT ;  /* 0x000000581500780c */ /* 0x000fe40003f06270 */
[C---:B------:R-:W-:Y:S02]  /*2c20*/  ISETP.GE.AND P5, PT, R13.reuse, 0x28, PT ;  /* 0x000000280d00780c */ /* 0x040fe40003fa6270 */
[----:B------:R-:W-:Y:S01]  /*2c30*/  ISETP.GE.AND P1, PT, R13, 0x29, PT ;  /* 0x000000290d00780c */ /* 0x000fe20003f26270 */
[----:B------:R-:W-:Y:S01]  /*2c40*/  UIADD3 UR6, UR8, 0x6, URZ ;  /* 0x0000000608067890 */ /* 0x000fe2000fffe03f */
[C---:B------:R-:W-:Y:S01]  /*2c50*/  ISETP.GT.OR P2, PT, R19.reuse, 0x50, !P2 ;  /* 0x000000501300780c */ /* 0x040fe20005744670 */
[----:B------:R-:W-:Y:S01]  /*2c60*/  UIADD3 UR4, UR9, 0x6, URZ ;  /* 0x0000000609047890 */ /* 0x000fe2000fffe03f */
[C---:B------:R-:W-:Y:S02]  /*2c70*/  ISETP.GT.OR P3, PT, R19.reuse, 0x51, !P3 ;  /* 0x000000511300780c */ /* 0x040fe40005f64670 */
[----:B------:R-:W-:-:S02]  /*2c80*/  ISETP.GT.OR P0, PT, R19, 0x58, !P0 ;  /* 0x000000581300780c */ /* 0x000fc40004704670 */
[C---:B------:R-:W-:Y:S02]  /*2c90*/  ISETP.GT.OR P5, PT, R18.reuse, 0x28, !P5 ;  /* 0x000000281200780c */ /* 0x040fe40006fa4670 */
[----:B------:R-:W-:Y:S02]  /*2ca0*/  ISETP.GT.OR P1, PT, R18, 0x29, !P1 ;  /* 0x000000291200780c */ /* 0x000fe40004f24670 */
[----:B------:R-:W-:Y:S02]  /*2cb0*/  FSEL R128, R128, -INF , !P2 ;  /* 0xff80000080807808 */ /* 0x000fe40005000000 */
[----:B------:R-:W-:Y:S02]  /*2cc0*/  FSEL R129, R129, -INF , !P3 ;  /* 0xff80000081817808 */ /* 0x000fe40005800000 */
[----:B------:R-:W-:Y:S02]  /*2cd0*/  FSEL R132, R132, -INF , !P0 ;  /* 0xff80000084847808 */ /* 0x000fe40004000000 */
[----:B------:R-:W-:-:S02]  /*2ce0*/  FSEL R110, R110, -INF , !P5 ;  /* 0xff8000006e6e7808 */ /* 0x000fc40006800000 */
[----:B------:R-:W-:Y:S01]  /*2cf0*/  FSEL R107, R111, -INF , !P1 ;  /* 0xff8000006f6b7808 */ /* 0x000fe20004800000 */
[----:B------:R-:W-:Y:S01]  /*2d00*/  UMOV UR7, 0x40000040 ;  /* 0x4000004000077882 */ /* 0x000fe20000000000 */
[C---:B------:R-:W-:Y:S01]  /*2d10*/  ISETP.GE.AND P2, PT, R21.reuse, 0x68, PT ;  /* 0x000000681500780c */ /* 0x040fe20003f46270 */
[----:B------:R-:W-:Y:S01]  /*2d20*/  UMOV UR5, 0x40000040 ;  /* 0x4000004000057882 */ /* 0x000fe20000000000 */
[C---:B------:R-:W-:Y:S02]  /*2d30*/  ISETP.GE.AND P3, PT, R21.reuse, 0x69, PT ;  /* 0x000000691500780c */ /* 0x040fe40003f66270 */
[C---:B------:R-:W-:Y:S02]  /*2d40*/  ISETP.GE.AND P0, PT, R21.reuse, 0x70, PT ;  /* 0x000000701500780c */ /* 0x040fe40003f06270 */
[C---:B------:R-:W-:Y:S02]  /*2d50*/  ISETP.GE.AND P5, PT, R21.reuse, 0x71, PT ;  /* 0x000000711500780c */ /* 0x040fe40003fa6270 */
[----:B------:R-:W-:-:S02]  /*2d60*/  ISETP.GE.AND P1, PT, R21, 0x78, PT ;  /* 0x000000781500780c */ /* 0x000fc40003f26270 */
[----:B------:R-:W-:Y:S01]  /*2d70*/  ISETP.GE.AND P4, PT, R21, 0x79, PT ;  /* 0x000000791500780c */ /* 0x000fe20003f86270 */
[----:B------:R-:W-:Y:S01]  /*2d80*/  FFMA.FTZ R21, R97, UR11, -R98 ;  /* 0x0000000b61157c23 */ /* 0x000fe20008010862 */
[----:B------:R-:W-:Y:S01]  /*2d90*/  SHFL.IDX PT, R99, R17, R221, 0x1f ;  /* 0x00001fdd11637589 */ /* 0x000fe200000e0000 */
[----:B------:R-:W-:-:S03]  /*2da0*/  FFMA.FTZ R97, R100, UR11, -R228 ;  /* 0x0000000b64617c23 */ /* 0x000fc600080108e4 */
[----:B------:R-:W5:Y:S01]  /*2db0*/  SHFL.IDX PT, R98, R17, R5, 0x1f ;  /* 0x00001f0511627589 */ /* 0x000f6200000e0000 */
[----:B------:R-:W-:Y:S01]  /*2dc0*/  ISETP.GT.OR P0, PT, R19, 0x70, !P0 ;  /* 0x000000701300780c */ /* 0x000fe20004704670 */
[----:B------:R-:W4:Y:S02]  /*2dd0*/  MUFU.EX2 R21, R21 ;  /* 0x0000001500157308 */ /* 0x000f240000000800 */
[----:B------:R-:W3:Y:S04]  /*2de0*/  SHFL.IDX PT, R100, R17, R220, 0x1f ;  /* 0x00001fdc11647589 */ /* 0x000ee800000e0000 */
[----:B------:R-:W4:Y:S01]  /*2df0*/  SHFL.IDX PT, R111, R17, R23, 0x1f ;  /* 0x00001f17116f7589 */ /* 0x000f2200000e0000 */
[----:B------:R-:W-:Y:S02]  /*2e00*/  FSEL R144, R144, -INF , !P0 ;  /* 0xff80000090907808 */ /* 0x000fe40004000000 */
[----:B------:R-:W-:-:S02]  /*2e10*/  ISETP.GE.AND P0, PT, R13, 0x39, PT ;  /* 0x000000390d00780c */ /* 0x000fc40003f06270 */
[----:B------:R-:W-:Y:S02]  /*2e20*/  ISETP.GT.OR P2, PT, R19, 0x68, !P2 ;  /* 0x000000681300780c */ /* 0x000fe40005744670 */
[----:B------:R-:W-:Y:S01]  /*2e30*/  ISETP.GT.OR P0, PT, R18, 0x39, !P0 ;  /* 0x000000391200780c */ /* 0x000fe20004704670 */
[----:B-1----:R-:W-:Y:S01]  /*2e40*/  FFMA.FTZ R228, R101, UR11, -R232 ;  /* 0x0000000b65e47c23 */ /* 0x002fe200080108e8 */
[----:B------:R-:W-:Y:S02]  /*2e50*/  FSEL R140, R140, -INF , !P2 ;  /* 0xff8000008c8c7808 */ /* 0x000fe40005000000 */
[----:B------:R-:W-:Y:S02]  /*2e60*/  ISETP.GE.AND P2, PT, R13, 0x31, PT ;  /* 0x000000310d00780c */ /* 0x000fe40003f46270 */
[----:B------:R-:W-:Y:S02]  /*2e70*/  FSEL R119, R119, -INF , !P0 ;  /* 0xff80000077777808 */ /* 0x000fe40004000000 */
[----:B------:R-:W-:Y:S01]  /*2e80*/  ISETP.GE.AND P0, PT, R13, 0x48, PT ;  /* 0x000000480d00780c */ /* 0x000fe20003f06270 */
[--C-:B-----5:R-:W-:Y:S01]  /*2e90*/  FFMA.FTZ R231, R104, UR11, -R98.reuse ;  /* 0x0000000b68e77c23 */ /* 0x120fe20008010862 */
[----:B------:R-:W-:Y:S01]  /*2ea0*/  FFMA.FTZ R101, R106, UR11, -R98 ;  /* 0x0000000b6a657c23 */ /* 0x000fe20008010862 */
[----:B------:R-:W-:Y:S01]  /*2eb0*/  ISETP.GT.OR P3, PT, R19, 0x69, !P3 ;  /* 0x000000691300780c */ /* 0x000fe20005f64670 */
[----:B------:R1:W-:Y:S01]  /*2ec0*/  MUFU.EX2 R98, R228 ;  /* 0x000000e400627308 */ /* 0x0003e20000000800 */
[----:B------:R-:W-:-:S02]  /*2ed0*/  ISETP.GT.OR P2, PT, R18, 0x31, !P2 ;  /* 0x000000311200780c */ /* 0x000fc40005744670 */
[----:B------:R-:W-:Y:S01]  /*2ee0*/  ISETP.GT.OR P0, PT, R18, 0x48, !P0 ;  /* 0x000000481200780c */ /* 0x000fe20004704670 */
[----:B---3--:R-:W-:Y:S01]  /*2ef0*/  FFMA.FTZ R104, R108, UR11, -R100 ;  /* 0x0000000b6c687c23 */ /* 0x008fe20008010864 */
[----:B------:R-:W-:Y:S01]  /*2f00*/  FFMA.FTZ R106, R109, UR11, -R230 ;  /* 0x0000000b6d6a7c23 */ /* 0x000fe200080108e6 */
[----:B------:R-:W-:Y:S01]  /*2f10*/  FSEL R141, R141, -INF , !P3 ;  /* 0xff8000008d8d7808 */ /* 0x000fe20005800000 */
[----:B-1----:R-:W-:Y:S01]  /*2f20*/  FFMA.FTZ R228, R105, UR11, -R99 ;  /* 0x0000000b69e47c23 */ /* 0x002fe20008010863 */
[----:B------:R-:W-:Y:S01]  /*2f30*/  FFMA.FTZ R105, R110, UR11, -R100 ;  /* 0x0000000b6e697c23 */ /* 0x000fe20008010864 */
[----:B------:R-:W-:Y:S01]  /*2f40*/  FSEL R110, R115, -INF , !P2 ;  /* 0xff800000736e7808 */ /* 0x000fe20005000000 */
[--C-:B----4-:R-:W-:Y:S01]  /*2f50*/  FFMA.FTZ R108, R112, UR11, -R111.reuse ;  /* 0x0000000b706c7c23 */ /* 0x110fe2000801086f */
[----:B------:R-:W-:Y:S01]  /*2f60*/  FFMA.FTZ R109, R102, UR11, -R111 ;  /* 0x0000000b666d7c23 */ /* 0x000fe2000801086f */
[C---:B------:R-:W-:Y:S01]  /*2f70*/  ISETP.GE.AND P3, PT, R13.reuse, 0x38, PT ;  /* 0x000000380d00780c */ /* 0x040fe20003f66270 */
[----:B------:R1:W-:Y:S01]  /*2f80*/  MUFU.EX2 R102, R228 ;  /* 0x000000e400667308 */ /* 0x0003e20000000800 */
[----:B------:R-:W-:-:S02]  /*2f90*/  ISETP.GE.AND P2, PT, R13, 0x40, PT ;  /* 0x000000400d00780c */ /* 0x000fc40003f46270 */
[----:B------:R-:W-:Y:S02]  /*2fa0*/  FSEL R111, R126, -INF , !P0 ;  /* 0xff8000007e6f7808 */ /* 0x000fe40004000000 */
[----:B------:R-:W-:Y:S02]  /*2fb0*/  ISETP.GE.AND P0, PT, R13, 0x51, PT ;  /* 0x000000510d00780c */ /* 0x000fe40003f06270 */
[----:B------:R-:W-:Y:S01]  /*2fc0*/  ISETP.GT.OR P3, PT, R18, 0x38, !P3 ;  /* 0x000000381200780c */ /* 0x000fe20005f64670 */
[----:B-1----:R-:W1:Y:S01]  /*2fd0*/  SHFL.IDX PT, R228, R17, R218, 0x1f ;  /* 0x00001fda11e47589 */ /* 0x002e6200000e0000 */
[----:B------:R-:W-:Y:S02]  /*2fe0*/  WARPGROUP.DEPBAR.LE gsb0, 0x0 ;  /* 0x00008000000079c5 */ /* 0x000fe40000010000 */
[----:B------:R-:W-:-:S06]  /*2ff0*/  WARPGROUP.ARRIVE ;  /* 0x00000000000079c5 */ /* 0x000fcc0000000000 */
[----:B------:R-:W-:Y:S01]  /*3000*/  HGMMA.64x128x16.F32.BF16 R24, gdesc[UR4], R24, gsb0 ;  /* 0x01e00000041879f0 */ /* 0x000fe20008001818 */
[C---:B------:R-:W-:Y:S02]  /*3010*/  ISETP.GT.OR P2, PT, R18.reuse, 0x40, !P2 ;  /* 0x000000401200780c */ /* 0x040fe40005744670 */
[----:B------:R-:W-:Y:S02]  /*3020*/  ISETP.GT.OR P0, PT, R18, 0x51, !P0 ;  /* 0x000000511200780c */ /* 0x000fe40004704670 */
[----:B------:R-:W-:Y:S02]  /*3030*/  FSEL R118, R118, -INF , !P3 ;  /* 0xff80000076767808 */ /* 0x000fe40005800000 */
[----:B------:R-:W-:Y:S02]  /*3040*/  FSEL R122, R122, -INF , !P2 ;  /* 0xff8000007a7a7808 */ /* 0x000fe40005000000 */
[C---:B------:R-:W-:Y:S02]  /*3050*/  ISETP.GE.AND P3, PT, R13.reuse, 0x41, PT ;  /* 0x000000410d00780c */ /* 0x040fe40003f66270 */
[----:B------:R-:W-:-:S02]  /*3060*/  ISETP.GE.AND P2, PT, R13, 0x49, PT ;  /* 0x000000490d00780c */ /* 0x000fc40003f46270 */
[----:B------:R-:W-:Y:S02]  /*3070*/  FSEL R115, R131, -INF , !P0 ;  /* 0xff80000083737808 */ /* 0x000fe40004000000 */
[----:B------:R-:W-:Y:S02]  /*3080*/  ISETP.GE.AND P0, PT, R13, 0x60, PT ;  /* 0x000000600d00780c */ /* 0x000fe40003f06270 */
[C---:B------:R-:W-:Y:S02]  /*3090*/  ISETP.GT.OR P3, PT, R18.reuse, 0x41, !P3 ;  /* 0x000000411200780c */ /* 0x040fe40005f64670 */
[C---:B------:R-:W-:Y:S01]  /*30a0*/  ISETP.GT.OR P2, PT, R18.reuse, 0x49, !P2 ;  /* 0x000000491200780c */ /* 0x040fe20005744670 */
[----:B------:R-:W-:Y:S01]  /*30b0*/  FFMA.FTZ R232, R103, UR11, -R232 ;  /* 0x0000000b67e87c23 */ /* 0x000fe200080108e8 */
[----:B------:R-:W-:Y:S01]  /*30c0*/  ISETP.GT.OR P0, PT, R18, 0x60, !P0 ;  /* 0x000000601200780c */ /* 0x000fe20004704670 */
[----:B------:R-:W-:Y:S01]  /*30d0*/  FFMA.FTZ R103, R224, UR11, -R99 ;  /* 0x0000000be0677c23 */ /* 0x000fe20008010863 */
[----:B------:R-:W-:-:S02]  /*30e0*/  FSEL R123, R123, -INF , !P3 ;  /* 0xff8000007b7b7808 */ /* 0x000fc40005800000 */
[----:B------:R-:W-:Y:S02]  /*30f0*/  FSEL R224, R127, -INF , !P2 ;  /* 0xff8000007fe07808 */ /* 0x000fe40005000000 */
[C---:B------:R-:W-:Y:S02]  /*3100*/  ISETP.GE.AND P3, PT, R13.reuse, 0x50, PT ;  /* 0x000000500d00780c */ /* 0x040fe40003f66270 */
[C---:B------:R-:W-:Y:S02]  /*3110*/  ISETP.GE.AND P2, PT, R13.reuse, 0x58, PT ;  /* 0x000000580d00780c */ /* 0x040fe40003f46270 */
[----:B------:R-:W-:Y:S02]  /*3120*/  FSEL R131, R138, -INF , !P0 ;  /* 0xff8000008a837808 */ /* 0x000fe40004000000 */
[----:B------:R-:W-:Y:S02]  /*3130*/  ISETP.GE.AND P0, PT, R13, 0x69, PT ;  /* 0x000000690d00780c */ /* 0x000fe40003f06270 */
[----:B------:R-:W-:-:S02]  /*3140*/  ISETP.GT.OR P3, PT, R18, 0x50, !P3 ;  /* 0x000000501200780c */ /* 0x000fc40005f64670 */
[C---:B------:R-:W-:Y:S01]  /*3150*/  ISETP.GT.OR P2, PT, R18.reuse, 0x58, !P2 ;  /* 0x000000581200780c */ /* 0x040fe20005744670 */
[----:B------:R-:W3:Y:S01]  /*3160*/  SHFL.IDX PT, R138, R17, R219, 0x1f ;  /* 0x00001fdb118a7589 */ /* 0x000ee200000e0000 */
[----:B------:R-:W-:Y:S01]  /*3170*/  ISETP.GT.OR P0, PT, R18, 0x69, !P0 ;  /* 0x000000691200780c */ /* 0x000fe20004704670 */
[--C-:B-1----:R-:W-:Y:S01]  /*3180*/  FFMA.FTZ R113, R113, UR11, -R228.reuse ;  /* 0x0000000b71717c23 */ /* 0x102fe200080108e4 */
[----:B------:R-:W-:Y:S01]  /*3190*/  FSEL R112, R130, -INF , !P3 ;  /* 0xff80000082707808 */ /* 0x000fe20005800000 */
[----:B------:R-:W-:Y:S01]  /*31a0*/  FFMA.FTZ R110, R110, UR11, -R228 ;  /* 0x0000000b6e6e7c23 */ /* 0x000fe200080108e4 */
[----:B------:R-:W-:Y:S01]  /*31b0*/  FSEL R134, R134, -INF , !P2 ;  /* 0xff80000086867808 */ /* 0x000fe20005000000 */
[----:B------:R-:W-:Y:S01]  /*31c0*/  SHFL.IDX PT, R228, R17, R114, 0x1f ;  /* 0x00001f7211e47589 */ /* 0x000fe200000e0000 */
[C---:B------:R-:W-:Y:S02]  /*31d0*/  ISETP.GE.AND P3, PT, R13.reuse, 0x59, PT ;  /* 0x000000590d00780c */ /* 0x040fe40003f66270 */
[----:B------:R-:W-:-:S02]  /*31e0*/  ISETP.GE.AND P2, PT, R13, 0x61, PT ;  /* 0x000000610d00780c */ /* 0x000fc40003f46270 */
[----:B------:R-:W-:Y:S02]  /*31f0*/  FSEL R127, R143, -INF , !P0 ;  /* 0xff8000008f7f7808 */ /* 0x000fe40004000000 */
[----:B------:R-:W1:Y:S01]  /*3200*/  SHFL.IDX PT, R143, R12, R5, 0x1f ;  /* 0x00001f050c8f7589 */ /* 0x000e6200000e0000 */
[C---:B------:R-:W-:Y:S02]  /*3210*/  ISETP.GT.OR P3, PT, R18.reuse, 0x59, !P3 ;  /* 0x000000591200780c */ /* 0x040fe40005f64670 */
[----:B------:R-:W-:Y:S02]  /*3220*/  ISETP.GT.OR P2, PT, R18, 0x61, !P2 ;  /* 0x000000611200780c */ /* 0x000fe40005744670 */
[----:B------:R-:W-:Y:S02]  /*3230*/  FSEL R135, R135, -INF , !P3 ;  /* 0xff80000087877808 */ /* 0x000fe40005800000 */
[----:B------:R-:W-:Y:S02]  /*3240*/  FSEL R139, R139, -INF , !P2 ;  /* 0xff8000008b8b7808 */ /* 0x000fe40005000000 */
[----:B------:R-:W-:-:S02]  /*3250*/  ISETP.GE.AND P3, PT, R13, 0x68, PT ;  /* 0x000000680d00780c */ /* 0x000fc40003f66270 */
[C---:B------:R-:W-:Y:S02]  /*3260*/  ISETP.GE.AND P2, PT, R13.reuse, 0x70, PT ;  /* 0x000000700d00780c */ /* 0x040fe40003f46270 */
[C---:B------:R-:W-:Y:S02]  /*3270*/  ISETP.GT.OR P3, PT, R18.reuse, 0x68, !P3 ;  /* 0x000000681200780c */ /* 0x040fe40005f64670 */
[----:B------:R-:W-:Y:S02]  /*3280*/  ISETP.GT.OR P2, PT, R18, 0x70, !P2 ;  /* 0x000000701200780c */ /* 0x000fe40005744670 */
[----:B------:R-:W-:Y:S02]  /*3290*/  FSEL R126, R142, -INF , !P3 ;  /* 0xff8000008e7e7808 */ /* 0x000fe40005800000 */
[----:B------:R-:W-:Y:S02]  /*32a0*/  FSEL R130, R146, -INF , !P2 ;  /* 0xff80000092827808 */ /* 0x000fe40005000000 */
[----:B------:R-:W-:-:S02]  /*32b0*/  ISETP.GE.AND P3, PT, R13, 0x71, PT ;  /* 0x000000710d00780c */ /* 0x000fc40003f66270 */
[C---:B------:R-:W-:Y:S02]  /*32c0*/  ISETP.GE.AND P0, PT, R13.reuse, 0x78, PT ;  /* 0x000000780d00780c */ /* 0x040fe40003f06270 */
[----:B------:R-:W-:Y:S02]  /*32d0*/  ISETP.GE.AND P2, PT, R13, 0x79, PT ;  /* 0x000000790d00780c */ /* 0x000fe40003f46270 */
[C---:B------:R-:W-:Y:S02]  /*32e0*/  ISETP.GT.OR P5, PT, R19.reuse, 0x71, !P5 ;  /* 0x000000711300780c */ /* 0x040fe40006fa4670 */
[C---:B------:R-:W-:Y:S02]  /*32f0*/  ISETP.GT.OR P1, PT, R19.reuse, 0x78, !P1 ;  /* 0x000000781300780c */ /* 0x040fe40004f24670 */
[----:B------:R-:W-:Y:S01]  /*3300*/  ISETP.GT.OR P4, PT, R19, 0x79, !P4 ;  /* 0x000000791300780c */ /* 0x000fe20006784670 */
[--C-:B---3--:R-:W-:Y:S01]  /*3310*/  FFMA.FTZ R19, R116, UR11, -R138.reuse ;  /* 0x0000000b74137c23 */ /* 0x108fe2000801088a */
[----:B------:R-:W-:Y:S01]  /*3320*/  ISETP.GT.OR P3, PT, R18, 0x71, !P3 ;  /* 0x000000711200780c */ /* 0x000fe20005f64670 */
[----:B------:R-:W-:Y:S01]  /*3330*/  FFMA.FTZ R138, R118, UR11, -R138 ;  /* 0x0000000b768a7c23 */ /* 0x000fe2000801088a */
[C---:B------:R-:W-:Y:S01]  /*3340*/  ISETP.GT.OR P0, PT, R18.reuse, 0x78, !P0 ;  /* 0x000000781200780c */ /* 0x040fe20004704670 */
[----:B------:R-:W3:Y:S01]  /*3350*/  SHFL.IDX PT, R142, R12, R221, 0x1f ;  /* 0x00001fdd0c8e7589 */ /* 0x000ee200000e0000 */
[----:B------:R-:W-:Y:S01]  /*3360*/  ISETP.GT.OR P2, PT, R18, 0x79, !P2 ;  /* 0x000000791200780c */ /* 0x000fe20005744670 */
[----:B------:R4:W-:Y:S02]  /*3370*/  MUFU.EX2 R13, R113 ;  /* 0x00000071000d7308 */ /* 0x0009e40000000800 */
[----:B------:R-:W5:Y:S01]  /*3380*/  SHFL.IDX PT, R116, R12, R220, 0x1f ;  /* 0x00001fdc0c747589 */ /* 0x000f6200000e0000 */
[----:B-1----:R-:W-:-:S03]  /*3390*/  FFMA.FTZ R120, R120, UR11, -R143 ;  /* 0x0000000b78787c23 */ /* 0x002fc6000801088f */
[----:B------:R-:W1:Y:S02]  /*33a0*/  SHFL.IDX PT, R146, R12, R23, 0x1f ;  /* 0x00001f170c927589 */ /* 0x000e6400000e0000 */
[----:B------:R3:W-:Y:S02]  /*33b0*/  MUFU.EX2 R18, R110 ;  /* 0x0000006e00127308 */ /* 0x0007e40000000800 */
[----:B----4-:R-:W4:Y:S01]  /*33c0*/  SHFL.IDX PT, R113, R12, R218, 0x1f ;  /* 0x00001fda0c717589 */ /* 0x010f2200000e0000 */
[--C-:B---3--:R-:W-:Y:S01]  /*33d0*/  FFMA.FTZ R110, R117, UR11, -R228.reuse ;  /* 0x0000000b756e7c23 */ /* 0x108fe200080108e4 */
[----:B------:R-:W-:Y:S01]  /*33e0*/  FFMA.FTZ R228, R119, UR11, -R228 ;  /* 0x0000000b77e47c23 */ /* 0x000fe200080108e4 */
[----:B------:R-:W-:-:S03]  /*33f0*/  FFMA.FTZ R119, R122, UR11, -R143 ;  /* 0x0000000b7a777c23 */ /* 0x000fc6000801088f */
[----:B------:R3:W-:Y:S01]  /*3400*/  MUFU.EX2 R17, R138 ;  /* 0x0000008a00117308 */ /* 0x0007e20000000800 */
[----:B------:R-:W-:Y:S04]  /*3410*/  SHFL.IDX PT, R143, R12, R219, 0x1f ;  /* 0x00001fdb0c8f7589 */ /* 0x000fe800000e0000 */
[----:B---3--:R-:W3:Y:S04]  /*3420*/  SHFL.IDX PT, R138, R12, R114, 0x1f ;  /* 0x00001f720c8a7589 */ /* 0x008ee800000e0000 */
[----:B------:R-:W2:Y:S01]  /*3430*/  SHFL.IDX PT, R118, R12, R22, 0x1f ;  /* 0x00001f160c767589 */ /* 0x000ea200000e0000 */
[----:B------:R-:W-:Y:S01]  /*3440*/  FFMA.FTZ R217, R217, UR11, -R142 ;  /* 0x0000000bd9d97c23 */ /* 0x000fe2000801088e */
[----:B-----5:R-:W-:Y:S01]  /*3450*/  FFMA.FTZ R117, R111, UR11, -R116 ;  /* 0x0000000b6f757c23 */ /* 0x020fe20008010874 */
[----:B-1----:R-:W-:Y:S01]  /*3460*/  FFMA.FTZ R122, R112, UR11, -R146 ;  /* 0x0000000b707a7c23 */ /* 0x002fe20008010892 */
[----:B------:R4:W-:Y:S08]  /*3470*/  MUFU.EX2 R111, R120 ;  /* 0x00000078006f7308 */ /* 0x0009f00000000800 */
[----:B------:R1:W-:Y:S01]  /*3480*/  MUFU.EX2 R112, R119 ;  /* 0x0000007700707308 */ /* 0x0003e20000000800 */
[----:B----4-:R-:W-:Y:S01]  /*3490*/  FFMA.FTZ R120, R115, UR11, -R113 ;  /* 0x0000000b73787c23 */ /* 0x010fe20008010871 */
[----:B------:R-:W-:-:S02]  /*34a0*/  WARPGROUP.DEPBAR.LE gsb0, 0x0 ;  /* 0x00008000000079c5 */ /* 0x000fc40000010000 */
[----:B-1----:R-:W-:-:S04]  /*34b0*/  FFMA.FTZ R119, R129, UR11, -R113 ;  /* 0x0000000b81777c23 */ /* 0x002fc80008010871 */
[----:B------:R1:W-:Y:S01]  /*34c0*/  MUFU.EX2 R113, R217 ;  /* 0x000000d900717308 */ /* 0x0003e20000000800 */
[----:B---3--:R-:W-:Y:S01]  /*34d0*/  FFMA.FTZ R133, R133, UR11, -R138 ;  /* 0x0000000b85857c23 */ /* 0x008fe2000801088a */
[----:B------:R-:W-:Y:S01]  /*34e0*/  FFMA.FTZ R142, R123, UR11, -R142 ;  /* 0x0000000b7b8e7c23 */ /* 0x000fe2000801088e */
[--C-:B-1----:R-:W-:Y:S01]  /*34f0*/  FFMA.FTZ R217, R132, UR11, -R143.reuse ;  /* 0x0000000b84d97c23 */ /* 0x102fe2000801088f */
[----:B------:R-:W-:Y:S02]  /*3500*/  FFMA.FTZ R132, R135, UR11, -R138 ;  /* 0x0000000b87847c23 */ /* 0x000fe4000801088a */
[----:B------:R-:W-:Y:S01]  /*3510*/  LDS R138, [R11+0x400] ;  /* 0x000400000b8a7984 */ /* 0x000fe20000000800 */
[----:B------:R-:W-:Y:S01]  /*3520*/  FFMA.FTZ R123, R128, UR11, -R146 ;  /* 0x0000000b807b7c23 */ /* 0x000fe20008010892 */
[----:B------:R-:W-:Y:S01]  /*3530*/  FFMA.FTZ R124, R124, UR11, -R116 ;  /* 0x0000000b7c7c7c23 */ /* 0x000fe20008010874 */
[----:B--2---:R-:W-:Y:S01]  /*3540*/  FFMA.FTZ R116, R125, UR11, -R118 ;  /* 0x0000000b7d747c23 */ /* 0x004fe20008010876 */
[----:B------:R-:W1:Y:S01]  /*3550*/  SHFL.IDX PT, R128, R16, R5, 0x1f ;  /* 0x00001f0510807589 */ /* 0x000e6200000e0000 */
[----:B------:R-:W-:-:S03]  /*3560*/  FFMA.FTZ R134, R134, UR11, -R143 ;  /* 0x0000000b86867c23 */ /* 0x000fc6000801088f */
[----:B------:R-:W2:Y:S04]  /*3570*/  SHFL.IDX PT, R125, R16, R23, 0x1f ;  /* 0x00001f17107d7589 */ /* 0x000ea800000e0000 */
[----:B------:R-:W3:Y:S01]  /*3580*/  SHFL.IDX PT, R143, R16, R220, 0x1f ;  /* 0x00001fdc108f7589 */ /* 0x000ee200000e0000 */
[----:B------:R4:W5:Y:S03]  /*3590*/  MUFU.EX2 R115, R124 ;  /* 0x0000007c00737308 */ /* 0x0009660000000800 */
[----:B------:R-:W5:Y:S04]  /*35a0*/  SHFL.IDX PT, R129, R16, R221, 0x1f ;  /* 0x00001fdd10817589 */ /* 0x000f6800000e0000 */
[----:B------:R-:W5:Y:S04]  /*35b0*/  SHFL.IDX PT, R135, R16, R22, 0x1f ;  /* 0x00001f1610877589 */ /* 0x000f6800000e0000 */
[----:B----4-:R-:W4:Y:S01]  /*35c0*/  SHFL.IDX PT, R124, R16, R219, 0x1f ;  /* 0x00001fdb107c7589 */ /* 0x010f2200000e0000 */
[--C-:B-1----:R-:W-:Y:S01]  /*35d0*/  FFMA.FTZ R136, R136, UR11, -R128.reuse ;  /* 0x0000000b88887c23 */ /* 0x102fe20008010880 */
[----:B------:R-:W-:-:S02]  /*35e0*/  FFMA.FTZ R131, R131, UR11, -R128 ;  /* 0x0000000b83837c23 */ /* 0x000fc40008010880 */
[----:B------:R-:W1:Y:S01]  /*35f0*/  SHFL.IDX PT, R128, R16, R218, 0x1f ;  /* 0x00001fda10807589 */ /* 0x000e6200000e0000 */
[--C-:B--2---:R-:W-:Y:S01]  /*3600*/  FFMA.FTZ R144, R144, UR11, -R125.reuse ;  /* 0x0000000b90907c23 */ /* 0x104fe2000801087d */
[----:B------:R-:W-:Y:S01]  /*3610*/  FFMA.FTZ R130, R130, UR11, -R125 ;  /* 0x0000000b82827c23 */ /* 0x000fe2000801087d */
[----:B------:R-:W-:Y:S01]  /*3620*/  FSEL R125, R148, -INF , !P1 ;  /* 0xff800000947d7808 */ /* 0x000fe20004800000 */
[----:B------:R2:W-:Y:S01]  /*3630*/  MUFU.EX2 R11, R142 ;  /* 0x0000008e000b7308 */ /* 0x0005e20000000800 */
[--C-:B---3--:R-:W-:Y:S01]  /*3640*/  FFMA.FTZ R140, R140, UR11, -R143.reuse ;  /* 0x0000000b8c8c7c23 */ /* 0x108fe2000801088f */
[----:B------:R-:W-:Y:S01]  /*3650*/  FFMA.FTZ R126, R126, UR11, -R143 ;  /* 0x0000000b7e7e7c23 */ /* 0x000fe2000801088f */
[----:B------:R-:W-:Y:S01]  /*3660*/  FSEL R143, R150, -INF , !P0 ;  /* 0xff800000968f7808 */ /* 0x000fe20004000000 */
[----:B--2---:R-:W2:Y:S01]  /*3670*/  SHFL.IDX PT, R142, R16, R114, 0x1f ;  /* 0x00001f72108e7589 */ /* 0x004ea200000e0000 */
[----:B-----5:R-:W-:Y:S01]  /*3680*/  FFMA.FTZ R137, R137, UR11, -R129 ;  /* 0x0000000b89897c23 */ /* 0x020fe20008010881 */
[--C-:B------:R-:W-:Y:S01]  /*3690*/  FFMA.FTZ R141, R141, UR11, -R135.reuse ;  /* 0x0000000b8d8d7c23 */ /* 0x100fe20008010887 */
[--C-:B----4-:R-:W-:Y:S01]  /*36a0*/  FFMA.FTZ R125, R125, UR11, -R124.reuse ;  /* 0x0000000b7d7d7c23 */ /* 0x110fe2000801087c */
[----:B------:R-:W-:Y:S01]  /*36b0*/  FFMA.FTZ R124, R143, UR11, -R124 ;  /* 0x0000000b8f7c7c23 */ /* 0x000fe2000801087c */
[----:B------:R-:W-:Y:S01]  /*36c0*/  FFMA.FTZ R127, R127, UR11, -R135 ;  /* 0x0000000b7f7f7c23 */ /* 0x000fe20008010887 */
[----:B------:R-:W3:Y:S01]  /*36d0*/  SHFL.IDX PT, R146, R138, R5, 0x1f ;  /* 0x00001f058a927589 */ /* 0x000ee200000e0000 */
[----:B------:R-:W-:Y:S01]  /*36e0*/  FFMA.FTZ R129, R139, UR11, -R129 ;  /* 0x0000000b8b817c23 */ /* 0x000fe20008010881 */
[----:B------:R-:W-:-:S02]  /*36f0*/  FSEL R135, R145, -INF , !P5 ;  /* 0xff80000091877808 */ /* 0x000fc40006800000 */
[----:B------:R-:W-:Y:S04]  /*3700*/  SHFL.IDX PT, R143, R138, R221, 0x1f ;  /* 0x00001fdd8a8f7589 */ /* 0x000fe800000e0000 */
[----:B------:R-:W4:Y:S04]  /*3710*/  SHFL.IDX PT, R148, R138, R220, 0x1f ;  /* 0x00001fdc8a947589 */ /* 0x000f2800000e0000 */
[----:B------:R5:W-:Y:S04]  /*3720*/  LDS R139, [R15+0x400] ;  /* 0x000400000f8b7984 */ /* 0x000be80000000800 */
[----:B------:R-:W4:Y:S01]  /*3730*/  SHFL.IDX PT, R145, R138, R22, 0x1f ;  /* 0x00001f168a917589 */ /* 0x000f2200000e0000 */
[----:B------:R-:W-:Y:S01]  /*3740*/  FSEL R147, R147, -INF , !P3 ;  /* 0xff80000093937808 */ /* 0x000fe20005800000 */
[--C-:B-1----:R-:W-:Y:S01]  /*3750*/  FFMA.FTZ R135, R135, UR11, -R128.reuse ;  /* 0x0000000b87877c23 */ /* 0x102fe20008010880 */
[----:B------:R-:W-:Y:S01]  /*3760*/  FSEL R149, R149, -INF , !P4 ;  /* 0xff80000095957808 */ /* 0x000fe20006000000 */
[----:B-----5:R2:W-:Y:S02]  /*3770*/  MUFU.EX2 R15, R123 ;  /* 0x0000007b000f7308 */ /* 0x0205e40000000800 */
[----:B------:R-:W-:Y:S01]  /*3780*/  FFMA.FTZ R128, R147, UR11, -R128 ;  /* 0x0000000b93807c23 */ /* 0x000fe20008010880 */
[----:B------:R-:W-:Y:S01]  /*3790*/  FSEL R151, R151, -INF , !P2 ;  /* 0xff80000097977808 */ /* 0x000fe20005000000 */
[----:B------:R-:W1:Y:S04]  /*37a0*/  SHFL.IDX PT, R147, R138, R23, 0x1f ;  /* 0x00001f178a937589 */ /* 0x000e6800000e0000 */
[----:B------:R-:W5:Y:S01]  /*37b0*/  SHFL.IDX PT, R150, R138, R218, 0x1f ;  /* 0x00001fda8a967589 */ /* 0x000f6200000e0000 */
[----:B--2---:R-:W-:Y:S01]  /*37c0*/  FFMA.FTZ R123, R149, UR11, -R142 ;  /* 0x0000000b957b7c23 */ /* 0x004fe2000801088e */
[----:B------:R2:W-:Y:S02]  /*37d0*/  MUFU.EX2 R16, R122 ;  /* 0x0000007a00107308 */ /* 0x0005e40000000800 */
[----:B------:R-:W5:Y:S01]  /*37e0*/  SHFL.IDX PT, R149, R138, R219, 0x1f ;  /* 0x00001fdb8a957589 */ /* 0x000f6200000e0000 */
[--C-:B---3--:R-:W-:Y:S01]  /*37f0*/  FADD.FTZ R24, R24, -R146.reuse ;  /* 0x8000009218187221 */ /* 0x108fe20000010000 */
[----:B------:R-:W-:Y:S01]  /*3800*/  FADD.FTZ R26, R26, -R146 ;  /* 0x800000921a1a7221 */ /* 0x000fe20000010000 */
[----:B----4-:R-:W-:Y:S01]  /*3810*/  FADD.FTZ R146, R28, -R148 ;  /* 0x800000941c927221 */ /* 0x010fe20000010000 */
[----:B--2---:R-:W-:Y:S01]  /*3820*/  FFMA.FTZ R122, R151, UR11, -R142 ;  /* 0x0000000b977a7c23 */ /* 0x004fe2000801088e */
[----:B------:R-:W-:Y:S01]  /*3830*/  FADD.FTZ R142, R25, -R143 ;  /* 0x8000008f198e7221 */ /* 0x000fe20000010000 */
[----:B------:R-:W-:Y:S01]  /*3840*/  FADD.FTZ R25, R30, -R148 ;  /* 0x800000941e197221 */ /* 0x000fe20000010000 */
[----:B------:R-:W-:-:S02]  /*3850*/  FADD.FTZ R148, R29, -R145 ;  /* 0x800000911d947221 */ /* 0x000fc40000010000 */
[----:B------:R2:W-:Y:S02]  /*3860*/  MUFU.EX2 R29, R134 ;  /* 0x00000086001d7308 */ /* 0x0005e40000000800 */
[----:B--2---:R2:W-:Y:S01]  /*3870*/  LDS R134, [R14+0x400] ;  /* 0x000400000e867984 */ /* 0x0045e20000000800 */
[----:B------:R-:W-:Y:S01]  /*3880*/  FADD.FTZ R143, R27, -R143 ;  /* 0x8000008f1b8f7221 */ /* 0x000fe20000010000 */
[----:B------:R-:W-:-:S04]  /*3890*/  FADD.FTZ R27, R31, -R145 ;  /* 0x800000911f1b7221 */ /* 0x000fc80000010000 */
[----:B--2---:R2:W-:Y:S01]  /*38a0*/  MUFU.EX2 R14, R133 ;  /* 0x00000085000e7308 */ /* 0x0045e20000000800 */
[--C-:B-1----:R-:W-:Y:S01]  /*38b0*/  FADD.FTZ R145, R32, -R147.reuse ;  /* 0x8000009320917221 */ /* 0x102fe20000010000 */
[----:B------:R-:W-:Y:S01]  /*38c0*/  FADD.FTZ R34, R34, -R147 ;  /* 0x8000009322227221 */ /* 0x000fe20000010000 */
[--C-:B-----5:R-:W-:Y:S01]  /*38d0*/  FADD.FTZ R147, R33, -R150.reuse ;  /* 0x8000009621937221 */ /* 0x120fe20000010000 */
[----:B--2---:R-:W-:Y:S01]  /*38e0*/  LDS R133, [R10+0x400] ;  /* 0x000400000a857984 */ /* 0x004fe20000000800 */
[----:B------:R-:W-:Y:S01]  /*38f0*/  FADD.FTZ R35, R35, -R150 ;  /* 0x8000009623237221 */ /* 0x000fe20000010000 */
[--C-:B------:R-:W-:Y:S02]  /*3900*/  FADD.FTZ R36, R36, -R149.reuse ;  /* 0x8000009524247221 */ /* 0x100fe40000010000 */
[----:B------:R-:W1:Y:S01]  /*3910*/  SHFL.IDX PT, R31, R139, R221, 0x1f ;  /* 0x00001fdd8b1f7589 */ /* 0x000e6200000e0000 */
[----:B------:R-:W-:-:S03]  /*3920*/  FADD.FTZ R38, R38, -R149 ;  /* 0x8000009526267221 */ /* 0x000fc60000010000 */
[----:B------:R-:W2:Y:S04]  /*3930*/  SHFL.IDX PT, R33, R139, R219, 0x1f ;  /* 0x00001fdb8b217589 */ /* 0x000ea800000e0000 */
[----:B------:R-:W3:Y:S04]  /*3940*/  SHFL.IDX PT, R30, R138, R114, 0x1f ;  /* 0x00001f728a1e7589 */ /* 0x000ee800000e0000 */
[----:B------:R-:W4:Y:S04]  /*3950*/  SHFL.IDX PT, R150, R139, R220, 0x1f ;  /* 0x00001fdc8b967589 */ /* 0x000f2800000e0000 */
[----:B------:R-:W5:Y:S04]  /*3960*/  SHFL.IDX PT, R149, R139, R22, 0x1f ;  /* 0x00001f168b957589 */ /* 0x000f6800000e0000 */
[----:B------:R-:W5:Y:S04]  /*3970*/  SHFL.IDX PT, R138, R139, R23, 0x1f ;  /* 0x00001f178b8a7589 */ /* 0x000f6800000e0000 */
[----:B------:R-:W5:Y:S01]  /*3980*/  SHFL.IDX PT, R32, R139, R218, 0x1f ;  /* 0x00001fda8b207589 */ /* 0x000f6200000e0000 */
[--C-:B-1----:R-:W-:Y:S01]  /*3990*/  FADD.FTZ R41, R41, -R31.reuse ;  /* 0x8000001f29297221 */ /* 0x102fe20000010000 */
[----:B------:R-:W-:-:S02]  /*39a0*/  FADD.FTZ R43, R43, -R31 ;  /* 0x8000001f2b2b7221 */ /* 0x000fc40000010000 */
[----:B------:R1:W-:Y:S01]  /*39b0*/  MUFU.EX2 R31, R131 ;  /* 0x00000083001f7308 */ /* 0x0003e20000000800 */
[--C-:B--2---:R-:W-:Y:S01]  /*39c0*/  FADD.FTZ R52, R52, -R33.reuse ;  /* 0x8000002134347221 */ /* 0x104fe20000010000 */
[----:B------:R-:W-:Y:S01]  /*39d0*/  FADD.FTZ R54, R54, -R33 ;  /* 0x8000002136367221 */ /* 0x000fe20000010000 */
[----:B------:R-:W-:Y:S01]  /*39e0*/  SHFL.IDX PT, R151, R139, R5, 0x1f ;  /* 0x00001f058b977589 */ /* 0x000fe200000e0000 */
[--C-:B---3--:R-:W-:Y:S01]  /*39f0*/  FADD.FTZ R37, R37, -R30.reuse ;  /* 0x8000001e25257221 */ /* 0x108fe20000010000 */
[----:B------:R-:W-:Y:S01]  /*3a00*/  FADD.FTZ R39, R39, -R30 ;  /* 0x8000001e27277221 */ /* 0x000fe20000010000 */
[--C-:B----4-:R-:W-:Y:S01]  /*3a10*/  FADD.FTZ R44, R44, -R150.reuse ;  /* 0x800000962c2c7221 */ /* 0x110fe20000010000 */
[----:B------:R-:W-:Y:S01]  /*3a20*/  FADD.FTZ R46, R46, -R150 ;  /* 0x800000962e2e7221 */ /* 0x000fe20000010000 */
[----:B------:R2:W-:Y:S01]  /*3a30*/  MUFU.EX2 R33, R129 ;  /* 0x0000008100217308 */ /* 0x0005e20000000800 */
[----:B-1----:R-:W1:Y:S01]  /*3a40*/  SHFL.IDX PT, R131, R134, R218, 0x1f ;  /* 0x00001fda86837589 */ /* 0x002e6200000e0000 */
[--C-:B-----5:R-:W-:Y:S01]  /*3a50*/  FADD.FTZ R45, R45, -R149.reuse ;  /* 0x800000952d2d7221 */ /* 0x120fe20000010000 */
[----:B------:R-:W-:-:S02]  /*3a60*/  FADD.FTZ R47, R47, -R149 ;  /* 0x800000952f2f7221 */ /* 0x000fc40000010000 */
[----:B------:R-:W-:Y:S01]  /*3a70*/  SHFL.IDX PT, R150, R139, R114, 0x1f ;  /* 0x00001f728b967589 */ /* 0x000fe200000e0000 */
[--C-:B------:R-:W-:Y:S01]  /*3a80*/  FADD.FTZ R48, R48, -R138.reuse ;  /* 0x8000008a30307221 */ /* 0x100fe20000010000 */
[----:B------:R-:W-:Y:S01]  /*3a90*/  FADD.FTZ R50, R50, -R138 ;  /* 0x8000008a32327221 */ /* 0x000fe20000010000 */
[----:B------:R-:W-:Y:S01]  /*3aa0*/  MUFU.EX2 R10, R132 ;  /* 0x00000084000a7308 */ /* 0x000fe20000000800 */
[----:B--2---:R-:W2:Y:S04]  /*3ab0*/  SHFL.IDX PT, R129, R134, R219, 0x1f ;  /* 0x00001fdb86817589 */ /* 0x004ea800000e0000 */
        /* <DEDUP_REMOVED lines=12> */
[----:B----4-:R4:W5:Y:S04]  /*3b80*/  SHFL.IDX PT, R137, R133, R22, 0x1f ;  /* 0x00001f1685897589 */ /* 0x01096800000e0000 */
[----:B------:R-:W5:Y:S04]  /*3b90*/  SHFL.IDX PT, R114, R133, R114, 0x1f ;  /* 0x00001f7285727589 */ /* 0x000f6800000e0000 */
[----:B------:R-:W-:Y:S04]  /*3ba0*/  SHFL.IDX PT, R221, R133, R221, 0x1f ;  /* 0x00001fdd85dd7589 */ /* 0x000fe800000e0000 */
[----:B------:R-:W-:Y:S04]  /*3bb0*/  SHFL.IDX PT, R220, R133, R220, 0x1f ;  /* 0x00001fdc85dc7589 */ /* 0x000fe800000e0000 */
[----:B------:R-:W-:Y:S04]  /*3bc0*/  SHFL.IDX PT, R218, R133, R218, 0x1f ;  /* 0x00001fda85da7589 */ /* 0x000fe800000e0000 */
[----:B------:R-:W5:Y:S01]  /*3bd0*/  SHFL.IDX PT, R133, R133, R5, 0x1f ;  /* 0x00001f0585857589 */ /* 0x000f6200000e0000 */
[----:B------:R-:W5:Y:S01]  /*3be0*/  MUFU.EX2 R116, R116 ;  /* 0x0000007400747308 */ /* 0x000f620000000800 */
[--C-:B-1----:R-:W-:Y:S01]  /*3bf0*/  FADD.FTZ R65, R65, -R131.reuse ;  /* 0x8000008341417221 */ /* 0x102fe20000010000 */
[----:B------:R-:W-:Y:S01]  /*3c00*/  FADD.FTZ R67, R67, -R131 ;  /* 0x8000008343437221 */ /* 0x000fe20000010000 */
[--C-:B--2---:R-:W-:Y:S01]  /*3c10*/  FADD.FTZ R131, R68, -R129.reuse ;  /* 0x8000008144837221 */ /* 0x104fe20000010000 */
[----:B------:R-:W-:-:S04]  /*3c20*/  FADD.FTZ R129, R70, -R129 ;  /* 0x8000008146817221 */ /* 0x000fc80000010000 */
[----:B------:R-:W1:Y:S01]  /*3c30*/  MUFU.EX2 R119, R119 ;  /* 0x0000007700777308 */ /* 0x000e620000000800 */
[----:B---3--:R-:W-:Y:S01]  /*3c40*/  FADD.FTZ R70, R69, -R134 ;  /* 0x8000008645467221 */ /* 0x008fe20000010000 */
[----:B------:R-:W-:Y:S01]  /*3c50*/  FFMA.FTZ R118, R224, UR11, -R118 ;  /* 0x0000000be0767c23 */ /* 0x000fe20008010876 */
[----:B------:R-:W-:Y:S01]  /*3c60*/  FMUL.FTZ R24, R216, R24 ;  /* 0x00000018d8187220 */ /* 0x000fe20000410000 */
[----:B------:R-:W-:Y:S01]  /*3c70*/  FMUL.FTZ R69, R121, R142 ;  /* 0x0000008e79457220 */ /* 0x000fe20000410000 */
[----:B------:R-:W-:Y:S01]  /*3c80*/  FFMA.FTZ R107, R107, UR11, -R230 ;  /* 0x0000000b6b6b7c23 */ /* 0x000fe200080108e6 */
[--C-:B------:R-:W-:Y:S01]  /*3c90*/  FADD.FTZ R53, R53, -R150.reuse ;  /* 0x8000009635357221 */ /* 0x100fe20000010000 */
[----:B------:R-:W-:Y:S01]  /*3ca0*/  FADD.FTZ R55, R55, -R150 ;  /* 0x8000009637377221 */ /* 0x000fe20000010000 */
[----:B----4-:R2:W-:Y:S01]  /*3cb0*/  MUFU.EX2 R22, R140 ;  /* 0x0000008c00167308 */ /* 0x0105e20000000800 */
[--C-:B------:R-:W-:Y:S01]  /*3cc0*/  FADD.FTZ R56, R56, -R139.reuse ;  /* 0x8000008b38387221 */ /* 0x100fe20000010000 */
[----:B------:R-:W-:Y:S01]  /*3cd0*/  FADD.FTZ R58, R58, -R139 ;  /* 0x8000008b3a3a7221 */ /* 0x000fe20000010000 */
[----:B-----5:R-:W-:Y:S01]  /*3ce0*/  FADD.FTZ R150, R84, -R219 ;  /* 0x800000db54967221 */ /* 0x020fe20000010000 */
[--C-:B------:R-:W-:Y:S01]  /*3cf0*/  FADD.FTZ R139, R77, -R137.reuse ;  /* 0x800000894d8b7221 */ /* 0x100fe20000010000 */
[----:B------:R-:W-:Y:S01]  /*3d00*/  F2FP.BF16.F32.PACK_AB R84, R69, R24 ;  /* 0x000000184554723e */ /* 0x000fe200000010ff */
[----:B------:R-:W-:Y:S01]  /*3d10*/  FMUL.FTZ R25, R91, R25 ;  /* 0x000000195b197220 */ /* 0x000fe20000410000 */
[----:B------:R-:W-:Y:S01]  /*3d20*/  FMUL.FTZ R24, R93, R27 ;  /* 0x0000001b5d187220 */ /* 0x000fe20000410000 */
[----:B------:R-:W3:Y:S01]  /*3d30*/  MUFU.EX2 R117, R117 ;  /* 0x0000007500757308 */ /* 0x000ee20000000800 */
[----:B--2---:R-:W-:Y:S01]  /*3d40*/  FADD.FTZ R140, R79, -R137 ;  /* 0x800000894f8c7221 */ /* 0x004fe20000010000 */
[----:B------:R-:W-:Y:S01]  /*3d50*/  FADD.FTZ R137, R80, -R23 ;  /* 0x8000001750897221 */ /* 0x000fe20000010000 */
[----:B------:R-:W-:Y:S01]  /*3d60*/  FMUL.FTZ R80, R94, R145 ;  /* 0x000000915e507220 */ /* 0x000fe20000410000 */
[----:B------:R-:W-:Y:S01]  /*3d70*/  FMUL.FTZ R147, R21, R147 ;  /* 0x0000009315937220 */ /* 0x000fe20000410000 */
[--C-:B------:R-:W-:Y:S01]  /*3d80*/  FADD.FTZ R40, R40, -R151.reuse ;  /* 0x8000009728287221 */ /* 0x100fe20000010000 */
[----:B------:R-:W-:-:S02]  /*3d90*/  FADD.FTZ R42, R42, -R151 ;  /* 0x800000972a2a7221 */ /* 0x000fc40000010000 */
[----:B------:R-:W2:Y:S01]  /*3da0*/  MUFU.EX2 R118, R118 ;  /* 0x0000007600767308 */ /* 0x000ea20000000800 */
[----:B------:R-:W-:Y:S01]  /*3db0*/  FADD.FTZ R60, R60, -R138 ;  /* 0x8000008a3c3c7221 */ /* 0x000fe20000010000 */
[----:B------:R-:W-:Y:S01]  /*3dc0*/  FADD.FTZ R61, R61, -R136 ;  /* 0x800000883d3d7221 */ /* 0x000fe20000010000 */
[----:B------:R-:W-:Y:S01]  /*3dd0*/  FADD.FTZ R64, R64, -R132 ;  /* 0x8000008440407221 */ /* 0x000fe20000010000 */
[----:B------:R-:W-:-:S04]  /*3de0*/  FADD.FTZ R151, R85, -R114 ;  /* 0x8000007255977221 */ /* 0x000fc80000010000 */
[----:B------:R-:W4:Y:S01]  /*3df0*/  MUFU.EX2 R120, R120 ;  /* 0x0000007800787308 */ /* 0x000f220000000800 */
[----:B------:R-:W-:Y:S01]  /*3e00*/  FADD.FTZ R114, R87, -R114 ;  /* 0x8000007257727221 */ /* 0x000fe20000010000 */
[----:B------:R-:W-:Y:S01]  /*3e10*/  F2FP.BF16.F32.PACK_AB R87, R24, R25 ;  /* 0x000000191857723e */ /* 0x000fe200000010ff */
[----:B------:R-:W-:-:S05]  /*3e20*/  FMUL.FTZ R60, R115, R60 ;  /* 0x0000003c733c7220 */ /* 0x000fca0000410000 */
[----:B------:R-:W5:Y:S01]  /*3e30*/  MUFU.EX2 R97, R97 ;  /* 0x0000006100617308 */ /* 0x000f620000000800 */
[----:B------:R-:W-:Y:S01]  /*3e40*/  F2FP.BF16.F32.PACK_AB R80, R147, R80 ;  /* 0x000000509350723e */ /* 0x000fe200000010ff */
[----:B------:R-:W-:Y:S01]  /*3e50*/  FMUL.FTZ R61, R116, R61 ;  /* 0x0000003d743d7220 */ /* 0x000fe20000410000 */
[----:B------:R-:W-:-:S05]  /*3e60*/  FMUL.FTZ R64, R15, R64 ;  /* 0x000000400f407220 */ /* 0x000fca0000410000 */
[----:B------:R-:W5:Y:S01]  /*3e70*/  MUFU.EX2 R96, R96 ;  /* 0x0000006000607308 */ /* 0x000f620000000800 */
[----:B-1----:R-:W-:Y:S01]  /*3e80*/  FMUL.FTZ R25, R119, R65 ;  /* 0x0000004177197220 */ /* 0x002fe20000410000 */
[----:B------:R-:W-:-:S06]  /*3e90*/  FADD.FTZ R63, R63, -R136 ;  /* 0x800000883f3f7221 */ /* 0x000fcc0000010000 */
[----:B------:R-:W1:Y:S01]  /*3ea0*/  MUFU.EX2 R99, R232 ;  /* 0x000000e800637308 */ /* 0x000e620000000800 */
[----:B------:R-:W-:Y:S01]  /*3eb0*/  FADD.FTZ R66, R66, -R132 ;  /* 0x8000008442427221 */ /* 0x000fe20000010000 */
[----:B------:R-:W-:-:S06]  /*3ec0*/  FADD.FTZ R132, R72, -R133 ;  /* 0x8000008548847221 */ /* 0x000fcc0000010000 */
[----:B------:R-:W1:Y:S01]  /*3ed0*/  MUFU.EX2 R100, R231 ;  /* 0x000000e700647308 */ /* 0x000e620000000800 */
[----:B------:R-:W-:-:S07]  /*3ee0*/  FADD.FTZ R136, R73, -R221 ;  /* 0x800000dd49887221 */ /* 0x000fce0000010000 */
        /* <DEDUP_REMOVED lines=10> */
[----:B------:R-:W1:Y:S08]  /*3f90*/  MUFU.EX2 R110, R110 ;  /* 0x0000006e006e7308 */ /* 0x000e700000000800 */
[----:B------:R-:W1:Y:S01]  /*3fa0*/  MUFU.EX2 R12, R228 ;  /* 0x000000e4000c7308 */ /* 0x000e620000000800 */
[----:B------:R-:W-:-:S07]  /*3fb0*/  F2FP.BF16.F32.PACK_AB R70, R61, R60 ;  /* 0x0000003c3d46723e */ /* 0x000fce00000010ff */
[----:B------:R-:W1:Y:S01]  /*3fc0*/  MUFU.EX2 R28, R217 ;  /* 0x000000d9001c7308 */ /* 0x000e620000000800 */
[----:B------:R-:W-:Y:S01]  /*3fd0*/  F2FP.BF16.F32.PACK_AB R64, R25, R64 ;  /* 0x000000401940723e */ /* 0x000fe200000010ff */
[----:B------:R-:W-:-:S06]  /*3fe0*/  FMUL.FTZ R60, R30, R132 ;  /* 0x000000841e3c7220 */ /* 0x000fcc0000410000 */
[----:B------:R-:W1:Y:S01]  /*3ff0*/  MUFU.EX2 R126, R126 ;  /* 0x0000007e007e7308 */ /* 0x000e620000000800 */
[----:B------:R-:W-:-:S07]  /*4000*/  FMUL.FTZ R25, R32, R136 ;  /* 0x0000008820197220 */ /* 0x000fce0000410000 */
[----:B------:R-:W1:Y:S01]  /*4010*/  MUFU.EX2 R141, R141 ;  /* 0x0000008d008d7308 */ /* 0x000e620000000800 */
[----:B------:R-:W-:-:S07]  /*4020*/  FADD.FTZ R62, R62, -R138 ;  /* 0x8000008a3e3e7221 */ /* 0x000fce0000010000 */
[----:B------:R-:W1:Y:S01]  /*4030*/  MUFU.EX2 R127, R127 ;  /* 0x0000007f007f7308 */ /* 0x000e620000000800 */
[----:B------:R-:W-:-:S07]  /*4040*/  FADD.FTZ R57, R57, -R149 ;  /* 0x8000009539397221 */ /* 0x000fce0000010000 */
[----:B------:R-:W1:Y:S01]  /*4050*/  MUFU.EX2 R144, R144 ;  /* 0x0000009000907308 */ /* 0x000e620000000800 */
[----:B------:R-:W-:-:S07]  /*4060*/  FADD.FTZ R59, R59, -R149 ;  /* 0x800000953b3b7221 */ /* 0x000fce0000010000 */
[----:B------:R-:W1:Y:S08]  /*4070*/  MUFU.EX2 R130, R130 ;  /* 0x0000008200827308 */ /* 0x000e700000000800 */
[----:B------:R-:W1:Y:S08]  /*4080*/  MUFU.EX2 R135, R135 ;  /* 0x0000008700877308 */ /* 0x000e700000000800 */
[----:B------:R-:W1:Y:S08]  /*4090*/  MUFU.EX2 R128, R128 ;  /* 0x0000008000807308 */ /* 0x000e700000000800 */
[----:B------:R-:W1:Y:S08]  /*40a0*/  MUFU.EX2 R125, R125 ;  /* 0x0000007d007d7308 */ /* 0x000e700000000800 */
[----:B------:R-:W1:Y:S08]  /*40b0*/  MUFU.EX2 R124, R124 ;  /* 0x0000007c007c7308 */ /* 0x000e700000000800 */
[----:B------:R-:W1:Y:S08]  /*40c0*/  MUFU.EX2 R123, R123 ;  /* 0x0000007b007b7308 */ /* 0x000e700000000800 */
[----:B------:R-:W1:Y:S01]  /*40d0*/  MUFU.EX2 R147, R122 ;  /* 0x0000007a00937308 */ /* 0x000e620000000800 */
        /* <DEDUP_REMOVED lines=8> */
[----:B---3--:R-:W-:Y:S01]  /*4160*/  FMUL.FTZ R62, R117, R62 ;  /* 0x0000003e753e7220 */ /* 0x008fe20000410000 */
[----:B--2---:R-:W-:Y:S01]  /*4170*/  FMUL.FTZ R63, R118, R63 ;  /* 0x0000003f763f7220 */ /* 0x004fe20000410000 */
[----:B------:R-:W-:Y:S01]  /*4180*/  FMUL.FTZ R65, R16, R66 ;  /* 0x0000004210417220 */ /* 0x000fe20000410000 */
[----:B----4-:R-:W-:Y:S01]  /*4190*/  FMUL.FTZ R24, R120, R67 ;  /* 0x0000004378187220 */ /* 0x010fe20000410000 */
[----:B------:R-:W-:Y:S01]  /*41a0*/  F2FP.BF16.F32.PACK_AB R60, R25, R60 ;  /* 0x0000003c193c723e */ /* 0x000fe200000010ff */
[----:B------:R-:W-:Y:S01]  /*41b0*/  FADD.FTZ R138, R76, -R220 ;  /* 0x800000dc4c8a7221 */ /* 0x000fe20000010000 */
        /* <DEDUP_REMOVED lines=12> */
[--C-:B------:R-:W-:Y:S01]  /*4280*/  FADD.FTZ R149, R81, -R218.reuse ;  /* 0x800000da51957221 */ /* 0x100fe20000010000 */
        /* <DEDUP_REMOVED lines=217> */
.L_x_1390:
        /* <DEDUP_REMOVED lines=68> */
.L_x_1391:
        /* <DEDUP_REMOVED lines=11> */
.L_x_1381:
        /* <DEDUP_REMOVED lines=128> */
.L_x_1404:
[----:B------:R-:W-:-:S05]  /*5d10*/  IMAD.U32 R6, RZ, RZ, UR36 ;  /* 0x00000024ff067e24 */ /* 0x000fca000f8e00ff */
[----:B------:R-:W-:-:S04]  /*5d20*/  LOP3.LUT R6, R6, 0x1, RZ, 0xfc, !PT ;  /* 0x0000000106067812 */ /* 0x000fc800078efcff */
[----:B------:R-:W-:-:S13]  /*5d30*/  ISETP.NE.AND P0, PT, R6, 0x3, PT ;  /* 0x000000030600780c */ /* 0x000fda0003f05270 */
[----:B------:R-:W-:Y:S05]  /*5d40*/  @!P0 BRA `(.L_x_1394) ;  /* 0x0000000000048947 */ /* 0x000fea0003800000 */
[----:B------:R-:W-:Y:S01]  /*5d50*/  BPT.TRAP 0x1 ;  /* 0x000000040000795c */ /* 0x000fe20000300000 */
.L_x_1394:
[----:B------:R-:W-:Y:S01]  /*5d60*/  IMAD R6, R0, 0x8, R222 ;  /* 0x0000000800067824 */ /* 0x000fe200078e02de */
[----:B-1----:R-:W-:-:S04]  /*5d70*/  SHF.L.U32 R11, R4, 0x1f, RZ ;  /* 0x0000001f040b7819 */ /* 0x002fc800000006ff */
[----:B------:R1:W2:Y:S01]  /*5d80*/  SYNCS.PHASECHK.TRANS64.TRYWAIT P1, [R6+URZ+0x30c10], R11 ;  /* 0x030c100b060075a7 */ /* 0x0002a2000802017f */
[----:B------:R-:W-:Y:S05]  /*5d90*/  @!P0 BRA `(.L_x_1395) ;  /* 0x0000000000048947 */ /* 0x000fea0003800000 */
[----:B------:R-:W-:Y:S01]  /*5da0*/  BPT.TRAP 0x1 ;  /* 0x000000040000795c */ /* 0x000fe20000300000 */
.L_x_1395:
[----:B------:R-:W-:-:S05]  /*5db0*/  VIADD R7, R222, 0x10000 ;  /* 0x00010000de077836 */ /* 0x000fca0000000000 */
[----:B------:R-:W-:-:S04]  /*5dc0*/  SHF.R.U32.HI R7, RZ, 0x4, R7 ;  /* 0x00000004ff077819 */ /* 0x000fc80000011607 */
[----:B------:R-:W-:-:S04]  /*5dd0*/  LOP3.LUT R220, R7, 0x3fff, RZ, 0xc0, !PT ;  /* 0x00003fff07dc7812 */ /* 0x000fc800078ec0ff */
[----:B------:R-:W-:Y:S01]  /*5de0*/  LOP3.LUT R7, R220, 0x10000, RZ, 0xfc, !PT ;  /* 0x00010000dc077812 */ /* 0x000fe200078efcff */
[----:B--2---:R-:W-:Y:S06]  /*5df0*/  @P1 BRA `(.L_x_1396) ;  /* 0x0000000000081947 */ /* 0x004fec0003800000 */
[----:B------:R-:W2:Y:S02]  /*5e00*/  SYNCS.PHASECHK.TRANS64.TRYWAIT P1, [R6+URZ+0x30c10], R11 ;  /* 0x030c100b060075a7 */ /* 0x000ea4000802017f */
[----:B--2---:R-:W-:Y:S05]  /*5e10*/  @!P1 BRA `(.L_x_1397) ;  /* 0x000000a8004c9947 */ /* 0x004fea0003800000 */
.L_x_1396:
        /* <DEDUP_REMOVED lines=62> */
.L_x_1398:
[----:B------:R1:W1:Y:S01]  /*6200*/  SYNCS.PHASECHK.TRANS64.TRYWAIT P1, [R6+URZ+0x30c30], R11 ;  /* 0x030c300b060075a7 */ /* 0x000262000802017f */
[----:B------:R-:W-:Y:S05]  /*6210*/  @!P0 BRA `(.L_x_1399) ;  /* 0x0000000000048947 */ /* 0x000fea0003800000 */
[----:B------:R-:W-:Y:S01]  /*6220*/  BPT.TRAP 0x1 ;  /* 0x000000040000795c */ /* 0x000fe20000300000 */
.L_x_1399:
        /* <DEDUP_REMOVED lines=8> */
.L_x_1400:
        /* <DEDUP_REMOVED lines=9> */
[----:B--2---:R-:W-:Y:S01]  /*6340*/  SHFL.IDX PT, R7, R15, R5, 0x1f ;  /* 0x00001f050f077589 */ /* 0x004fe200000e0000 */
[C---:B------:R-:W-:Y:S01]  /*6350*/  VIADD R13, R5.reuse, 0x18 ;  /* 0x00000018050d7836 */ /* 0x040fe20000000000 */
[C---:B------:R-:W-:Y:S01]  /*6360*/  ISETP.GT.AND P2, PT, R232.reuse, RZ, PT ;  /* 0x000000ffe800720c */ /* 0x040fe20003f44270 */
[C---:B------:R-:W-:Y:S01]  /*6370*/  VIADD R9, R5.reuse, 0x8 ;  /* 0x0000000805097836 */ /* 0x040fe20000000000 */
[----:B------:R-:W1:Y:S01]  /*6380*/  SHFL.IDX PT, R12, R15, R23, 0x1f ;  /* 0x00001f170f0c7589 */ /* 0x000e6200000e0000 */
[----:B------:R-:W-:Y:S01]  /*6390*/  ISETP.GT.AND P1, PT, R232, 0x8, PT ;  /* 0x00000008e800780c */ /* 0x000fe20003f24270 */
[----:B------:R-:W-:Y:S01]  /*63a0*/  VIADD R11, R5, 0x14 ;  /* 0x00000014050b7836 */ /* 0x000fe20000000000 */
[----:B------:R-:W-:Y:S01]  /*63b0*/  FSEL R93, R93, -INF , P2 ;  /* 0xff8000005d5d7808 */ /* 0x000fe20001000000 */
[----:B------:R-:W2:Y:S01]  /*63c0*/  SHFL.IDX PT, R18, R15, R13, 0x1f ;  /* 0x00001f0d0f127589 */ /* 0x000ea200000e0000 */
[----:B------:R-:W-:Y:S01]  /*63d0*/  FSEL R95, R95, -INF , P1 ;  /* 0xff8000005f5f7808 */ /* 0x000fe20000800000 */
[----:B------:R-:W-:Y:S01]  /*63e0*/  IMAD R216, R0, 0x400, R216 ;  /* 0x0000040000d87824 */ /* 0x000fe200078e02d8 */
[----:B------:R-:W-:Y:S01]  /*63f0*/  FSEL R88, R88, -INF , P2 ;  /* 0xff80000058587808 */ /* 0x000fe20001000000 */
[----:B------:R-:W4:Y:S01]  /*6400*/  SHFL.IDX PT, R10, R15, R9, 0x1f ;  /* 0x00001f090f0a7589 */ /* 0x000f2200000e0000 */
[----:B------:R-:W-:-:S02]  /*6410*/  FSEL R100, R100, -INF , P2 ;  /* 0xff80000064647808 */ /* 0x000fc40001000000 */
[----:B------:R-:W-:Y:S01]  /*6420*/  FSEL R89, R89, -INF , P2 ;  /* 0xff80000059597808 */ /* 0x000fe20001000000 */
[----:B------:R1:W-:Y:S01]  /*6430*/  SHFL.IDX PT, R16, R15, R11, 0x1f ;  /* 0x00001f0b0f107589 */ /* 0x0003e200000e0000 */
[----:B------:R-:W-:Y:S02]  /*6440*/  FSEL R92, R92, -INF , P2 ;  /* 0xff8000005c5c7808 */ /* 0x000fe40001000000 */
[----:B------:R-:W-:Y:S01]  /*6450*/  FSEL R94, R94, -INF , P1 ;  /* 0xff8000005e5e7808 */ /* 0x000fe20000800000 */
[----:B---3--:R-:W-:Y:S01]  /*6460*/  SHFL.IDX PT, R22, R227, R5, 0x1f ;  /* 0x00001f05e3167589 */ /* 0x008fe200000e0000 */
        /* <DEDUP_REMOVED lines=51> */
[--C-:B------:R-:W-:Y:S01]  /*67a0*/  FFMA.FTZ R88, R88, UR5, -R7.reuse ;  /* 0x0000000558587c23 */ /* 0x100fe20008010807 */
[----:B------:R-:W-:Y:S01]  /*67b0*/  UIADD3 UR6, UR6, 0x6, URZ ;  /* 0x0000000606067890 */ /* 0x000fe2000fffe03f */
[----:B------:R-:W1:Y:S01]  /*67c0*/  SHFL.IDX PT, R20, R15, R95, 0x1f ;  /* 0x00001f5f0f147589 */ /* 0x000e6200000e0000 */
[----:B--2---:R-:W-:Y:S01]  /*67d0*/  FFMA.FTZ R17, R100, UR5, -R18 ;  /* 0x0000000564117c23 */ /* 0x004fe20008010812 */
[----:B------:R-:W-:Y:S01]  /*67e0*/  VIADD R100, R5, 0x4 ;  /* 0x0000000405647836 */ /* 0x000fe20000000000 */
[----:B------:R2:W-:Y:S01]  /*67f0*/  MUFU.EX2 R219, R88 ;  /* 0x0000005800db7308 */ /* 0x0005e20000000800 */
[--C-:B----4-:R-:W-:Y:S01]  /*6800*/  FFMA.FTZ R9, R92, UR5, -R10.reuse ;  /* 0x000000055c097c23 */ /* 0x110fe2000801080a */
[----:B------:R-:W-:Y:S01]  /*6810*/  FFMA.FTZ R10, R94, UR5, -R10 ;  /* 0x000000055e0a7c23 */ /* 0x000fe2000801080a */
[--C-:B---3--:R-:W-:Y:S01]  /*6820*/  FFMA.FTZ R89, R89, UR5, -R8.reuse ;  /* 0x0000000559597c23 */ /* 0x108fe20008010808 */
[----:B------:R-:W-:Y:S01]  /*6830*/  FFMA.FTZ R7, R90, UR5, -R7 ;  /* 0x000000055a077c23 */ /* 0x000fe20008010807 */
[----:B------:R-:W3:Y:S01]  /*6840*/  SHFL.IDX PT, R92, R227, R23, 0x1f ;  /* 0x00001f17e35c7589 */ /* 0x000ee200000e0000 */
[----:B------:R-:W-:Y:S01]  /*6850*/  FFMA.FTZ R8, R91, UR5, -R8 ;  /* 0x000000055b087c23 */ /* 0x000fe20008010808 */
[--C-:B------:R-:W-:Y:S01]  /*6860*/  FFMA.FTZ R21, R104, UR5, -R22.reuse ;  /* 0x0000000568157c23 */ /* 0x100fe20008010816 */
        /* <DEDUP_REMOVED lines=8> */
[----:B-1----:R-:W-:-:S03]  /*68f0*/  FFMA.FTZ R19, R101, UR5, -R20 ;  /* 0x0000000565137c23 */ /* 0x002fc60008010814 */
[----:B------:R-:W1:Y:S01]  /*6900*/  SHFL.IDX PT, R94, R227, R89, 0x1f ;  /* 0x00001f59e35e7589 */ /* 0x000e6200000e0000 */
[----:B------:R-:W-:Y:S01]  /*6910*/  FFMA.FTZ R20, R103, UR5, -R20 ;  /* 0x0000000567147c23 */ /* 0x000fe20008010814 */
[----:B------:R-:W-:Y:S01]  /*6920*/  VIADD R103, R5, 0x8 ;  /* 0x0000000805677836 */ /* 0x000fe20000000000 */
[----:B------:R-:W5:Y:S01]  /*6930*/  MUFU.EX2 R10, R10 ;  /* 0x0000000a000a7308 */ /* 0x000f620000000800 */
[----:B------:R2:W5:Y:S01]  /*6940*/  SHFL.IDX PT, R14, R15, R89, 0x1f ;  /* 0x00001f590f0e7589 */ /* 0x00056200000e0000 */
[----:B---3--:R-:W-:-:S03]  /*6950*/  FFMA.FTZ R91, R109, UR5, -R92 ;  /* 0x000000056d5b7c23 */ /* 0x008fc6000801085c */
[----:B------:R-:W3:Y:S01]  /*6960*/  SHFL.IDX PT, R90, R227, R103, 0x1f ;  /* 0x00001f67e35a7589 */ /* 0x000ee200000e0000 */
[----:B------:R-:W-:Y:S01]  /*6970*/  FFMA.FTZ R92, R111, UR5, -R92 ;  /* 0x000000056f5c7c23 */ /* 0x000fe2000801085c */
[----:B------:R-:W-:Y:S01]  /*6980*/  FSEL R111, R129, -INF , P2 ;  /* 0xff800000816f7808 */ /* 0x000fe20001000000 */
[----:B--2---:R-:W-:Y:S01]  /*6990*/  FFMA.FTZ R23, R105, UR5, -R88 ;  /* 0x0000000569177c23 */ /* 0x004fe20008010858 */
[----:B------:R-:W-:Y:S01]  /*69a0*/  VIADD R105, R5, 0x14 ;  /* 0x0000001405697836 */ /* 0x000fe20000000000 */
[----:B------:R2:W3:Y:S01]  /*69b0*/  SHFL.IDX PT, R106, R218, R103, 0x1f ;  /* 0x00001f67da6a7589 */ /* 0x0004e200000e0000 */
[--C-:B------:R-:W-:Y:S01]  /*69c0*/  FFMA.FTZ R15, R97, UR5, -R16.reuse ;  /* 0x00000005610f7c23 */ /* 0x100fe20008010810 */
[----:B------:R-:W-:Y:S01]  /*69d0*/  FFMA.FTZ R16, R99, UR5, -R16 ;  /* 0x0000000563107c23 */ /* 0x000fe20008010810 */
[----:B------:R-:W-:Y:S01]  /*69e0*/  FFMA.FTZ R88, R107, UR5, -R88 ;  /* 0x000000056b587c23 */ /* 0x000fe20008010858 */
[----:B------:R-:W-:Y:S01]  /*69f0*/  VIADD R107, R5, 0xc ;  /* 0x0000000c056b7836 */ /* 0x000fe20000000000 */
[----:B------:R-:W-:Y:S01]  /*6a00*/  FSEL R129, R140, -INF , P2 ;  /* 0xff8000008c817808 */ /* 0x000fe20001000000 */
[----:B------:R-:W3:Y:S01]  /*6a10*/  MUFU.EX2 R19, R19 ;  /* 0x0000001300137308 */ /* 0x000ee20000000800 */
[----:B------:R-:W-:Y:S01]  /*6a20*/  FSEL R109, R128, -INF , P2 ;  /* 0xff800000806d7808 */ /* 0x000fe20001000000 */
[----:B----4-:R-:W-:Y:S01]  /*6a30*/  FFMA.FTZ R101, R120, UR5, -R102 ;  /* 0x0000000578657c23 */ /* 0x010fe20008010866 */
[----:B------:R-:W-:Y:S01]  /*6a40*/  FSEL R120, R148, -INF , P2 ;  /* 0xff80000094787808 */ /* 0x000fe20001000000 */
[----:B------:R-:W-:Y:S01]  /*6a50*/  SHFL.IDX PT, R107, R218, R107, 0x1f ;  /* 0x00001f6bda6b7589 */ /* 0x000fe200000e0000 */
[--C-:B-1----:R-:W-:Y:S01]  /*6a60*/  FFMA.FTZ R93, R112, UR5, -R94.reuse ;  /* 0x00000005705d7c23 */ /* 0x102fe2000801085e */
[----:B------:R-:W-:Y:S01]  /*6a70*/  FFMA.FTZ R94, R114, UR5, -R94 ;  /* 0x00000005725e7c23 */ /* 0x000fe2000801085e */
[----:B--2---:R-:W-:Y:S01]  /*6a80*/  FSEL R103, R121, -INF , P2 ;  /* 0xff80000079677808 */ /* 0x004fe20001000000 */
[----:B------:R-:W1:Y:S01]  /*6a90*/  SHFL.IDX PT, R112, R218, R105, 0x1f ;  /* 0x00001f69da707589 */ /* 0x000e6200000e0000 */
[--C-:B-----5:R-:W-:Y:S01]  /*6aa0*/  FFMA.FTZ R13, R96, UR5, -R14.reuse ;  /* 0x00000005600d7c23 */ /* 0x120fe2000801080e */
[----:B------:R-:W-:Y:S01]  /*6ab0*/  FFMA.FTZ R14, R98, UR5, -R14 ;  /* 0x00000005620e7c23 */ /* 0x000fe2000801080e */
[C---:B------:R-:W-:Y:S01]  /*6ac0*/  VIADD R148, R5.reuse, 0xc ;  /* 0x0000000c05947836 */ /* 0x040fe20000000000 */
[----:B------:R2:W4:Y:S01]  /*6ad0*/  SHFL.IDX PT, R96, R227, R105, 0x1f ;  /* 0x00001f69e3607589 */ /* 0x00052200000e0000 */
[----:B---3--:R-:W-:Y:S01]  /*6ae0*/  FFMA.FTZ R89, R108, UR5, -R90 ;  /* 0x000000056c597c23 */ /* 0x008fe2000801085a */
[----:B------:R-:W-:-:S02]  /*6af0*/  VIADD R108, R5, 0x18 ;  /* 0x00000018056c7836 */ /* 0x000fc40000000000 */
[----:B------:R-:W-:Y:S01]  /*6b00*/  FFMA.FTZ R103, R103, UR5, -R104 ;  /* 0x0000000567677c23 */ /* 0x000fe20008010868 */
[----:B------:R-:W-:Y:S01]  /*6b10*/  FFMA.FTZ R90, R110, UR5, -R90 ;  /* 0x000000056e5a7c23 */ /* 0x000fe2000801085a */
[----:B------:R-:W-:Y:S01]  /*6b20*/  FFMA.FTZ R104, R123, UR5, -R104 ;  /* 0x000000057b687c23 */ /* 0x000fe20008010868 */
[----:B------:R-:W-:Y:S01]  /*6b30*/  FFMA.FTZ R102, R122, UR5, -R102 ;  /* 0x000000057a667c23 */ /* 0x000fe20008010866 */
[----:B------:R-:W3:Y:S01]  /*6b40*/  SHFL.IDX PT, R98, R227, R108, 0x1f ;  /* 0x00001f6ce3627589 */ /* 0x000ee200000e0000 */
[----:B------:R-:W-:Y:S01]  /*6b50*/  FSEL R122, R145, -INF , P2 ;  /* 0xff800000917a7808 */ /* 0x000fe20001000000 */
[----:B------:R-:W5:Y:S01]  /*6b60*/  MUFU.EX2 R12, R12 ;  /* 0x0000000c000c7308 */ /* 0x000f620000000800 */
[----:B--2---:R-:W-:Y:S01]  /*6b70*/  FSEL R105, R124, -INF , P2 ;  /* 0xff8000007c697808 */ /* 0x004fe20001000000 */
[----:B------:R4:W2:Y:S01]  /*6b80*/  SHFL.IDX PT, R227, R227, R95, 0x1f ;  /* 0x00001f5fe3e37589 */ /* 0x0008a200000e0000 */
[----:B------:R-:W-:-:S03]  /*6b90*/  FSEL R124, R144, -INF , P2 ;  /* 0xff800000907c7808 */ /* 0x000fc60001000000 */
[----:B------:R4:W-:Y:S01]  /*6ba0*/  SHFL.IDX PT, R114, R218, R108, 0x1f ;  /* 0x00001f6cda727589 */ /* 0x0009e200000e0000 */
[--C-:B------:R-:W-:Y:S01]  /*6bb0*/  FFMA.FTZ R105, R105, UR5, -R106.reuse ;  /* 0x0000000569697c23 */ /* 0x100fe2000801086a */
[----:B------:R-:W-:Y:S01]  /*6bc0*/  FFMA.FTZ R106, R126, UR5, -R106 ;  /* 0x000000057e6a7c23 */ /* 0x000fe2000801086a */
[----:B------:R-:W-:Y:S01]  /*6bd0*/  FSEL R126, R141, -INF , P2 ;  /* 0xff8000008d7e7808 */ /* 0x000fe20001000000 */
[----:B------:R-:W5:Y:S01]  /*6be0*/  MUFU.EX2 R7, R7 ;  /* 0x0000000700077308 */ /* 0x000f620000000800 */
[--C-:B-1----:R-:W-:Y:S01]  /*6bf0*/  FFMA.FTZ R111, R111, UR5, -R112.reuse ;  /* 0x000000056f6f7c23 */ /* 0x102fe20008010870 */
[----:B------:R-:W-:Y:S01]  /*6c00*/  FFMA.FTZ R112, R131, UR5, -R112 ;  /* 0x0000000583707c23 */ /* 0x000fe20008010870 */
[----:B------:R-:W-:Y:S02]  /*6c10*/  VIADD R131, R5, 0x8 ;  /* 0x0000000805837836 */ /* 0x000fe40000000000 */
[--C-:B----4-:R-:W-:Y:S01]  /*6c20*/  FFMA.FTZ R95, R113, UR5, -R96.reuse ;  /* 0x00000005715f7c23 */ /* 0x110fe20008010860 */
[----:B------:R-:W-:Y:S01]  /*6c30*/  FSEL R108, R127, -INF , P1 ;  /* 0xff8000007f6c7808 */ /* 0x000fe20000800000 */
[----:B------:R-:W-:Y:S01]  /*6c40*/  FFMA.FTZ R96, R115, UR5, -R96 ;  /* 0x0000000573607c23 */ /* 0x000fe20008010860 */
[----:B------:R-:W1:Y:S01]  /*6c50*/  SHFL.IDX PT, R127, R217, R131, 0x1f ;  /* 0x00001f83d97f7589 */ /* 0x000e6200000e0000 */
[----:B------:R-:W-:Y:S01]  /*6c60*/  FSEL R115, R133, -INF , P2 ;  /* 0xff80000085737808 */ /* 0x000fe20001000000 */
[----:B------:R-:W-:Y:S01]  /*6c70*/  MUFU.EX2 R8, R8 ;  /* 0x0000000800087308 */ /* 0x000fe20000000800 */
[----:B------:R-:W-:Y:S01]  /*6c80*/  FSEL R113, R125, -INF , P2 ;  /* 0xff8000007d717808 */ /* 0x000fe20001000000 */
[--C-:B---3--:R-:W-:Y:S01]  /*6c90*/  FFMA.FTZ R97, R116, UR5, -R98.reuse ;  /* 0x0000000574617c23 */ /* 0x108fe20008010862 */
[----:B------:R-:W-:Y:S01]  /*6ca0*/  FFMA.FTZ R108, R108, UR5, -R107 ;  /* 0x000000056c6c7c23 */ /* 0x000fe2000801086b */
[----:B------:R-:W-:Y:S01]  /*6cb0*/  FFMA.FTZ R98, R118, UR5, -R98 ;  /* 0x0000000576627c23 */ /* 0x000fe20008010862 */
[----:B------:R-:W-:Y:S01]  /*6cc0*/  FSEL R118, R149, -INF , P2 ;  /* 0xff80000095767808 */ /* 0x000fe20001000000 */
[--C-:B--2---:R-:W-:Y:S01]  /*6cd0*/  FFMA.FTZ R99, R117, UR5, -R227.reuse ;  /* 0x0000000575637c23 */ /* 0x104fe200080108e3 */
[----:B------:R-:W-:Y:S01]  /*6ce0*/  FFMA.FTZ R100, R119, UR5, -R227 ;  /* 0x0000000577647c23 */ /* 0x000fe200080108e3 */
[----:B------:R-:W-:-:S02]  /*6cf0*/  VIADD R117, R5, 0x10 ;  /* 0x0000001005757836 */ /* 0x000fc40000000000 */
[----:B------:R-:W-:Y:S01]  /*6d00*/  FFMA.FTZ R113, R113, UR5, -R107 ;  /* 0x0000000571717c23 */ /* 0x000fe2000801086b */
[C---:B------:R-:W-:Y:S01]  /*6d10*/  VIADD R227, R5.reuse, 0x1c ;  /* 0x0000001c05e37836 */ /* 0x040fe20000000000 */
[----:B------:R-:W2:Y:S01]  /*6d20*/  SHFL.IDX PT, R125, R217, R148, 0x1f ;  /* 0x00001f94d97d7589 */ /* 0x000ea200000e0000 */
[----:B------:R-:W-:Y:S01]  /*6d30*/  VIADD R149, R5, 0x14 ;  /* 0x0000001405957836 */ /* 0x000fe20000000000 */
[----:B------:R3:W-:Y:S02]  /*6d40*/  MUFU.EX2 R107, R113 ;  /* 0x00000071006b7308 */ /* 0x0007e40000000800 */
[----:B------:R-:W4:Y:S04]  /*6d50*/  SHFL.IDX PT, R110, R218, R117, 0x1f ;  /* 0x00001f75da6e7589 */ /* 0x000f2800000e0000 */
[----:B------:R5:W4:Y:S02]  /*6d60*/  SHFL.IDX PT, R123, R217, R117, 0x1f ;  /* 0x00001f75d97b7589 */ /* 0x000b2400000e0000 */
[----:B------:R-:W-:Y:S01]  /*6d70*/  MUFU.EX2 R18, R18 ;  /* 0x0000001200127308 */ /* 0x000fe20000000800 */
[--C-:B-1----:R-:W-:Y:S01]  /*6d80*/  FFMA.FTZ R129, R129, UR5, -R127.reuse ;  /* 0x0000000581817c23 */ /* 0x102fe2000801087f */
[----:B------:R1:W4:Y:S01]  /*6d90*/  SHFL.IDX PT, R116, R218, R227, 0x1f ;  /* 0x00001fe3da747589 */ /* 0x00032200000e0000 */
[----:B------:R-:W-:Y:S01]  /*6da0*/  FFMA.FTZ R127, R142, UR5, -R127 ;  /* 0x000000058e7f7c23 */ /* 0x000fe2000801087f */
[----:B---3--:R-:W-:Y:S01]  /*6db0*/  FSEL R113, R132, -INF , P2 ;  /* 0xff80000084717808 */ /* 0x008fe20001000000 */
[----:B------:R-:W-:Y:S01]  /*6dc0*/  VIADD R132, R5, 0x4 ;  /* 0x0000000405847836 */ /* 0x000fe20000000000 */
[----:B------:R-:W3:Y:S01]  /*6dd0*/  SHFL.IDX PT, R121, R217, R149, 0x1f ;  /* 0x00001f95d9797589 */ /* 0x000ee200000e0000 */
[----:B-----5:R-:W-:Y:S01]  /*6de0*/  FSEL R117, R151, -INF , P1 ;  /* 0xff80000097757808 */ /* 0x020fe20000800000 */
[----:B------:R-:W-:-:S02]  /*6df0*/  VIADD R151, R5, 0x10 ;  /* 0x0000001005977836 */ /* 0x000fc40000000000 */
[----:B------:R-:W5:Y:S01]  /*6e00*/  SHFL.IDX PT, R128, R217, R132, 0x1f ;  /* 0x00001f84d9807589 */ /* 0x000f6200000e0000 */
[--C-:B------:R-:W-:Y:S01]  /*6e10*/  FFMA.FTZ R113, R113, UR5, -R114.reuse ;  /* 0x0000000571717c23 */ /* 0x100fe20008010872 */
[----:B-1----:R-:W-:Y:S02]  /*6e20*/  VIADD R218, R5, 0x18 ;  /* 0x0000001805da7836 */ /* 0x002fe40000000000 */
[----:B------:R-:W-:Y:S01]  /*6e30*/  FFMA.FTZ R114, R134, UR5, -R114 ;  /* 0x0000000586727c23 */ /* 0x000fe20008010872 */
[----:B------:R-:W-:Y:S01]  /*6e40*/  FSEL R134, R136, -INF , P2 ;  /* 0xff80000088867808 */ /* 0x000fe20001000000 */
[----:B--2---:R-:W-:Y:S01]  /*6e50*/  FFMA.FTZ R126, R126, UR5, -R125 ;  /* 0x000000057e7e7c23 */ /* 0x004fe2000801087d */
[----:B------:R-:W-:Y:S02]  /*6e60*/  WARPGROUP.DEPBAR.LE gsb0, 0x0 ;  /* 0x00008000000079c5 */ /* 0x000fe40000010000 */
[----:B------:R-:W-:Y:S01]  /*6e70*/  WARPGROUP.ARRIVE ;  /* 0x00000000000079c5 */ /* 0x000fe20000000000 */
[--C-:B----4-:R-:W-:Y:S01]  /*6e80*/  FFMA.FTZ R109, R109, UR5, -R110.reuse ;  /* 0x000000056d6d7c23 */ /* 0x110fe2000801086e */
[----:B------:R-:W-:Y:S01]  /*6e90*/  FFMA.FTZ R110, R130, UR5, -R110 ;  /* 0x00000005826e7c23 */ /* 0x000fe2000801086e */
[----:B------:R-:W-:Y:S01]  /*6ea0*/  FSEL R130, R139, -INF , P1 ;  /* 0xff8000008b827808 */ /* 0x000fe20000800000 */
[----:B------:R-:W1:Y:S01]  /*6eb0*/  SHFL.IDX PT, R119, R217, R218, 0x1f ;  /* 0x00001fdad9777589 */ /* 0x000e6200000e0000 */
[----:B------:R-:W-:Y:S01]  /*6ec0*/  FFMA.FTZ R124, R124, UR5, -R123 ;  /* 0x000000057c7c7c23 */ /* 0x000fe2000801087b */
[----:B------:R-:W-:Y:S01]  /*6ed0*/  HGMMA.64x128x16.F32.BF16 R24, gdesc[UR8], R24, gsb0 ;  /* 0x01e00000081879f0 */ /* 0x000fe20008001818 */
[----:B------:R-:W-:Y:S01]  /*6ee0*/  R2UR UR8, R230 ;  /* 0x00000000e60872ca */ /* 0x000fe200000e0000 */
[----:B------:R-:W-:Y:S01]  /*6ef0*/  UMOV UR10, UR4 ;  /* 0x00000004000a7c82 */ /* 0x000fe20008000000 */
[----:B------:R-:W-:Y:S01]  /*6f00*/  R2UR UR9, R231 ;  /* 0x00000000e70972ca */ /* 0x000fe200000e0000 */
[----:B------:R-:W-:Y:S01]  /*6f10*/  UMOV UR11, 0x40000040 ;  /* 0x40000040000b7882 */ /* 0x000fe20000000000 */
[--C-:B------:R-:W-:Y:S01]  /*6f20*/  FFMA.FTZ R115, R115, UR5, -R116.reuse ;  /* 0x0000000573737c23 */ /* 0x100fe20008010874 */
[----:B------:R-:W-:Y:S01]  /*6f30*/  FFMA.FTZ R116, R135, UR5, -R116 ;  /* 0x0000000587747c23 */ /* 0x000fe20008010874 */
[--C-:B---3--:R-:W-:Y:S01]  /*6f40*/  FFMA.FTZ R122, R122, UR5, -R121.reuse ;  /* 0x000000057a7a7c23 */ /* 0x108fe20008010879 */
[----:B------:R-:W2:Y:S01]  /*6f50*/  SHFL.IDX PT, R135, R217, R5, 0x1f ;  /* 0x00001f05d9877589 */ /* 0x000ea200000e0000 */
[----:B------:R-:W-:Y:S01]  /*6f60*/  FFMA.FTZ R121, R147, UR5, -R121 ;  /* 0x0000000593797c23 */ /* 0x000fe20008010879 */
[----:B-----5:R-:W-:Y:S01]  /*6f70*/  FFMA.FTZ R139, R137, UR5, -R128 ;  /* 0x00000005898b7c23 */ /* 0x020fe20008010880 */
[----:B------:R-:W-:Y:S01]  /*6f80*/  FFMA.FTZ R123, R146, UR5, -R123 ;  /* 0x00000005927b7c23 */ /* 0x000fe2000801087b */
[----:B------:R-:W3:Y:S01]  /*6f90*/  SHFL.IDX PT, R217, R217, R227, 0x1f ;  /* 0x00001fe3d9d97589 */ /* 0x000ee200000e0000 */
[----:B------:R-:W-:Y:S01]  /*6fa0*/  FFMA.FTZ R125, R143, UR5, -R125 ;  /* 0x000000058f7d7c23 */ /* 0x000fe2000801087d */
[----:B------:R-:W4:Y:S01]  /*6fb0*/  MUFU.EX2 R20, R20 ;  /* 0x0000001400147308 */ /* 0x000f220000000800 */
[----:B------:R-:W-:Y:S01]  /*6fc0*/  R2UR UR4, R216 ;  /* 0x00000000d80472ca */ /* 0x000fe200000e0000 */
[--C-:B-1----:R-:W-:Y:S01]  /*6fd0*/  FFMA.FTZ R120, R120, UR5, -R119.reuse ;  /* 0x0000000578787c23 */ /* 0x102fe20008010877 */
[----:B------:R-:W-:Y:S01]  /*6fe0*/  FFMA.FTZ R119, R150, UR5, -R119 ;  /* 0x0000000596777c23 */ /* 0x000fe20008010877 */
[----:B------:R-:W-:-:S04]  /*6ff0*/  VIADD R150, R5, 0x8 ;  /* 0x0000000805967836 */ /* 0x000fc80000000000 */
[----:B------:R-:W1:Y:S01]  /*7000*/  MUFU.EX2 R105, R105 ;  /* 0x0000006900697308 */ /* 0x000e620000000800 */
[--C-:B--2---:R-:W-:Y:S01]  /*7010*/  FFMA.FTZ R134, R134, UR5, -R135.reuse ;  /* 0x0000000586867c23 */ /* 0x104fe20008010887 */
[----:B------:R-:W-:Y:S01]  /*7020*/  FFMA.FTZ R135, R138, UR5, -R135 ;  /* 0x000000058a877c23 */ /* 0x000fe20008010887 */
[----:B------:R-:W-:-:S05]  /*7030*/  FFMA.FTZ R138, R130, UR5, -R128 ;  /* 0x00000005828a7c23 */ /* 0x000fca0008010880 */
[----:B------:R-:W2:Y:S01]  /*7040*/  MUFU.EX2 R109, R109 ;  /* 0x0000006d006d7308 */ /* 0x000ea20000000800 */
[--C-:B---3--:R-:W-:Y:S01]  /*7050*/  FFMA.FTZ R118, R118, UR5, -R217.reuse ;  /* 0x0000000576767c23 */ /* 0x108fe200080108d9 */
[----:B------:R-:W-:Y:S01]  /*7060*/  FFMA.FTZ R117, R117, UR5, -R217 ;  /* 0x0000000575757c23 */ /* 0x000fe200080108d9 */
[----:B------:R-:W-:-:S05]  /*7070*/  VIADD R217, R5, 0x4 ;  /* 0x0000000405d97836 */ /* 0x000fca0000000000 */
[----:B------:R-:W3:Y:S08]  /*7080*/  MUFU.EX2 R111, R111 ;  /* 0x0000006f006f7308 */ /* 0x000ef00000000800 */
        /* <DEDUP_REMOVED lines=9> */
[----:B------:R-:W5:Y:S08]  /*7120*/  MUFU.EX2 R15, R15 ;  /* 0x0000000f000f7308 */ /* 0x000f700000000800 */
        /* <DEDUP_REMOVED lines=9> */
[----:B------:R-:W-:Y:S08]  /*71c0*/  MUFU.EX2 R102, R102 ;  /* 0x0000006600667308 */ /* 0x000ff00000000800 */
[----:B------:R-:W5:Y:S08]  /*71d0*/  MUFU.EX2 R103, R103 ;  /* 0x0000006700677308 */ /* 0x000f700000000800 */
        /* <DEDUP_REMOVED lines=22> */
[----:B------:R-:W-:Y:S01]  /*7340*/  MUFU.EX2 R116, R116 ;  /* 0x0000007400747308 */ /* 0x000fe20000000800 */
[----:B------:R-:W-:-:S02]  /*7350*/  WARPGROUP.DEPBAR.LE gsb0, 0x0 ;  /* 0x00008000000079c5 */ /* 0x000fc40000010000 */
[----:B------:R-:W4:Y:S04]  /*7360*/  LDS R226, [R226+0x400] ;  /* 0x00040000e2e27984 */ /* 0x000f280000000800 */
[----:B------:R-:W1:Y:S04]  /*7370*/  LDS R223, [R223+0x400] ;  /* 0x00040000dfdf7984 */ /* 0x000e680000000800 */
[----:B------:R-:W-:Y:S04]  /*7380*/  LDS R225, [R225+0x400] ;  /* 0x00040000e1e17984 */ /* 0x000fe80000000800 */
[----:B------:R-:W-:Y:S04]  /*7390*/  LDS R224, [R224+0x400] ;  /* 0x00040000e0e07984 */ /* 0x000fe80000000800 */
[----:B----4-:R-:W4:Y:S04]  /*73a0*/  SHFL.IDX PT, R142, R226, R151, 0x1f ;  /* 0x00001f97e28e7589 */ /* 0x010f2800000e0000 */
[----:B------:R-:W2:Y:S04]  /*73b0*/  SHFL.IDX PT, R140, R226, R218, 0x1f ;  /* 0x00001fdae28c7589 */ /* 0x000ea800000e0000 */
[----:B-1----:R-:W-:Y:S04]  /*73c0*/  SHFL.IDX PT, R133, R223, R151, 0x1f ;  /* 0x00001f97df857589 */ /* 0x002fe800000e0000 */
[----:B------:R-:W1:Y:S04]  /*73d0*/  SHFL.IDX PT, R128, R223, R5, 0x1f ;  /* 0x00001f05df807589 */ /* 0x000e6800000e0000 */
[----:B------:R-:W3:Y:S04]  /*73e0*/  SHFL.IDX PT, R130, R223, R132, 0x1f ;  /* 0x00001f84df827589 */ /* 0x000ee800000e0000 */
[----:B------:R-:W5:Y:S01]  /*73f0*/  SHFL.IDX PT, R137, R223, R131, 0x1f ;  /* 0x00001f83df897589 */ /* 0x000f6200000e0000 */
[--C-:B----4-:R-:W-:Y:S01]  /*7400*/  FADD.FTZ R48, R48, -R142.reuse ;  /* 0x8000008e30307221 */ /* 0x110fe20000010000 */
[----:B------:R-:W-:-:S02]  /*7410*/  FADD.FTZ R50, R50, -R142 ;  /* 0x8000008e32327221 */ /* 0x000fc40000010000 */
[----:B------:R-:W4:Y:S01]  /*7420*/  SHFL.IDX PT, R131, R223, R148, 0x1f ;  /* 0x00001f94df837589 */ /* 0x000f2200000e0000 */
[--C-:B--2---:R-:W-:Y:S01]  /*7430*/  FADD.FTZ R52, R52, -R140.reuse ;  /* 0x8000008c34347221 */ /* 0x104fe20000010000 */
[----:B------:R-:W-:Y:S02]  /*7440*/  FADD.FTZ R54, R54, -R140 ;  /* 0x8000008c36367221 */ /* 0x000fe40000010000 */
[----:B------:R-:W-:Y:S04]  /*7450*/  SHFL.IDX PT, R142, R224, R151, 0x1f ;  /* 0x00001f97e08e7589 */ /* 0x000fe800000e0000 */
[----:B------:R2:W4:Y:S01]  /*7460*/  SHFL.IDX PT, R140, R225, R151, 0x1f ;  /* 0x00001f97e18c7589 */ /* 0x00052200000e0000 */
[--C-:B-1----:R-:W-:Y:S01]  /*7470*/  FADD.FTZ R24, R24, -R128.reuse ;  /* 0x8000008018187221 */ /* 0x102fe20000010000 */
[----:B------:R-:W-:-:S02]  /*7480*/  FADD.FTZ R26, R26, -R128 ;  /* 0x800000801a1a7221 */ /* 0x000fc40000010000 */
[----:B------:R-:W1:Y:S01]  /*7490*/  SHFL.IDX PT, R141, R226, R148, 0x1f ;  /* 0x00001f94e28d7589 */ /* 0x000e6200000e0000 */
[--C-:B---3--:R-:W-:Y:S01]  /*74a0*/  FADD.FTZ R128, R25, -R130.reuse ;  /* 0x8000008219807221 */ /* 0x108fe20000010000 */
[----:B------:R-:W-:Y:S02]  /*74b0*/  FADD.FTZ R130, R27, -R130 ;  /* 0x800000821b827221 */ /* 0x000fe40000010000 */
[----:B------:R-:W3:Y:S01]  /*74c0*/  SHFL.IDX PT, R136, R223, R149, 0x1f ;  /* 0x00001f95df887589 */ /* 0x000ee200000e0000 */
[--C-:B-----5:R-:W-:Y:S01]  /*74d0*/  FADD.FTZ R132, R28, -R137.reuse ;  /* 0x800000891c847221 */ /* 0x120fe20000010000 */
[----:B------:R-:W-:Y:S02]  /*74e0*/  FADD.FTZ R25, R30, -R137 ;  /* 0x800000891e197221 */ /* 0x000fe40000010000 */
[----:B--2---:R-:W2:Y:S01]  /*74f0*/  LDL R151, [R1+0x1c] ;  /* 0x00001c0001977983 */ /* 0x004ea20000100800 */
[----:B------:R5:W3:Y:S01]  /*7500*/  MUFU.EX2 R28, R134 ;  /* 0x00000086001c7308 */ /* 0x000ae20000000800 */
[----:B----4-:R-:W-:-:S02]  /*7510*/  FADD.FTZ R27, R31, -R131 ;  /* 0x800000831f1b7221 */ /* 0x010fc40000010000 */
[----:B------:R-:W4:Y:S04]  /*7520*/  SHFL.IDX PT, R147, R223, R218, 0x1f ;  /* 0x00001fdadf937589 */ /* 0x000f2800000e0000 */
[----:B------:R-:W4:Y:S01]  /*7530*/  SHFL.IDX PT, R146, R223, R227, 0x1f ;  /* 0x00001fe3df927589 */ /* 0x000f2200000e0000 */
[----:B-----5:R-:W-:Y:S01]  /*7540*/  FADD.FTZ R134, R29, -R131 ;  /* 0x800000831d867221 */ /* 0x020fe20000010000 */
[--C-:B------:R-:W-:Y:S01]  /*7550*/  FADD.FTZ R131, R32, -R133.reuse ;  /* 0x8000008520837221 */ /* 0x100fe20000010000 */
[----:B------:R5:W4:Y:S01]  /*7560*/  MUFU.EX2 R30, R139 ;  /* 0x0000008b001e7308 */ /* 0x000b220000000800 */
[----:B------:R-:W4:Y:S01]  /*7570*/  SHFL.IDX PT, R32, R226, R149, 0x1f ;  /* 0x00001f95e2207589 */ /* 0x000f2200000e0000 */
[----:B------:R-:W-:Y:S01]  /*7580*/  FADD.FTZ R133, R34, -R133 ;  /* 0x8000008522857221 */ /* 0x000fe20000010000 */
[--C-:B------:R-:W-:Y:S01]  /*7590*/  FADD.FTZ R64, R64, -R140.reuse ;  /* 0x8000008c40407221 */ /* 0x100fe20000010000 */
[--C-:B-1----:R-:W-:Y:S01]  /*75a0*/  FADD.FTZ R45, R45, -R141.reuse ;  /* 0x8000008d2d2d7221 */ /* 0x102fe20000010000 */
[----:B------:R-:W1:Y:S01]  /*75b0*/  SHFL.IDX PT, R143, R226, R150, 0x1f ;  /* 0x00001f96e28f7589 */ /* 0x000e6200000e0000 */
[----:B------:R-:W-:Y:S01]  /*75c0*/  FADD.FTZ R47, R47, -R141 ;  /* 0x8000008d2f2f7221 */ /* 0x000fe20000010000 */
[----:B------:R-:W-:Y:S01]  /*75d0*/  FADD.FTZ R66, R66, -R140 ;  /* 0x8000008c42427221 */ /* 0x000fe20000010000 */
[----:B------:R3:W1:Y:S01]  /*75e0*/  MUFU.EX2 R29, R135 ;  /* 0x00000087001d7308 */ /* 0x0006620000000800 */
[----:B-----5:R-:W5:Y:S04]  /*75f0*/  SHFL.IDX PT, R139, R225, R5, 0x1f ;  /* 0x00001f05e18b7589 */ /* 0x020f6800000e0000 */
[----:B------:R-:W5:Y:S03]  /*7600*/  SHFL.IDX PT, R141, R225, R150, 0x1f ;  /* 0x00001f96e18d7589 */ /* 0x000f6600000e0000 */
[----:B------:R5:W5:Y:S01]  /*7610*/  MUFU.EX2 R31, R138 ;  /* 0x0000008a001f7308 */ /* 0x000b620000000800 */
[--C-:B---3--:R-:W-:Y:S01]  /*7620*/  FADD.FTZ R135, R33, -R136.reuse ;  /* 0x8000008821877221 */ /* 0x108fe20000010000 */
[----:B------:R-:W-:Y:S01]  /*7630*/  FADD.FTZ R136, R35, -R136 ;  /* 0x8000008823887221 */ /* 0x000fe20000010000 */
[----:B------:R-:W3:Y:S01]  /*7640*/  SHFL.IDX PT, R33, R226, R227, 0x1f ;  /* 0x00001fe3e2217589 */ /* 0x000ee200000e0000 */
[----:B----4-:R-:W-:Y:S01]  /*7650*/  FADD.FTZ R137, R36, -R147 ;  /* 0x8000009324897221 */ /* 0x010fe20000010000 */
[--C-:B------:R-:W-:Y:S01]  /*7660*/  FADD.FTZ R37, R37, -R146.reuse ;  /* 0x8000009225257221 */ /* 0x100fe20000010000 */
[----:B------:R-:W-:Y:S01]  /*7670*/  FADD.FTZ R39, R39, -R146 ;  /* 0x8000009227277221 */ /* 0x000fe20000010000 */
[----:B------:R-:W4:Y:S04]  /*7680*/  SHFL.IDX PT, R35, R225, R148, 0x1f ;  /* 0x00001f94e1237589 */ /* 0x000f2800000e0000 */
[----:B------:R-:W-:Y:S01]  /*7690*/  SHFL.IDX PT, R144, R226, R217, 0x1f ;  /* 0x00001fd9e2907589 */ /* 0x000fe200000e0000 */
[--C-:B------:R-:W-:Y:S01]  /*76a0*/  FADD.FTZ R49, R49, -R32.reuse ;  /* 0x8000002031317221 */ /* 0x100fe20000010000 */
[----:B------:R-:W-:Y:S01]  /*76b0*/  FADD.FTZ R51, R51, -R32 ;  /* 0x8000002033337221 */ /* 0x000fe20000010000 */
[--C-:B-1----:R-:W-:Y:S01]  /*76c0*/  FADD.FTZ R44, R44, -R143.reuse ;  /* 0x8000008f2c2c7221 */ /* 0x102fe20000010000 */
[----:B------:R-:W1:Y:S01]  /*76d0*/  SHFL.IDX PT, R34, R225, R217, 0x1f ;  /* 0x00001fd9e1227589 */ /* 0x000e6200000e0000 */
[----:B------:R-:W-:Y:S01]  /*76e0*/  FADD.FTZ R46, R46, -R143 ;  /* 0x8000008f2e2e7221 */ /* 0x000fe20000010000 */
[----:B------:R4:W1:Y:S01]  /*76f0*/  MUFU.EX2 R32, R129 ;  /* 0x0000008100207308 */ /* 0x0008620000000800 */
[--C-:B-----5:R-:W-:Y:S01]  /*7700*/  FADD.FTZ R56, R56, -R139.reuse ;  /* 0x8000008b38387221 */ /* 0x120fe20000010000 */
[----:B------:R-:W5:Y:S01]  /*7710*/  SHFL.IDX PT, R138, R225, R149, 0x1f ;  /* 0x00001f95e18a7589 */ /* 0x000f6200000e0000 */
[----:B------:R-:W-:Y:S01]  /*7720*/  FADD.FTZ R58, R58, -R139 ;  /* 0x8000008b3a3a7221 */ /* 0x000fe20000010000 */
[--C-:B------:R-:W-:Y:S01]  /*7730*/  FADD.FTZ R60, R60, -R141.reuse ;  /* 0x8000008d3c3c7221 */ /* 0x100fe20000010000 */
[----:B------:R-:W-:Y:S01]  /*7740*/  FADD.FTZ R62, R62, -R141 ;  /* 0x8000008d3e3e7221 */ /* 0x000fe20000010000 */
[----:B------:R-:W-:Y:S04]  /*7750*/  SHFL.IDX PT, R36, R225, R218, 0x1f ;  /* 0x00001fdae1247589 */ /* 0x000fe800000e0000 */
[----:B------:R-:W5:Y:S01]  /*7760*/  SHFL.IDX PT, R145, R226, R5, 0x1f ;  /* 0x00001f05e2917589 */ /* 0x000f6200000e0000 */
[--C-:B---3--:R-:W-:Y:S01]  /*7770*/  FADD.FTZ R53, R53, -R33.reuse ;  /* 0x8000002135357221 */ /* 0x108fe20000010000 */
[----:B------:R-:W-:Y:S01]  /*7780*/  FADD.FTZ R55, R55, -R33 ;  /* 0x8000002137377221 */ /* 0x000fe20000010000 */
[----:B------:R-:W-:Y:S01]  /*7790*/  FMUL.FTZ R25, R10, R25 ;  /* 0x000000190a197220 */ /* 0x000fe20000410000 */
[----:B------:R-:W-:Y:S01]  /*77a0*/  SHFL.IDX PT, R146, R224, R149, 0x1f ;  /* 0x00001f95e0927589 */ /* 0x000fe200000e0000 */
[----:B------:R-:W-:Y:S01]  /*77b0*/  FMUL.FTZ R37, R19, R37 ;  /* 0x0000002513257220 */ /* 0x000fe20000410000 */
[--C-:B----4-:R-:W-:Y:S01]  /*77c0*/  FADD.FTZ R61, R61, -R35.reuse ;  /* 0x800000233d3d7221 */ /* 0x110fe20000010000 */
[----:B------:R-:W-:Y:S01]  /*77d0*/  FADD.FTZ R63, R63, -R35 ;  /* 0x800000233f3f7221 */ /* 0x000fe20000010000 */
[----:B------:R-:W-:Y:S01]  /*77e0*/  SHFL.IDX PT, R129, R224, R5, 0x1f ;  /* 0x00001f05e0817589 */ /* 0x000fe200000e0000 */
[----:B------:R-:W-:Y:S01]  /*77f0*/  FMUL.FTZ R27, R12, R27 ;  /* 0x0000001b0c1b7220 */ /* 0x000fe20000410000 */
[----:B------:R-:W-:Y:S01]  /*7800*/  MUFU.EX2 R123, R123 ;  /* 0x0000007b007b7308 */ /* 0x000fe20000000800 */
[----:B------:R-:W-:Y:S01]  /*7810*/  FADD.FTZ R38, R38, -R147 ;  /* 0x8000009326267221 */ /* 0x000fe20000010000 */
[----:B------:R-:W-:Y:S01]  /*7820*/  SHFL.IDX PT, R139, R224, R217, 0x1f ;  /* 0x00001fd9e08b7589 */ /* 0x000fe200000e0000 */
[--C-:B-1----:R-:W-:Y:S01]  /*7830*/  FADD.FTZ R57, R57, -R34.reuse ;  /* 0x8000002239397221 */ /* 0x102fe20000010000 */
[----:B------:R-:W-:-:S04]  /*7840*/  FADD.FTZ R59, R59, -R34 ;  /* 0x800000223b3b7221 */ /* 0x000fc80000010000 */
[----:B------:R-:W-:Y:S01]  /*7850*/  MUFU.EX2 R122, R122 ;  /* 0x0000007a007a7308 */ /* 0x000fe20000000800 */
[----:B------:R-:W-:Y:S01]  /*7860*/  SHFL.IDX PT, R143, R224, R150, 0x1f ;  /* 0x00001f96e08f7589 */ /* 0x000fe200000e0000 */
[----:B------:R-:W-:Y:S01]  /*7870*/  FMUL.FTZ R26, R7, R26 ;  /* 0x0000001a071a7220 */ /* 0x000fe20000410000 */
[----:B------:R-:W-:-:S05]  /*7880*/  FMUL.FTZ R39, R20, R39 ;  /* 0x0000002714277220 */ /* 0x000fca0000410000 */
[----:B------:R-:W-:Y:S01]  /*7890*/  MUFU.EX2 R121, R121 ;  /* 0x0000007900797308 */ /* 0x000fe20000000800 */
[----:B------:R-:W-:Y:S01]  /*78a0*/  SHFL.IDX PT, R148, R224, R148, 0x1f ;  /* 0x00001f94e0947589 */ /* 0x000fe200000e0000 */
[----:B------:R-:W-:Y:S01]  /*78b0*/  FADD.FTZ R141, R80, -R142 ;  /* 0x8000008e508d7221 */ /* 0x000fe20000010000 */
[----:B-----5:R-:W-:-:S05]  /*78c0*/  FADD.FTZ R65, R65, -R138 ;  /* 0x8000008a41417221 */ /* 0x020fca0000010000 */
[----:B------:R-:W-:Y:S01]  /*78d0*/  MUFU.EX2 R120, R120 ;  /* 0x0000007800787308 */ /* 0x000fe20000000800 */
[----:B------:R-:W-:Y:S01]  /*78e0*/  SHFL.IDX PT, R149, R224, R218, 0x1f ;  /* 0x00001fdae0957589 */ /* 0x000fe200000e0000 */
[----:B------:R-:W-:Y:S01]  /*78f0*/  FMUL.FTZ R60, R105, R60 ;  /* 0x0000003c693c7220 */ /* 0x000fe20000410000 */
[----:B------:R-:W-:Y:S01]  /*7900*/  FMUL.FTZ R64, R109, R64 ;  /* 0x000000406d407220 */ /* 0x000fe20000410000 */
[--C-:B------:R-:W-:Y:S01]  /*7910*/  FADD.FTZ R41, R41, -R144.reuse ;  /* 0x8000009029297221 */ /* 0x100fe20000010000 */
[----:B------:R-:W1:Y:S01]  /*7920*/  SHFL.IDX PT, R224, R224, R227, 0x1f ;  /* 0x00001fe3e0e07589 */ /* 0x000e6200000e0000 */
[----:B------:R-:W-:-:S03]  /*7930*/  FADD.FTZ R43, R43, -R144 ;  /* 0x800000902b2b7221 */ /* 0x000fc60000010000 */
[----:B------:R-:W3:Y:S01]  /*7940*/  SHFL.IDX PT, R225, R225, R227, 0x1f ;  /* 0x00001fe3e1e17589 */ /* 0x000ee200000e0000 */
[----:B------:R-:W-:Y:S01]  /*7950*/  FADD.FTZ R142, R82, -R142 ;  /* 0x8000008e528e7221 */ /* 0x000fe20000010000 */
[----:B------:R-:W-:Y:S01]  /*7960*/  FMUL.FTZ R82, R17, R137 ;  /* 0x0000008911527220 */ /* 0x000fe20000410000 */
[----:B------:R4:W-:Y:S01]  /*7970*/  MUFU.EX2 R35, R125 ;  /* 0x0000007d00237308 */ /* 0x0009e20000000800 */
[--C-:B------:R-:W-:Y:S01]  /*7980*/  FADD.FTZ R40, R40, -R145.reuse ;  /* 0x8000009128287221 */ /* 0x100fe20000010000 */
[----:B------:R-:W-:Y:S02]  /*7990*/  FADD.FTZ R42, R42, -R145 ;  /* 0x800000912a2a7221 */ /* 0x000fe40000010000 */
[----:B------:R-:W-:-:S04]  /*79a0*/  F2FP.BF16.F32.PACK_AB R82, R37, R82 ;  /* 0x000000522552723e */ /* 0x000fc800000010ff */
[----:B------:R5:W3:Y:S01]  /*79b0*/  MUFU.EX2 R33, R127 ;  /* 0x0000007f00217308 */ /* 0x000ae20000000800 */
[----:B----4-:R-:W-:Y:S01]  /*79c0*/  FADD.FTZ R125, R67, -R138 ;  /* 0x8000008a437d7221 */ /* 0x010fe20000010000 */
[----:B------:R-:W-:-:S06]  /*79d0*/  FADD.FTZ R67, R70, -R36 ;  /* 0x8000002446437221 */ /* 0x000fcc0000010000 */
[----:B------:R4:W4:Y:S01]  /*79e0*/  MUFU.EX2 R34, R126 ;  /* 0x0000007e00227308 */ /* 0x0009220000000800 */
[----:B-----5:R-:W-:Y:S01]  /*79f0*/  FADD.FTZ R127, R68, -R36 ;  /* 0x80000024447f7221 */ /* 0x020fe20000010000 */
[--C-:B-1----:R-:W-:Y:S01]  /*7a00*/  FADD.FTZ R150, R85, -R224.reuse ;  /* 0x800000e055967221 */ /* 0x102fe20000010000 */
[----:B------:R-:W-:Y:S01]  /*7a10*/  FADD.FTZ R224, R87, -R224 ;  /* 0x800000e057e07221 */ /* 0x000fe20000010000 */
[----:B------:R-:W-:-:S04]  /*7a20*/  FMUL.FTZ R85, R8, R130 ;  /* 0x0000008208557220 */ /* 0x000fc80000410000 */
[----:B------:R1:W5:Y:S01]  /*7a30*/  MUFU.EX2 R36, R124 ;  /* 0x0000007c00247308 */ /* 0x0003620000000800 */
[----:B------:R-:W-:Y:S01]  /*7a40*/  F2FP.BF16.F32.PACK_AB R87, R27, R25 ;  /* 0x000000191b57723e */ /* 0x000fe200000010ff */
[----:B---3--:R-:W-:Y:S01]  /*7a50*/  FADD.FTZ R70, R69, -R225 ;  /* 0x800000e145467221 */ /* 0x008fe20000010000 */
[----:B------:R-:W-:-:S05]  /*7a60*/  FMUL.FTZ R38, R18, R38 ;  /* 0x0000002612267220 */ /* 0x000fca0000410000 */
[----:B------:R-:W3:Y:S01]  /*7a70*/  MUFU.EX2 R119, R119 ;  /* 0x0000007700777308 */ /* 0x000ee20000000800 */
[----:B------:R-:W-:Y:S01]  /*7a80*/  FMUL.FTZ R61, R107, R61 ;  /* 0x0000003d6b3d7220 */ /* 0x000fe20000410000 */
[----:B------:R-:W-:-:S06]  /*7a90*/  FMUL.FTZ R25, R111, R65 ;  /* 0x000000416f197220 */ /* 0x000fcc0000410000 */
[----:B------:R-:W3:Y:S01]  /*7aa0*/  MUFU.EX2 R118, R118 ;  /* 0x0000007600767308 */ /* 0x000ee20000000800 */
[----:B----4-:R-:W-:-:S07]  /*7ab0*/  FADD.FTZ R126, R72, -R129 ;  /* 0x80000081487e7221 */ /* 0x010fce0000010000 */
[----:B------:R-:W4:Y:S01]  /*7ac0*/  MUFU.EX2 R37, R117 ;  /* 0x0000007500257308 */ /* 0x000f220000000800 */
[----:B------:R-:W-:Y:S01]  /*7ad0*/  FADD.FTZ R138, R73, -R139 ;  /* 0x8000008b498a7221 */ /* 0x000fe20000010000 */
[--C-:B------:R-:W-:Y:S01]  /*7ae0*/  FADD.FTZ R144, R81, -R146.reuse ;  /* 0x8000009251907221 */ /* 0x100fe20000010000 */
[--C-:B------:R-:W-:Y:S01]  /*7af0*/  FADD.FTZ R147, R84, -R149.reuse ;  /* 0x8000009554937221 */ /* 0x100fe20000010000 */
[----:B------:R-:W-:Y:S01]  /*7b00*/  FADD.FTZ R146, R83, -R146 ;  /* 0x8000009253927221 */ /* 0x000fe20000010000 */
[----:B------:R-:W-:Y:S01]  /*7b10*/  FADD.FTZ R149, R86, -R149 ;  /* 0x8000009556957221 */ /* 0x000fe20000010000 */
[----:B------:R-:W-:Y:S01]  /*7b20*/  F2FP.BF16.F32.PACK_AB R85, R85, R26 ;  /* 0x0000001a5555723e */ /* 0x000fe200000010ff */
        /* <DEDUP_REMOVED lines=74> */
[----:B------:R-:W-:Y:S01]  /*7fd0*/  FMUL.FTZ R27, R118, R150 ;  /* 0x00000096761b7220 */ /* 0x000fe20000410000 */
[----:B----4-:R-:W-:Y:S01]  /*7fe0*/  FMUL.FTZ R224, R37, R224 ;  /* 0x000000e025e07220 */ /* 0x010fe20000410000 */
[----:B------:R-:W-:Y:S01]  /*7ff0*/  F2FP.BF16.F32.PACK_AB R72, R49, R48 ;  /* 0x000000303148723e */ /* 0x000fe200000010ff */
[----:B------:R-:W-:Y:S01]  /*8000*/  UMOV UR6, UR4 ;  /* 0x0000000400067c82 */ /* 0x000fe20008000000 */
[----:B------:R-:W-:Y:S01]  /*8010*/  F2FP.BF16.F32.PACK_AB R73, R51, R50 ;  /* 0x000000323349723e */ /* 0x000fe200000010ff */
[----:B------:R-:W-:Y:S01]  /*8020*/  UMOV UR7, 0x40000040 ;  /* 0x4000004000077882 */ /* 0x000fe20000000000 */
        /* <DEDUP_REMOVED lines=157> */
.L_x_1402:
        /* <DEDUP_REMOVED lines=70> */
.L_x_1403:
        /* <DEDUP_REMOVED lines=12> */
.L_x_1393:
        /* <DEDUP_REMOVED lines=121> */
.L_x_1416:
[----:B------:R-:W-:-:S05]  /*96b0*/  IMAD.U32 R7, RZ, RZ, UR36 ;  /* 0x00000024ff077e24 */ /* 0x000fca000f8e00ff */
[----:B------:R-:W-:-:S04]  /*96c0*/  LOP3.LUT R7, R7, 0x1, RZ, 0xfc, !PT ;  /* 0x0000000107077812 */ /* 0x000fc800078efcff */
[----:B------:R-:W-:-:S13]  /*96d0*/  ISETP.NE.AND P6, PT, R7, 0x3, PT ;  /* 0x000000030700780c */ /* 0x000fda0003fc5270 */
[----:B--2---:R-:W-:Y:S05]  /*96e0*/  @!P6 BRA `(.L_x_1406) ;  /* 0x000000000004e947 */ /* 0x004fea0003800000 */
[----:B------:R-:W-:Y:S01]  /*96f0*/  BPT.TRAP 0x1 ;  /* 0x000000040000795c */ /* 0x000fe20000300000 */
.L_x_1406:
[----:B------:R-:W-:Y:S01]  /*9700*/  IMAD R7, R0, 0x8, R222 ;  /* 0x0000000800077824 */ /* 0x000fe200078e02de */
[----:B------:R-:W-:-:S04]  /*9710*/  SHF.L.U32 R18, R4, 0x1f, RZ ;  /* 0x0000001f04127819 */ /* 0x000fc800000006ff */
[----:B------:R1:W2:Y:S01]  /*9720*/  SYNCS.PHASECHK.TRANS64.TRYWAIT P0, [R7+URZ+0x30c10], R18 ;  /* 0x030c1012070075a7 */ /* 0x0002a2000800017f */
[----:B------:R-:W-:Y:S05]  /*9730*/  @!P6 BRA `(.L_x_1407) ;  /* 0x000000000004e947 */ /* 0x000fea0003800000 */
[----:B------:R-:W-:Y:S01]  /*9740*/  BPT.TRAP 0x1 ;  /* 0x000000040000795c */ /* 0x000fe20000300000 */
.L_x_1407:
[----:B---3--:R-:W-:-:S05]  /*9750*/  VIADD R8, R222, 0x10000 ;  /* 0x00010000de087836 */ /* 0x008fca0000000000 */
[----:B------:R-:W-:-:S04]  /*9760*/  SHF.R.U32.HI R8, RZ, 0x4, R8 ;  /* 0x00000004ff087819 */ /* 0x000fc80000011608 */
[----:B------:R-:W-:-:S04]  /*9770*/  LOP3.LUT R8, R8, 0x3fff, RZ, 0xc0, !PT ;  /* 0x00003fff08087812 */ /* 0x000fc800078ec0ff */
[----:B------:R-:W-:Y:S01]  /*9780*/  LOP3.LUT R9, R8, 0x10000, RZ, 0xfc, !PT ;  /* 0x0001000008097812 */ /* 0x000fe200078efcff */
[----:B--2---:R-:W-:Y:S06]  /*9790*/  @P0 BRA `(.L_x_1408) ;  /* 0x0000000000080947 */ /* 0x004fec0003800000 */
[----:B------:R-:W2:Y:S02]  /*97a0*/  SYNCS.PHASECHK.TRANS64.TRYWAIT P0, [R7+URZ+0x30c10], R18 ;  /* 0x030c1012070075a7 */ /* 0x000ea4000800017f */
[----:B--2---:R-:W-:Y:S05]  /*97b0*/  @!P0 BRA `(.L_x_1409) ;  /* 0x00000070000c8947 */ /* 0x004fea0003800000 */
.L_x_1408:
        /* <DEDUP_REMOVED lines=27> */
[----:B------:R-:W-:Y:S02]  /*9970*/  IMAD R9, R3, 0x2, R10 ;  /* 0x0000000203097824 */ /* 0x000fe400078e020a */
[----:B------:R-:W-:-:S04]  /*9980*/  VIADD R10, R222, 0x20000 ;  /* 0x00020000de0a7836 */ /* 0x000fc80000000000 */
        /* <DEDUP_REMOVED lines=12> */
[C---:B------:R-:W-:Y:S02]  /*9a50*/  IMAD R13, R3.reuse, 0x2, R14 ;  /* 0x00000002030d7824 */ /* 0x040fe400078e020e */
[----:B------:R-:W-:Y:S02]  /*9a60*/  IMAD R219, R3, 0x2, R16 ;  /* 0x0000000203db7824 */ /* 0x000fe400078e0210 */
[--C-:B------:R-:W-:Y:S02]  /*9a70*/  IMAD R16, R9, 0x4, R222.reuse ;  /* 0x0000000409107824 */ /* 0x100fe400078e02de */
[--C-:B------:R-:W-:Y:S02]  /*9a80*/  IMAD R232, R11, 0x4, R222.reuse ;  /* 0x000000040be87824 */ /* 0x100fe400078e02de */
[--C-:B------:R-:W-:Y:S02]  /*9a90*/  IMAD R220, R13, 0x4, R222.reuse ;  /* 0x000000040ddc7824 */ /* 0x100fe400078e02de */
[----:B------:R-:W-:-:S02]  /*9aa0*/  IMAD R221, R219, 0x4, R222 ;  /* 0x00000004dbdd7824 */ /* 0x000fc400078e02de */
[--C-:B------:R-:W-:Y:S02]  /*9ab0*/  IMAD R216, R11, 0x4, R10.reuse ;  /* 0x000000040bd87824 */ /* 0x100fe400078e020a */
[--C-:B------:R-:W-:Y:S02]  /*9ac0*/  IMAD R218, R13, 0x4, R10.reuse ;  /* 0x000000040dda7824 */ /* 0x100fe400078e020a */
        /* <DEDUP_REMOVED lines=14> */
.L_x_1410:
[----:B------:R1:W1:Y:S01]  /*9bb0*/  SYNCS.PHASECHK.TRANS64.TRYWAIT P0, [R7+URZ+0x30c30], R18 ;  /* 0x030c3012070075a7 */ /* 0x000262000800017f */
[----:B------:R-:W-:Y:S05]  /*9bc0*/  @!P6 BRA `(.L_x_1411) ;  /* 0x000000000004e947 */ /* 0x000fea0003800000 */
[----:B------:R-:W-:Y:S01]  /*9bd0*/  BPT.TRAP 0x1 ;  /* 0x000000040000795c */ /* 0x000fe20000300000 */
.L_x_1411:
        /* <DEDUP_REMOVED lines=8> */
.L_x_1412:
        /* <DEDUP_REMOVED lines=41> */
[----:B------:R-:W-:Y:S01]  /*9ef0*/  ISETP.GE.AND P2, PT, R226, 0x1, PT ;  /* 0x00000001e200780c */ /* 0x000fe20003f46270 */
[----:B------:R-:W-:Y:S01]  /*9f00*/  VIADD R13, R5, 0x10 ;  /* 0x00000010050d7836 */ /* 0x000fe20000000000 */
[----:B------:R-:W-:Y:S02]  /*9f10*/  ISETP.GE.AND P0, PT, R217, 0x1, PT ;  /* 0x00000001d900780c */ /* 0x000fe40003f06270 */
[----:B------:R-:W-:-:S02]  /*9f20*/  SEL R223, R223, 0x80, P3 ;  /* 0x00000080dfdf7807 */ /* 0x000fc40001800000 */
[----:B------:R-:W-:Y:S01]  /*9f30*/  ISETP.GE.AND P1, PT, R226, RZ, PT ;  /* 0x000000ffe200720c */ /* 0x000fe20003f26270 */
[----:B------:R-:W-:Y:S01]  /*9f40*/  SHFL.IDX PT, R17, R16, R13, 0x1f ;  /* 0x00001f0d10117589 */ /* 0x000fe200000e0000 */
[----:B------:R-:W-:Y:S02]  /*9f50*/  ISETP.GT.OR P2, PT, R225, 0x1, !P2 ;  /* 0x00000001e100780c */ /* 0x000fe40005744670 */
[----:B------:R-:W-:Y:S02]  /*9f60*/  ISETP.GT.OR P0, PT, R223, 0x1, !P0 ;  /* 0x00000001df00780c */ /* 0x000fe40004704670 */
[----:B------:R-:W-:Y:S02]  /*9f70*/  ISETP.GT.OR P1, PT, R225, RZ, !P1 ;  /* 0x000000ffe100720c */ /* 0x000fe40004f24670 */
[----:B------:R-:W-:Y:S01]  /*9f80*/  FSEL R227, R89, -INF , !P2 ;  /* 0xff80000059e37808 */ /* 0x000fe20005000000 */
[----:B------:R-:W-:Y:S01]  /*9f90*/  VIADD R89, R5, 0x8 ;  /* 0x0000000805597836 */ /* 0x000fe20000000000 */
[----:B------:R-:W-:-:S02]  /*9fa0*/  FSEL R91, R91, -INF , !P0 ;  /* 0xff8000005b5b7808 */ /* 0x000fc40004000000 */
[----:B------:R-:W-:Y:S01]  /*9fb0*/  FSEL R88, R88, -INF , !P1 ;  /* 0xff80000058587808 */ /* 0x000fe20004800000 */
[--C-:B-1----:R-:W-:Y:S01]  /*9fc0*/  FFMA.FTZ R227, R227, UR5, -R11.reuse ;  /* 0x00000005e3e37c23 */ /* 0x102fe2000801080b */
[----:B------:R-:W-:Y:S01]  /*9fd0*/  ISETP.GE.AND P1, PT, R226, 0x8, PT ;  /* 0x00000008e200780c */ /* 0x000fe20003f26270 */
[----:B------:R-:W-:Y:S01]  /*9fe0*/  FFMA.FTZ R11, R91, UR5, -R11 ;  /* 0x000000055b0b7c23 */ /* 0x000fe2000801080b */
[----:B------:R-:W-:Y:S01]  /*9ff0*/  ISETP.GE.AND P0, PT, R217, 0x9, PT ;  /* 0x00000009d900780c */ /* 0x000fe20003f06270 */
[----:B------:R-:W-:Y:S01]  /*a000*/  VIADD R91, R5, 0xc ;  /* 0x0000000c055b7836 */ /* 0x000fe20000000000 */
[----:B------:R-:W-:Y:S01]  /*a010*/  ISETP.GT.OR P1, PT, R225, 0x8, !P1 ;  /* 0x00000008e100780c */ /* 0x000fe20004f24670 */
[----:B------:R-:W1:Y:S01]  /*a020*/  SHFL.IDX PT, R12, R16, R89, 0x1f ;  /* 0x00001f59100c7589 */ /* 0x000e6200000e0000 */
[----:B------:R-:W-:Y:S01]  /*a030*/  ISETP.GE.AND P3, PT, R217, RZ, PT ;  /* 0x000000ffd900720c */ /* 0x000fe20003f66270 */
[----:B------:R-:W-:Y:S01]  /*a040*/  FFMA.FTZ R88, R88, UR5, -R9 ;  /* 0x0000000558587c23 */ /* 0x000fe20008010809 */
[C---:B------:R-:W-:Y:S01]  /*a050*/  ISETP.GT.OR P0, PT, R223.reuse, 0x9, !P0 ;  /* 0x00000009df00780c */ /* 0x040fe20004704670 */
[----:B------:R-:W2:Y:S01]  /*a060*/  SHFL.IDX PT, R10, R16, R91, 0x1f ;  /* 0x00001f5b100a7589 */ /* 0x000ea200000e0000 */
[----:B------:R-:W-:Y:S01]  /*a070*/  FSEL R92, R92, -INF , !P1 ;  /* 0xff8000005c5c7808 */ /* 0x000fe20004800000 */
[----:B------:R3:W-:Y:S01]  /*a080*/  MUFU.EX2 R228, R88 ;  /* 0x0000005800e47308 */ /* 0x0007e20000000800 */
[----:B------:R-:W-:-:S02]  /*a090*/  ISETP.GT.OR P3, PT, R223, RZ, !P3 ;  /* 0x000000ffdf00720c */ /* 0x000fc40005f64670 */
[----:B------:R-:W-:Y:S02]  /*a0a0*/  ISETP.GE.AND P1, PT, R217, 0x10, PT ;  /* 0x00000010d900780c */ /* 0x000fe40003f26270 */
[----:B------:R-:W-:Y:S02]  /*a0b0*/  FSEL R95, R95, -INF , !P0 ;  /* 0xff8000005f5f7808 */ /* 0x000fe40004000000 */
[----:B------:R-:W-:Y:S01]  /*a0c0*/  ISETP.GE.AND P0, PT, R226, 0x10, PT ;  /* 0x00000010e200780c */ /* 0x000fe20003f06270 */
[----:B------:R-:W-:Y:S01]  /*a0d0*/  MUFU.EX2 R11, R11 ;  /* 0x0000000b000b7308 */ /* 0x000fe20000000800 */
[----:B------:R-:W-:Y:S01]  /*a0e0*/  FSEL R90, R90, -INF , !P3 ;  /* 0xff8000005a5a7808 */ /* 0x000fe20005800000 */
[----:B---3--:R-:W-:Y:S01]  /*a0f0*/  SHFL.IDX PT, R88, R232, R5, 0x1f ;  /* 0x00001f05e8587589 */ /* 0x008fe200000e0000 */
[----:B------:R-:W-:Y:S02]  /*a100*/  ISETP.GT.OR P1, PT, R223, 0x10, !P1 ;  /* 0x00000010df00780c */ /* 0x000fe40004f24670 */
[----:B------:R-:W-:Y:S01]  /*a110*/  ISETP.GE.AND P3, PT, R217, 0x8, PT ;  /* 0x00000008d900780c */ /* 0x000fe20003f66270 */
[----:B------:R-:W-:Y:S01]  /*a120*/  FFMA.FTZ R9, R90, UR5, -R9 ;  /* 0x000000055a097c23 */ /* 0x000fe20008010809 */
[----:B------:R-:W-:Y:S01]  /*a130*/  ISETP.GT.OR P0, PT, R225, 0x10, !P0 ;  /* 0x00000010e100780c */ /* 0x000fe20004704670 */
[----:B------:R-:W-:Y:S01]  /*a140*/  SHFL.IDX PT, R90, R232, R22, 0x1f ;  /* 0x00001f16e85a7589 */ /* 0x000fe200000e0000 */
[----:B------:R-:W-:Y:S01]  /*a150*/  ISETP.GE.AND P2, PT, R226, 0x9, PT ;  /* 0x00000009e200780c */ /* 0x000fe20003f46270 */
[----:B-1----:R-:W-:Y:S01]  /*a160*/  FFMA.FTZ R92, R92, UR5, -R12 ;  /* 0x000000055c5c7c23 */ /* 0x002fe2000801080c */
[----:B------:R-:W-:Y:S01]  /*a170*/  FSEL R98, R98, -INF , !P1 ;  /* 0xff80000062627808 */ /* 0x000fe20004800000 */
[----:B------:R-:W1:Y:S01]  /*a180*/  MUFU.EX2 R9, R9 ;  /* 0x0000000900097308 */ /* 0x000e620000000800 */
[----:B------:R-:W-:Y:S01]  /*a190*/  ISETP.GT.OR P3, PT, R223, 0x8, !P3 ;  /* 0x00000008df00780c */ /* 0x000fe20005f64670 */
[----:B--2---:R-:W-:Y:S01]  /*a1a0*/  FFMA.FTZ R14, R95, UR5, -R10 ;  /* 0x000000055f0e7c23 */ /* 0x004fe2000801080a */
[----:B------:R-:W-:Y:S01]  /*a1b0*/  ISETP.GE.AND P1, PT, R217, 0x11, PT ;  /* 0x00000011d900780c */ /* 0x000fe20003f26270 */
[----:B------:R-:W-:Y:S01]  /*a1c0*/  VIADD R95, R5, 0x14 ;  /* 0x00000014055f7836 */ /* 0x000fe20000000000 */
[----:B------:R-:W-:-:S02]  /*a1d0*/  FSEL R15, R96, -INF , !P0 ;  /* 0xff800000600f7808 */ /* 0x000fc40004000000 */
[----:B------:R-:W-:Y:S01]  /*a1e0*/  ISETP.GT.OR P2, PT, R225, 0x9, !P2 ;  /* 0x00000009e100780c */ /* 0x000fe20005744670 */
[----:B------:R-:W-:Y:S01]  /*a1f0*/  MUFU.EX2 R14, R14 ;  /* 0x0000000e000e7308 */ /* 0x000fe20000000800 */
[----:B------:R-:W-:Y:S01]  /*a200*/  ISETP.GE.AND P0, PT, R226, 0x11, PT ;  /* 0x00000011e200780c */ /* 0x000fe20003f06270 */
[----:B------:R-:W2:Y:S01]  /*a210*/  SHFL.IDX PT, R18, R16, R95, 0x1f ;  /* 0x00001f5f10127589 */ /* 0x000ea200000e0000 */
[----:B------:R-:W-:Y:S01]  /*a220*/  FSEL R94, R94, -INF , !P3 ;  /* 0xff8000005e5e7808 */ /* 0x000fe20005800000 */
[--C-:B------:R-:W-:Y:S01]  /*a230*/  FFMA.FTZ R15, R15, UR5, -R17.reuse ;  /* 0x000000050f0f7c23 */ /* 0x100fe20008010811 */
[----:B------:R-:W-:Y:S01]  /*a240*/  ISETP.GT.OR P1, PT, R223, 0x11, !P1 ;  /* 0x00000011df00780c */ /* 0x000fe20004f24670 */
[----:B------:R-:W-:Y:S01]  /*a250*/  FFMA.FTZ R17, R98, UR5, -R17 ;  /* 0x0000000562117c23 */ /* 0x000fe20008010811 */
[----:B------:R-:W-:Y:S01]  /*a260*/  ISETP.GE.AND P3, PT, R217, 0x18, PT ;  /* 0x00000018d900780c */ /* 0x000fe20003f66270 */
[----:B------:R-:W-:Y:S01]  /*a270*/  FFMA.FTZ R12, R94, UR5, -R12 ;  /* 0x000000055e0c7c23 */ /* 0x000fe2000801080c */
[----:B------:R-:W-:Y:S01]  /*a280*/  FSEL R93, R93, -INF , !P2 ;  /* 0xff8000005d5d7808 */ /* 0x000fe20005000000 */
[----:B------:R-:W-:Y:S01]  /*a290*/  SHFL.IDX PT, R94, R232, R91, 0x1f ;  /* 0x00001f5be85e7589 */ /* 0x000fe200000e0000 */
[----:B------:R-:W-:Y:S01]  /*a2a0*/  ISETP.GT.OR P0, PT, R225, 0x11, !P0 ;  /* 0x00000011e100780c */ /* 0x000fe20004704670 */
[----:B------:R-:W-:Y:S01]  /*a2b0*/  MUFU.EX2 R15, R15 ;  /* 0x0000000f000f7308 */ /* 0x000fe20000000800 */
[----:B------:R-:W-:Y:S01]  /*a2c0*/  ISETP.GE.AND P2, PT, R226, 0x18, PT ;  /* 0x00000018e200780c */ /* 0x000fe20003f46270 */
[----:B------:R-:W-:Y:S01]  /*a2d0*/  FFMA.FTZ R13, R93, UR5, -R10 ;  /* 0x000000055d0d7c23 */ /* 0x000fe2000801080a */
[----:B------:R-:W-:Y:S01]  /*a2e0*/  FSEL R99, R99, -INF , !P1 ;  /* 0xff80000063637808 */ /* 0x000fe20004800000 */
[----:B------:R-:W-:Y:S01]  /*a2f0*/  VIADD R93, R5, 0x10 ;  /* 0x00000010055d7836 */ /* 0x000fe20000000000 */
[----:B------:R-:W-:Y:S01]  /*a300*/  ISETP.GT.OR P1, PT, R223, 0x18, !P3 ;  /* 0x00000018df00780c */ /* 0x000fe20005f24670 */
[----:B------:R-:W-:Y:S01]  /*a310*/  SHFL.IDX PT, R98, R232, R95, 0x1f ;  /* 0x00001f5fe8627589 */ /* 0x000fe200000e0000 */
[----:B------:R-:W-:Y:S01]  /*a320*/  FSEL R97, R97, -INF , !P0 ;  /* 0xff80000061617808 */ /* 0x000fe20004000000 */
[----:B------:R3:W-:Y:S01]  /*a330*/  MUFU.EX2 R10, R92 ;  /* 0x0000005c000a7308 */ /* 0x0007e20000000800 */
[----:B------:R-:W-:Y:S01]  /*a340*/  ISETP.GT.OR P0, PT, R225, 0x18, !P2 ;  /* 0x00000018e100780c */ /* 0x000fe20005704670 */
[----:B------:R-:W-:Y:S01]  /*a350*/  SHFL.IDX PT, R96, R232, R93, 0x1f ;  /* 0x00001f5de8607589 */ /* 0x000fe200000e0000 */
[----:B------:R-:W-:-:S02]  /*a360*/  FSEL R102, R102, -INF , !P1 ;  /* 0xff80000066667808 */ /* 0x000fc40004800000 */
[----:B------:R-:W-:Y:S01]  /*a370*/  ISETP.GE.AND P1, PT, R226, 0x20, PT ;  /* 0x00000020e200780c */ /* 0x000fe20003f26270 */
[--C-:B--2---:R-:W-:Y:S01]  /*a380*/  FFMA.FTZ R16, R97, UR5, -R18.reuse ;  /* 0x0000000561107c23 */ /* 0x104fe20008010812 */
[----:B------:R-:W-:Y:S01]  /*a390*/  FSEL R20, R100, -INF , !P0 ;  /* 0xff80000064147808 */ /* 0x000fe20004000000 */
[----:B------:R-:W-:Y:S01]  /*a3a0*/  VIADD R97, R5, 0x18 ;  /* 0x0000001805617836 */ /* 0x000fe20000000000 */
[----:B------:R-:W-:Y:S01]  /*a3b0*/  ISETP.GE.AND P0, PT, R226, 0x19, PT ;  /* 0x00000019e200780c */ /* 0x000fe20003f06270 */
[----:B---3--:R2:W3:Y:S01]  /*a3c0*/  SHFL.IDX PT, R92, R232, R89, 0x1f ;  /* 0x00001f59e85c7589 */ /* 0x0084e200000e0000 */
[----:B------:R-:W-:Y:S01]  /*a3d0*/  ISETP.GT.OR P1, PT, R225, 0x20, !P1 ;  /* 0x00000020e100780c */ /* 0x000fe20004f24670 */
[----:B------:R-:W-:Y:S01]  /*a3e0*/  FFMA.FTZ R18, R99, UR5, -R18 ;  /* 0x0000000563127c23 */ /* 0x000fe20008010812 */
[----:B------:R-:W-:Y:S01]  /*a3f0*/  ISETP.GT.OR P0, PT, R225, 0x19, !P0 ;  /* 0x00000019e100780c */ /* 0x000fe20004704670 */
[----:B------:R-:W5:Y:S01]  /*a400*/  SHFL.IDX PT, R100, R232, R97, 0x1f ;  /* 0x00001f61e8647589 */ /* 0x000f6200000e0000 */
[C---:B------:R-:W-:Y:S01]  /*a410*/  ISETP.GE.AND P3, PT, R217.reuse, 0x20, PT ;  /* 0x00000020d900780c */ /* 0x040fe20003f66270 */
[--C-:B------:R-:W-:Y:S01]  /*a420*/  FFMA.FTZ R20, R20, UR5, -R19.reuse ;  /* 0x0000000514147c23 */ /* 0x100fe20008010813 */
[----:B------:R-:W-:Y:S01]  /*a430*/  FSEL R22, R104, -INF , !P1 ;  /* 0xff80000068167808 */ /* 0x000fe20004800000 */
[----:B------:R-:W-:Y:S01]  /*a440*/  FFMA.FTZ R19, R102, UR5, -R19 ;  /* 0x0000000566137c23 */ /* 0x000fe20008010813 */
[----:B------:R-:W-:Y:S01]  /*a450*/  ISETP.GE.AND P1, PT, R217, 0x21, PT ;  /* 0x00000021d900780c */ /* 0x000fe20003f26270 */
[----:B------:R-:W-:Y:S01]  /*a460*/  VIADD R102, R5, 0x1c ;  /* 0x0000001c05667836 */ /* 0x000fe20000000000 */
[----:B------:R-:W-:Y:S01]  /*a470*/  FSEL R21, R101, -INF , !P0 ;  /* 0xff80000065157808 */ /* 0x000fe20004000000 */
[----:B------:R-:W-:Y:S01]  /*a480*/  FFMA.FTZ R22, R22, UR5, -R88 ;  /* 0x0000000516167c23 */ /* 0x000fe20008010858 */
[----:B------:R-:W-:-:S02]  /*a490*/  WARPGROUP.DEPBAR.LE gsb0, 0x0 ;  /* 0x00008000000079c5 */ /* 0x000fc40000010000 */
[----:B------:R-:W-:Y:S01]  /*a4a0*/  WARPGROUP.ARRIVE ;  /* 0x00000000000079c5 */ /* 0x000fe20000000000 */
[----:B------:R-:W-:Y:S01]  /*a4b0*/  ISETP.GT.OR P0, PT, R223, 0x20, !P3 ;  /* 0x00000020df00780c */ /* 0x000fe20005f04670 */
[----:B------:R-:W-:Y:S01]  /*a4c0*/  SHFL.IDX PT, R232, R232, R102, 0x1f ;  /* 0x00001f66e8e87589 */ /* 0x000fe200000e0000 */
[----:B------:R-:W-:Y:S01]  /*a4d0*/  ISETP.GE.AND P2, PT, R217, 0x19, PT ;  /* 0x00000019d900780c */ /* 0x000fe20003f46270 */
[----:B------:R-:W-:Y:S01]  /*a4e0*/  FFMA.FTZ R21, R21, UR5, -R23 ;  /* 0x0000000515157c23 */ /* 0x000fe20008010817 */
[----:B------:R-:W-:Y:S01]  /*a4f0*/  ISETP.GT.OR P1, PT, R223, 0x21, !P1 ;  /* 0x00000021df00780c */ /* 0x000fe20004f24670 */
[----:B------:R-:W-:Y:S01]  /*a500*/  HGMMA.64x128x16.F32.BF16 R24, gdesc[UR12], R24, gsb0 ;  /* 0x01e000000c1879f0 */ /* 0x000fe20008001818 */
[----:B------:R-:W-:Y:S01]  /*a510*/  R2UR UR12, R234 ;  /* 0x00000000ea0c72ca */ /* 0x000fe200000e0000 */
[----:B------:R-:W-:Y:S01]  /*a520*/  UMOV UR14, UR4 ;  /* 0x00000004000e7c82 */ /* 0x000fe20008000000 */
[----:B------:R-:W-:Y:S01]  /*a530*/  R2UR UR13, R235 ;  /* 0x00000000eb0d72ca */ /* 0x000fe200000e0000 */
[----:B------:R-:W-:Y:S01]  /*a540*/  UMOV UR15, 0x40000040 ;  /* 0x40000040000f7882 */ /* 0x000fe20000000000 */
[----:B------:R-:W-:Y:S01]  /*a550*/  ISETP.GE.AND P3, PT, R217, 0x28, PT ;  /* 0x00000028d900780c */ /* 0x000fe20003f66270 */
[----:B------:R-:W1:Y:S01]  /*a560*/  MUFU.EX2 R12, R12 ;  /* 0x0000000c000c7308 */ /* 0x000e620000000800 */
[----:B------:R-:W-:-:S02]  /*a570*/  FSEL R106, R106, -INF , !P0 ;  /* 0xff8000006a6a7808 */ /* 0x000fc40004000000 */
[----:B------:R-:W-:Y:S02]  /*a580*/  ISETP.GT.OR P2, PT, R223, 0x19, !P2 ;  /* 0x00000019df00780c */ /* 0x000fe40005744670 */
[----:B------:R-:W-:Y:S01]  /*a590*/  ISETP.GE.AND P0, PT, R226, 0x21, PT ;  /* 0x00000021e200780c */ /* 0x000fe20003f06270 */
[----:B------:R-:W-:Y:S01]  /*a5a0*/  FFMA.FTZ R88, R106, UR5, -R88 ;  /* 0x000000056a587c23 */ /* 0x000fe20008010858 */
[----:B------:R-:W-:Y:S01]  /*a5b0*/  FSEL R107, R107, -INF , !P1 ;  /* 0xff8000006b6b7808 */ /* 0x000fe20004800000 */
[----:B------:R-:W-:Y:S01]  /*a5c0*/  MUFU.EX2 R16, R16 ;  /* 0x0000001000107308 */ /* 0x000fe20000000800 */
[----:B------:R-:W-:Y:S02]  /*a5d0*/  ISETP.GT.OR P1, PT, R223, 0x28, !P3 ;  /* 0x00000028df00780c */ /* 0x000fe40005f24670 */
[----:B------:R-:W-:Y:S02]  /*a5e0*/  FSEL R103, R103, -INF , !P2 ;  /* 0xff80000067677808 */ /* 0x000fe40005000000 */
[----:B------:R-:W-:-:S02]  /*a5f0*/  ISETP.GT.OR P0, PT, R225, 0x21, !P0 ;  /* 0x00000021e100780c */ /* 0x000fc40004704670 */
[----:B------:R-:W-:Y:S01]  /*a600*/  ISETP.GE.AND P2, PT, R226, 0x28, PT ;  /* 0x00000028e200780c */ /* 0x000fe20003f46270 */
[----:B------:R-:W-:Y:S01]  /*a610*/  FFMA.FTZ R23, R103, UR5, -R23 ;  /* 0x0000000567177c23 */ /* 0x000fe20008010817 */
[----:B------:R-:W-:Y:S01]  /*a620*/  FSEL R110, R110, -INF , !P1 ;  /* 0xff8000006e6e7808 */ /* 0x000fe20004800000 */
[----:B----4-:R-:W-:Y:S01]  /*a630*/  SHFL.IDX PT, R103, R220, R5, 0x1f ;  /* 0x00001f05dc677589 */ /* 0x010fe200000e0000 */
[----:B------:R-:W-:Y:S01]  /*a640*/  ISETP.GE.AND P1, PT, R217, 0x29, PT ;  /* 0x00000029d900780c */ /* 0x000fe20003f26270 */
[----:B------:R-:W4:Y:S01]  /*a650*/  MUFU.EX2 R19, R19 ;  /* 0x0000001300137308 */ /* 0x000f220000000800 */
[----:B--2---:R-:W-:Y:S02]  /*a660*/  FSEL R89, R105, -INF , !P0 ;  /* 0xff80000069597808 */ /* 0x004fe40004000000 */
[----:B------:R-:W-:Y:S02]  /*a670*/  ISETP.GT.OR P0, PT, R225, 0x28, !P2 ;  /* 0x00000028e100780c */ /* 0x000fe40005704670 */
[----:B------:R-:W-:Y:S01]  /*a680*/  ISETP.GT.OR P1, PT, R223, 0x29, !P1 ;  /* 0x00000029df00780c */ /* 0x000fe20004f24670 */
[--C-:B------:R-:W-:Y:S01]  /*a690*/  FFMA.FTZ R89, R89, UR5, -R90.reuse ;  /* 0x0000000559597c23 */ /* 0x100fe2000801085a */
[----:B------:R-:W-:Y:S01]  /*a6a0*/  FSEL R91, R108, -INF , !P0 ;  /* 0xff8000006c5b7808 */ /* 0x000fe20004000000 */
[----:B------:R-:W-:Y:S01]  /*a6b0*/  FFMA.FTZ R90, R107, UR5, -R90 ;  /* 0x000000056b5a7c23 */ /* 0x000fe2000801085a */
[----:B------:R-:W-:Y:S01]  /*a6c0*/  ISETP.GE.AND P0, PT, R226, 0x29, PT ;  /* 0x00000029e200780c */ /* 0x000fe20003f06270 */
[----:B------:R-:W2:Y:S01]  /*a6d0*/  MUFU.EX2 R23, R23 ;  /* 0x0000001700177308 */ /* 0x000ea20000000800 */
[----:B------:R-:W-:Y:S01]  /*a6e0*/  FSEL R111, R111, -INF , !P1 ;  /* 0xff8000006f6f7808 */ /* 0x000fe20004800000 */
[--C-:B---3--:R-:W-:Y:S01]  /*a6f0*/  FFMA.FTZ R91, R91, UR5, -R92.reuse ;  /* 0x000000055b5b7c23 */ /* 0x108fe2000801085c */
[----:B------:R-:W-:Y:S01]  /*a700*/  ISETP.GE.AND P1, PT, R217, 0x30, PT ;  /* 0x00000030d900780c */ /* 0x000fe20003f26270 */
[----:B------:R-:W-:Y:S01]  /*a710*/  FFMA.FTZ R92, R110, UR5, -R92 ;  /* 0x000000056e5c7c23 */ /* 0x000fe2000801085c */
[----:B------:R-:W-:Y:S01]  /*a720*/  ISETP.GE.AND P2, PT, R226, 0x38, PT ;  /* 0x00000038e200780c */ /* 0x000fe20003f46270 */
[----:B------:R-:W-:Y:S01]  /*a730*/  VIADD R110, R5, 0xc ;  /* 0x0000000c056e7836 */ /* 0x000fe20000000000 */
[----:B------:R-:W-:Y:S01]  /*a740*/  ISETP.GT.OR P0, PT, R225, 0x29, !P0 ;  /* 0x00000029e100780c */ /* 0x000fe20004704670 */
[----:B------:R-:W-:Y:S01]  /*a750*/  MUFU.EX2 R227, R227 ;  /* 0x000000e300e37308 */ /* 0x000fe20000000800 */
[----:B------:R-:W-:-:S02]  /*a760*/  ISETP.GT.OR P1, PT, R223, 0x30, !P1 ;  /* 0x00000030df00780c */ /* 0x000fc40004f24670 */
[----:B------:R-:W-:Y:S01]  /*a770*/  ISETP.GT.OR P2, PT, R225, 0x38, !P2 ;  /* 0x00000038e100780c */ /* 0x000fe20005744670 */
[----:B------:R-:W-:Y:S01]  /*a780*/  SHFL.IDX PT, R110, R220, R110, 0x1f ;  /* 0x00001f6edc6e7589 */ /* 0x000fe200000e0000 */
[----:B------:R-:W-:Y:S02]  /*a790*/  FSEL R93, R109, -INF , !P0 ;  /* 0xff8000006d5d7808 */ /* 0x000fe40004000000 */
[----:B------:R-:W-:Y:S01]  /*a7a0*/  ISETP.GE.AND P0, PT, R226, 0x30, PT ;  /* 0x00000030e200780c */ /* 0x000fe20003f06270 */
[----:B------:R-:W-:Y:S01]  /*a7b0*/  MUFU.EX2 R13, R13 ;  /* 0x0000000d000d7308 */ /* 0x000fe20000000800 */
[----:B------:R-:W-:Y:S01]  /*a7c0*/  FSEL R114, R114, -INF , !P1 ;  /* 0xff80000072727808 */ /* 0x000fe20004800000 */
[--C-:B------:R-:W-:Y:S01]  /*a7d0*/  FFMA.FTZ R93, R93, UR5, -R94.reuse ;  /* 0x000000055d5d7c23 */ /* 0x100fe2000801085e */
[----:B------:R-:W-:Y:S01]  /*a7e0*/  ISETP.GE.AND P1, PT, R226, 0x31, PT ;  /* 0x00000031e200780c */ /* 0x000fe20003f26270 */
[----:B------:R-:W-:Y:S01]  /*a7f0*/  FFMA.FTZ R94, R111, UR5, -R94 ;  /* 0x000000056f5e7c23 */ /* 0x000fe2000801085e */
[----:B------:R-:W-:Y:S01]  /*a800*/  ISETP.GE.AND P3, PT, R217, 0x31, PT ;  /* 0x00000031d900780c */ /* 0x000fe20003f66270 */
[----:B------:R-:W-:Y:S01]  /*a810*/  VIADD R111, R5, 0x8 ;  /* 0x00000008056f7836 */ /* 0x000fe20000000000 */
[----:B------:R-:W-:Y:S01]  /*a820*/  FSEL R99, R116, -INF , !P2 ;  /* 0xff80000074637808 */ /* 0x000fe20005000000 */
[----:B------:R-:W-:Y:S01]  /*a830*/  MUFU.EX2 R17, R17 ;  /* 0x0000001100117308 */ /* 0x000fe20000000800 */
[----:B------:R-:W-:-:S02]  /*a840*/  ISETP.GE.AND P2, PT, R226, 0x48, PT ;  /* 0x00000048e200780c */ /* 0x000fc40003f46270 */
[----:B------:R-:W-:Y:S01]  /*a850*/  ISETP.GT.OR P0, PT, R225, 0x30, !P0 ;  /* 0x00000030e100780c */ /* 0x000fe20004704670 */
[----:B-----5:R-:W-:Y:S01]  /*a860*/  FFMA.FTZ R99, R99, UR5, -R100 ;  /* 0x0000000563637c23 */ /* 0x020fe20008010864 */
[----:B------:R-:W-:Y:S01]  /*a870*/  ISETP.GT.OR P1, PT, R225, 0x31, !P1 ;  /* 0x00000031e100780c */ /* 0x000fe20004f24670 */
[----:B------:R-:W3:Y:S01]  /*a880*/  SHFL.IDX PT, R109, R220, R111, 0x1f ;  /* 0x00001f6fdc6d7589 */ /* 0x000ee200000e0000 */
[----:B------:R-:W-:Y:S01]  /*a890*/  ISETP.GT.OR P3, PT, R223, 0x31, !P3 ;  /* 0x00000031df00780c */ /* 0x000fe20005f64670 */
[----:B------:R-:W-:Y:S01]  /*a8a0*/  MUFU.EX2 R18, R18 ;  /* 0x0000001200127308 */ /* 0x000fe20000000800 */
[----:B------:R-:W-:Y:S02]  /*a8b0*/  ISETP.GT.OR P2, PT, R225, 0x48, !P2 ;  /* 0x00000048e100780c */ /* 0x000fe40005744670 */
[----:B------:R-:W-:Y:S01]  /*a8c0*/  FSEL R95, R112, -INF , !P0 ;  /* 0xff800000705f7808 */ /* 0x000fe20004000000 */
[----:B------:R-:W-:Y:S01]  /*a8d0*/  VIADD R112, R5, 0x10 ;  /* 0x0000001005707836 */ /* 0x000fe20000000000 */
[----:B------:R-:W-:-:S02]  /*a8e0*/  ISETP.GE.AND P0, PT, R217, 0x38, PT ;  /* 0x00000038d900780c */ /* 0x000fc40003f06270 */
[----:B------:R-:W-:Y:S01]  /*a8f0*/  FSEL R97, R113, -INF , !P1 ;  /* 0xff80000071617808 */ /* 0x000fe20004800000 */
[----:B------:R-:W-:Y:S01]  /*a900*/  FFMA.FTZ R95, R95, UR5, -R96 ;  /* 0x000000055f5f7c23 */ /* 0x000fe20008010860 */
[----:B------:R-:W-:Y:S01]  /*a910*/  FSEL R115, R115, -INF , !P3 ;  /* 0xff80000073737808 */ /* 0x000fe20005800000 */
[----:B------:R-:W-:Y:S01]  /*a920*/  SHFL.IDX PT, R112, R220, R112, 0x1f ;  /* 0x00001f70dc707589 */ /* 0x000fe200000e0000 */
[C---:B------:R-:W-:Y:S01]  /*a930*/  ISETP.GE.AND P1, PT, R226.reuse, 0x41, PT ;  /* 0x00000041e200780c */ /* 0x040fe20003f26270 */
[--C-:B------:R-:W-:Y:S01]  /*a940*/  FFMA.FTZ R97, R97, UR5, -R98.reuse ;  /* 0x0000000561617c23 */ /* 0x100fe20008010862 */
[----:B------:R-:W-:Y:S01]  /*a950*/  ISETP.GE.AND P3, PT, R226, 0x49, PT ;  /* 0x00000049e200780c */ /* 0x000fe20003f66270 */
[----:B------:R-:W-:Y:S01]  /*a960*/  FFMA.FTZ R98, R115, UR5, -R98 ;  /* 0x0000000573627c23 */ /* 0x000fe20008010862 */
[----:B------:R-:W-:Y:S01]  /*a970*/  FSEL R124, R124, -INF , !P2 ;  /* 0xff8000007c7c7808 */ /* 0x000fe20005000000 */
[----:B------:R-:W-:Y:S01]  /*a980*/  FFMA.FTZ R96, R114, UR5, -R96 ;  /* 0x0000000572607c23 */ /* 0x000fe20008010860 */
[----:B------:R-:W-:Y:S01]  /*a990*/  ISETP.GE.AND P2, PT, R226, 0x60, PT ;  /* 0x00000060e200780c */ /* 0x000fe20003f46270 */
[----:B------:R-:W-:Y:S01]  /*a9a0*/  MUFU.EX2 R20, R20 ;  /* 0x0000001400147308 */ /* 0x000fe20000000800 */
[----:B------:R-:W-:-:S02]  /*a9b0*/  ISETP.GT.OR P0, PT, R223, 0x38, !P0 ;  /* 0x00000038df00780c */ /* 0x000fc40004704670 */
[C---:B------:R-:W-:Y:S01]  /*a9c0*/  ISETP.GT.OR P1, PT, R225.reuse, 0x41, !P1 ;  /* 0x00000041e100780c */ /* 0x040fe20004f24670 */
[----:B---3--:R-:W-:Y:S01]  /*a9d0*/  FFMA.FTZ R107, R124, UR5, -R109 ;  /* 0x000000057c6b7c23 */ /* 0x008fe2000801086d */
[C---:B------:R-:W-:Y:S02]  /*a9e0*/  ISETP.GT.OR P3, PT, R225.reuse, 0x49, !P3 ;  /* 0x00000049e100780c */ /* 0x040fe40005f64670 */
[----:B------:R-:W-:Y:S01]  /*a9f0*/  ISETP.GT.OR P2, PT, R225, 0x60, !P2 ;  /* 0x00000060e100780c */ /* 0x000fe20005744670 */
[----:B------:R-:W-:Y:S01]  /*aa00*/  MUFU.EX2 R21, R21 ;  /* 0x0000001500157308 */ /* 0x000fe20000000800 */
[----:B------:R-:W-:Y:S02]  /*aa10*/  FSEL R118, R118, -INF , !P0 ;  /* 0xff80000076767808 */ /* 0x000fe40004000000 */
[----:B------:R-:W-:Y:S02]  /*aa20*/  FSEL R121, R121, -INF , !P1 ;  /* 0xff80000079797808 */ /* 0x000fe40004800000 */
[----:B------:R-:W-:Y:S01]  /*aa30*/  FSEL R108, R125, -INF , !P3 ;  /* 0xff8000007d6c7808 */ /* 0x000fe20005800000 */
[----:B------:R-:W-:Y:S01]  /*aa40*/  FFMA.FTZ R100, R118, UR5, -R100 ;  /* 0x0000000576647c23 */ /* 0x000fe20008010864 */
[C---:B------:R-:W-:Y:S01]  /*aa50*/  ISETP.GE.AND P1, PT, R226.reuse, 0x59, PT ;  /* 0x00000059e200780c */ /* 0x040fe20003f26270 */
[----:B------:R-:W-:Y:S01]  /*aa60*/  VIADD R118, R5, 0x4 ;  /* 0x0000000405767836 */ /* 0x000fe20000000000 */
[----:B------:R-:W-:Y:S01]  /*aa70*/  ISETP.GE.AND P3, PT, R226, 0x61, PT ;  /* 0x00000061e200780c */ /* 0x000fe20003f66270 */
[----:B------:R-:W-:Y:S01]  /*aa80*/  FFMA.FTZ R108, R108, UR5, -R110 ;  /* 0x000000056c6c7c23 */ /* 0x000fe2000801086e */
[----:B------:R-:W-:Y:S01]  /*aa90*/  FSEL R136, R136, -INF , !P2 ;  /* 0xff80000088887808 */ /* 0x000fe20005000000 */
[----:B------:R-:W-:Y:S01]  /*aaa0*/  MUFU.EX2 R107, R107 ;  /* 0x0000006b006b7308 */ /* 0x000fe20000000800 */
[----:B------:R-:W-:Y:S01]  /*aab0*/  ISETP.GE.AND P2, PT, R217, 0x40, PT ;  /* 0x00000040d900780c */ /* 0x000fe20003f46270 */
[----:B------:R-:W3:Y:S01]  /*aac0*/  SHFL.IDX PT, R102, R220, R118, 0x1f ;  /* 0x00001f76dc667589 */ /* 0x000ee200000e0000 */
[----:B------:R-:W-:-:S02]  /*aad0*/  ISETP.GT.OR P1, PT, R225, 0x59, !P1 ;  /* 0x00000059e100780c */ /* 0x000fc40004f24670 */
[----:B------:R-:W-:Y:S02]  /*aae0*/  ISETP.GT.OR P3, PT, R225, 0x61, !P3 ;  /* 0x00000061e100780c */ /* 0x000fe40005f64670 */
[----:B------:R-:W-:Y:S01]  /*aaf0*/  ISETP.GT.OR P2, PT, R223, 0x40, !P2 ;  /* 0x00000040df00780c */ /* 0x000fe20005744670 */
[----:B------:R-:W-:Y:S01]  /*ab00*/  MUFU.EX2 R108, R108 ;  /* 0x0000006c006c7308 */ /* 0x000fe20000000800 */
[----:B------:R-:W-:Y:S02]  /*ab10*/  FSEL R133, R133, -INF , !P1 ;  /* 0xff80000085857808 */ /* 0x000fe40004800000 */
[----:B------:R-:W-:Y:S02]  /*ab20*/  FSEL R137, R137, -INF , !P3 ;  /* 0xff80000089897808 */ /* 0x000fe40005800000 */
[----:B------:R-:W-:Y:S02]  /*ab30*/  ISETP.GE.AND P5, PT, R226, 0x39, PT ;  /* 0x00000039e200780c */ /* 0x000fe40003fa6270 */
[C---:B------:R-:W-:Y:S01]  /*ab40*/  ISETP.GE.AND P1, PT, R217.reuse, 0x39, PT ;  /* 0x00000039d900780c */ /* 0x040fe20003f26270 */
[----:B------:R-:W-:Y:S01]  /*ab50*/  MUFU.EX2 R22, R22 ;  /* 0x0000001600167308 */ /* 0x000fe20000000800 */
[----:B------:R-:W-:-:S02]  /*ab60*/  ISETP.GE.AND P3, PT, R217, 0x41, PT ;  /* 0x00000041d900780c */ /* 0x000fc40003f66270 */
[----:B------:R-:W-:Y:S02]  /*ab70*/  FSEL R104, R122, -INF , !P2 ;  /* 0xff8000007a687808 */ /* 0x000fe40005000000 */
[C---:B------:R-:W-:Y:S02]  /*ab80*/  ISETP.GE.AND P2, PT, R226.reuse, 0x71, PT ;  /* 0x00000071e200780c */ /* 0x040fe40003f46270 */
[----:B------:R-:W-:Y:S01]  /*ab90*/  ISETP.GE.AND P4, PT, R226, 0x40, PT ;  /* 0x00000040e200780c */ /* 0x000fe20003f86270 */
[----:B------:R-:W-:Y:S01]  /*aba0*/  FFMA.FTZ R104, R104, UR5, -R103 ;  /* 0x0000000568687c23 */ /* 0x000fe20008010867 */
[----:B------:R-:W-:Y:S01]  /*abb0*/  ISETP.GT.OR P5, PT, R225, 0x39, !P5 ;  /* 0x00000039e100780c */ /* 0x000fe20006fa4670 */
[----:B---3--:R-:W-:Y:S01]  /*abc0*/  FFMA.FTZ R105, R121, UR5, -R102 ;  /* 0x0000000579697c23 */ /* 0x008fe20008010866 */
[C---:B------:R-:W-:Y:S01]  /*abd0*/  ISETP.GT.OR P1, PT, R223.reuse, 0x39, !P1 ;  /* 0x00000039df00780c */ /* 0x040fe20004f24670 */
[----:B------:R-:W-:Y:S02]  /*abe0*/  WARPGROUP.DEPBAR.LE gsb0, 0x0 ;  /* 0x00008000000079c5 */ /* 0x000fe40000010000 */
[----:B------:R-:W-:Y:S01]  /*abf0*/  WARPGROUP.ARRIVE ;  /* 0x00000000000079c5 */ /* 0x000fe20000000000 */
[----:B------:R-:W-:Y:S01]  /*ac00*/  ISETP.GT.OR P3, PT, R223, 0x41, !P3 ;  /* 0x00000041df00780c */ /* 0x000fe20005f64670 */
[----:B------:R-:W-:Y:S01]  /*ac10*/  MUFU.EX2 R104, R104 ;  /* 0x0000006800687308 */ /* 0x000fe20000000800 */
[----:B------:R-:W-:-:S02]  /*ac20*/  ISETP.GT.OR P2, PT, R225, 0x71, !P2 ;  /* 0x00000071e100780c */ /* 0x000fc40005744670 */
[----:B------:R-:W-:Y:S01]  /*ac30*/  ISETP.GT.OR P4, PT, R225, 0x40, !P4 ;  /* 0x00000040e100780c */ /* 0x000fe20006784670 */
[----:B------:R-:W-:Y:S01]  /*ac40*/  HGMMA.64x128x16.F32.BF16 R24, gdesc[UR12], R24, gsb0 ;  /* 0x01e000000c1879f0 */ /* 0x000fe20008001818 */
[----:B------:R-:W-:Y:S01]  /*ac50*/  R2UR UR12, R230 ;  /* 0x00000000e60c72ca */ /* 0x000fe200000e0000 */
[----:B------:R-:W-:Y:S01]  /*ac60*/  UMOV UR14, UR6 ;  /* 0x00000006000e7c82 */ /* 0x000fe20008000000 */
[----:B------:R-:W-:Y:S01]  /*ac70*/  R2UR UR13, R231 ;  /* 0x00000000e70d72ca */ /* 0x000fe200000e0000 */
[----:B------:R-:W-:Y:S01]  /*ac80*/  UMOV UR15, 0x40000040 ;  /* 0x40000040000f7882 */ /* 0x000fe20000000000 */
[----:B------:R-:W-:Y:S01]  /*ac90*/  ISETP.GE.AND P0, PT, R226, 0x50, PT ;  /* 0x00000050e200780c */ /* 0x000fe20003f06270 */
[----:B------:R-:W-:Y:S01]  /*aca0*/  MUFU.EX2 R105, R105 ;  /* 0x0000006900697308 */ /* 0x000fe20000000800 */
[----:B------:R-:W-:Y:S02]  /*acb0*/  FSEL R117, R117, -INF , !P5 ;  /* 0xff80000075757808 */ /* 0x000fe40006800000 */
[----:B------:R-:W-:-:S02]  /*acc0*/  FSEL R119, R119, -INF , !P1 ;  /* 0xff80000077777808 */ /* 0x000fc40004800000 */
[----:B------:R-:W-:Y:S01]  /*acd0*/  FSEL R106, R123, -INF , !P3 ;  /* 0xff8000007b6a7808 */ /* 0x000fe20005800000 */
[--C-:B------:R-:W-:Y:S01]  /*ace0*/  FFMA.FTZ R101, R117, UR5, -R232.reuse ;  /* 0x0000000575657c23 */ /* 0x100fe200080108e8 */
[----:B------:R-:W-:Y:S01]  /*acf0*/  FSEL R123, R145, -INF , !P2 ;  /* 0xff800000917b7808 */ /* 0x000fe20005000000 */
[----:B------:R-:W-:Y:S01]  /*ad00*/  FFMA.FTZ R119, R119, UR5, -R232 ;  /* 0x0000000577777c23 */ /* 0x000fe200080108e8 */
[----:B------:R-:W-:Y:S01]  /*ad10*/  ISETP.GE.AND P2, PT, R217, 0x58, PT ;  /* 0x00000058d900780c */ /* 0x000fe20003f46270 */
[----:B------:R-:W-:Y:S01]  /*ad20*/  VIADD R232, R5, 0x14 ;  /* 0x0000001405e87836 */ /* 0x000fe20000000000 */
[----:B------:R-:W-:Y:S01]  /*ad30*/  ISETP.GE.AND P5, PT, R226, 0x51, PT ;  /* 0x00000051e200780c */ /* 0x000fe20003fa6270 */
[----:B------:R-:W-:Y:S01]  /*ad40*/  FFMA.FTZ R106, R106, UR5, -R102 ;  /* 0x000000056a6a7c23 */ /* 0x000fe20008010866 */
[----:B------:R-:W-:Y:S01]  /*ad50*/  FSEL R120, R120, -INF , !P4 ;  /* 0xff80000078787808 */ /* 0x000fe20006000000 */
[----:B------:R-:W-:Y:S01]  /*ad60*/  MUFU.EX2 R88, R88 ;  /* 0x0000005800587308 */ /* 0x000fe20000000800 */
[----:B------:R-:W-:-:S02]  /*ad70*/  ISETP.GE.AND P4, PT, R226, 0x58, PT ;  /* 0x00000058e200780c */ /* 0x000fc40003f86270 */
[----:B------:R-:W-:Y:S01]  /*ad80*/  ISETP.GT.OR P0, PT, R225, 0x50, !P0 ;  /* 0x00000050e100780c */ /* 0x000fe20004704670 */
[----:B------:R-:W-:Y:S01]  /*ad90*/  FFMA.FTZ R120, R120, UR5, -R103 ;  /* 0x0000000578787c23 */ /* 0x000fe20008010867 */
[----:B------:R-:W-:Y:S02]  /*ada0*/  ISETP.GE.AND P1, PT, R217, 0x48, PT ;  /* 0x00000048d900780c */ /* 0x000fe40003f26270 */
[----:B------:R-:W-:Y:S01]  /*adb0*/  ISETP.GT.OR P2, PT, R223, 0x58, !P2 ;  /* 0x00000058df00780c */ /* 0x000fe20005744670 */
[----:B------:R3:W-:Y:S01]  /*adc0*/  MUFU.EX2 R103, R119 ;  /* 0x0000007700677308 */ /* 0x0007e20000000800 */
[C---:B------:R-:W-:Y:S02]  /*add0*/  ISETP.GT.OR P5, PT, R225.reuse, 0x51, !P5 ;  /* 0x00000051e100780c */ /* 0x040fe40006fa4670 */
[----:B------:R-:W-:Y:S02]  /*ade0*/  FSEL R128, R128, -INF , !P0 ;  /* 0xff80000080807808 */ /* 0x000fe40004000000 */
[----:B------:R-:W-:-:S02]  /*adf0*/  ISETP.GT.OR P4, PT, R225, 0x58, !P4 ;  /* 0x00000058e100780c */ /* 0x000fc40006784670 */
[C---:B------:R-:W-:Y:S01]  /*ae00*/  ISETP.GE.AND P3, PT, R226.reuse, 0x78, PT ;  /* 0x00000078e200780c */ /* 0x040fe20003f66270 */
[----:B------:R5:W-:Y:S01]  /*ae10*/  MUFU.EX2 R102, R120 ;  /* 0x0000007800667308 */ /* 0x000be20000000800 */
[----:B------:R-:W-:Y:S02]  /*ae20*/  ISETP.GE.AND P0, PT, R226, 0x68, PT ;  /* 0x00000068e200780c */ /* 0x000fe40003f06270 */
[----:B------:R-:W-:Y:S02]  /*ae30*/  ISETP.GT.OR P1, PT, R223, 0x48, !P1 ;  /* 0x00000048df00780c */ /* 0x000fe40004f24670 */
[----:B------:R-:W-:Y:S02]  /*ae40*/  FSEL R116, R134, -INF , !P2 ;  /* 0xff80000086747808 */ /* 0x000fe40005000000 */
[----:B------:R-:W-:Y:S01]  /*ae50*/  FSEL R129, R129, -INF , !P5 ;  /* 0xff80000081817808 */ /* 0x000fe20006800000 */
[----:B------:R-:W1:Y:S01]  /*ae60*/  SHFL.IDX PT, R134, R220, R232, 0x1f ;  /* 0x00001fe8dc867589 */ /* 0x000e6200000e0000 */
[----:B------:R-:W-:Y:S01]  /*ae70*/  ISETP.GE.AND P5, PT, R226, 0x69, PT ;  /* 0x00000069e200780c */ /* 0x000fe20003fa6270 */
[----:B------:R-:W-:Y:S01]  /*ae80*/  MUFU.EX2 R106, R106 ;  /* 0x0000006a006a7308 */ /* 0x000fe20000000800 */
[----:B------:R-:W-:-:S02]  /*ae90*/  FSEL R132, R132, -INF , !P4 ;  /* 0xff80000084847808 */ /* 0x000fc40006000000 */
[C---:B------:R-:W-:Y:S02]  /*aea0*/  ISETP.GT.OR P3, PT, R225.reuse, 0x78, !P3 ;  /* 0x00000078e100780c */ /* 0x040fe40005f64670 */
[----:B------:R-:W-:Y:S02]  /*aeb0*/  ISETP.GE.AND P4, PT, R226, 0x70, PT ;  /* 0x00000070e200780c */ /* 0x000fe40003f86270 */
[----:B------:R-:W-:Y:S01]  /*aec0*/  ISETP.GT.OR P0, PT, R225, 0x68, !P0 ;  /* 0x00000068e100780c */ /* 0x000fe20004704670 */
[----:B------:R-:W-:Y:S01]  /*aed0*/  MUFU.EX2 R89, R89 ;  /* 0x0000005900597308 */ /* 0x000fe20000000800 */
[----:B------:R-:W-:Y:S02]  /*aee0*/  FSEL R126, R126, -INF , !P1 ;  /* 0xff8000007e7e7808 */ /* 0x000fe40004800000 */
[----:B------:R-:W-:Y:S01]  /*aef0*/  ISETP.GE.AND P1, PT, R226, 0x79, PT ;  /* 0x00000079e200780c */ /* 0x000fe20003f26270 */
[----:B------:R-:W-:Y:S01]  /*af00*/  VIADD R226, R5, 0x1c ;  /* 0x0000001c05e27836 */ /* 0x000fe20000000000 */
[C---:B------:R-:W-:Y:S01]  /*af10*/  ISETP.GT.OR P5, PT, R225.reuse, 0x69, !P5 ;  /* 0x00000069e100780c */ /* 0x040fe20006fa4670 */
[----:B------:R-:W-:Y:S01]  /*af20*/  FFMA.FTZ R109, R126, UR5, -R109 ;  /* 0x000000057e6d7c23 */ /* 0x000fe2000801086d */
[----:B------:R-:W-:Y:S01]  /*af30*/  FSEL R121, R148, -INF , !P3 ;  /* 0xff80000094797808 */ /* 0x000fe20005800000 */
[----:B------:R-:W-:Y:S01]  /*af40*/  MUFU.EX2 R90, R90 ;  /* 0x0000005a005a7308 */ /* 0x000fe20000000800 */
[----:B------:R-:W-:-:S02]  /*af50*/  ISETP.GT.OR P4, PT, R225, 0x70, !P4 ;  /* 0x00000070e100780c */ /* 0x000fc40006784670 */
[----:B------:R-:W-:Y:S02]  /*af60*/  FSEL R113, R140, -INF , !P0 ;  /* 0xff8000008c717808 */ /* 0x000fe40004000000 */
[C---:B------:R-:W-:Y:S02]  /*af70*/  ISETP.GE.AND P3, PT, R217.reuse, 0x59, PT ;  /* 0x00000059d900780c */ /* 0x040fe40003f66270 */
[----:B------:R-:W-:Y:S01]  /*af80*/  ISETP.GE.AND P0, PT, R217, 0x49, PT ;  /* 0x00000049d900780c */ /* 0x000fe20003f06270 */
[----:B------:R-:W-:Y:S01]  /*af90*/  MUFU.EX2 R109, R109 ;  /* 0x0000006d006d7308 */ /* 0x000fe20000000800 */
[----:B------:R-:W-:Y:S01]  /*afa0*/  ISETP.GT.OR P1, PT, R225, 0x79, !P1 ;  /* 0x00000079e100780c */ /* 0x000fe20004f24670 */
[----:B------:R-:W-:Y:S01]  /*afb0*/  VIADD R225, R5, 0x18 ;  /* 0x0000001805e17836 */ /* 0x000fe20000000000 */
[----:B------:R-:W-:Y:S02]  /*afc0*/  FSEL R115, R141, -INF , !P5 ;  /* 0xff8000008d737808 */ /* 0x000fe40006800000 */
[----:B------:R-:W-:-:S02]  /*afd0*/  ISETP.GE.AND P5, PT, R217, 0x50, PT ;  /* 0x00000050d900780c */ /* 0x000fc40003fa6270 */
[----:B------:R-:W-:Y:S01]  /*afe0*/  FSEL R125, R144, -INF , !P4 ;  /* 0xff800000907d7808 */ /* 0x000fe20006000000 */
[----:B------:R-:W-:Y:S01]  /*aff0*/  MUFU.EX2 R91, R91 ;  /* 0x0000005b005b7308 */ /* 0x000fe20000000800 */
[----:B------:R-:W-:Y:S02]  /*b000*/  ISETP.GT.OR P3, PT, R223, 0x59, !P3 ;  /* 0x00000059df00780c */ /* 0x000fe40005f64670 */
[----:B------:R-:W-:Y:S02]  /*b010*/  ISETP.GE.AND P4, PT, R217, 0x51, PT ;  /* 0x00000051d900780c */ /* 0x000fe40003f86270 */
[----:B------:R-:W-:Y:S02]  /*b020*/  ISETP.GT.OR P0, PT, R223, 0x49, !P0 ;  /* 0x00000049df00780c */ /* 0x000fe40004704670 */
[----:B---3--:R-:W-:Y:S01]  /*b030*/  FSEL R119, R149, -INF , !P1 ;  /* 0xff80000095777808 */ /* 0x008fe20004800000 */
[----:B------:R-:W-:Y:S01]  /*b040*/  MUFU.EX2 R92, R92 ;  /* 0x0000005c005c7308 */ /* 0x000fe20000000800 */
[----:B------:R-:W-:-:S02]  /*b050*/  ISETP.GE.AND P1, PT, R217, 0x60, PT ;  /* 0x00000060d900780c */ /* 0x000fc40003f26270 */
[----:B------:R-:W-:Y:S02]  /*b060*/  ISETP.GT.OR P5, PT, R223, 0x50, !P5 ;  /* 0x00000050df00780c */ /* 0x000fe40006fa4670 */
[----:B------:R-:W-:Y:S02]  /*b070*/  FSEL R135, R135, -INF , !P3 ;  /* 0xff80000087877808 */ /* 0x000fe40005800000 */
[----:B------:R-:W-:Y:S01]  /*b080*/  FSEL R127, R127, -INF , !P0 ;  /* 0xff8000007f7f7808 */ /* 0x000fe20004000000 */
[----:B------:R-:W-:Y:S01]  /*b090*/  MUFU.EX2 R93, R93 ;  /* 0x0000005d005d7308 */ /* 0x000fe20000000800 */
[----:B------:R-:W-:Y:S02]  /*b0a0*/  ISETP.GT.OR P4, PT, R223, 0x51, !P4 ;  /* 0x00000051df00780c */ /* 0x000fe40006784670 */
[----:B------:R-:W-:Y:S01]  /*b0b0*/  ISETP.GE.AND P3, PT, R217, 0x71, PT ;  /* 0x00000071d900780c */ /* 0x000fe20003f66270 */
[----:B------:R-:W-:Y:S01]  /*b0c0*/  FFMA.FTZ R110, R127, UR5, -R110 ;  /* 0x000000057f6e7c23 */ /* 0x000fe2000801086e */
[----:B------:R-:W-:Y:S01]  /*b0d0*/  ISETP.GT.OR P1, PT, R223, 0x60, !P1 ;  /* 0x00000060df00780c */ /* 0x000fe20004f24670 */
[----:B------:R3:W-:Y:S01]  /*b0e0*/  SHFL.IDX PT, R127, R221, R111, 0x1f ;  /* 0x00001f6fdd7f7589 */ /* 0x0007e200000e0000 */
[----:B------:R-:W-:Y:S01]  /*b0f0*/  FSEL R114, R130, -INF , !P5 ;  /* 0xff80000082727808 */ /* 0x000fe20006800000 */
[----:B------:R-:W-:Y:S01]  /*b100*/  MUFU.EX2 R94, R94 ;  /* 0x0000005e005e7308 */ /* 0x000fe20000000800 */
[----:B------:R-:W-:Y:S01]  /*b110*/  FSEL R117, R131, -INF , !P4 ;  /* 0xff80000083757808 */ /* 0x000fe20006000000 */
[----:B------:R-:W4:Y:S01]  /*b120*/  SHFL.IDX PT, R130, R221, R118, 0x1f ;  /* 0x00001f76dd827589 */ /* 0x000f2200000e0000 */
[----:B------:R-:W-:-:S02]  /*b130*/  ISETP.GT.OR P3, PT, R223, 0x71, !P3 ;  /* 0x00000071df00780c */ /* 0x000fc40005f64670 */
[----:B------:R-:W-:Y:S01]  /*b140*/  FSEL R145, R138, -INF , !P1 ;  /* 0xff8000008a917808 */ /* 0x000fe20004800000 */
[----:B------:R-:W2:Y:S01]  /*b150*/  SHFL.IDX PT, R131, R221, R5, 0x1f ;  /* 0x00001f05dd837589 */ /* 0x000ea200000e0000 */
[----:B------:R-:W-:Y:S01]  /*b160*/  FSEL R122, R147, -INF , !P3 ;  /* 0xff800000937a7808 */ /* 0x000fe20005800000 */
[--C-:B---3--:R-:W-:Y:S01]  /*b170*/  FFMA.FTZ R111, R128, UR5, -R112.reuse ;  /* 0x00000005806f7c23 */ /* 0x108fe20008010870 */
[----:B------:R-:W-:Y:S01]  /*b180*/  FFMA.FTZ R112, R114, UR5, -R112 ;  /* 0x0000000572707c23 */ /* 0x000fe20008010870 */
[----:B------:R-:W3:Y:S01]  /*b190*/  SHFL.IDX PT, R138, R220, R225, 0x1f ;  /* 0x00001fe1dc8a7589 */ /* 0x000ee200000e0000 */
[--C-:B-1----:R-:W-:Y:S01]  /*b1a0*/  FFMA.FTZ R114, R129, UR5, -R134.reuse ;  /* 0x0000000581727c23 */ /* 0x102fe20008010886 */
[----:B------:R-:W-:Y:S01]  /*b1b0*/  FFMA.FTZ R147, R117, UR5, -R134 ;  /* 0x0000000575937c23 */ /* 0x000fe20008010886 */
[C---:B------:R-:W-:Y:S01]  /*b1c0*/  ISETP.GE.AND P0, PT, R217.reuse, 0x61, PT ;  /* 0x00000061d900780c */ /* 0x040fe20003f06270 */
[----:B------:R-:W1:Y:S01]  /*b1d0*/  SHFL.IDX PT, R220, R220, R226, 0x1f ;  /* 0x00001fe2dcdc7589 */ /* 0x000e6200000e0000 */
[----:B------:R-:W-:Y:S01]  /*b1e0*/  ISETP.GE.AND P1, PT, R217, 0x78, PT ;  /* 0x00000078d900780c */ /* 0x000fe20003f26270 */
[----:B------:R-:W-:Y:S01]  /*b1f0*/  MUFU.EX2 R111, R111 ;  /* 0x0000006f006f7308 */ /* 0x000fe20000000800 */
[----:B------:R-:W-:Y:S01]  /*b200*/  ISETP.GT.OR P0, PT, R223, 0x61, !P0 ;  /* 0x00000061df00780c */ /* 0x000fe20004704670 */
[----:B------:R-:W1:Y:S01]  /*b210*/  SHFL.IDX PT, R134, R221, R232, 0x1f ;  /* 0x00001fe8dd867589 */ /* 0x000e6200000e0000 */
[----:B------:R-:W-:-:S02]  /*b220*/  ISETP.GE.AND P5, PT, R217, 0x68, PT ;  /* 0x00000068d900780c */ /* 0x000fc40003fa6270 */
[----:B------:R-:W-:Y:S02]  /*b230*/  FSEL R140, R139, -INF , !P0 ;  /* 0xff8000008b8c7808 */ /* 0x000fe40004000000 */
[----:B------:R-:W-:Y:S01]  /*b240*/  ISETP.GE.AND P0, PT, R217, 0x79, PT ;  /* 0x00000079d900780c */ /* 0x000fe20003f06270 */
[----:B------:R-:W1:Y:S01]  /*b250*/  SHFL.IDX PT, R139, R221, R225, 0x1f ;  /* 0x00001fe1dd8b7589 */ /* 0x000e6200000e0000 */
[----:B------:R-:W-:Y:S01]  /*b260*/  ISETP.GT.OR P1, PT, R223, 0x78, !P1 ;  /* 0x00000078df00780c */ /* 0x000fe20004f24670 */
[--C-:B----4-:R-:W-:Y:S01]  /*b270*/  FFMA.FTZ R141, R137, UR5, -R130.reuse ;  /* 0x00000005898d7c23 */ /* 0x110fe20008010882 */
[C---:B------:R-:W-:Y:S01]  /*b280*/  ISETP.GT.OR P0, PT, R223.reuse, 0x79, !P0 ;  /* 0x00000079df00780c */ /* 0x040fe20004704670 */
[----:B------:R-:W-:Y:S01]  /*b290*/  FFMA.FTZ R140, R140, UR5, -R130 ;  /* 0x000000058c8c7c23 */ /* 0x000fe20008010882 */
[----:B------:R-:W-:Y:S01]  /*b2a0*/  ISETP.GT.OR P5, PT, R223, 0x68, !P5 ;  /* 0x00000068df00780c */ /* 0x000fe20006fa4670 */
[----:B--2---:R-:W-:Y:S01]  /*b2b0*/  FFMA.FTZ R145, R145, UR5, -R131 ;  /* 0x0000000591917c23 */ /* 0x004fe20008010883 */
[----:B-----5:R-:W-:Y:S01]  /*b2c0*/  FSEL R120, R150, -INF , !P1 ;  /* 0xff80000096787808 */ /* 0x020fe20004800000 */
[----:B------:R-:W-:-:S02]  /*b2d0*/  WARPGROUP.DEPBAR.LE gsb0, 0x0 ;  /* 0x00008000000079c5 */ /* 0x000fc40000010000 */
[----:B------:R-:W-:Y:S01]  /*b2e0*/  WARPGROUP.ARRIVE ;  /* 0x00000000000079c5 */ /* 0x000fe20000000000 */
[----:B------:R-:W-:Y:S01]  /*b2f0*/  FSEL R118, R151, -INF , !P0 ;  /* 0xff80000097767808 */ /* 0x000fe20004000000 */
[----:B------:R-:W-:Y:S01]  /*b300*/  VIADD R151, R5, 0x4 ;  /* 0x0000000405977836 */ /* 0x000fe20000000000 */
[----:B------:R-:W-:Y:S01]  /*b310*/  ISETP.GE.AND P4, PT, R217, 0x69, PT ;  /* 0x00000069d900780c */ /* 0x000fe20003f86270 */
[----:B------:R-:W-:Y:S01]  /*b320*/  VIADD R150, R5, 0x8 ;  /* 0x0000000805967836 */ /* 0x000fe20000000000 */
[----:B------:R-:W-:Y:S01]  /*b330*/  ISETP.GE.AND P2, PT, R217, 0x70, PT ;  /* 0x00000070d900780c */ /* 0x000fe20003f46270 */
[----:B------:R-:W-:Y:S01]  /*b340*/  HGMMA.64x128x16.F32.BF16 R24, gdesc[UR12], R24, gsb0 ;  /* 0x01e000000c1879f0 */ /* 0x000fe20008001818 */
[----:B------:R-:W-:Y:S01]  /*b350*/  FSEL R142, R142, -INF , !P5 ;  /* 0xff8000008e8e7808 */ /* 0x000fe20006800000 */
[----:B------:R-:W-:Y:S02]  /*b360*/  VIADD R217, R5, 0x10 ;  /* 0x0000001005d97836 */ /* 0x000fe40000000000 */
[----:B---3--:R-:W-:Y:S01]  /*b370*/  FFMA.FTZ R144, R132, UR5, -R138 ;  /* 0x0000000584907c23 */ /* 0x008fe2000801088a */
[----:B-1----:R-:W-:Y:S01]  /*b380*/  FFMA.FTZ R132, R135, UR5, -R220 ;  /* 0x0000000587847c23 */ /* 0x002fe200080108dc */
[--C-:B------:R-:W-:Y:S01]  /*b390*/  FFMA.FTZ R123, R123, UR5, -R134.reuse ;  /* 0x000000057b7b7c23 */ /* 0x100fe20008010886 */
[----:B------:R-:W-:Y:S01]  /*b3a0*/  FFMA.FTZ R129, R142, UR5, -R127 ;  /* 0x000000058e817c23 */ /* 0x000fe2000801087f */
[----:B------:R-:W-:Y:S01]  /*b3b0*/  FFMA.FTZ R122, R122, UR5, -R134 ;  /* 0x000000057a7a7c23 */ /* 0x000fe20008010886 */
[----:B------:R-:W-:Y:S01]  /*b3c0*/  ISETP.GT.OR P4, PT, R223, 0x69, !P4 ;  /* 0x00000069df00780c */ /* 0x000fe20006784670 */
[----:B------:R-:W-:Y:S01]  /*b3d0*/  FFMA.FTZ R117, R133, UR5, -R220 ;  /* 0x0000000585757c23 */ /* 0x000fe200080108dc */
[----:B------:R-:W-:Y:S01]  /*b3e0*/  ISETP.GT.OR P2, PT, R223, 0x70, !P2 ;  /* 0x00000070df00780c */ /* 0x000fe20005744670 */
[----:B------:R-:W-:Y:S01]  /*b3f0*/  VIADD R223, R5, 0xc ;  /* 0x0000000c05df7836 */ /* 0x000fe20000000000 */
[----:B------:R-:W-:Y:S01]  /*b400*/  FSEL R126, R143, -INF , !P4 ;  /* 0xff8000008f7e7808 */ /* 0x000fe20006000000 */
[----:B------:R-:W-:Y:S01]  /*b410*/  FFMA.FTZ R116, R116, UR5, -R138 ;  /* 0x0000000574747c23 */ /* 0x000fe2000801088a */
[----:B------:R-:W1:Y:S01]  /*b420*/  SHFL.IDX PT, R143, R221, R217, 0x1f ;  /* 0x00001fd9dd8f7589 */ /* 0x000e6200000e0000 */
[----:B------:R-:W-:Y:S01]  /*b430*/  FSEL R124, R146, -INF , !P2 ;  /* 0xff800000927c7808 */ /* 0x000fe20005000000 */
[----:B------:R-:W-:Y:S01]  /*b440*/  FFMA.FTZ R138, R136, UR5, -R131 ;  /* 0x00000005888a7c23 */ /* 0x000fe20008010883 */
[----:B------:R-:W-:Y:S01]  /*b450*/  FFMA.FTZ R131, R113, UR5, -R127 ;  /* 0x0000000571837c23 */ /* 0x000fe2000801087f */
[----:B------:R-:W2:Y:S01]  /*b460*/  SHFL.IDX PT, R146, R221, R223, 0x1f ;  /* 0x00001fdfdd927589 */ /* 0x000ea200000e0000 */
[--C-:B------:R-:W-:Y:S01]  /*b470*/  FFMA.FTZ R121, R121, UR5, -R139.reuse ;  /* 0x0000000579797c23 */ /* 0x100fe2000801088b */
[----:B------:R-:W-:Y:S01]  /*b480*/  FFMA.FTZ R120, R120, UR5, -R139 ;  /* 0x0000000578787c23 */ /* 0x000fe2000801088b */
[----:B------:R-:W-:Y:S01]  /*b490*/  MUFU.EX2 R113, R147 ;  /* 0x0000009300717308 */ /* 0x000fe20000000800 */
[----:B------:R-:W3:Y:S07]  /*b4a0*/  SHFL.IDX PT, R221, R221, R226, 0x1f ;  /* 0x00001fe2dddd7589 */ /* 0x000eee00000e0000 */
[----:B------:R-:W4:Y:S08]  /*b4b0*/  MUFU.EX2 R114, R114 ;  /* 0x0000007200727308 */ /* 0x000f300000000800 */
[----:B------:R-:W5:Y:S01]  /*b4c0*/  MUFU.EX2 R112, R112 ;  /* 0x0000007000707308 */ /* 0x000f620000000800 */
[--C-:B-1----:R-:W-:Y:S01]  /*b4d0*/  FFMA.FTZ R125, R125, UR5, -R143.reuse ;  /* 0x000000057d7d7c23 */ /* 0x102fe2000801088f */
[----:B------:R-:W-:Y:S01]  /*b4e0*/  FFMA.FTZ R124, R124, UR5, -R143 ;  /* 0x000000057c7c7c23 */ /* 0x000fe2000801088f */
[--C-:B--2---:R-:W-:Y:S01]  /*b4f0*/  FFMA.FTZ R127, R115, UR5, -R146.reuse ;  /* 0x00000005737f7c23 */ /* 0x104fe20008010892 */
[----:B------:R-:W-:-:S04]  /*b500*/  FFMA.FTZ R126, R126, UR5, -R146 ;  /* 0x000000057e7e7c23 */ /* 0x000fc80008010892 */
[----:B------:R-:W-:Y:S01]  /*b510*/  MUFU.EX2 R115, R144 ;  /* 0x0000009000737308 */ /* 0x000fe20000000800 */
[--C-:B---3--:R-:W-:Y:S01]  /*b520*/  FFMA.FTZ R119, R119, UR5, -R221.reuse ;  /* 0x0000000577777c23 */ /* 0x108fe200080108dd */
[----:B------:R-:W-:-:S06]  /*b530*/  FFMA.FTZ R118, R118, UR5, -R221 ;  /* 0x0000000576767c23 */ /* 0x000fcc00080108dd */
[----:B------:R-:W1:Y:S08]  /*b540*/  MUFU.EX2 R117, R117 ;  /* 0x0000007500757308 */ /* 0x000e700000000800 */
[----:B------:R-:W2:Y:S08]  /*b550*/  MUFU.EX2 R110, R110 ;  /* 0x0000006e006e7308 */ /* 0x000eb00000000800 */
        /* <DEDUP_REMOVED lines=10> */
[----:B------:R-:W4:Y:S04]  /*b600*/  LDS R216, [R216+0x400] ;  /* 0x00040000d8d87984 */ /* 0x000f280000000800 */
[----:B------:R-:W-:Y:S04]  /*b610*/  LDS R218, [R218+0x400] ;  /* 0x00040000dada7984 */ /* 0x000fe80000000800 */
[----:B------:R-:W-:Y:S04]  /*b620*/  LDS R219, [R219+0x400] ;  /* 0x00040000dbdb7984 */ /* 0x000fe80000000800 */
[----:B---3--:R-:W3:Y:S04]  /*b630*/  SHFL.IDX PT, R128, R224, R5, 0x1f ;  /* 0x00001f05e0807589 */ /* 0x008ee800000e0000 */
[----:B------:R-:W5:Y:S04]  /*b640*/  SHFL.IDX PT, R130, R224, R151, 0x1f ;  /* 0x00001f97e0827589 */ /* 0x000f6800000e0000 */
[----:B------:R-:W1:Y:S04]  /*b650*/  SHFL.IDX PT, R135, R224, R150, 0x1f ;  /* 0x00001f96e0877589 */ /* 0x000e6800000e0000 */
[----:B------:R-:W-:Y:S04]  /*b660*/  SHFL.IDX PT, R134, R224, R217, 0x1f ;  /* 0x00001fd9e0867589 */ /* 0x000fe800000e0000 */
[----:B----4-:R-:W4:Y:S04]  /*b670*/  SHFL.IDX PT, R142, R216, R225, 0x1f ;  /* 0x00001fe1d88e7589 */ /* 0x010f2800000e0000 */
[----:B------:R-:W2:Y:S01]  /*b680*/  SHFL.IDX PT, R136, R224, R223, 0x1f ;  /* 0x00001fdfe0887589 */ /* 0x000ea200000e0000 */
[--C-:B---3--:R-:W-:Y:S01]  /*b690*/  FADD.FTZ R24, R24, -R128.reuse ;  /* 0x8000008018187221 */ /* 0x108fe20000010000 */
[----:B------:R-:W-:-:S02]  /*b6a0*/  FADD.FTZ R26, R26, -R128 ;  /* 0x800000801a1a7221 */ /* 0x000fc40000010000 */
[----:B------:R-:W3:Y:S01]  /*b6b0*/  SHFL.IDX PT, R137, R224, R232, 0x1f ;  /* 0x00001fe8e0897589 */ /* 0x000ee200000e0000 */
[--C-:B-----5:R-:W-:Y:S01]  /*b6c0*/  FADD.FTZ R128, R25, -R130.reuse ;  /* 0x8000008219807221 */ /* 0x120fe20000010000 */
[----:B------:R-:W-:Y:S02]  /*b6d0*/  FADD.FTZ R130, R27, -R130 ;  /* 0x800000821b827221 */ /* 0x000fe40000010000 */
[----:B------:R-:W5:Y:S01]  /*b6e0*/  SHFL.IDX PT, R139, R224, R225, 0x1f ;  /* 0x00001fe1e08b7589 */ /* 0x000f6200000e0000 */
[--C-:B-1----:R-:W-:Y:S01]  /*b6f0*/  FADD.FTZ R133, R28, -R135.reuse ;  /* 0x800000871c857221 */ /* 0x102fe20000010000 */
[----:B------:R-:W-:Y:S01]  /*b700*/  FADD.FTZ R25, R30, -R135 ;  /* 0x800000871e197221 */ /* 0x000fe20000010000 */
[----:B------:R1:W-:Y:S01]  /*b710*/  MUFU.EX2 R28, R132 ;  /* 0x00000084001c7308 */ /* 0x0003e20000000800 */
[----:B------:R-:W5:Y:S04]  /*b720*/  SHFL.IDX PT, R149, R224, R226, 0x1f ;  /* 0x00001fe2e0957589 */ /* 0x000f6800000e0000 */
[----:B------:R-:W5:Y:S01]  /*b730*/  SHFL.IDX PT, R148, R216, R5, 0x1f ;  /* 0x00001f05d8947589 */ /* 0x000f6200000e0000 */
[--C-:B----4-:R-:W-:Y:S01]  /*b740*/  FADD.FTZ R52, R52, -R142.reuse ;  /* 0x8000008e34347221 */ /* 0x110fe20000010000 */
[----:B------:R-:W-:Y:S01]  /*b750*/  FADD.FTZ R54, R54, -R142 ;  /* 0x8000008e36367221 */ /* 0x000fe20000010000 */
[----:B------:R4:W-:Y:S01]  /*b760*/  MUFU.EX2 R30, R145 ;  /* 0x00000091001e7308 */ /* 0x0009e20000000800 */
[----:B-1----:R-:W-:Y:S01]  /*b770*/  FADD.FTZ R132, R32, -R134 ;  /* 0x8000008620847221 */ /* 0x002fe20000010000 */
[----:B------:R-:W-:Y:S01]  /*b780*/  SHFL.IDX PT, R142, R218, R217, 0x1f ;  /* 0x00001fd9da8e7589 */ /* 0x000fe200000e0000 */
[--C-:B--2---:R-:W-:Y:S01]  /*b790*/  FADD.FTZ R135, R29, -R136.reuse ;  /* 0x800000881d877221 */ /* 0x104fe20000010000 */
[----:B------:R-:W-:Y:S01]  /*b7a0*/  FADD.FTZ R27, R31, -R136 ;  /* 0x800000881f1b7221 */ /* 0x000fe20000010000 */
[----:B------:R-:W-:Y:S01]  /*b7b0*/  FADD.FTZ R134, R34, -R134 ;  /* 0x8000008622867221 */ /* 0x000fe20000010000 */
[----:B------:R-:W1:Y:S01]  /*b7c0*/  SHFL.IDX PT, R32, R216, R217, 0x1f ;  /* 0x00001fd9d8207589 */ /* 0x000e6200000e0000 */
[--C-:B---3--:R-:W-:Y:S01]  /*b7d0*/  FADD.FTZ R136, R33, -R137.reuse ;  /* 0x8000008921887221 */ /* 0x108fe20000010000 */
[----:B------:R2:W3:Y:S02]  /*b7e0*/  MUFU.EX2 R29, R138 ;  /* 0x0000008a001d7308 */ /* 0x0004e40000000800 */
[----:B----4-:R4:W-:Y:S01]  /*b7f0*/  SHFL.IDX PT, R145, R219, R217, 0x1f ;  /* 0x00001fd9db917589 */ /* 0x0109e200000e0000 */
[----:B------:R-:W-:Y:S01]  /*b800*/  FADD.FTZ R137, R35, -R137 ;  /* 0x8000008923897221 */ /* 0x000fe20000010000 */
[----:B-----5:R-:W-:-:S02]  /*b810*/  FADD.FTZ R38, R38, -R139 ;  /* 0x8000008b26267221 */ /* 0x020fc40000010000 */
[----:B------:R-:W5:Y:S02]  /*b820*/  SHFL.IDX PT, R144, R216, R232, 0x1f ;  /* 0x00001fe8d8907589 */ /* 0x000f6400000e0000 */
[----:B------:R3:W3:Y:S02]  /*b830*/  MUFU.EX2 R31, R141 ;  /* 0x0000008d001f7308 */ /* 0x0006e40000000800 */
[----:B------:R-:W3:Y:S01]  /*b840*/  SHFL.IDX PT, R33, R216, R226, 0x1f ;  /* 0x00001fe2d8217589 */ /* 0x000ee200000e0000 */
[----:B--2---:R-:W-:Y:S01]  /*b850*/  FADD.FTZ R138, R36, -R139 ;  /* 0x8000008b248a7221 */ /* 0x004fe20000010000 */
[--C-:B------:R-:W-:Y:S01]  /*b860*/  FADD.FTZ R139, R37, -R149.reuse ;  /* 0x80000095258b7221 */ /* 0x100fe20000010000 */
[----:B------:R-:W-:Y:S01]  /*b870*/  FADD.FTZ R39, R39, -R149 ;  /* 0x8000009527277221 */ /* 0x000fe20000010000 */
[----:B----4-:R-:W2:Y:S01]  /*b880*/  LDL R217, [R1+0x1c] ;  /* 0x00001c0001d97983 */ /* 0x010ea20000100800 */
[--C-:B------:R-:W-:Y:S01]  /*b890*/  FADD.FTZ R40, R40, -R148.reuse ;  /* 0x8000009428287221 */ /* 0x100fe20000010000 */
[----:B------:R-:W-:-:S02]  /*b8a0*/  FADD.FTZ R42, R42, -R148 ;  /* 0x800000942a2a7221 */ /* 0x000fc40000010000 */
[----:B------:R-:W4:Y:S04]  /*b8b0*/  SHFL.IDX PT, R143, R216, R223, 0x1f ;  /* 0x00001fdfd88f7589 */ /* 0x000f2800000e0000 */
[----:B------:R-:W-:Y:S01]  /*b8c0*/  SHFL.IDX PT, R147, R216, R151, 0x1f ;  /* 0x00001f97d8937589 */ /* 0x000fe200000e0000 */
[--C-:B-1----:R-:W-:Y:S01]  /*b8d0*/  FADD.FTZ R48, R48, -R32.reuse ;  /* 0x8000002030307221 */ /* 0x102fe20000010000 */
[----:B------:R-:W-:Y:S02]  /*b8e0*/  FADD.FTZ R50, R50, -R32 ;  /* 0x8000002032327221 */ /* 0x000fe40000010000 */
[----:B------:R-:W-:Y:S01]  /*b8f0*/  SHFL.IDX PT, R146, R216, R150, 0x1f ;  /* 0x00001f96d8927589 */ /* 0x000fe200000e0000 */
[----:B------:R1:W4:Y:S01]  /*b900*/  MUFU.EX2 R32, R140 ;  /* 0x0000008c00207308 */ /* 0x0003220000000800 */
[----:B------:R-:W-:Y:S01]  /*b910*/  FMUL.FTZ R26, R9, R26 ;  /* 0x0000001a091a7220 */ /* 0x000fe20000410000 */
[----:B------:R-:W-:Y:S01]  /*b920*/  FMUL.FTZ R25, R12, R25 ;  /* 0x000000190c197220 */ /* 0x000fe20000410000 */
[----:B------:R-:W4:Y:S01]  /*b930*/  SHFL.IDX PT, R35, R218, R151, 0x1f ;  /* 0x00001f97da237589 */ /* 0x000f2200000e0000 */
[--C-:B-----5:R-:W-:Y:S01]  /*b940*/  FADD.FTZ R49, R49, -R144.reuse ;  /* 0x8000009031317221 */ /* 0x120fe20000010000 */
[----:B------:R-:W-:Y:S01]  /*b950*/  FADD.FTZ R51, R51, -R144 ;  /* 0x8000009033337221 */ /* 0x000fe20000010000 */
[--C-:B------:R-:W-:Y:S01]  /*b960*/  FADD.FTZ R64, R64, -R142.reuse ;  /* 0x8000008e40407221 */ /* 0x100fe20000010000 */
[----:B---3--:R-:W-:Y:S01]  /*b970*/  SHFL.IDX PT, R141, R219, R151, 0x1f ;  /* 0x00001f97db8d7589 */ /* 0x008fe200000e0000 */
[--C-:B------:R-:W-:Y:S01]  /*b980*/  FADD.FTZ R53, R53, -R33.reuse ;  /* 0x8000002135357221 */ /* 0x100fe20000010000 */
[----:B------:R-:W-:Y:S01]  /*b990*/  FADD.FTZ R55, R55, -R33 ;  /* 0x8000002137377221 */ /* 0x000fe20000010000 */
[----:B------:R-:W-:Y:S01]  /*b9a0*/  MUFU.EX2 R124, R124 ;  /* 0x0000007c007c7308 */ /* 0x000fe20000000800 */
[----:B-1----:R-:W-:Y:S01]  /*b9b0*/  SHFL.IDX PT, R140, R219, R5, 0x1f ;  /* 0x00001f05db8c7589 */ /* 0x002fe200000e0000 */
[----:B------:R-:W-:-:S03]  /*b9c0*/  FADD.FTZ R66, R66, -R142 ;  /* 0x8000008e42427221 */ /* 0x000fc60000010000 */
[----:B------:R-:W-:Y:S01]  /*b9d0*/  SHFL.IDX PT, R144, R219, R150, 0x1f ;  /* 0x00001f96db907589 */ /* 0x000fe200000e0000 */
[--C-:B----4-:R-:W-:Y:S01]  /*b9e0*/  FADD.FTZ R45, R45, -R143.reuse ;  /* 0x8000008f2d2d7221 */ /* 0x110fe20000010000 */
[----:B------:R-:W-:Y:S01]  /*b9f0*/  FADD.FTZ R47, R47, -R143 ;  /* 0x8000008f2f2f7221 */ /* 0x000fe20000010000 */
[----:B------:R1:W-:Y:S01]  /*ba00*/  MUFU.EX2 R33, R131 ;  /* 0x0000008300217308 */ /* 0x0003e20000000800 */
[----:B------:R-:W-:Y:S04]  /*ba10*/  SHFL.IDX PT, R149, R219, R223, 0x1f ;  /* 0x00001fdfdb957589 */ /* 0x000fe800000e0000 */
[----:B------:R-:W3:Y:S04]  /*ba20*/  SHFL.IDX PT, R34, R218, R5, 0x1f ;  /* 0x00001f05da227589 */ /* 0x000ee800000e0000 */
[----:B------:R-:W4:Y:S01]  /*ba30*/  SHFL.IDX PT, R36, R218, R223, 0x1f ;  /* 0x00001fdfda247589 */ /* 0x000f2200000e0000 */
[--C-:B------:R-:W-:Y:S01]  /*ba40*/  FADD.FTZ R57, R57, -R35.reuse ;  /* 0x8000002339397221 */ /* 0x100fe20000010000 */
[----:B------:R-:W-:-:S02]  /*ba50*/  FADD.FTZ R59, R59, -R35 ;  /* 0x800000233b3b7221 */ /* 0x000fc40000010000 */
[----:B------:R-:W-:Y:S01]  /*ba60*/  SHFL.IDX PT, R37, R218, R225, 0x1f ;  /* 0x00001fe1da257589 */ /* 0x000fe200000e0000 */
[----:B------:R-:W5:Y:S01]  /*ba70*/  MUFU.EX2 R35, R127 ;  /* 0x0000007f00237308 */ /* 0x000f620000000800 */
[----:B------:R-:W-:Y:S01]  /*ba80*/  FMUL.FTZ R38, R19, R38 ;  /* 0x0000002613267220 */ /* 0x000fe20000410000 */
[----:B------:R-:W-:Y:S01]  /*ba90*/  FMUL.FTZ R39, R23, R39 ;  /* 0x0000002717277220 */ /* 0x000fe20000410000 */
[----:B------:R-:W-:Y:S01]  /*baa0*/  SHFL.IDX PT, R148, R219, R232, 0x1f ;  /* 0x00001fe8db947589 */ /* 0x000fe200000e0000 */
[--C-:B------:R-:W-:Y:S01]  /*bab0*/  FADD.FTZ R44, R44, -R146.reuse ;  /* 0x800000922c2c7221 */ /* 0x100fe20000010000 */
[----:B------:R-:W-:Y:S01]  /*bac0*/  FADD.FTZ R46, R46, -R146 ;  /* 0x800000922e2e7221 */ /* 0x000fe20000010000 */
[--C-:B------:R-:W-:Y:S01]  /*bad0*/  FADD.FTZ R41, R41, -R147.reuse ;  /* 0x8000009329297221 */ /* 0x100fe20000010000 */
[----:B------:R-:W-:Y:S01]  /*bae0*/  SHFL.IDX PT, R151, R219, R225, 0x1f ;  /* 0x00001fe1db977589 */ /* 0x000fe200000e0000 */
[----:B------:R-:W-:Y:S01]  /*baf0*/  MUFU.EX2 R123, R123 ;  /* 0x0000007b007b7308 */ /* 0x000fe20000000800 */
[----:B------:R-:W-:-:S02]  /*bb00*/  FADD.FTZ R43, R43, -R147 ;  /* 0x800000932b2b7221 */ /* 0x000fc40000010000 */
[----:B------:R-:W5:Y:S04]  /*bb10*/  SHFL.IDX PT, R219, R219, R226, 0x1f ;  /* 0x00001fe2dbdb7589 */ /* 0x000f6800000e0000 */
[----:B-1----:R-:W1:Y:S01]  /*bb20*/  SHFL.IDX PT, R131, R218, R232, 0x1f ;  /* 0x00001fe8da837589 */ /* 0x002e6200000e0000 */
[--C-:B---3--:R-:W-:Y:S01]  /*bb30*/  FADD.FTZ R56, R56, -R34.reuse ;  /* 0x8000002238387221 */ /* 0x108fe20000010000 */
[----:B------:R-:W-:Y:S02]  /*bb40*/  FADD.FTZ R58, R58, -R34 ;  /* 0x800000223a3a7221 */ /* 0x000fe40000010000 */
[----:B------:R-:W3:Y:S01]  /*bb50*/  SHFL.IDX PT, R143, R218, R150, 0x1f ;  /* 0x00001f96da8f7589 */ /* 0x000ee200000e0000 */
[----:B------:R1:W3:Y:S01]  /*bb60*/  MUFU.EX2 R34, R129 ;  /* 0x0000008100227308 */ /* 0x0002e20000000800 */
[--C-:B----4-:R-:W-:Y:S01]  /*bb70*/  FADD.FTZ R61, R61, -R36.reuse ;  /* 0x800000243d3d7221 */ /* 0x110fe20000010000 */
[----:B------:R-:W-:Y:S01]  /*bb80*/  FADD.FTZ R63, R63, -R36 ;  /* 0x800000243f3f7221 */ /* 0x000fe20000010000 */
[----:B------:R-:W4:Y:S01]  /*bb90*/  SHFL.IDX PT, R218, R218, R226, 0x1f ;  /* 0x00001fe2dada7589 */ /* 0x000f2200000e0000 */
[----:B------:R-:W-:Y:S01]  /*bba0*/  FADD.FTZ R142, R80, -R145 ;  /* 0x80000091508e7221 */ /* 0x000fe20000010000 */
[----:B-----5:R-:W-:Y:S01]  /*bbb0*/  FADD.FTZ R216, R85, -R219 ;  /* 0x800000db55d87221 */ /* 0x020fe20000010000 */
[----:B------:R-:W-:-:S02]  /*bbc0*/  FMUL.FTZ R85, R11, R130 ;  /* 0x000000820b557220 */ /* 0x000fc40000410000 */
[----:B------:R-:W5:Y:S01]  /*bbd0*/  MUFU.EX2 R36, R126 ;  /* 0x0000007e00247308 */ /* 0x000f620000000800 */
[--C-:B-1----:R-:W-:Y:S01]  /*bbe0*/  FADD.FTZ R65, R65, -R131.reuse ;  /* 0x8000008341417221 */ /* 0x102fe20000010000 */
[----:B------:R-:W-:Y:S01]  /*bbf0*/  FADD.FTZ R129, R67, -R131 ;  /* 0x8000008343817221 */ /* 0x000fe20000010000 */
[----:B------:R-:W-:Y:S01]  /*bc00*/  F2FP.BF16.F32.PACK_AB R85, R85, R26 ;  /* 0x0000001a5555723e */ /* 0x000fe200000010ff */
[----:B------:R-:W-:Y:S01]  /*bc10*/  FMUL.FTZ R26, R14, R27 ;  /* 0x0000001b0e1a7220 */ /* 0x000fe20000410000 */
[--C-:B------:R-:W-:Y:S01]  /*bc20*/  FADD.FTZ R131, R68, -R37.reuse ;  /* 0x8000002544837221 */ /* 0x100fe20000010000 */
[----:B------:R-:W-:Y:S02]  /*bc30*/  FADD.FTZ R67, R70, -R37 ;  /* 0x8000002546437221 */ /* 0x000fe40000010000 */
[----:B------:R-:W-:Y:S01]  /*bc40*/  MUFU.EX2 R122, R122 ;  /* 0x0000007a007a7308 */ /* 0x000fe20000000800 */
[----:B---3--:R-:W-:Y:S01]  /*bc50*/  FADD.FTZ R60, R60, -R143 ;  /* 0x8000008f3c3c7221 */ /* 0x008fe20000010000 */
[----:B------:R-:W-:Y:S01]  /*bc60*/  FADD.FTZ R219, R87, -R219 ;  /* 0x800000db57db7221 */ /* 0x000fe20000010000 */
[----:B------:R-:W-:Y:S01]  /*bc70*/  FMUL.FTZ R80, R15, R132 ;  /* 0x000000840f507220 */ /* 0x000fe20000410000 */
[----:B------:R-:W-:Y:S01]  /*bc80*/  FMUL.FTZ R27, R16, R136 ;  /* 0x00000088101b7220 */ /* 0x000fe20000410000 */
[----:B------:R-:W-:-:S03]  /*bc90*/  F2FP.BF16.F32.PACK_AB R87, R26, R25 ;  /* 0x000000191a57723e */ /* 0x000fc600000010ff */
[----:B------:R-:W-:Y:S01]  /*bca0*/  MUFU.EX2 R121, R121 ;  /* 0x0000007900797308 */ /* 0x000fe20000000800 */
[----:B------:R-:W-:Y:S01]  /*bcb0*/  FMUL.FTZ R25, R114, R65 ;  /* 0x0000004172197220 */ /* 0x000fe20000410000 */
[----:B----4-:R-:W-:Y:S01]  /*bcc0*/  FADD.FTZ R70, R69, -R218 ;  /* 0x800000da45467221 */ /* 0x010fe20000010000 */
[----:B------:R-:W-:-:S05]  /*bcd0*/  FADD.FTZ R127, R72, -R140 ;  /* 0x8000008c487f7221 */ /* 0x000fca0000010000 */
[----:B------:R-:W-:Y:S01]  /*bce0*/  MUFU.EX2 R120, R120 ;  /* 0x0000007800787308 */ /* 0x000fe20000000800 */
[----:B------:R-:W-:Y:S01]  /*bcf0*/  FMUL.FTZ R60, R107, R60 ;  /* 0x0000003c6b3c7220 */ /* 0x000fe20000410000 */
[----:B------:R-:W-:Y:S01]  /*bd00*/  FMUL.FTZ R61, R108, R61 ;  /* 0x0000003d6c3d7220 */ /* 0x000fe20000410000 */
[----:B------:R-:W-:Y:S01]  /*bd10*/  FMUL.FTZ R64, R111, R64 ;  /* 0x000000406f407220 */ /* 0x000fe20000410000 */
[----:B------:R-:W-:-:S04]  /*bd20*/  FADD.FTZ R62, R62, -R143 ;  /* 0x8000008f3e3e7221 */ /* 0x000fc80000010000 */
[----:B------:R1:W3:Y:S01]  /*bd30*/  MUFU.EX2 R37, R125 ;  /* 0x0000007d00257308 */ /* 0x0002e20000000800 */
[----:B------:R-:W-:Y:S01]  /*bd40*/  FMUL.FTZ R65, R112, R66 ;  /* 0x0000004270417220 */ /* 0x000fe20000410000 */
[----:B------:R-:W-:-:S06]  /*bd50*/  FMUL.FTZ R26, R113, R129 ;  /* 0x00000081711a7220 */ /* 0x000fcc0000410000 */
[----:B------:R-:W4:Y:S01]  /*bd60*/  MUFU.EX2 R119, R119 ;  /* 0x0000007700777308 */ /* 0x000f220000000800 */
[----:B-1----:R-:W-:Y:S01]  /*bd70*/  FADD.FTZ R125, R74, -R140 ;  /* 0x8000008c4a7d7221 */ /* 0x002fe20000010000 */
[----:B------:R-:W-:-:S06]  /*bd80*/  FADD.FTZ R140, R73, -R141 ;  /* 0x8000008d498c7221 */ /* 0x000fcc0000010000 */
[----:B------:R-:W1:Y:S01]  /*bd90*/  MUFU.EX2 R118, R118 ;  /* 0x0000007600767308 */ /* 0x000e620000000800 */
[----:B------:R-:W-:Y:S01]  /*bda0*/  FADD.FTZ R141, R75, -R141 ;  /* 0x8000008d4b8d7221 */ /* 0x000fe20000010000 */
[--C-:B------:R-:W-:Y:S01]  /*bdb0*/  FADD.FTZ R146, R81, -R148.reuse ;  /* 0x8000009451927221 */ /* 0x100fe20000010000 */
[--C-:B------:R-:W-:Y:S01]  /*bdc0*/  FADD.FTZ R150, R84, -R151.reuse ;  /* 0x8000009754967221 */ /* 0x100fe20000010000 */
[----:B------:R-:W-:Y:S01]  /*bdd0*/  F2FP.BF16.F32.PACK_AB R80, R27, R80 ;  /* 0x000000501b50723e */ /* 0x000fe200000010ff */
[----:B------:R-:W-:Y:S01]  /*bde0*/  FADD.FTZ R148, R83, -R148 ;  /* 0x8000009453947221 */ /* 0x000fe20000010000 */
[----:B------:R-:W-:Y:S01]  /*bdf0*/  FADD.FTZ R151, R86, -R151 ;  /* 0x8000009756977221 */ /* 0x000fe20000010000 */
        /* <DEDUP_REMOVED lines=12> */
[----:B------:R-:W-:Y:S01]  /*bec0*/  FADD.FTZ R126, R71, -R218 ;  /* 0x800000da477e7221 */ /* 0x000fe20000010000 */
[----:B------:R-:W-:Y:S01]  /*bed0*/  F2FP.BF16.F32.PACK_AB R64, R25, R64 ;  /* 0x000000401940723e */ /* 0x000fe200000010ff */
[--C-:B------:R-:W-:Y:S01]  /*bee0*/  FADD.FTZ R143, R76, -R144.reuse ;  /* 0x800000904c8f7221 */ /* 0x100fe20000010000 */
[----:B------:R-:W-:Y:S01]  /*bef0*/  F2FP.BF16.F32.PACK_AB R65, R26, R65 ;  /* 0x000000411a41723e */ /* 0x000fe200000010ff */
        /* <DEDUP_REMOVED lines=43> */
[----:B---3--:R-:W-:Y:S01]  /*c1b0*/  FMUL.FTZ R56, R37, R142 ;  /* 0x0000008e25387220 */ /* 0x008fe20000410000 */
        /* <DEDUP_REMOVED lines=13> */
[----:B-1----:R-:W-:Y:S01]  /*c290*/  FMUL.FTZ R26, R118, R219 ;  /* 0x000000db761a7220 */ /* 0x002fe20000410000 */
        /* <DEDUP_REMOVED lines=167> */
.L_x_1414:
        /* <DEDUP_REMOVED lines=70> */
.L_x_1415:
        /* <DEDUP_REMOVED lines=12> */
.L_x_1405:
        /* <DEDUP_REMOVED lines=34> */
.L_x_1373:
[----:B------:R-:W-:Y:S05]  /*d450*/  @P0 BRA `(.L_x_1371) ;  /* 0x0000003000580947 */ /* 0x000fea0003800000 */
[----:B------:R-:W1:Y:S01]  /*d460*/  S2UR UR8, SR_CTAID.Y ;  /* 0x00000000000879c3 */ /* 0x000e620000002600 */
[----:B------:R-:W3:Y:S01]  /*d470*/  S2R R14, SR_TID.X ;  /* 0x00000000000e7919 */ /* 0x000ee20000002100 */
[----:B------:R-:W-:Y:S01]  /*d480*/  ULDC UR4, c[0x0][0x850] ;  /* 0x0002140000047ab9 */ /* 0x000fe20000000800 */
[----:B------:R-:W-:Y:S01]  /*d490*/  ULDC.64 UR12, c[0x0][0x818] ;  /* 0x00020600000c7ab9 */ /* 0x000fe20000000a00 */
[----:B------:R-:W-:Y:S01]  /*d4a0*/  UISETP.NE.AND UP0, UPT, UR4, 0x1, UPT ;  /* 0x000000010400788c */ /* 0x000fe2000bf05270 */
[----:B------:R-:W4:Y:S01]  /*d4b0*/  S2R R4, SR_CgaCtaId ;  /* 0x0000000000047919 */ /* 0x000f220000008800 */
[----:B------:R-:W-:Y:S02]  /*d4c0*/  MOV R3, 0x400 ;  /* 0x0000040000037802 */ /* 0x000fe40000000f00 */
[----:B------:R-:W5:Y:S07]  /*d4d0*/  S2UR UR6, SR_CTAID.X ;  /* 0x00000000000679c3 */ /* 0x000f6e0000002500 */
[----:B------:R-:W-:Y:S01]  /*d4e0*/  @UP0 ULDC UR4, c[0x0][0x854] ;  /* 0x0002150000040ab9 */ /* 0x000fe20000000800 */
[----:B------:R-:W-:Y:S01]  /*d4f0*/  @UP0 ULDC UR7, c[0x0][0x858] ;  /* 0x0002160000070ab9 */ /* 0x000fe20000000800 */
[----:B------:R-:W4:Y:S01]  /*d500*/  S2UR UR14, SR_CTAID.Z ;  /* 0x00000000000e79c3 */ /* 0x000f220000002700 */
[----:B-1----:R-:W-:-:S07]  /*d510*/  UIMAD.WIDE.U32 UR4, UR8, UR4, URZ ;  /* 0x00000004080472a5 */ /* 0x002fce000f8e003f */
[----:B--2---:R-:W1:Y:S01]  /*d520*/  LDC.64 R10, c[0x0][0x820] ;  /* 0x00020800ff0a7b82 */ /* 0x004e620000000a00 */
[----:B------:R-:W-:Y:S02]  /*d530*/  @UP0 USHF.R.U32.HI UR8, URZ, UR7, UR5 ;  /* 0x000000073f080299 */ /* 0x000fe40008011605 */
[----:B-----5:R-:W-:-:S05]  /*d540*/  USHF.L.U32 UR6, UR6, 0xd, URZ ;  /* 0x0000000d06067899 */ /* 0x020fca000800063f */
[----:B------:R-:W2:Y:S01]  /*d550*/  LDC.64 R12, c[0x0][0x848] ;  /* 0x00021200ff0c7b82 */ /* 0x000ea20000000a00 */
[----:B------:R-:W-:Y:S01]  /*d560*/  USHF.R.S32.HI UR9, URZ, 0x1f, UR8 ;  /* 0x0000001f3f097899 */ /* 0x000fe20008011408 */
[----:B---3--:R-:W-:Y:S01]  /*d570*/  VIADD R15, R14, 0xffffff80 ;  /* 0xffffff800e0f7836 */ /* 0x008fe20000000000 */
[----:B------:R-:W-:Y:S01]  /*d580*/  USHF.R.S32.HI UR7, URZ, 0x1f, UR6 ;  /* 0x0000001f3f077899 */ /* 0x000fe20008011406 */
[----:B----4-:R-:W-:Y:S01]  /*d590*/  LEA R17, R4, R3, 0x18 ;  /* 0x0000000304117211 */ /* 0x010fe200078ec0ff */
[----:B------:R-:W-:Y:S02]  /*d5a0*/  UIMAD UR10, UR9, UR12, URZ ;  /* 0x0000000c090a72a4 */ /* 0x000fe4000f8e023f */
[----:B------:R-:W-:Y:S01]  /*d5b0*/  UIMAD.WIDE.U32 UR4, UR8, UR12, UR6 ;  /* 0x0000000c080472a5 */ /* 0x000fe2000f8e0006 */
[----:B------:R-:W-:Y:S01]  /*d5c0*/  SHF.R.S32.HI R0, RZ, 0x1f, R15 ;  /* 0x0000001fff007819 */ /* 0x000fe2000001140f */
[----:B------:R-:W-:Y:S02]  /*d5d0*/  UIMAD UR10, UR8, UR13, UR10 ;  /* 0x0000000d080a72a4 */ /* 0x000fe4000f8e020a */
[----:B------:R-:W-:Y:S01]  /*d5e0*/  USHF.R.S32.HI UR11, URZ, 0x1f, UR14 ;  /* 0x0000001f3f0b7899 */ /* 0x000fe2000801140e */
[----:B------:R-:W-:Y:S01]  /*d5f0*/  LEA.HI R2, R0, R15, RZ, 0x7 ;  /* 0x0000000f00027211 */ /* 0x000fe200078f38ff */
[----:B------:R-:W-:Y:S01]  /*d600*/  ULDC.64 UR12, c[0x0][0x840] ;  /* 0x00021000000c7ab9 */ /* 0x000fe20000000a00 */
[----:B------:R-:W-:Y:S01]  /*d610*/  IMAD.U32 R3, RZ, RZ, UR5 ;  /* 0x00000005ff037e24 */ /* 0x000fe2000f8e00ff */
[----:B------:R-:W-:Y:S01]  /*d620*/  UIMAD UR9, UR9, UR12, URZ ;  /* 0x0000000c090972a4 */ /* 0x000fe2000f8e023f */
[C---:B------:R-:W-:Y:S01]  /*d630*/  LOP3.LUT R0, R2.reuse, 0xfffff80, RZ, 0xc0, !PT ;  /* 0x0fffff8002007812 */ /* 0x040fe200078ec0ff */
[----:B------:R-:W-:Y:S01]  /*d640*/  UIMAD.WIDE.U32 UR6, UR8, UR12, UR6 ;  /* 0x0000000c080672a5 */ /* 0x000fe2000f8e0006 */
[----:B------:R-:W-:Y:S01]  /*d650*/  IMAD.SHL.U32 R2, R2, 0x20, RZ ;  /* 0x0000002002027824 */ /* 0x000fe200078e00ff */
[----:B------:R-:W-:Y:S01]  /*d660*/  UIMAD UR8, UR8, UR13, UR9 ;  /* 0x0000000d080872a4 */ /* 0x000fe2000f8e0209 */
[----:B-1----:R-:W-:Y:S01]  /*d670*/  IMAD R6, R10, UR11, RZ ;  /* 0x0000000b0a067c24 */ /* 0x002fe2000f8e02ff */
[----:B------:R-:W-:Y:S01]  /*d680*/  UIADD3 UR9, UR5, UR10, URZ ;  /* 0x0000000a05097290 */ /* 0x000fe2000fffe03f */
[----:B------:R-:W-:Y:S01]  /*d690*/  IMAD.IADD R0, R15, 0x1, -R0 ;  /* 0x000000010f007824 */ /* 0x000fe200078e0a00 */
[----:B------:R-:W-:Y:S01]  /*d6a0*/  UIADD3 UR8, UR7, UR8, URZ ;  /* 0x0000000807087290 */ /* 0x000fe2000fffe03f */
[----:B------:R-:W-:Y:S01]  /*d6b0*/  LOP3.LUT R7, R2, 0x3ffff000, RZ, 0xc0, !PT ;  /* 0x3ffff00002077812 */ /* 0x000fe200078ec0ff */
[----:B------:R-:W-:-:S02]  /*d6c0*/  IMAD.U32 R5, RZ, RZ, UR7 ;  /* 0x00000007ff057e24 */ /* 0x000fc4000f8e00ff */
[----:B------:R-:W-:Y:S02]  /*d6d0*/  IMAD.U32 R2, RZ, RZ, UR4 ;  /* 0x00000004ff027e24 */ /* 0x000fe4000f8e00ff */
[----:B------:R-:W-:Y:S02]  /*d6e0*/  IMAD.U32 R3, RZ, RZ, UR9 ;  /* 0x00000009ff037e24 */ /* 0x000fe4000f8e00ff */
[----:B------:R-:W-:Y:S02]  /*d6f0*/  IMAD.U32 R4, RZ, RZ, UR6 ;  /* 0x00000006ff047e24 */ /* 0x000fe4000f8e00ff */
[----:B------:R-:W-:Y:S02]  /*d700*/  IMAD.U32 R5, RZ, RZ, UR8 ;  /* 0x00000008ff057e24 */ /* 0x000fe4000f8e00ff */
[----:B--2---:R-:W-:Y:S02]  /*d710*/  IMAD R8, R12, UR11, RZ ;  /* 0x0000000b0c087c24 */ /* 0x004fe4000f8e02ff */
[----:B------:R-:W-:-:S02]  /*d720*/  IMAD R0, R0, 0x4, R7 ;  /* 0x0000000400007824 */ /* 0x000fc400078e0207 */
[----:B------:R-:W-:Y:S02]  /*d730*/  IMAD R7, R11, UR14, R6 ;  /* 0x0000000e0b077c24 */ /* 0x000fe4000f8e0206 */
[----:B------:R-:W-:-:S04]  /*d740*/  IMAD.WIDE.U32 R2, R10, UR14, R2 ;  /* 0x0000000e0a027c25 */ /* 0x000fc8000f8e0002 */
[----:B------:R-:W-:Y:S02]  /*d750*/  IMAD R9, R13, UR14, R8 ;  /* 0x0000000e0d097c24 */ /* 0x000fe4000f8e0208 */
[----:B------:R-:W-:Y:S01]  /*d760*/  IMAD.WIDE.U32 R4, R12, UR14, R4 ;  /* 0x0000000e0c047c25 */ /* 0x000fe2000f8e0004 */
[----:B------:R-:W-:Y:S05]  /*d770*/  WARPSYNC.ALL ;  /* 0x0000000000007948 */ /* 0x000fea0003800000 */
[----:B------:R-:W-:Y:S02]  /*d780*/  IMAD R0, R0, 0x4, R17 ;  /* 0x0000000400007824 */ /* 0x000fe400078e0211 */
[----:B------:R-:W-:-:S02]  /*d790*/  IMAD.IADD R7, R3, 0x1, R7 ;  /* 0x0000000103077824 */ /* 0x000fc400078e0207 */
[----:B------:R-:W-:Y:S01]  /*d7a0*/  IMAD.IADD R6, R5, 0x1, R9 ;  /* 0x0000000105067824 */ /* 0x000fe200078e0209 */
[----:B------:R-:W-:Y:S01]  /*d7b0*/  BAR.SYNC.DEFER_BLOCKING 0x1, 0x100 ;  /* 0x0044000000007b1d */ /* 0x000fe20000010000 */
[----:B------:R-:W-:-:S07]  /*d7c0*/  ISETP.NE.AND P0, PT, R15, RZ, PT ;  /* 0x000000ff0f00720c */ /* 0x000fce0003f05270 */
        /* <DEDUP_REMOVED lines=30> */
.L_x_1419:
[----:B------:R-:W-:Y:S01]  /*d9b0*/  @P0 ELECT P1, URZ, PT ;  /* 0x00000000003f082f */ /* 0x000fe20003820000 */
[----:B------:R1:W-:-:S12]  /*d9c0*/  UBLKRED.G.S.ADD.F32.RN [UR4], [UR6], UR7, desc[UR8] ;  /* 0x00000804060073bb */ /* 0x0003d800080a1407 */
[----:B------:R-:W-:Y:S02]  /*d9d0*/  @P1 PLOP3.LUT P0, PT, P1, PT, PT, 0x8, 0x0 ;  /* 0x000000000000181c */ /* 0x000fe40000f0e170 */
[----:B------:R-:W-:-:S11]  /*d9e0*/  PLOP3.LUT P1, PT, PT, PT, PT, 0x8, 0x0 ;  /* 0x000000000000781c */ /* 0x000fd60003f2e170 */
[----:B-1----:R-:W-:Y:S05]  /*d9f0*/  @P0 BRA.U.ANY `(.L_x_1419) ;  /* 0xfffffffd00ec0947 */ /* 0x002fea000393ffff */
[----:B------:R0:W-:Y:S01]  /*da00*/  UTMACMDFLUSH ;  /* 0x00000000000079b7 */ /* 0x0001e20000000000 */
[----:B------:R-:W-:-:S04]  /*da10*/  DEPBAR.LE SB0, 0x0 ;  /* 0x000080000000791a */ /* 0x000fc80000000000 */
.L_x_1418:
[----:B------:R-:W-:Y:S05]  /*da20*/  BSYNC B0 ;  /* 0x0000000000007941 */ /* 0x000fea0003800000 */
.L_x_1417:
        /* <DEDUP_REMOVED lines=25> */
.L_x_1420:
        /* <DEDUP_REMOVED lines=8> */
.L_x_1369:
        /* <DEDUP_REMOVED lines=41> */
.L_x_1422:
        /* <DEDUP_REMOVED lines=36> */
.L_x_1425:
[----:B------:R-:W-:Y:S05]  /*e110*/  BSYNC B0 ;  /* 0x0000000000007941 */ /* 0x000fea0003800000 */
.L_x_1424:
        /* <DEDUP_REMOVED lines=19> */
.L_x_1427:
[----:B------:R-:W-:Y:S05]  /*e250*/  BSYNC B0 ;  /* 0x0000000000007941 */ /* 0x000fea0003800000 */
.L_x_1426:
[----:B------:R-:W-:Y:S06]  /*e260*/  BAR.ARV 0xa, 0xa0 ;  /* 0x0282800000007b1d */ /* 0x000fec0000002000 */
[----:B------:R-:W-:Y:S04]  /*e270*/  BSSY B0, `(.L_x_1428) ;  /* 0x0000003000007945 */ /* 0x000fe80003800000 */
[----:B------:R-:W-:Y:S05]  /*e280*/  @!P0 BRA `(.L_x_1429) ;  /* 0x0000000000048947 */ /* 0x000fea0003800000 */
[----:B------:R-:W-:-:S04]  /*e290*/  DEPBAR.LE SB0, 0x0 ;  /* 0x000080000000791a */ /* 0x000fc80000000000 */
.L_x_1429:
[----:B------:R-:W-:Y:S05]  /*e2a0*/  BSYNC B0 ;  /* 0x0000000000007941 */ /* 0x000fea0003800000 */
.L_x_1428:
[----:B------:R-:W-:Y:S06]  /*e2b0*/  BAR.ARV 0xb, 0xa0 ;  /* 0x02c2800000007b1d */ /* 0x000fec0000002000 */
[----:B------:R-:W-:Y:S01]  /*e2c0*/  UIADD3 UR9, UR5, 0x1, URZ ;  /* 0x0000000105097890 */ /* 0x000fe2000fffe03f */
[----:B------:R-:W-:Y:S11]  /*e2d0*/  BRA `(.L_x_1430) ;  /* 0x0000000000047947 */ /* 0x000ff60003800000 */
.L_x_1423:
[----:B------:R-:W-:-:S05]  /*e2e0*/  UMOV UR9, UR5 ;  /* 0x0000000500097c82 */ /* 0x000fca0008000000 */
.L_x_1430:
        /* <DEDUP_REMOVED lines=16> */
.L_x_1443:
        /* <DEDUP_REMOVED lines=20> */
.L_x_1432:
[----:B------:R-:W-:Y:S05]  /*e530*/  BSYNC B0 ;  /* 0x0000000000007941 */ /* 0x000fea0003800000 */
.L_x_1431:
        /* <DEDUP_REMOVED lines=13> */
.L_x_1434:
[----:B------:R-:W-:Y:S05]  /*e610*/  BSYNC B0 ;  /* 0x0000000000007941 */ /* 0x000fea0003800000 */
.L_x_1433:
[----:B------:R-:W-:Y:S06]  /*e620*/  BAR.ARV 0xa, 0xa0 ;  /* 0x0282800000007b1d */ /* 0x000fec0000002000 */
[----:B------:R-:W-:Y:S04]  /*e630*/  BSSY B0, `(.L_x_1435) ;  /* 0x0000003000007945 */ /* 0x000fe80003800000 */
[----:B------:R-:W-:Y:S05]  /*e640*/  @!P0 BRA `(.L_x_1436) ;  /* 0x0000000000048947 */ /* 0x000fea0003800000 */
[----:B------:R-:W-:-:S04]  /*e650*/  DEPBAR.LE SB0, 0x0 ;  /* 0x000080000000791a */ /* 0x000fc80000000000 */
.L_x_1436:
[----:B------:R-:W-:Y:S05]  /*e660*/  BSYNC B0 ;  /* 0x0000000000007941 */ /* 0x000fea0003800000 */
.L_x_1435:
        /* <DEDUP_REMOVED lines=13> */
.L_x_1438:
[----:B------:R-:W-:Y:S05]  /*e740*/  BSYNC B0 ;  /* 0x0000000000007941 */ /* 0x000fea0003800000 */
.L_x_1437:
        /* <DEDUP_REMOVED lines=13> */
.L_x_1440:
[----:B------:R-:W-:Y:S05]  /*e820*/  BSYNC B0 ;  /* 0x0000000000007941 */ /* 0x000fea0003800000 */
.L_x_1439:
[----:B------:R-:W-:Y:S01]  /*e830*/  UIADD3 UR9, UR9, 0x2, URZ ;  /* 0x0000000209097890 */ /* 0x000fe2000fffe03f */
[----:B------:R-:W-:Y:S06]  /*e840*/  BAR.ARV 0xa, 0xa0 ;  /* 0x0282800000007b1d */ /* 0x000fec0000002000 */
[----:B------:R-:W-:Y:S01]  /*e850*/  BSSY B0, `(.L_x_1441) ;  /* 0x0000004000007945 */ /* 0x000fe20003800000 */
[----:B------:R-:W-:-:S03]  /*e860*/  ISETP.LE.AND P1, PT, R0, UR9, PT ;  /* 0x0000000900007c0c */ /* 0x000fc6000bf23270 */
[----:B------:R-:W-:Y:S10]  /*e870*/  @!P0 BRA `(.L_x_1442) ;  /* 0x0000000000048947 */ /* 0x000ff40003800000 */
[----:B------:R-:W-:-:S04]  /*e880*/  DEPBAR.LE SB0, 0x0 ;  /* 0x000080000000791a */ /* 0x000fc80000000000 */
.L_x_1442:
[----:B------:R-:W-:Y:S05]  /*e890*/  BSYNC B0 ;  /* 0x0000000000007941 */ /* 0x000fea0003800000 */
.L_x_1441:
[----:B------:R-:W-:Y:S06]  /*e8a0*/  BAR.ARV 0xb, 0xa0 ;  /* 0x02c2800000007b1d */ /* 0x000fec0000002000 */
[----:B------:R-:W-:Y:S02]  /*e8b0*/  UIADD3 UR13, UR13, 0x4000, URZ ;  /* 0x000040000d0d7890 */ /* 0x000fe4000fffe03f */
[----:B------:R-:W-:Y:S01]  /*e8c0*/  UIADD3 UR4, UR4, 0x4000, URZ ;  /* 0x0000400004047890 */ /* 0x000fe2000fffe03f */
[----:B------:R-:W-:Y:S11]  /*e8d0*/  @!P1 BRA `(.L_x_1443) ;  /* 0xfffffff800c49947 */ /* 0x000ff6000383ffff */
[----:B------:R-:W-:Y:S05]  /*e8e0*/  BRA `(.L_x_1371) ;  /* 0x0000001c00347947 */ /* 0x000fea0003800000 */
.L_x_1421:
        /* <DEDUP_REMOVED lines=33> */
.L_x_1445:
        /* <DEDUP_REMOVED lines=42> */
.L_x_1475:
        /* <DEDUP_REMOVED lines=15> */
.L_x_1448:
        /* <DEDUP_REMOVED lines=75> */
.L_x_1459:
[----:B--234-:R-:W-:-:S04]  /*f340*/  SHF.L.U32 R21, R11, 0x1f, RZ ;  /* 0x0000001f0b157819 */ /* 0x01cfc800000006ff */
[----:B------:R-:W1:Y:S02]  /*f350*/  SYNCS.PHASECHK.TRANS64.TRYWAIT P1, [R16+URZ+0x30c40], R21 ;  /* 0x030c4015100075a7 */ /* 0x000e64000802017f */
[----:B-1----:R-:W-:Y:S05]  /*f360*/  @!P1 BRA `(.L_x_1451) ;  /* 0x00000014005c9947 */ /* 0x002fea0003800000 */
.L_x_1476:
[----:B------:R-:W-:Y:S05]  /*f370*/  @P0 BRA `(.L_x_1452) ;  /* 0x0000000000140947 */ /* 0x000fea0003800000 */
[----:B------:R-:W-:Y:S01]  /*f380*/  ISETP.NE.AND P1, PT, R6, RZ, PT ;  /* 0x000000ff0600720c */ /* 0x000fe20003f25270 */
[----:B------:R-:W-:-:S04]  /*f390*/  IMAD.MOV.U32 R3, RZ, RZ, 0x4200 ;  /* 0x00004200ff037424 */ /* 0x000fc800078e00ff */
[----:B------:R2:W-:Y:S08]  /*f3a0*/  SYNCS.ARRIVE.TRANS64 RZ, [R16+URZ+0x30c30], R3 ;  /* 0x030c300310ff79a7 */ /* 0x0005f0000800003f */
[----:B------:R-:W-:Y:S05]  /*f3b0*/  @!P1 BRA `(.L_x_1452) ;  /* 0x0000000000049947 */ /* 0x000fea0003800000 */
[----:B------:R-:W-:Y:S01]  /*f3c0*/  BPT.TRAP 0x1 ;  /* 0x000000040000795c */ /* 0x000fe20000300000 */
.L_x_1452:
        /* <DEDUP_REMOVED lines=29> */
.L_x_1477:
[----:B------:R-:W-:Y:S05]  /*f5a0*/  @P0 BRA `(.L_x_1454) ;  /* 0x0000000000140947 */ /* 0x000fea0003800000 */
[----:B------:R-:W-:Y:S01]  /*f5b0*/  ISETP.NE.AND P1, PT, R6, RZ, PT ;  /* 0x000000ff0600720c */ /* 0x000fe20003f25270 */
[----:B------:R-:W-:-:S04]  /*f5c0*/  IMAD.MOV.U32 R2, RZ, RZ, 0x4200 ;  /* 0x00004200ff027424 */ /* 0x000fc800078e00ff */
[----:B------:R3:W-:Y:S08]  /*f5d0*/  SYNCS.ARRIVE.TRANS64 RZ, [R16+URZ+0x30c18], R2 ;  /* 0x030c180210ff79a7 */ /* 0x0007f0000800003f */
[----:B------:R-:W-:Y:S05]  /*f5e0*/  @!P1 BRA `(.L_x_1454) ;  /* 0x0000000000049947 */ /* 0x000fea0003800000 */
[----:B------:R-:W-:Y:S01]  /*f5f0*/  BPT.TRAP 0x1 ;  /* 0x000000040000795c */ /* 0x000fe20000300000 */
.L_x_1454:
        /* <DEDUP_REMOVED lines=29> */
.L_x_1478:
[----:B------:R-:W-:Y:S05]  /*f7d0*/  @P0 BRA `(.L_x_1456) ;  /* 0x0000000000140947 */ /* 0x000fea0003800000 */
[----:B------:R-:W-:Y:S01]  /*f7e0*/  ISETP.NE.AND P1, PT, R6, RZ, PT ;  /* 0x000000ff0600720c */ /* 0x000fe20003f25270 */
[----:B-123--:R-:W-:-:S04]  /*f7f0*/  IMAD.MOV.U32 R21, RZ, RZ, 0x4200 ;  /* 0x00004200ff157424 */ /* 0x00efc800078e00ff */
[----:B------:R4:W-:Y:S08]  /*f800*/  SYNCS.ARRIVE.TRANS64 RZ, [R16+URZ+0x30c38], R21 ;  /* 0x030c381510ff79a7 */ /* 0x0009f0000800003f */
[----:B------:R-:W-:Y:S05]  /*f810*/  @!P1 BRA `(.L_x_1456) ;  /* 0x0000000000049947 */ /* 0x000fea0003800000 */
[----:B------:R-:W-:Y:S01]  /*f820*/  BPT.TRAP 0x1 ;  /* 0x000000040000795c */ /* 0x000fe20000300000 */
.L_x_1456:
        /* <DEDUP_REMOVED lines=24> */
.L_x_1480:
[----:B------:R-:W-:Y:S05]  /*f9b0*/  @P0 BRA `(.L_x_1458) ;  /* 0x0000000000140947 */ /* 0x000fea0003800000 */
[----:B------:R-:W-:Y:S01]  /*f9c0*/  ISETP.NE.AND P1, PT, R6, RZ, PT ;  /* 0x000000ff0600720c */ /* 0x000fe20003f25270 */
[----:B------:R-:W-:-:S04]  /*f9d0*/  IMAD.MOV.U32 R5, RZ, RZ, 0x4200 ;  /* 0x00004200ff057424 */ /* 0x000fc800078e00ff */
[----:B------:R1:W-:Y:S08]  /*f9e0*/  SYNCS.ARRIVE.TRANS64 RZ, [R16+URZ+0x30c10], R5 ;  /* 0x030c100510ff79a7 */ /* 0x0003f0000800003f */
[----:B------:R-:W-:Y:S05]  /*f9f0*/  @!P1 BRA `(.L_x_1458) ;  /* 0x0000000000049947 */ /* 0x000fea0003800000 */
[----:B------:R-:W-:Y:S01]  /*fa00*/  BPT.TRAP 0x1 ;  /* 0x000000040000795c */ /* 0x000fe20000300000 */
.L_x_1458:
        /* <DEDUP_REMOVED lines=30> */
.L_x_1450:
[----:B------:R-:W2:Y:S02]  /*fbf0*/  LDL.LU R4, [R1+0x4] ;  /* 0x0000040001047983 */ /* 0x000ea40000300800 */
[----:B--2---:R-:W-:Y:S02]  /*fc00*/  ISETP.NE.AND P1, PT, R4, RZ, PT ;  /* 0x000000ff0400720c */ /* 0x004fe40003f25270 */
[----:B------:R2:W5:Y:S11]  /*fc10*/  LDL R4, [R1] ;  /* 0x0000000001047983 */ /* 0x0005760000100800 */
[----:B--2---:R-:W-:Y:S05]  /*fc20*/  @!P1 BRA `(.L_x_1449) ;  /* 0x0000000400109947 */ /* 0x004fea0003800000 */
[----:B------:R-:W-:-:S04]  /*fc30*/  SHF.L.U32 R13, R11, 0x1f, RZ ;  /* 0x0000001f0b0d7819 */ /* 0x000fc800000006ff */
[----:B------:R-:W1:Y:S02]  /*fc40*/  SYNCS.PHASECHK.TRANS64.TRYWAIT P1, [R16+URZ+0x30c40], R13 ;  /* 0x030c400d100075a7 */ /* 0x000e64000802017f */
[----:B-1----:R-:W-:Y:S05]  /*fc50*/  @!P1 BRA `(.L_x_1460) ;  /* 0x0000000c00749947 */ /* 0x002fea0003800000 */
.L_x_1481:
[----:B------:R-:W-:Y:S05]  /*fc60*/  @P0 BRA `(.L_x_1461) ;  /* 0x0000000000140947 */ /* 0x000fea0003800000 */
[----:B------:R-:W-:Y:S01]  /*fc70*/  ISETP.NE.AND P1, PT, R6, RZ, PT ;  /* 0x000000ff0600720c */ /* 0x000fe20003f25270 */
[----:B------:R-:W-:-:S04]  /*fc80*/  IMAD.MOV.U32 R5, RZ, RZ, 0x4200 ;  /* 0x00004200ff057424 */ /* 0x000fc800078e00ff */
[----:B------:R2:W-:Y:S08]  /*fc90*/  SYNCS.ARRIVE.TRANS64 RZ, [R16+URZ+0x30c30], R5 ;  /* 0x030c300510ff79a7 */ /* 0x0005f0000800003f */
[----:B------:R-:W-:Y:S05]  /*fca0*/  @!P1 BRA `(.L_x_1461) ;  /* 0x0000000000049947 */ /* 0x000fea0003800000 */
[----:B------:R-:W-:Y:S01]  /*fcb0*/  BPT.TRAP 0x1 ;  /* 0x000000040000795c */ /* 0x000fe20000300000 */
.L_x_1461:
        /* <DEDUP_REMOVED lines=26> */
.L_x_1482:
[----:B------:R-:W-:Y:S05]  /*fe60*/  @P0 BRA `(.L_x_1463) ;  /* 0x0000000000140947 */ /* 0x000fea0003800000 */
[----:B------:R-:W-:Y:S01]  /*fe70*/  ISETP.NE.AND P0, PT, R6, RZ, PT ;  /* 0x000000ff0600720c */ /* 0x000fe20003f05270 */
[----:B------:R-:W-:-:S04]  /*fe80*/  IMAD.MOV.U32 R5, RZ, RZ, 0x4200 ;  /* 0x00004200ff057424 */ /* 0x000fc800078e00ff */
[----:B------:R2:W-:Y:S08]  /*fe90*/  SYNCS.ARRIVE.TRANS64 RZ, [R16+URZ+0x30c18], R5 ;  /* 0x030c180510ff79a7 */ /* 0x0005f0000800003f */
[----:B------:R-:W-:Y:S05]  /*fea0*/  @!P0 BRA `(.L_x_1463) ;  /* 0x0000000000048947 */ /* 0x000fea0003800000 */
[----:B------:R-:W-:Y:S01]  /*feb0*/  BPT.TRAP 0x1 ;  /* 0x000000040000795c */ /* 0x000fe20000300000 */
.L_x_1463:
        /* <DEDUP_REMOVED lines=27> */
.L_x_1449:
[----:B------:R-:W2:Y:S01]  /*10070*/  S2R R0, SR_TID.X ;  /* 0x0000000000007919 */ /* 0x000ea20000002100 */
[----:B------:R-:W-:Y:S01]  /*10080*/  IMAD R3, R19, 0x8, R16 ;  /* 0x0000000813037824 */ /* 0x000fe200078e0210 */
[----:B--2---:R-:W-:Y:S02]  /*10090*/  LOP3.LUT R2, R0, 0x7f, RZ, 0xc0, !PT ;  /* 0x0000007f00027812 */ /* 0x004fe400078ec0ff */
[----:B------:R-:W-:Y:S02]  /*100a0*/  SHF.L.U32 R0, R11, 0x1f, RZ ;  /* 0x0000001f0b007819 */ /* 0x000fe400000006ff */
[----:B------:R-:W-:Y:S02]  /*100b0*/  ISETP.NE.AND P1, PT, R2, RZ, PT ;  /* 0x000000ff0200720c */ /* 0x000fe40003f25270 */
[----:B------:R-:W2:Y:S02]  /*100c0*/  SYNCS.PHASECHK.TRANS64.TRYWAIT P0, [R3+URZ+0x30c40], R0 ;  /* 0x030c4000030075a7 */ /* 0x000ea4000800017f */
[----:B--2---:R-:W-:Y:S09]  /*100d0*/  @!P0 BRA `(.L_x_1464) ;  /* 0x00000008007c8947 */ /* 0x004ff20003800000 */
.L_x_1483:
[----:B------:R-:W-:Y:S05]  /*100e0*/  @P1 BRA `(.L_x_1465) ;  /* 0x0000000000181947 */ /* 0x000fea0003800000 */
[----:B------:R-:W1:Y:S01]  /*100f0*/  S2R R2, SR_TID.X ;  /* 0x0000000000027919 */ /* 0x000e620000002100 */
[----:B--2---:R-:W-:-:S04]  /*10100*/  IMAD.MOV.U32 R0, RZ, RZ, 0x4200 ;  /* 0x00004200ff007424 */ /* 0x004fc800078e00ff */
[----:B------:R2:W-:Y:S01]  /*10110*/  SYNCS.ARRIVE.TRANS64 RZ, [R3+URZ+0x30c30], R0 ;  /* 0x030c300003ff79a7 */ /* 0x0005e2000800003f */
[----:B-1----:R-:W-:-:S13]  /*10120*/  LOP3.LUT P0, RZ, R2, 0x1f, RZ, 0xc0, !PT ;  /* 0x0000001f02ff7812 */ /* 0x002fda000780c0ff */
[----:B--2---:R-:W-:Y:S05]  /*10130*/  @!P0 BRA `(.L_x_1465) ;  /* 0x0000000000048947 */ /* 0x004fea0003800000 */
[----:B------:R-:W-:Y:S01]  /*10140*/  BPT.TRAP 0x1 ;  /* 0x000000040000795c */ /* 0x000fe20000300000 */
.L_x_1465:
        /* <DEDUP_REMOVED lines=33> */
.L_x_1446:
[----:B------:R-:W-:Y:S05]  /*10360*/  BSYNC B0 ;  /* 0x0000000000007941 */ /* 0x000fea0003800000 */
.L_x_1444:
[----:B------:R-:W-:-:S03]  /*10370*/  UMOV UR8, 0xffffffff ;  /* 0xffffffff00087882 */ /* 0x000fc60000000000 */
[----:B------:R-:W-:Y:S05]  /*10380*/  BRA.DIV UR8, `(.L_x_1466) ;  /* 0x0000000608e47947 */ /* 0x000fea000b800000 */
[----:B------:R-:W-:-:S13]  /*10390*/  ELECT P6, URZ, PT ;  /* 0x00000000003f782f */ /* 0x000fda00038c0000 */
.L_x_1486:
[----:B------:R-:W-:Y:S05]  /*103a0*/  @!P6 BRA `(.L_x_1371) ;  /* 0x000000000084e947 */ /* 0x000fea0003800000 */
[----:B------:R-:W-:-:S06]  /*103b0*/  ULOP3.LUT UR8, UR36, 0x2, URZ, 0xfc, !UPT ;  /* 0x0000000224087892 */ /* 0x000fcc000f8efc3f */
[----:B------:R-:W-:-:S05]  /*103c0*/  IMAD.U32 R0, RZ, RZ, UR8 ;  /* 0x00000008ff007e24 */ /* 0x000fca000f8e00ff */
[----:B------:R-:W-:-:S13]  /*103d0*/  ISETP.NE.AND P2, PT, R0, 0x3, PT ;  /* 0x000000030000780c */ /* 0x000fda0003f45270 */
[----:B------:R-:W-:Y:S05]  /*103e0*/  @!P2 BRA `(.L_x_1467) ;  /* 0x000000000004a947 */ /* 0x000fea0003800000 */
[----:B------:R-:W-:Y:S01]  /*103f0*/  BPT.TRAP 0x1 ;  /* 0x000000040000795c */ /* 0x000fe20000300000 */
.L_x_1467:
        /* <DEDUP_REMOVED lines=15> */
.L_x_1487:
[----:B------:R-:W2:Y:S02]  /*104f0*/  SYNCS.PHASECHK.TRANS64.TRYWAIT P0, [R3+URZ], R0 ;  /* 0x00000000030075a7 */ /* 0x000ea4000800017f */
[----:B--2---:R-:W-:Y:S05]  /*10500*/  @!P0 BRA `(.L_x_1469) ;  /* 0x0000000400b88947 */ /* 0x004fea0003800000 */
.L_x_1488:
[----:B------:R-:W-:Y:S05]  /*10510*/  @!P2 BRA `(.L_x_1470) ;  /* 0x000000000004a947 */ /* 0x000fea0003800000 */
[----:B------:R-:W-:Y:S01]  /*10520*/  BPT.TRAP 0x1 ;  /* 0x000000040000795c */ /* 0x000fe20000300000 */
.L_x_1470:
[----:B--2---:R-:W-:-:S04]  /*10530*/  VIADD R3, R7, 0x30c40 ;  /* 0x00030c4007037836 */ /* 0x004fc80000000000 */
[----:B------:R-:W-:-:S04]  /*10540*/  IMAD R2, R2, 0x8, R3 ;  /* 0x0000000802027824 */ /* 0x000fc800078e0203 */
[----:B------:R-:W2:Y:S02]  /*10550*/  SYNCS.PHASECHK.TRANS64.TRYWAIT P0, [R2+URZ], R5 ;  /* 0x00000005020075a7 */ /* 0x000ea4000800017f */
[----:B--2---:R-:W-:Y:S05]  /*10560*/  @!P0 BRA `(.L_x_1471) ;  /* 0x0000000400b48947 */ /* 0x004fea0003800000 */
.L_x_1489:
[----:B------:R-:W-:-:S07]  /*10570*/  IMAD R3, R4, 0x8, R3 ;  /* 0x0000000804037824 */ /* 0x000fce00078e0203 */
.L_x_1472:
[----:B---3--:R3:W4:Y:S02]  /*10580*/  SYNCS.PHASECHK.TRANS64.TRYWAIT P0, [R3+URZ], R0 ;  /* 0x00000000030075a7 */ /* 0x008724000800017f */
[----:B----4-:R-:W-:Y:S05]  /*10590*/  @!P0 NANOSLEEP.SYNCS 0x989680 ;  /* 0x009896800000895d */ /* 0x010fea0003900000 */
[----:B------:R-:W4:Y:S02]  /*105a0*/  @!P0 SYNCS.PHASECHK.TRANS64 P0, [R3+URZ], R0 ;  /* 0x00000000030085a7 */ /* 0x000f24000800007f */
[----:B----4-:R-:W-:Y:S05]  /*105b0*/  @!P0 BRA `(.L_x_1472) ;  /* 0xfffffffc00f08947 */ /* 0x010fea000383ffff */
.L_x_1371:
[----:B------:R-:W-:Y:S05]  /*105c0*/  BSYNC B6 ;  /* 0x0000000000067941 */ /* 0x000fea0003800000 */
.L_x_1368:
[----:B------:R-:W-:Y:S05]  /*105d0*/  EXIT ;  /* 0x000000000000794d */ /* 0x000fea0003800000 */
.L_x_1378:
[----:B------:R-:W-:Y:S02]  /*105e0*/  IMAD.MOV.U32 R13, RZ, RZ, R10 ;  /* 0x000000ffff0d7224 */ /* 0x000fe400078e000a */
[----:B------:R-:W-:Y:S02]  /*105f0*/  IMAD.MOV.U32 R12, RZ, RZ, RZ ;  /* 0x000000ffff0c7224 */ /* 0x000fe400078e00ff */
[----:B------:R-:W-:Y:S02]  /*10600*/  IMAD.MOV.U32 R11, RZ, RZ, 0x1f ;  /* 0x0000001fff0b7424 */ /* 0x000fe400078e00ff */
[----:B------:R-:W-:-:S07]  /*10610*/  IMAD.MOV.U32 R15, RZ, RZ, -0x1 ;  /* 0xffffffffff0f7424 */ /* 0x000fce00078e00ff */
[----:B------:R-:W-:Y:S05]  /*10620*/  WARPSYNC.COLLECTIVE R15, `(.L_x_1473) ;  /* 0x000000000f087348 */ /* 0x000fea0003c00000 */
[----:B------:R1:W2:Y:S02]  /*10630*/  SHFL.IDX P6, R14, R13, R12, R11 ;  /* 0x0000000c0d0e7389 */ /* 0x0002a400000c000b */
[----:B-12---:R-:W-:Y:S01]  /*10640*/  ENDCOLLECTIVE ;  /* 0x000000000000791b */ /* 0x006fe20003800000 */
.L_x_1473:
[----:B------:R-:W-:Y:S05]  /*10650*/  BRA `(.L_x_1474) ;  /* 0xffffff0800407947 */ /* 0x000fea000383ffff */
.L_x_1380:
[----:B--2---:R2:W3:Y:S02]  /*10660*/  SYNCS.PHASECHK.TRANS64.TRYWAIT P0, [R222+URZ+0x30c00], R11 ;  /* 0x030c000bde0075a7 */ /* 0x0044e4000800017f */
[----:B---3--:R-:W-:Y:S05]  /*10670*/  @!P0 NANOSLEEP.SYNCS 0x989680 ;  /* 0x009896800000895d */ /* 0x008fea0003900000 */
[----:B------:R-:W3:Y:S02]  /*10680*/  @!P0 SYNCS.PHASECHK.TRANS64 P0, [R222+URZ+0x30c00], R11 ;  /* 0x030c000bde0085a7 */ /* 0x000ee4000800007f */
[----:B---3--:R-:W-:Y:S05]  /*10690*/  @!P0 BRA `(.L_x_1380) ;  /* 0xfffffffc00f08947 */ /* 0x008fea000383ffff */
[----:B------:R-:W-:Y:S05]  /*106a0*/  BRA `(.L_x_1379) ;  /* 0xffffff0800887947 */ /* 0x000fea000383ffff */
.L_x_1385:
[----:B--2---:R2:W3:Y:S02]  /*106b0*/  SYNCS.PHASECHK.TRANS64.TRYWAIT P0, [R8+URZ+0x30c10], R21 ;  /* 0x030c1015080075a7 */ /* 0x0044e4000800017f */
[----:B---3--:R-:W-:Y:S05]  /*106c0*/  @!P0 NANOSLEEP.SYNCS 0x989680 ;  /* 0x009896800000895d */ /* 0x008fea0003900000 */
[----:B------:R-:W3:Y:S02]  /*106d0*/  @!P0 SYNCS.PHASECHK.TRANS64 P0, [R8+URZ+0x30c10], R21 ;  /* 0x030c1015080085a7 */ /* 0x000ee4000800007f */
[----:B---3--:R-:W-:Y:S05]  /*106e0*/  @!P0 BRA `(.L_x_1385) ;  /* 0xfffffffc00f08947 */ /* 0x008fea000383ffff */
[----:B------:R-:W-:Y:S05]  /*106f0*/  BRA `(.L_x_1384) ;  /* 0xffffff1400347947 */ /* 0x000fea000383ffff */
.L_x_1389:
[----:B------:R1:W1:Y:S02]  /*10700*/  SYNCS.PHASECHK.TRANS64.TRYWAIT P0, [R8+URZ+0x30c30], R21 ;  /* 0x030c3015080075a7 */ /* 0x000264000800017f */
[----:B-1----:R-:W-:Y:S05]  /*10710*/  @!P0 NANOSLEEP.SYNCS 0x989680 ;  /* 0x009896800000895d */ /* 0x002fea0003900000 */
[----:B------:R-:W1:Y:S02]  /*10720*/  @!P0 SYNCS.PHASECHK.TRANS64 P0, [R8+URZ+0x30c30], R21 ;  /* 0x030c3015080085a7 */ /* 0x000e64000800007f */
[----:B-1----:R-:W-:Y:S05]  /*10730*/  @!P0 BRA `(.L_x_1389) ;  /* 0xfffffffc00f08947 */ /* 0x002fea000383ffff */
[----:B------:R-:W-:Y:S05]  /*10740*/  BRA `(.L_x_1388) ;  /* 0xffffff1800387947 */ /* 0x000fea000383ffff */
.L_x_1397:
[----:B--2---:R2:W3:Y:S02]  /*10750*/  SYNCS.PHASECHK.TRANS64.TRYWAIT P1, [R6+URZ+0x30c10], R11 ;  /* 0x030c100b060075a7 */ /* 0x0044e4000802017f */
[----:B---3--:R-:W-:Y:S05]  /*10760*/  @!P1 NANOSLEEP.SYNCS 0x989680 ;  /* 0x009896800000995d */ /* 0x008fea0003900000 */
[----:B------:R-:W3:Y:S02]  /*10770*/  @!P1 SYNCS.PHASECHK.TRANS64 P1, [R6+URZ+0x30c10], R11 ;  /* 0x030c100b060095a7 */ /* 0x000ee4000802007f */
[----:B---3--:R-:W-:Y:S05]  /*10780*/  @!P1 BRA `(.L_x_1397) ;  /* 0xfffffffc00f09947 */ /* 0x008fea000383ffff */
[----:B------:R-:W-:Y:S05]  /*10790*/  BRA `(.L_x_1396) ;  /* 0xffffff5400a07947 */ /* 0x000fea000383ffff */
.L_x_1401:
[----:B------:R1:W1:Y:S02]  /*107a0*/  SYNCS.PHASECHK.TRANS64.TRYWAIT P1, [R6+URZ+0x30c30], R11 ;  /* 0x030c300b060075a7 */ /* 0x000264000802017f */
[----:B-1----:R-:W-:Y:S05]  /*107b0*/  @!P1 NANOSLEEP.SYNCS 0x989680 ;  /* 0x009896800000995d */ /* 0x002fea0003900000 */
[----:B------:R-:W1:Y:S02]  /*107c0*/  @!P1 SYNCS.PHASECHK.TRANS64 P1, [R6+URZ+0x30c30], R11 ;  /* 0x030c300b060095a7 */ /* 0x000e64000802007f */
[----:B-1----:R-:W-:Y:S05]  /*107d0*/  @!P1 BRA `(.L_x_1401) ;  /* 0xfffffffc00f09947 */ /* 0x002fea000383ffff */
[----:B------:R-:W-:Y:S05]  /*107e0*/  BRA `(.L_x_1400) ;  /* 0xffffff5800b07947 */ /* 0x000fea000383ffff */
.L_x_1409:
[----:B--2---:R2:W3:Y:S02]  /*107f0*/  SYNCS.PHASECHK.TRANS64.TRYWAIT P0, [R7+URZ+0x30c10], R18 ;  /* 0x030c1012070075a7 */ /* 0x0044e4000800017f */
[----:B---3--:R-:W-:Y:S05]  /*10800*/  @!P0 NANOSLEEP.SYNCS 0x989680 ;  /* 0x009896800000895d */ /* 0x008fea0003900000 */
[----:B------:R-:W3:Y:S02]  /*10810*/  @!P0 SYNCS.PHASECHK.TRANS64 P0, [R7+URZ+0x30c10], R18 ;  /* 0x030c1012070085a7 */ /* 0x000ee4000800007f */
[----:B---3--:R-:W-:Y:S05]  /*10820*/  @!P0 BRA `(.L_x_1409) ;  /* 0xfffffffc00f08947 */ /* 0x008fea000383ffff */
[----:B------:R-:W-:Y:S05]  /*10830*/  BRA `(.L_x_1408) ;  /* 0xffffff8c00e07947 */ /* 0x000fea000383ffff */
.L_x_1413:
[----:B------:R1:W1:Y:S02]  /*10840*/  SYNCS.PHASECHK.TRANS64.TRYWAIT P0, [R7+URZ+0x30c30], R18 ;  /* 0x030c3012070075a7 */ /* 0x000264000800017f */
[----:B-1----:R-:W-:Y:S05]  /*10850*/  @!P0 NANOSLEEP.SYNCS 0x989680 ;  /* 0x009896800000895d */ /* 0x002fea0003900000 */
[----:B------:R-:W1:Y:S02]  /*10860*/  @!P0 SYNCS.PHASECHK.TRANS64 P0, [R7+URZ+0x30c30], R18 ;  /* 0x030c3012070085a7 */ /* 0x000e64000800007f */
[----:B-1----:R-:W-:Y:S05]  /*10870*/  @!P0 BRA `(.L_x_1413) ;  /* 0xfffffffc00f08947 */ /* 0x002fea000383ffff */
[----:B------:R-:W-:Y:S05]  /*10880*/  BRA `(.L_x_1412) ;  /* 0xffffff9000f47947 */ /* 0x000fea000383ffff */
.L_x_1447:
[----:B-1----:R1:W2:Y:S02]  /*10890*/  SYNCS.PHASECHK.TRANS64.TRYWAIT P0, [R16+URZ+0x30c20], R3 ;  /* 0x030c2003100075a7 */ /* 0x0022a4000800017f */
[----:B--2---:R-:W-:Y:S05]  /*108a0*/  @!P0 NANOSLEEP.SYNCS 0x989680 ;  /* 0x009896800000895d */ /* 0x004fea0003900000 */
[----:B------:R-:W2:Y:S02]  /*108b0*/  @!P0 SYNCS.PHASECHK.TRANS64 P0, [R16+URZ+0x30c20], R3 ;  /* 0x030c2003100085a7 */ /* 0x000ea4000800007f */
[----:B--2---:R-:W-:Y:S05]  /*108c0*/  @!P0 BRA `(.L_x_1447) ;  /* 0xfffffffc00f08947 */ /* 0x004fea000383ffff */
[----:B------:R-:W-:Y:S05]  /*108d0*/  BRA `(.L_x_1475) ;  /* 0xffffffe400307947 */ /* 0x000fea000383ffff */
.L_x_1451:
[----:B-1----:R1:W2:Y:S02]  /*108e0*/  SYNCS.PHASECHK.TRANS64.TRYWAIT P1, [R16+URZ+0x30c40], R21 ;  /* 0x030c4015100075a7 */ /* 0x0022a4000802017f */
[----:B--2---:R-:W-:Y:S05]  /*108f0*/  @!P1 NANOSLEEP.SYNCS 0x989680 ;  /* 0x009896800000995d */ /* 0x004fea0003900000 */
[----:B------:R-:W2:Y:S02]  /*10900*/  @!P1 SYNCS.PHASECHK.TRANS64 P1, [R16+URZ+0x30c40], R21 ;  /* 0x030c4015100095a7 */ /* 0x000ea4000802007f */
[----:B--2---:R-:W-:Y:S05]  /*10910*/  @!P1 BRA `(.L_x_1451) ;  /* 0xfffffffc00f09947 */ /* 0x004fea000383ffff */
[----:B------:R-:W-:Y:S05]  /*10920*/  BRA `(.L_x_1476) ;  /* 0xffffffe800907947 */ /* 0x000fea000383ffff */
.L_x_1453:
[----:B--2---:R2:W3:Y:S02]  /*10930*/  SYNCS.PHASECHK.TRANS64.TRYWAIT P1, [R16+URZ+0x30c28], R21 ;  /* 0x030c2815100075a7 */ /* 0x0044e4000802017f */
[----:B---3--:R-:W-:Y:S05]  /*10940*/  @!P1 NANOSLEEP.SYNCS 0x989680 ;  /* 0x009896800000995d */ /* 0x008fea0003900000 */
[----:B------:R-:W3:Y:S02]  /*10950*/  @!P1 SYNCS.PHASECHK.TRANS64 P1, [R16+URZ+0x30c28], R21 ;  /* 0x030c2815100095a7 */ /* 0x000ee4000802007f */
[----:B---3--:R-:W-:Y:S05]  /*10960*/  @!P1 BRA `(.L_x_1453) ;  /* 0xfffffffc00f09947 */ /* 0x008fea000383ffff */
[----:B------:R-:W-:Y:S05]  /*10970*/  BRA `(.L_x_1477) ;  /* 0xffffffec00087947 */ /* 0x000fea000383ffff */
.L_x_1455:
[----:B---3--:R3:W4:Y:S02]  /*10980*/  SYNCS.PHASECHK.TRANS64.TRYWAIT P1, [R16+URZ+0x30c48], R21 ;  /* 0x030c4815100075a7 */ /* 0x008724000802017f */
[----:B----4-:R-:W-:Y:S05]  /*10990*/  @!P1 NANOSLEEP.SYNCS 0x989680 ;  /* 0x009896800000995d */ /* 0x010fea0003900000 */
[----:B------:R-:W4:Y:S02]  /*109a0*/  @!P1 SYNCS.PHASECHK.TRANS64 P1, [R16+URZ+0x30c48], R21 ;  /* 0x030c4815100095a7 */ /* 0x000f24000802007f */
[----:B----4-:R-:W-:Y:S05]  /*109b0*/  @!P1 BRA `(.L_x_1455) ;  /* 0xfffffffc00f09947 */ /* 0x010fea000383ffff */
[----:B------:R-:W-:Y:S05]  /*109c0*/  BRA `(.L_x_1478) ;  /* 0xffffffec00807947 */ /* 0x000fea000383ffff */
.L_x_1457:
[----:B------:R-:W-:-:S07]  /*109d0*/  SHF.L.U32 R5, R11, 0x1f, RZ ;  /* 0x0000001f0b057819 */ /* 0x000fce00000006ff */
.L_x_1479:
[----:B------:R1:W1:Y:S02]  /*109e0*/  SYNCS.PHASECHK.TRANS64.TRYWAIT P1, [R16+URZ+0x30c20], R5 ;  /* 0x030c2005100075a7 */ /* 0x000264000802017f */
[----:B-1----:R-:W-:Y:S05]  /*109f0*/  @!P1 NANOSLEEP.SYNCS 0x989680 ;  /* 0x009896800000995d */ /* 0x002fea0003900000 */
[----:B------:R-:W1:Y:S02]  /*10a00*/  @!P1 SYNCS.PHASECHK.TRANS64 P1, [R16+URZ+0x30c20], R5 ;  /* 0x030c2005100095a7 */ /* 0x000e64000802007f */
[----:B-1----:R-:W-:Y:S05]  /*10a10*/  @!P1 BRA `(.L_x_1479) ;  /* 0xfffffffc00f09947 */ /* 0x002fea000383ffff */
[----:B------:R-:W-:Y:S05]  /*10a20*/  BRA `(.L_x_1480) ;  /* 0xffffffec00e07947 */ /* 0x000fea000383ffff */
.L_x_1460:
[----:B-1----:R1:W2:Y:S02]  /*10a30*/  SYNCS.PHASECHK.TRANS64.TRYWAIT P1, [R16+URZ+0x30c40], R13 ;  /* 0x030c400d100075a7 */ /* 0x0022a4000802017f */
[----:B--2---:R-:W-:Y:S05]  /*10a40*/  @!P1 NANOSLEEP.SYNCS 0x989680 ;  /* 0x009896800000995d */ /* 0x004fea0003900000 */
[----:B------:R-:W2:Y:S02]  /*10a50*/  @!P1 SYNCS.PHASECHK.TRANS64 P1, [R16+URZ+0x30c40], R13 ;  /* 0x030c400d100095a7 */ /* 0x000ea4000802007f */
[----:B--2---:R-:W-:Y:S05]  /*10a60*/  @!P1 BRA `(.L_x_1460) ;  /* 0xfffffffc00f09947 */ /* 0x004fea000383ffff */
[----:B------:R-:W-:Y:S05]  /*10a70*/  BRA `(.L_x_1481) ;  /* 0xfffffff000787947 */ /* 0x000fea000383ffff */
.L_x_1462:
[----:B-1----:R1:W2:Y:S02]  /*10a80*/  SYNCS.PHASECHK.TRANS64.TRYWAIT P1, [R16+URZ+0x30c28], R13 ;  /* 0x030c280d100075a7 */ /* 0x0022a4000802017f */
[----:B--2---:R-:W-:Y:S05]  /*10a90*/  @!P1 NANOSLEEP.SYNCS 0x989680 ;  /* 0x009896800000995d */ /* 0x004fea0003900000 */
[----:B------:R-:W2:Y:S02]  /*10aa0*/  @!P1 SYNCS.PHASECHK.TRANS64 P1, [R16+URZ+0x30c28], R13 ;  /* 0x030c280d100095a7 */ /* 0x000ea4000802007f */
[----:B--2---:R-:W-:Y:S05]  /*10ab0*/  @!P1 BRA `(.L_x_1462) ;  /* 0xfffffffc00f09947 */ /* 0x004fea000383ffff */
[----:B------:R-:W-:Y:S05]  /*10ac0*/  BRA `(.L_x_1482) ;  /* 0xfffffff000e47947 */ /* 0x000fea000383ffff */
.L_x_1464:
[----:B--2---:R2:W1:Y:S02]  /*10ad0*/  SYNCS.PHASECHK.TRANS64.TRYWAIT P0, [R3+URZ+0x30c40], R0 ;  /* 0x030c4000030075a7 */ /* 0x004464000800017f */
[----:B-1----:R-:W-:Y:S05]  /*10ae0*/  @!P0 NANOSLEEP.SYNCS 0x989680 ;  /* 0x009896800000895d */ /* 0x002fea0003900000 */
[----:B------:R-:W1:Y:S02]  /*10af0*/  @!P0 SYNCS.PHASECHK.TRANS64 P0, [R3+URZ+0x30c40], R0 ;  /* 0x030c4000030085a7 */ /* 0x000e64000800007f */
[----:B-1----:R-:W-:Y:S05]  /*10b00*/  @!P0 BRA `(.L_x_1464) ;  /* 0xfffffffc00f08947 */ /* 0x002fea000383ffff */
[----:B------:R-:W-:Y:S05]  /*10b10*/  BRA `(.L_x_1483) ;  /* 0xfffffff400707947 */ /* 0x000fea000383ffff */
.L_x_1466:
[----:B------:R-:W-:Y:S01]  /*10b20*/  BSSY B0, `(.L_x_1484) ;  /* 0x0000006000007945 */ /* 0x000fe20003800000 */
[----:B------:R-:W-:-:S07]  /*10b30*/  IMAD.MOV.U32 R15, RZ, RZ, -0x1 ;  /* 0xffffffffff0f7424 */ /* 0x000fce00078e00ff */
[----:B------:R-:W-:Y:S05]  /*10b40*/  WARPSYNC.COLLECTIVE R15, `(.L_x_1485) ;  /* 0x000000000f0c7348 */ /* 0x000fea0003c00000 */
[----:B------:R-:W-:Y:S02]  /*10b50*/  ELECT P6, UR62, PT ;  /* 0x00000000003e782f */ /* 0x000fe400038c0000 */
[----:B------:R-:W-:Y:S01]  /*10b60*/  MOV R14, UR62 ;  /* 0x0000003e000e7c02 */ /* 0x000fe20008000f00 */
[----:B------:R-:W-:Y:S10]  /*10b70*/  ENDCOLLECTIVE ;  /* 0x000000000000791b */ /* 0x000ff40003800000 */
.L_x_1485:
[----:B------:R-:W-:Y:S05]  /*10b80*/  BSYNC B0 ;  /* 0x0000000000007941 */ /* 0x000fea0003800000 */
.L_x_1484:
[----:B------:R-:W-:Y:S05]  /*10b90*/  BRA `(.L_x_1486) ;  /* 0xfffffff800007947 */ /* 0x000fea000383ffff */
.L_x_1468:
[----:B-1----:R1:W2:Y:S02]  /*10ba0*/  SYNCS.PHASECHK.TRANS64.TRYWAIT P0, [R6+URZ], R5 ;  /* 0x00000005060075a7 */ /* 0x0022a4000800017f */
[----:B--2---:R-:W-:Y:S05]  /*10bb0*/  @!P0 NANOSLEEP.SYNCS 0x989680 ;  /* 0x009896800000895d */ /* 0x004fea0003900000 */
[----:B------:R-:W2:Y:S02]  /*10bc0*/  @!P0 SYNCS.PHASECHK.TRANS64 P0, [R6+URZ], R5 ;  /* 0x00000005060085a7 */ /* 0x000ea4000800007f */
[----:B--2---:R-:W-:Y:S05]  /*10bd0*/  @!P0 BRA `(.L_x_1468) ;  /* 0xfffffffc00f08947 */ /* 0x004fea000383ffff */
[----:B------:R-:W-:Y:S05]  /*10be0*/  BRA `(.L_x_1487) ;  /* 0xfffffff800407947 */ /* 0x000fea000383ffff */
.L_x_1469:
[----:B--2---:R2:W3:Y:S02]  /*10bf0*/  SYNCS.PHASECHK.TRANS64.TRYWAIT P0, [R3+URZ], R0 ;  /* 0x00000000030075a7 */ /* 0x0044e4000800017f */
[----:B---3--:R-:W-:Y:S05]  /*10c00*/  @!P0 NANOSLEEP.SYNCS 0x989680 ;  /* 0x009896800000895d */ /* 0x008fea0003900000 */
[----:B------:R-:W3:Y:S02]  /*10c10*/  @!P0 SYNCS.PHASECHK.TRANS64 P0, [R3+URZ], R0 ;  /* 0x00000000030085a7 */ /* 0x000ee4000800007f */
[----:B---3--:R-:W-:Y:S05]  /*10c20*/  @!P0 BRA `(.L_x_1469) ;  /* 0xfffffffc00f08947 */ /* 0x008fea000383ffff */
[----:B------:R-:W-:Y:S05]  /*10c30*/  BRA `(.L_x_1488) ;  /* 0xfffffff800347947 */ /* 0x000fea000383ffff */
.L_x_1471:
[----:B--2---:R2:W3:Y:S02]  /*10c40*/  SYNCS.PHASECHK.TRANS64.TRYWAIT P0, [R2+URZ], R5 ;  /* 0x00000005020075a7 */ /* 0x0044e4000800017f */
[----:B---3--:R-:W-:Y:S05]  /*10c50*/  @!P0 NANOSLEEP.SYNCS 0x989680 ;  /* 0x009896800000895d */ /* 0x008fea0003900000 */
[----:B------:R-:W3:Y:S02]  /*10c60*/  @!P0 SYNCS.PHASECHK.TRANS64 P0, [R2+URZ], R5 ;  /* 0x00000005020085a7 */ /* 0x000ee4000800007f */
[----:B---3--:R-:W-:Y:S05]  /*10c70*/  @!P0 BRA `(.L_x_1471) ;  /* 0xfffffffc00f08947 */ /* 0x008fea000383ffff */
[----:B------:R-:W-:Y:S05]  /*10c80*/  BRA `(.L_x_1489) ;  /* 0xfffffff800387947 */ /* 0x000fea000383ffff */
.L_x_1490:
        /* <DEDUP_REMOVED lines=15> */
.L_x_3703:


//--------------------- .text._ZN7cutlass13device_kernelIN5flash11enable_sm90INS1_16FlashAttnBwdSm90INS1_25CollectiveMainloopBwdSm90ILi2ELi2ELi2EN4cute5tupleIJNS5_1CILi1EEES8_S8_EEENS6_IJNS7_ILi128EEESA_NS7_ILi64EEEEEENS_10bfloat16_tEfNS_4arch4Sm90ELb0ELb1ELb0ELb0ELb1ELb1ELb0ELb0ELi2ELi1ELi2ELi2ELb0EEENS1_24CollectiveEpilogueBwdGQAISC_fSF_Li256ELb0ELb1EEENS1_19SingleTileSchedulerILb0ELb0ELb0ELi128EEEEEEEEEvNT_6ParamsE --------------------------
	.section	.text._ZN7cutlass13device_kernelIN5flash11enable_sm90INS1_16FlashAttnBwdSm90INS1_25CollectiveMainloopBwdSm90ILi2ELi2ELi2EN4cute5tupleIJNS5_1CILi1EEES8_S8_EEENS6_IJNS7_ILi128EEESA_NS7_ILi64EEEEEENS_10bfloat16_tEfNS_4arch4Sm90ELb0ELb1ELb0ELb0ELb1ELb1ELb0ELb0ELi2ELi1ELi2ELi2ELb0EEENS1_24CollectiveEpilogueBwdGQAISC_fSF_Li256ELb0ELb1EEENS1_19SingleTileSchedulerILb0ELb0ELb0ELi128EEEEEEEEEvNT_6ParamsE,"ax",@progbits
	.align	128
.text._ZN7cutlass13device_kernelIN5flash11enable_sm90INS1_16FlashAttnBwdSm90INS1_25CollectiveMainloopBwdSm90ILi2ELi2ELi2EN4cute5tupleIJNS5_1CILi1EEES8_S8_EEENS6_IJNS7_ILi128EEESA_NS7_ILi64EEEEEENS_10bfloat16_tEfNS_4arch4Sm90ELb0ELb1ELb0ELb0ELb1ELb1ELb0ELb0ELi2ELi1ELi2ELi2ELb0EEENS1_24CollectiveEpilogueBwdGQAISC_fSF_Li256ELb0ELb1EEENS1_19SingleTileSchedulerILb0ELb0ELb0ELi128EEEEEEEEEvNT_6ParamsE:
        .type           _ZN7cutlass13device_kernelIN5flash11enable_sm90INS1_16FlashAttnBwdSm90INS1_25CollectiveMainloopBwdSm90ILi2ELi2ELi2EN4cute5tupleIJNS5_1CILi1EEES8_S8_EEENS6_IJNS7_ILi128EEESA_NS7_ILi64EEEEEENS_10bfloat16_tEfNS_4arch4Sm90ELb0ELb1ELb0ELb0ELb1ELb1ELb0ELb0ELi2ELi1ELi2ELi2ELb0EEENS1_24CollectiveEpilogueBwdGQAISC_fSF_Li256ELb0ELb1EEENS1_19SingleTileSchedulerILb0ELb0ELb0ELi128EEEEEEEEEvNT_6ParamsE,@function
        .size           _ZN7cutlass13device_kernelIN5flash11enable_sm90INS1_16FlashAttnBwdSm90INS1_25CollectiveMainloopBwdSm90ILi2ELi2ELi2EN4cute5tupleIJNS5_1CILi1EEES8_S8_EEENS6_IJNS7_ILi128EEESA_NS7_ILi64EEEEEENS_10bfloat16_tEfNS_4arch4Sm90ELb0ELb1ELb0ELb0ELb1ELb1ELb0ELb0ELi2ELi1ELi2ELi2ELb0EEENS1_24CollectiveEpilogueBwdGQAISC_fSF_Li256ELb0ELb1EEENS1_19SingleTileSchedulerILb0ELb0ELb0ELi128EEEEEEEEEvNT_6ParamsE,(.L_x_3704 - _ZN7cutlass13device_kernelIN5flash11enable_sm90INS1_16FlashAttnBwdSm90INS1_25CollectiveMainloopBwdSm90ILi2ELi2ELi2EN4cute5tupleIJNS5_1CILi1EEES8_S8_EEENS6_IJNS7_ILi128EEESA_NS7_ILi64EEEEEENS_10bfloat16_tEfNS_4arch4Sm90ELb0ELb1ELb0ELb0ELb1ELb1ELb0ELb0ELi2ELi1ELi2ELi2ELb0EEENS1_24CollectiveEpilogueBwdGQAISC_fSF_Li256ELb0ELb1EEENS1_19SingleTileSchedulerILb0ELb0ELb0ELi128EEEEEEEEEvNT_6ParamsE)
        .other          _ZN7cutlass13device_kernelIN5flash11enable_sm90INS1_16FlashAttnBwdSm90INS1_25CollectiveMainloopBwdSm90ILi2ELi2ELi2EN4cute5tupleIJNS5_1CILi1EEES8_S8_EEENS6_IJNS7_ILi128EEESA_NS7_ILi64EEEEEENS_10bfloat16_tEfNS_4arch4Sm90ELb0ELb1ELb0ELb0ELb1ELb1ELb0ELb0ELi2ELi1ELi2ELi2ELb0EEENS1_24CollectiveEpilogueBwdGQAISC_fSF_Li256ELb0ELb1EEENS1_19SingleTileSchedulerILb0ELb0ELb0ELi128EEEEEEEEEvNT_6ParamsE,@"STO_CUDA_ENTRY STV_DEFAULT"
_ZN7cutlass13device_kernelIN5flash11enable_sm90INS1_16FlashAttnBwdSm90INS1_25CollectiveMainloopBwdSm90ILi2ELi2ELi2EN4cute5tupleIJNS5_1CILi1EEES8_S8_EEENS6_IJNS7_ILi128EEESA_NS7_ILi64EEEEEENS_10bfloat16_tEfNS_4arch4Sm90ELb0ELb1ELb0ELb0ELb1ELb1ELb0ELb0ELi2ELi1ELi2ELi2ELb0EEENS1_24CollectiveEpilogueBwdGQAISC_fSF_Li256ELb0ELb1EEENS1_19SingleTileSchedulerILb0ELb0ELb0ELi128EEEEEEEEEvNT_6ParamsE:
        /* <DEDUP_REMOVED lines=24> */
.L_x_1492:
[----:B------:R-:W-:Y:S05]  /*0180*/  BSYNC B0 ;  /* 0x0000000000007941 */ /* 0x000fea0003800000 */
.L_x_1491:
        /* <DEDUP_REMOVED lines=37> */
.L_x_1493:
        /* <DEDUP_REMOVED lines=22> */
.L_x_1494:
[----:B------:R-:W-:Y:S01]  /*0540*/  PLOP3.LUT P0, PT, PT, PT, UP0, 0x80, 0x0 ;  /* 0x000000000000781c */ /* 0x000fe20003f0f008 */
[----:B------:R-:W-:Y:S01]  /*0550*/  NOP ;  /* 0x0000000000007918 */ /* 0x000fe20000000000 */
[----:B------:R-:W-:Y:S01]  /*0560*/  ULDC.64 UR38, c[0x0][0x208] ;  /* 0x0000820000267ab9 */ /* 0x000fe20000000a00 */
[----:B------:R-:W-:Y:S01]  /*0570*/  BSSY B6, `(.L_x_1495) ;  /* 0x000113b000067945 */ /* 0x000fe20003800000 */
[----:B-12-4-:R-:W-:Y:S09]  /*0580*/  BAR.SYNC.DEFER_BLOCKING 0x0 ;  /* 0x0000000000007b1d */ /* 0x016ff20000010000 */
[----:B------:R-:W-:Y:S05]  /*0590*/  @!P0 BRA `(.L_x_1496) ;  /* 0x000000d800bc8947 */ /* 0x000fea0003800000 */
.L_x_1497:
        /* <DEDUP_REMOVED lines=71> */
.L_x_1499:
        /* <DEDUP_REMOVED lines=28> */
.L_x_1502:
        /* <DEDUP_REMOVED lines=15> */
.L_x_1501:
        /* <DEDUP_REMOVED lines=22> */
.L_x_1504:
        /* <DEDUP_REMOVED lines=15> */
.L_x_1503:
[----:B------:R-:W-:Y:S01]  /*0f10*/  SHF.R.S32.HI R5, RZ, 0x1f, R16 ;  /* 0x0000001fff057819 */ /* 0x000fe20000011410 */
[----:B------:R-:W-:-:S03]  /*0f20*/  UMOV UR4, 0xffffffff ;  /* 0xffffffff00047882 */ /* 0x000fc60000000000 */
[----:B------:R-:W-:-:S04]  /*0f30*/  LEA.HI R0, R5, R16, RZ, 0x7 ;  /* 0x0000001005007211 */ /* 0x000fc800078f38ff */
[----:B------:R-:W-:Y:S01]  /*0f40*/  SHF.R.S32.HI R10, RZ, 0x7, R0 ;  /* 0x00000007ff0a7819 */ /* 0x000fe20000011400 */
[----:B------:R-:W-:Y:S06]  /*0f50*/  BRA.DIV UR4, `(.L_x_1505) ;  /* 0x0000010a04787947 */ /* 0x000fec000b800000 */
[----:B------:R1:W2:Y:S02]  /*0f60*/  SHFL.IDX PT, R14, R10, RZ, 0x1f ;  /* 0x00001fff0a0e7589 */ /* 0x0002a400000e0000 */
.L_x_1642:
        /* <DEDUP_REMOVED lines=23> */
.L_x_1506:
        /* <DEDUP_REMOVED lines=160> */
.L_x_1519:
[----:B------:R-:W-:-:S06]  /*1ae0*/  ULOP3.LUT UR4, UR36, 0x1, URZ, 0xfc, !UPT ;  /* 0x0000000124047892 */ /* 0x000fcc000f8efc3f */
[----:B-1----:R-:W-:-:S05]  /*1af0*/  IMAD.U32 R8, RZ, RZ, UR4 ;  /* 0x00000004ff087e24 */ /* 0x002fca000f8e00ff */
[----:B------:R-:W-:-:S13]  /*1b00*/  ISETP.NE.AND P6, PT, R8, 0x3, PT ;  /* 0x000000030800780c */ /* 0x000fda0003fc5270 */
[----:B------:R-:W-:Y:S05]  /*1b10*/  @!P6 BRA `(.L_x_1509) ;  /* 0x000000000004e947 */ /* 0x000fea0003800000 */
[----:B------:R-:W-:Y:S01]  /*1b20*/  BPT.TRAP 0x1 ;  /* 0x000000040000795c */ /* 0x000fe20000300000 */
.L_x_1509:
[----:B------:R-:W-:Y:S01]  /*1b30*/  IMAD R8, R0, 0x8, R222 ;  /* 0x0000000800087824 */ /* 0x000fe200078e02de */
[----:B------:R-:W-:-:S04]  /*1b40*/  SHF.L.U32 R21, R4, 0x1f, RZ ;  /* 0x0000001f04157819 */ /* 0x000fc800000006ff */
[----:B------:R1:W2:Y:S01]  /*1b50*/  SYNCS.PHASECHK.TRANS64.TRYWAIT P0, [R8+URZ+0x30c10], R21 ;  /* 0x030c1015080075a7 */ /* 0x0002a2000800017f */
[----:B------:R-:W-:Y:S05]  /*1b60*/  @!P6 BRA `(.L_x_1510) ;  /* 0x000000000004e947 */ /* 0x000fea0003800000 */
[----:B------:R-:W-:Y:S01]  /*1b70*/  BPT.TRAP 0x1 ;  /* 0x000000040000795c */ /* 0x000fe20000300000 */
.L_x_1510:
[----:B------:R-:W-:-:S05]  /*1b80*/  VIADD R9, R222, 0x10000 ;  /* 0x00010000de097836 */ /* 0x000fca0000000000 */
[----:B------:R-:W-:-:S04]  /*1b90*/  SHF.R.U32.HI R9, RZ, 0x4, R9 ;  /* 0x00000004ff097819 */ /* 0x000fc80000011609 */
[----:B------:R-:W-:Y:S01]  /*1ba0*/  LOP3.LUT R9, R9, 0x3fff, RZ, 0xc0, !PT ;  /* 0x00003fff09097812 */ /* 0x000fe200078ec0ff */
[----:B--2---:R-:W-:Y:S06]  /*1bb0*/  @P0 BRA `(.L_x_1511) ;  /* 0x0000000000080947 */ /* 0x004fec0003800000 */
[----:B------:R-:W2:Y:S02]  /*1bc0*/  SYNCS.PHASECHK.TRANS64.TRYWAIT P0, [R8+URZ+0x30c10], R21 ;  /* 0x030c1015080075a7 */ /* 0x000ea4000800017f */
[----:B--2---:R-:W-:Y:S05]  /*1bd0*/  @!P0 BRA `(.L_x_1512) ;  /* 0x000000fc008c8947 */ /* 0x004fea0003800000 */
.L_x_1511:
        /* <DEDUP_REMOVED lines=60> */
.L_x_1513:
[----:B------:R1:W1:Y:S01]  /*1fa0*/  SYNCS.PHASECHK.TRANS64.TRYWAIT P0, [R8+URZ+0x30c30], R21 ;  /* 0x030c3015080075a7 */ /* 0x000262000800017f */
[----:B------:R-:W-:Y:S05]  /*1fb0*/  @!P6 BRA `(.L_x_1514) ;  /* 0x000000000004e947 */ /* 0x000fea0003800000 */
[----:B------:R-:W-:Y:S01]  /*1fc0*/  BPT.TRAP 0x1 ;  /* 0x000000040000795c */ /* 0x000fe20000300000 */
.L_x_1514:
[----:B------:R-:W-:-:S05]  /*1fd0*/  VIADD R13, R222, 0x18000 ;  /* 0x00018000de0d7836 */ /* 0x000fca0000000000 */
[----:B------:R-:W-:-:S04]  /*1fe0*/  SHF.R.U32.HI R13, RZ, 0x4, R13 ;  /* 0x00000004ff0d7819 */ /* 0x000fc8000001160d */
[----:B------:R-:W-:-:S04]  /*1ff0*/  LOP3.LUT R13, R13, 0x3fff, RZ, 0xc0, !PT ;  /* 0x00003fff0d0d7812 */ /* 0x000fc800078ec0ff */
[----:B------:R-:W-:Y:S01]  /*2000*/  LOP3.LUT R19, R13, 0x10000, RZ, 0xfc, !PT ;  /* 0x000100000d137812 */ /* 0x000fe200078efcff */
[----:B-1----:R-:W-:Y:S06]  /*2010*/  @P0 BRA `(.L_x_1515) ;  /* 0x0000000000080947 */ /* 0x002fec0003800000 */
[----:B------:R-:W1:Y:S02]  /*2020*/  SYNCS.PHASECHK.TRANS64.TRYWAIT P0, [R8+URZ+0x30c30], R21 ;  /* 0x030c3015080075a7 */ /* 0x000e64000800017f */
[----:B-1----:R-:W-:Y:S05]  /*2030*/  @!P0 BRA `(.L_x_1516) ;  /* 0x000000f800888947 */ /* 0x002fea0003800000 */
.L_x_1515:
        /* <DEDUP_REMOVED lines=767> */
.L_x_1517:
        /* <DEDUP_REMOVED lines=68> */
.L_x_1518:
        /* <DEDUP_REMOVED lines=11> */
.L_x_1508:
        /* <DEDUP_REMOVED lines=128> */
.L_x_1531:
[----:B------:R-:W-:-:S05]  /*5d20*/  IMAD.U32 R6, RZ, RZ, UR36 ;  /* 0x00000024ff067e24 */ /* 0x000fca000f8e00ff */
[----:B------:R-:W-:-:S04]  /*5d30*/  LOP3.LUT R6, R6, 0x1, RZ, 0xfc, !PT ;  /* 0x0000000106067812 */ /* 0x000fc800078efcff */
[----:B------:R-:W-:-:S13]  /*5d40*/  ISETP.NE.AND P0, PT, R6, 0x3, PT ;  /* 0x000000030600780c */ /* 0x000fda0003f05270 */
[----:B------:R-:W-:Y:S05]  /*5d50*/  @!P0 BRA `(.L_x_1521) ;  /* 0x0000000000048947 */ /* 0x000fea0003800000 */
[----:B------:R-:W-:Y:S01]  /*5d60*/  BPT.TRAP 0x1 ;  /* 0x000000040000795c */ /* 0x000fe20000300000 */
.L_x_1521:
[----:B------:R-:W-:Y:S01]  /*5d70*/  IMAD R6, R0, 0x8, R222 ;  /* 0x0000000800067824 */ /* 0x000fe200078e02de */
[----:B-1----:R-:W-:-:S04]  /*5d80*/  SHF.L.U32 R11, R4, 0x1f, RZ ;  /* 0x0000001f040b7819 */ /* 0x002fc800000006ff */
[----:B------:R1:W2:Y:S01]  /*5d90*/  SYNCS.PHASECHK.TRANS64.TRYWAIT P1, [R6+URZ+0x30c10], R11 ;  /* 0x030c100b060075a7 */ /* 0x0002a2000802017f */
[----:B------:R-:W-:Y:S05]  /*5da0*/  @!P0 BRA `(.L_x_1522) ;  /* 0x0000000000048947 */ /* 0x000fea0003800000 */
[----:B------:R-:W-:Y:S01]  /*5db0*/  BPT.TRAP 0x1 ;  /* 0x000000040000795c */ /* 0x000fe20000300000 */
.L_x_1522:
[----:B------:R-:W-:-:S05]  /*5dc0*/  VIADD R7, R222, 0x10000 ;  /* 0x00010000de077836 */ /* 0x000fca0000000000 */
[----:B------:R-:W-:-:S04]  /*5dd0*/  SHF.R.U32.HI R7, RZ, 0x4, R7 ;  /* 0x00000004ff077819 */ /* 0x000fc80000011607 */
[----:B------:R-:W-:-:S04]  /*5de0*/  LOP3.LUT R220, R7, 0x3fff, RZ, 0xc0, !PT ;  /* 0x00003fff07dc7812 */ /* 0x000fc800078ec0ff */
[----:B------:R-:W-:Y:S01]  /*5df0*/  LOP3.LUT R7, R220, 0x10000, RZ, 0xfc, !PT ;  /* 0x00010000dc077812 */ /* 0x000fe200078efcff */
[----:B--2---:R-:W-:Y:S06]  /*5e00*/  @P1 BRA `(.L_x_1523) ;  /* 0x0000000000081947 */ /* 0x004fec0003800000 */
[----:B------:R-:W2:Y:S02]  /*5e10*/  SYNCS.PHASECHK.TRANS64.TRYWAIT P1, [R6+URZ+0x30c10], R11 ;  /* 0x030c100b060075a7 */ /* 0x000ea4000802017f */
[----:B--2---:R-:W-:Y:S05]  /*5e20*/  @!P1 BRA `(.L_x_1524) ;  /* 0x000000bc00209947 */ /* 0x004fea0003800000 */
.L_x_1523:
        /* <DEDUP_REMOVED lines=62> */
.L_x_1525:
[----:B------:R1:W1:Y:S01]  /*6210*/  SYNCS.PHASECHK.TRANS64.TRYWAIT P1, [R6+URZ+0x30c30], R11 ;  /* 0x030c300b060075a7 */ /* 0x000262000802017f */
[----:B------:R-:W-:Y:S05]  /*6220*/  @!P0 BRA `(.L_x_1526) ;  /* 0x0000000000048947 */ /* 0x000fea0003800000 */
[----:B------:R-:W-:Y:S01]  /*6230*/  BPT.TRAP 0x1 ;  /* 0x000000040000795c */ /* 0x000fe20000300000 */
.L_x_1526:
        /* <DEDUP_REMOVED lines=8> */
.L_x_1527:
        /* <DEDUP_REMOVED lines=629> */
.L_x_1529:
        /* <DEDUP_REMOVED lines=70> */
.L_x_1530:
        /* <DEDUP_REMOVED lines=12> */
.L_x_1520:
        /* <DEDUP_REMOVED lines=121> */
.L_x_1543:
[----:B------:R-:W-:-:S05]  /*96c0*/  IMAD.U32 R7, RZ, RZ, UR36 ;  /* 0x00000024ff077e24 */ /* 0x000fca000f8e00ff */
[----:B------:R-:W-:-:S04]  /*96d0*/  LOP3.LUT R7, R7, 0x1, RZ, 0xfc, !PT ;  /* 0x0000000107077812 */ /* 0x000fc800078efcff */
[----:B------:R-:W-:-:S13]  /*96e0*/  ISETP.NE.AND P6, PT, R7, 0x3, PT ;  /* 0x000000030700780c */ /* 0x000fda0003fc5270 */
[----:B--2---:R-:W-:Y:S05]  /*96f0*/  @!P6 BRA `(.L_x_1533) ;  /* 0x000000000004e947 */ /* 0x004fea0003800000 */
[----:B------:R-:W-:Y:S01]  /*9700*/  BPT.TRAP 0x1 ;  /* 0x000000040000795c */ /* 0x000fe20000300000 */
.L_x_1533:
[----:B------:R-:W-:Y:S01]  /*9710*/  IMAD R7, R0, 0x8, R222 ;  /* 0x0000000800077824 */ /* 0x000fe200078e02de */
[----:B------:R-:W-:-:S04]  /*9720*/  SHF.L.U32 R18, R4, 0x1f, RZ ;  /* 0x0000001f04127819 */ /* 0x000fc800000006ff */
[----:B------:R1:W2:Y:S01]  /*9730*/  SYNCS.PHASECHK.TRANS64.TRYWAIT P0, [R7+URZ+0x30c10], R18 ;  /* 0x030c1012070075a7 */ /* 0x0002a2000800017f */
[----:B------:R-:W-:Y:S05]  /*9740*/  @!P6 BRA `(.L_x_1534) ;  /* 0x000000000004e947 */ /* 0x000fea0003800000 */
[----:B------:R-:W-:Y:S01]  /*9750*/  BPT.TRAP 0x1 ;  /* 0x000000040000795c */ /* 0x000fe20000300000 */
.L_x_1534:
[----:B---3--:R-:W-:-:S05]  /*9760*/  VIADD R8, R222, 0x10000 ;  /* 0x00010000de087836 */ /* 0x008fca0000000000 */
[----:B------:R-:W-:-:S04]  /*9770*/  SHF.R.U32.HI R8, RZ, 0x4, R8 ;  /* 0x00000004ff087819 */ /* 0x000fc80000011608 */
[----:B------:R-:W-:-:S04]  /*9780*/  LOP3.LUT R8, R8, 0x3fff, RZ, 0xc0, !PT ;  /* 0x00003fff08087812 */ /* 0x000fc800078ec0ff */
[----:B------:R-:W-:Y:S01]  /*9790*/  LOP3.LUT R9, R8, 0x10000, RZ, 0xfc, !PT ;  /* 0x0001000008097812 */ /* 0x000fe200078efcff */
[----:B--2---:R-:W-:Y:S06]  /*97a0*/  @P0 BRA `(.L_x_1535) ;  /* 0x0000000000080947 */ /* 0x004fec0003800000 */
[----:B------:R-:W2:Y:S02]  /*97b0*/  SYNCS.PHASECHK.TRANS64.TRYWAIT P0, [R7+URZ+0x30c10], R18 ;  /* 0x030c1012070075a7 */ /* 0x000ea4000800017f */
[----:B--2---:R-:W-:Y:S05]  /*97c0*/  @!P0 BRA `(.L_x_1536) ;  /* 0x0000008000e08947 */ /* 0x004fea0003800000 */
.L_x_1535:
        /* <DEDUP_REMOVED lines=63> */
.L_x_1537:
[----:B------:R1:W1:Y:S01]  /*9bc0*/  SYNCS.PHASECHK.TRANS64.TRYWAIT P0, [R7+URZ+0x30c30], R18 ;  /* 0x030c3012070075a7 */ /* 0x000262000800017f */
[----:B------:R-:W-:Y:S05]  /*9bd0*/  @!P6 BRA `(.L_x_1538) ;  /* 0x000000000004e947 */ /* 0x000fea0003800000 */
[----:B------:R-:W-:Y:S01]  /*9be0*/  BPT.TRAP 0x1 ;  /* 0x000000040000795c */ /* 0x000fe20000300000 */
.L_x_1538:
        /* <DEDUP_REMOVED lines=8> */
.L_x_1539:
        /* <DEDUP_REMOVED lines=779> */
.L_x_1541:
        /* <DEDUP_REMOVED lines=70> */
.L_x_1542:
        /* <DEDUP_REMOVED lines=12> */
.L_x_1532:
        /* <DEDUP_REMOVED lines=34> */
.L_x_1500:
[----:B------:R-:W-:Y:S05]  /*d460*/  @P0 BRA `(.L_x_1498) ;  /* 0x00000044002c0947 */ /* 0x000fea0003800000 */
[----:B------:R-:W1:Y:S01]  /*d470*/  LDC R17, c[0x0][0x850] ;  /* 0x00021400ff117b82 */ /* 0x000e620000000800 */
[----:B------:R-:W3:Y:S01]  /*d480*/  S2R R14, SR_TID.X ;  /* 0x00000000000e7919 */ /* 0x000ee20000002100 */
[----:B------:R-:W-:Y:S01]  /*d490*/  MOV R4, 0x400 ;  /* 0x0000040000047802 */ /* 0x000fe20000000f00 */
[----:B------:R-:W-:Y:S01]  /*d4a0*/  ULDC.64 UR4, c[0x0][0x818] ;  /* 0x0002060000047ab9 */ /* 0x000fe20000000a00 */
[----:B------:R-:W-:Y:S01]  /*d4b0*/  ULDC.64 UR6, c[0x0][0x840] ;  /* 0x0002100000067ab9 */ /* 0x000fe20000000a00 */
[----:B------:R-:W4:Y:S01]  /*d4c0*/  S2R R10, SR_CTAID.Y ;  /* 0x00000000000a7919 */ /* 0x000f220000002600 */
[----:B--2---:R-:W2:Y:S01]  /*d4d0*/  S2R R9, SR_CgaCtaId ;  /* 0x0000000000097919 */ /* 0x004ea20000008800 */
[----:B------:R-:W5:Y:S01]  /*d4e0*/  S2R R12, SR_CTAID.X ;  /* 0x00000000000c7919 */ /* 0x000f620000002500 */
[----:B------:R-:W5:Y:S01]  /*d4f0*/  S2R R21, SR_CTAID.Z ;  /* 0x0000000000157919 */ /* 0x000f620000002700 */
[----:B-1----:R-:W-:Y:S01]  /*d500*/  ISETP.NE.AND P0, PT, R17, 0x1, PT ;  /* 0x000000011100780c */ /* 0x002fe20003f05270 */
[----:B---3--:R-:W-:-:S12]  /*d510*/  VIADD R19, R14, 0xffffff80 ;  /* 0xffffff800e137836 */ /* 0x008fd80000000000 */
[----:B------:R-:W1:Y:S01]  /*d520*/  @P0 LDC R3, c[0x0][0x854] ;  /* 0x00021500ff030b82 */ /* 0x000e620000000800 */
[----:B----4-:R-:W-:Y:S01]  /*d530*/  IMAD.MOV.U32 R7, RZ, RZ, R10 ;  /* 0x000000ffff077224 */ /* 0x010fe200078e000a */
[----:B------:R-:W-:Y:S02]  /*d540*/  SHF.R.S32.HI R2, RZ, 0x1f, R19 ;  /* 0x0000001fff027819 */ /* 0x000fe40000011413 */
[----:B--2---:R-:W-:Y:S02]  /*d550*/  LEA R23, R9, R4, 0x18 ;  /* 0x0000000409177211 */ /* 0x004fe400078ec0ff */
[----:B------:R-:W-:Y:S02]  /*d560*/  LEA.HI R2, R2, R19, RZ, 0x7 ;  /* 0x0000001302027211 */ /* 0x000fe400078f38ff */
[----:B------:R-:W2:Y:S01]  /*d570*/  @P0 LDC R5, c[0x0][0x858] ;  /* 0x00021600ff050b82 */ /* 0x000ea20000000800 */
[----:B-----5:R-:W-:Y:S02]  /*d580*/  IMAD.SHL.U32 R4, R12, 0x2000, RZ ;  /* 0x000020000c047824 */ /* 0x020fe400078e00ff */
[----:B-1----:R-:W-:-:S05]  /*d590*/  @P0 IMAD.HI.U32 R0, R10, R3, RZ ;  /* 0x000000030a000227 */ /* 0x002fca00078e00ff */
[----:B--2---:R-:W-:Y:S02]  /*d5a0*/  @P0 SHF.R.U32.HI R7, RZ, R5, R0 ;  /* 0x00000005ff070219 */ /* 0x004fe40000011600 */
[C---:B------:R-:W-:Y:S01]  /*d5b0*/  LOP3.LUT R0, R2.reuse, 0xfffff80, RZ, 0xc0, !PT ;  /* 0x0fffff8002007812 */ /* 0x040fe200078ec0ff */
[----:B------:R-:W-:Y:S01]  /*d5c0*/  IMAD.SHL.U32 R2, R2, 0x20, RZ ;  /* 0x0000002002027824 */ /* 0x000fe200078e00ff */
[----:B------:R-:W-:Y:S02]  /*d5d0*/  SHF.R.S32.HI R11, RZ, 0x1f, R7 ;  /* 0x0000001fff0b7819 */ /* 0x000fe40000011407 */
[----:B------:R-:W-:Y:S01]  /*d5e0*/  SHF.R.S32.HI R5, RZ, 0x1f, R4 ;  /* 0x0000001fff057819 */ /* 0x000fe20000011404 */
[----:B------:R-:W-:Y:S01]  /*d5f0*/  IMAD.IADD R0, R19, 0x1, -R0 ;  /* 0x0000000113007824 */ /* 0x000fe200078e0a00 */
[----:B------:R-:W-:Y:S01]  /*d600*/  LOP3.LUT R9, R2, 0x3ffff000, RZ, 0xc0, !PT ;  /* 0x3ffff00002097812 */ /* 0x000fe200078ec0ff */
[C---:B------:R-:W-:Y:S02]  /*d610*/  IMAD R6, R11.reuse, UR4, RZ ;  /* 0x000000040b067c24 */ /* 0x040fe4000f8e02ff */
[----:B------:R-:W-:-:S02]  /*d620*/  IMAD R8, R11, UR6, RZ ;  /* 0x000000060b087c24 */ /* 0x000fc4000f8e02ff */
[C---:B------:R-:W-:Y:S01]  /*d630*/  IMAD R13, R7.reuse, UR5, R6 ;  /* 0x00000005070d7c24 */ /* 0x040fe2000f8e0206 */
[----:B------:R-:W-:Y:S01]  /*d640*/  SHF.R.S32.HI R6, RZ, 0x1f, R21 ;  /* 0x0000001fff067819 */ /* 0x000fe20000011415 */
[----:B------:R-:W-:Y:S01]  /*d650*/  IMAD.WIDE.U32 R2, R7, UR4, R4 ;  /* 0x0000000407027c25 */ /* 0x000fe2000f8e0004 */
[----:B------:R-:W-:-:S03]  /*d660*/  ULDC.64 UR4, c[0x0][0x820] ;  /* 0x0002080000047ab9 */ /* 0x000fc60000000a00 */
[----:B------:R-:W-:-:S04]  /*d670*/  IMAD.WIDE.U32 R4, R7, UR6, R4 ;  /* 0x0000000607047c25 */ /* 0x000fc8000f8e0004 */
[----:B------:R-:W-:Y:S01]  /*d680*/  IMAD R15, R7, UR7, R8 ;  /* 0x00000007070f7c24 */ /* 0x000fe2000f8e0208 */
[----:B------:R-:W-:Y:S01]  /*d690*/  ULDC.64 UR6, c[0x0][0x848] ;  /* 0x0002120000067ab9 */ /* 0x000fe20000000a00 */
[C---:B------:R-:W-:Y:S02]  /*d6a0*/  IMAD R8, R6.reuse, UR4, RZ ;  /* 0x0000000406087c24 */ /* 0x040fe4000f8e02ff */
[----:B------:R-:W-:Y:S02]  /*d6b0*/  IMAD.IADD R3, R3, 0x1, R13 ;  /* 0x0000000103037824 */ /* 0x000fe400078e020d */
[----:B------:R-:W-:Y:S02]  /*d6c0*/  IMAD.IADD R5, R5, 0x1, R15 ;  /* 0x0000000105057824 */ /* 0x000fe400078e020f */
[----:B------:R-:W-:Y:S02]  /*d6d0*/  IMAD R6, R6, UR6, RZ ;  /* 0x0000000606067c24 */ /* 0x000fe4000f8e02ff */
[----:B------:R-:W-:-:S02]  /*d6e0*/  IMAD R0, R0, 0x4, R9 ;  /* 0x0000000400007824 */ /* 0x000fc400078e0209 */
[C---:B------:R-:W-:Y:S02]  /*d6f0*/  IMAD R13, R21.reuse, UR5, R8 ;  /* 0x00000005150d7c24 */ /* 0x040fe4000f8e0208 */
[----:B------:R-:W-:-:S04]  /*d700*/  IMAD.WIDE.U32 R2, R21, UR4, R2 ;  /* 0x0000000415027c25 */ /* 0x000fc8000f8e0002 */
[C---:B------:R-:W-:Y:S02]  /*d710*/  IMAD R9, R21.reuse, UR7, R6 ;  /* 0x0000000715097c24 */ /* 0x040fe4000f8e0206 */
[----:B------:R-:W-:Y:S01]  /*d720*/  IMAD.WIDE.U32 R4, R21, UR6, R4 ;  /* 0x0000000615047c25 */ /* 0x000fe2000f8e0004 */
[----:B------:R-:W-:Y:S05]  /*d730*/  WARPSYNC.ALL ;  /* 0x0000000000007948 */ /* 0x000fea0003800000 */
[----:B------:R-:W-:Y:S02]  /*d740*/  IMAD R0, R0, 0x4, R23 ;  /* 0x0000000400007824 */ /* 0x000fe400078e0217 */
[----:B------:R-:W-:-:S02]  /*d750*/  IMAD.IADD R13, R3, 0x1, R13 ;  /* 0x00000001030d7824 */ /* 0x000fc400078e020d */
[----:B------:R-:W-:Y:S01]  /*d760*/  IMAD.IADD R9, R5, 0x1, R9 ;  /* 0x0000000105097824 */ /* 0x000fe200078e0209 */
[----:B------:R-:W-:Y:S01]  /*d770*/  BAR.SYNC.DEFER_BLOCKING 0x1, 0x100 ;  /* 0x0044000000007b1d */ /* 0x000fe20000010000 */
[----:B------:R-:W-:Y:S02]  /*d780*/  ISETP.NE.AND P0, PT, R19, RZ, PT ;  /* 0x000000ff1300720c */ /* 0x000fe40003f05270 */
[----:B------:R-:W-:-:S03]  /*d790*/  ISETP.NE.AND P1, PT, R14, 0x80, PT ;  /* 0x000000800e00780c */ /* 0x000fc60003f25270 */
        /* <DEDUP_REMOVED lines=10> */
[----:B------:R-:W-:Y:S02]  /*d840*/  IADD3 R6, P2, P3, R8, R6, R7 ;  /* 0x0000000608067210 */ /* 0x000fe40007b5e007 */
[----:B------:R-:W-:Y:S01]  /*d850*/  SHF.R.S32.HI R8, RZ, 0x1f, R8 ;  /* 0x0000001fff087819 */ /* 0x000fe20000011408 */
[----:B------:R3:W-:Y:S03]  /*d860*/  STS.128 [R0], R184 ;  /* 0x000000b800007388 */ /* 0x0007e60000000c00 */
[----:B------:R-:W-:Y:S01]  /*d870*/  IADD3.X R11, R8, R12, R11, P2, P3 ;  /* 0x0000000c080b7210 */ /* 0x000fe200017e640b */
[C---:B------:R-:W-:Y:S01]  /*d880*/  IMAD.SHL.U32 R12, R6.reuse, 0x4, RZ ;  /* 0x00000004060c7824 */ /* 0x040fe200078e00ff */
[----:B------:R3:W-:Y:S02]  /*d890*/  STS.128 [R0+0x800], R188 ;  /* 0x000800bc00007388 */ /* 0x0007e40000000c00 */
[----:B------:R-:W-:Y:S01]  /*d8a0*/  SHF.L.U64.HI R11, R6, 0x2, R11 ;  /* 0x00000002060b7819 */ /* 0x000fe2000001020b */
[----:B------:R-:W-:Y:S01]  /*d8b0*/  IMAD.MOV R8, RZ, RZ, -R7 ;  /* 0x000000ffff087224 */ /* 0x000fe200078e0a07 */
[----:B------:R-:W-:Y:S01]  /*d8c0*/  IADD3 R6, P4, R12, UR4, RZ ;  /* 0x000000040c067c10 */ /* 0x000fe2000ff9e0ff */
[----:B------:R3:W-:Y:S01]  /*d8d0*/  STS.128 [R0+0x1000], R192 ;  /* 0x001000c000007388 */ /* 0x0007e20000000c00 */
[----:B-1----:R-:W-:Y:S01]  /*d8e0*/  LEA R14, P2, R2, R14, 0x2 ;  /* 0x0000000e020e7211 */ /* 0x002fe200078410ff */
[----:B------:R-:W-:Y:S01]  /*d8f0*/  IMAD R17, R17, R8, R10 ;  /* 0x0000000811117224 */ /* 0x000fe200078e020a */
        /* <DEDUP_REMOVED lines=8> */
.L_x_1546:
[----:B------:R-:W2:Y:S04]  /*d980*/  LDG.E.STRONG.GPU R8, desc[UR38][R6.64] ;  /* 0x0000002606087981 */ /* 0x000ea8000c1ef900 */
[----:B--2---:R-:W-:Y:S01]  /*d990*/  CCTL.IVALL ;  /* 0x00000000ff00798f */ /* 0x004fe20002000000 */
[----:B------:R-:W-:Y:S05]  /*d9a0*/  YIELD ;  /* 0x0000000000007946 */ /* 0x000fea0003800000 */
[----:B------:R-:W-:-:S13]  /*d9b0*/  ISETP.NE.AND P0, PT, R8, R17, PT ;  /* 0x000000110800720c */ /* 0x000fda0003f05270 */
[----:B------:R-:W-:Y:S05]  /*d9c0*/  @P0 BRA `(.L_x_1546) ;  /* 0xfffffffc00ec0947 */ /* 0x000fea000383ffff */
.L_x_1545:
[----:B------:R-:W-:Y:S05]  /*d9d0*/  BSYNC B0 ;  /* 0x0000000000007941 */ /* 0x000fea0003800000 */
.L_x_1544:
[----:B------:R-:W-:Y:S01]  /*d9e0*/  UMOV UR4, 0xffffffff ;  /* 0xffffffff00047882 */ /* 0x000fe20000000000 */
[----:B------:R-:W-:Y:S02]  /*d9f0*/  LEA.HI.X R13, R2, R15, R13, 0x2, P2 ;  /* 0x0000000f020d7211 */ /* 0x000fe400010f140d */
[----:B------:R-:W-:Y:S01]  /*da00*/  LEA.HI.X R9, R4, R19, R9, 0x2, P3 ;  /* 0x0000001304097211 */ /* 0x000fe200018f1409 */
[----:B------:R-:W-:Y:S06]  /*da10*/  BRA.DIV UR4, `(.L_x_1547) ;  /* 0x0000004204747947 */ /* 0x000fec000b800000 */
[----:B------:R-:W-:Y:S01]  /*da20*/  NOP ;  /* 0x0000000000007918 */ /* 0x000fe20000000000 */
.L_x_1645:
        /* <DEDUP_REMOVED lines=17> */
.L_x_1550:
[----:B------:R-:W-:Y:S01]  /*db40*/  @P0 ELECT P2, URZ, PT ;  /* 0x00000000003f082f */ /* 0x000fe20003840000 */
[----:B------:R1:W-:-:S12]  /*db50*/  UBLKRED.G.S.ADD.F32.RN [UR4], [UR6], UR7, desc[UR8] ;  /* 0x00000804060073bb */ /* 0x0003d800080a1407 */
[----:B------:R-:W-:Y:S02]  /*db60*/  @P2 PLOP3.LUT P0, PT, P2, PT, PT, 0x8, 0x0 ;  /* 0x000000000000281c */ /* 0x000fe4000170e170 */
[----:B------:R-:W-:-:S11]  /*db70*/  PLOP3.LUT P2, PT, PT, PT, PT, 0x8, 0x0 ;  /* 0x000000000000781c */ /* 0x000fd60003f4e170 */
[----:B-1----:R-:W-:Y:S05]  /*db80*/  @P0 BRA.U.ANY `(.L_x_1550) ;  /* 0xfffffffd00ec0947 */ /* 0x002fea000393ffff */
[----:B------:R0:W-:Y:S01]  /*db90*/  UTMACMDFLUSH ;  /* 0x00000000000079b7 */ /* 0x0001e20000000000 */
[----:B------:R-:W-:-:S04]  /*dba0*/  DEPBAR.LE SB0, 0x0 ;  /* 0x000080000000791a */ /* 0x000fc80000000000 */
.L_x_1549:
[----:B------:R-:W-:Y:S05]  /*dbb0*/  BSYNC B0 ;  /* 0x0000000000007941 */ /* 0x000fea0003800000 */
.L_x_1548:
        /* <DEDUP_REMOVED lines=14> */
.L_x_1552:
[----:B------:R-:W-:Y:S05]  /*dca0*/  BSYNC B0 ;  /* 0x0000000000007941 */ /* 0x000fea0003800000 */
.L_x_1551:
        /* <DEDUP_REMOVED lines=14> */
.L_x_1555:
[----:B-1-3--:R-:W2:Y:S04]  /*dd90*/  LDG.E.STRONG.GPU R0, desc[UR38][R2.64] ;  /* 0x0000002602007981 */ /* 0x00aea8000c1ef900 */
[----:B--2---:R-:W-:Y:S01]  /*dda0*/  CCTL.IVALL ;  /* 0x00000000ff00798f */ /* 0x004fe20002000000 */
[----:B------:R-:W-:Y:S05]  /*ddb0*/  YIELD ;  /* 0x0000000000007946 */ /* 0x000fea0003800000 */
[----:B------:R-:W-:-:S13]  /*ddc0*/  ISETP.NE.AND P0, PT, R0, R17, PT ;  /* 0x000000110000720c */ /* 0x000fda0003f05270 */
[----:B------:R-:W-:Y:S05]  /*ddd0*/  @P0 BRA `(.L_x_1555) ;  /* 0xfffffffc00ec0947 */ /* 0x000fea000383ffff */
.L_x_1554:
[----:B------:R-:W-:Y:S05]  /*dde0*/  BSYNC B0 ;  /* 0x0000000000007941 */ /* 0x000fea0003800000 */
.L_x_1553:
[----:B------:R-:W-:-:S03]  /*ddf0*/  UMOV UR4, 0xffffffff ;  /* 0xffffffff00047882 */ /* 0x000fc60000000000 */
[----:B------:R-:W-:Y:S05]  /*de00*/  BRA.DIV UR4, `(.L_x_1556) ;  /* 0x0000003e04947947 */ /* 0x000fea000b800000 */
[----:B------:R-:W-:Y:S01]  /*de10*/  NOP ;  /* 0x0000000000007918 */ /* 0x000fe20000000000 */
.L_x_1648:
        /* <DEDUP_REMOVED lines=17> */
.L_x_1559:
[----:B------:R-:W-:Y:S01]  /*df30*/  @P0 ELECT P2, URZ, PT ;  /* 0x00000000003f082f */ /* 0x000fe20003840000 */
[----:B------:R2:W-:-:S12]  /*df40*/  UBLKRED.G.S.ADD.F32.RN [UR4], [UR6], UR7, desc[UR8] ;  /* 0x00000804060073bb */ /* 0x0005d800080a1407 */
[----:B------:R-:W-:Y:S02]  /*df50*/  @P2 PLOP3.LUT P0, PT, P2, PT, PT, 0x8, 0x0 ;  /* 0x000000000000281c */ /* 0x000fe4000170e170 */
[----:B------:R-:W-:-:S11]  /*df60*/  PLOP3.LUT P2, PT, PT, PT, PT, 0x8, 0x0 ;  /* 0x000000000000781c */ /* 0x000fd60003f4e170 */
[----:B--2---:R-:W-:Y:S05]  /*df70*/  @P0 BRA.U.ANY `(.L_x_1559) ;  /* 0xfffffffd00ec0947 */ /* 0x004fea000393ffff */
[----:B------:R0:W-:Y:S01]  /*df80*/  UTMACMDFLUSH ;  /* 0x00000000000079b7 */ /* 0x0001e20000000000 */
[----:B------:R-:W-:-:S04]  /*df90*/  DEPBAR.LE SB0, 0x0 ;  /* 0x000080000000791a */ /* 0x000fc80000000000 */
.L_x_1558:
[----:B------:R-:W-:Y:S05]  /*dfa0*/  BSYNC B0 ;  /* 0x0000000000007941 */ /* 0x000fea0003800000 */
.L_x_1557:
        /* <DEDUP_REMOVED lines=14> */
.L_x_1496:
        /* <DEDUP_REMOVED lines=34> */
.L_x_1561:
[----:B------:R-:W-:-:S07]  /*e2b0*/  IMAD.U32 R9, RZ, RZ, UR5 ;  /* 0x00000005ff097e24 */ /* 0x000fce000f8e00ff */
.L_x_1562:
[----:B------:R-:W-:Y:S01]  /*e2c0*/  ULEA UR6, UR22, UR6, 0x7 ;  /* 0x0000000616067291 */ /* 0x000fe2000f8e383f */
[----:B------:R-:W-:Y:S01]  /*e2d0*/  ULDC UR4, c[0x0][0x290] ;  /* 0x0000a40000047ab9 */ /* 0x000fe20000000800 */
[----:B------:R-:W-:Y:S01]  /*e2e0*/  ULDC UR7, c[0x0][0x74c] ;  /* 0x0001d30000077ab9 */ /* 0x000fe20000000800 */
[----:B------:R-:W-:Y:S01]  /*e2f0*/  ULDC UR14, c[0x0][0x288] ;  /* 0x0000a200000e7ab9 */ /* 0x000fe20000000800 */
[----:B------:R-:W-:Y:S01]  /*e300*/  UIADD3 UR10, -UR7, UR6, -UR4 ;  /* 0x00000006070a7290 */ /* 0x000fe2000fffe904 */
[----:B------:R-:W-:-:S03]  /*e310*/  ELECT P0, URZ, PT ;  /* 0x00000000003f782f */ /* 0x000fc60003800000 */
[----:B------:R-:W-:Y:S01]  /*e320*/  USHF.R.S32.HI UR12, URZ, 0x1f, UR10 ;  /* 0x0000001f3f0c7899 */ /* 0x000fe2000801140a */
[----:B------:R-:W-:Y:S02]  /*e330*/  ULDC.64 UR6, c[0x0][0x2d8] ;  /* 0x0000b60000067ab9 */ /* 0x000fe40000000a00 */
[----:B------:R-:W-:Y:S02]  /*e340*/  UIMAD UR4, UR11, UR6, URZ ;  /* 0x000000060b0472a4 */ /* 0x000fe4000f8e023f */
[----:B------:R-:W-:Y:S02]  /*e350*/  ULEA.HI UR10, UR12, UR10, URZ, 0x7 ;  /* 0x0000000a0c0a7291 */ /* 0x000fe4000f8f383f */
[----:B------:R-:W-:Y:S02]  /*e360*/  UIMAD.WIDE.U32 UR8, UR16, UR6, URZ ;  /* 0x00000006100872a5 */ /* 0x000fe4000f8e003f */
[----:B------:R-:W-:Y:S02]  /*e370*/  UIMAD UR4, UR16, UR7, UR4 ;  /* 0x00000007100472a4 */ /* 0x000fe4000f8e0204 */
[----:B------:R-:W-:-:S02]  /*e380*/  USHF.R.S32.HI UR6, URZ, 0x1f, UR15 ;  /* 0x0000001f3f067899 */ /* 0x000fc4000801140f */
[----:B------:R-:W-:Y:S01]  /*e390*/  USHF.R.S32.HI UR7, URZ, 0x7, UR10 ;  /* 0x000000073f077899 */ /* 0x000fe2000801140a */
[----:B------:R-:W-:Y:S01]  /*e3a0*/  ULDC.64 UR12, c[0x0][0x2e0] ;  /* 0x0000b800000c7ab9 */ /* 0x000fe20000000a00 */
[----:B------:R-:W-:Y:S02]  /*e3b0*/  UIADD3 UR9, UR9, UR4, URZ ;  /* 0x0000000409097290 */ /* 0x000fe4000fffe03f */
[----:B------:R-:W-:Y:S02]  /*e3c0*/  UIMAD UR6, UR6, UR12, URZ ;  /* 0x0000000c060672a4 */ /* 0x000fe4000f8e023f */
[----:B------:R-:W-:Y:S02]  /*e3d0*/  UISETP.LT.AND UP0, UPT, URZ, UR7, UPT ;  /* 0x000000073f00728c */ /* 0x000fe4000bf01270 */
[----:B------:R-:W-:Y:S02]  /*e3e0*/  UIMAD UR4, UR15, UR13, UR6 ;  /* 0x0000000d0f0472a4 */ /* 0x000fe4000f8e0206 */
[----:B------:R-:W-:-:S02]  /*e3f0*/  USEL UR6, URZ, UR7, !UP0 ;  /* 0x000000073f067287 */ /* 0x000fc4000c000000 */
[----:B------:R-:W-:Y:S02]  /*e400*/  UIMAD UR10, UR15, UR14, URZ ;  /* 0x0000000e0f0a72a4 */ /* 0x000fe4000f8e023f */
[----:B------:R-:W-:Y:S02]  /*e410*/  UIMAD.WIDE.U32 UR8, UR15, UR12, UR8 ;  /* 0x0000000c0f0872a5 */ /* 0x000fe4000f8e0008 */
[----:B------:R-:W-:Y:S01]  /*e420*/  ISETP.GT.AND P1, PT, R9, UR6, PT ;  /* 0x0000000609007c0c */ /* 0x000fe2000bf24270 */
[----:B------:R-:W-:-:S04]  /*e430*/  UIADD3 UR7, UP0, UR10, UR16, URZ ;  /* 0x000000100a077290 */ /* 0x000fc8000ff1e03f */
        /* <DEDUP_REMOVED lines=22> */
.L_x_1567:
[----:B------:R-:W2:Y:S04]  /*e5a0*/  LDG.E.STRONG.GPU R0, desc[UR38][R2.64] ;  /* 0x0000002602007981 */ /* 0x000ea8000c1ef900 */
[----:B--2---:R-:W-:Y:S01]  /*e5b0*/  CCTL.IVALL ;  /* 0x00000000ff00798f */ /* 0x004fe20002000000 */
[----:B------:R-:W-:Y:S05]  /*e5c0*/  YIELD ;  /* 0x0000000000007946 */ /* 0x000fea0003800000 */
[----:B------:R-:W-:-:S13]  /*e5d0*/  ISETP.NE.AND P1, PT, R0, UR22, PT ;  /* 0x0000001600007c0c */ /* 0x000fda000bf25270 */
[----:B------:R-:W-:Y:S05]  /*e5e0*/  @P1 BRA `(.L_x_1567) ;  /* 0xfffffffc00ec1947 */ /* 0x000fea000383ffff */
.L_x_1566:
[----:B------:R-:W-:Y:S05]  /*e5f0*/  BSYNC B0 ;  /* 0x0000000000007941 */ /* 0x000fea0003800000 */
.L_x_1565:
[----:B------:R-:W-:-:S03]  /*e600*/  UMOV UR4, 0xffffffff ;  /* 0xffffffff00047882 */ /* 0x000fc60000000000 */
[----:B------:R-:W-:Y:S05]  /*e610*/  BRA.DIV UR4, `(.L_x_1568) ;  /* 0x0000003604ac7947 */ /* 0x000fea000b800000 */
[----:B------:R-:W-:Y:S01]  /*e620*/  NOP ;  /* 0x0000000000007918 */ /* 0x000fe20000000000 */
.L_x_1651:
        /* <DEDUP_REMOVED lines=22> */
.L_x_1570:
[----:B------:R-:W-:Y:S05]  /*e790*/  BSYNC B0 ;  /* 0x0000000000007941 */ /* 0x000fea0003800000 */
.L_x_1569:
        /* <DEDUP_REMOVED lines=20> */
.L_x_1572:
[----:B------:R-:W-:Y:S05]  /*e8e0*/  BSYNC B0 ;  /* 0x0000000000007941 */ /* 0x000fea0003800000 */
.L_x_1571:
[----:B------:R-:W-:Y:S06]  /*e8f0*/  BAR.ARV 0xa, 0xa0 ;  /* 0x0282800000007b1d */ /* 0x000fec0000002000 */
[----:B------:R-:W-:Y:S04]  /*e900*/  BSSY B0, `(.L_x_1573) ;  /* 0x0000003000007945 */ /* 0x000fe80003800000 */
[----:B------:R-:W-:Y:S05]  /*e910*/  @!P0 BRA `(.L_x_1574) ;  /* 0x0000000000048947 */ /* 0x000fea0003800000 */
[----:B------:R-:W-:-:S04]  /*e920*/  DEPBAR.LE SB0, 0x0 ;  /* 0x000080000000791a */ /* 0x000fc80000000000 */
.L_x_1574:
[----:B------:R-:W-:Y:S05]  /*e930*/  BSYNC B0 ;  /* 0x0000000000007941 */ /* 0x000fea0003800000 */
.L_x_1573:
        /* <DEDUP_REMOVED lines=19> */
.L_x_1576:
[----:B------:R-:W-:Y:S05]  /*ea70*/  BSYNC B0 ;  /* 0x0000000000007941 */ /* 0x000fea0003800000 */
.L_x_1575:
[----:B------:R-:W-:Y:S01]  /*ea80*/  UIADD3 UR13, UR6, 0x1, URZ ;  /* 0x00000001060d7890 */ /* 0x000fe2000fffe03f */
[----:B------:R-:W-:Y:S11]  /*ea90*/  BRA `(.L_x_1577) ;  /* 0x0000000000047947 */ /* 0x000ff60003800000 */
.L_x_1564:
[----:B------:R-:W-:-:S05]  /*eaa0*/  UMOV UR13, UR6 ;  /* 0x00000006000d7c82 */ /* 0x000fca0008000000 */
.L_x_1577:
        /* <DEDUP_REMOVED lines=11> */
.L_x_1602:
        /* <DEDUP_REMOVED lines=11> */
.L_x_1580:
[----:B------:R-:W2:Y:S04]  /*ec10*/  LDG.E.STRONG.GPU R0, desc[UR38][R2.64] ;  /* 0x0000002602007981 */ /* 0x000ea8000c1ef900 */
[----:B--2---:R-:W-:Y:S01]  /*ec20*/  CCTL.IVALL ;  /* 0x00000000ff00798f */ /* 0x004fe20002000000 */
[----:B------:R-:W-:Y:S05]  /*ec30*/  YIELD ;  /* 0x0000000000007946 */ /* 0x000fea0003800000 */
[----:B------:R-:W-:-:S13]  /*ec40*/  ISETP.NE.AND P1, PT, R0, UR22, PT ;  /* 0x0000001600007c0c */ /* 0x000fda000bf25270 */
[----:B------:R-:W-:Y:S05]  /*ec50*/  @P1 BRA `(.L_x_1580) ;  /* 0xfffffffc00ec1947 */ /* 0x000fea000383ffff */
.L_x_1579:
[----:B------:R-:W-:Y:S05]  /*ec60*/  BSYNC B0 ;  /* 0x0000000000007941 */ /* 0x000fea0003800000 */
.L_x_1578:
[----:B------:R-:W-:-:S03]  /*ec70*/  UMOV UR16, 0xffffffff ;  /* 0xffffffff00107882 */ /* 0x000fc60000000000 */
[----:B------:R-:W-:Y:S05]  /*ec80*/  BRA.DIV UR16, `(.L_x_1581) ;  /* 0x00000032102c7947 */ /* 0x000fea000b800000 */
[----:B------:R-:W-:Y:S01]  /*ec90*/  NOP ;  /* 0x0000000000007918 */ /* 0x000fe20000000000 */
.L_x_1654:
        /* <DEDUP_REMOVED lines=19> */
.L_x_1583:
[----:B------:R-:W-:Y:S05]  /*edd0*/  BSYNC B0 ;  /* 0x0000000000007941 */ /* 0x000fea0003800000 */
.L_x_1582:
        /* <DEDUP_REMOVED lines=15> */
.L_x_1585:
[----:B------:R-:W-:Y:S05]  /*eed0*/  BSYNC B0 ;  /* 0x0000000000007941 */ /* 0x000fea0003800000 */
.L_x_1584:
[----:B------:R-:W-:Y:S06]  /*eee0*/  BAR.ARV 0xa, 0xa0 ;  /* 0x0282800000007b1d */ /* 0x000fec0000002000 */
[----:B------:R-:W-:Y:S04]  /*eef0*/  BSSY B0, `(.L_x_1586) ;  /* 0x0000003000007945 */ /* 0x000fe80003800000 */
[----:B------:R-:W-:Y:S05]  /*ef00*/  @!P0 BRA `(.L_x_1587) ;  /* 0x0000000000048947 */ /* 0x000fea0003800000 */
[----:B------:R-:W-:-:S04]  /*ef10*/  DEPBAR.LE SB0, 0x0 ;  /* 0x000080000000791a */ /* 0x000fc80000000000 */
.L_x_1587:
[----:B------:R-:W-:Y:S05]  /*ef20*/  BSYNC B0 ;  /* 0x0000000000007941 */ /* 0x000fea0003800000 */
.L_x_1586:
        /* <DEDUP_REMOVED lines=19> */
.L_x_1589:
[----:B------:R-:W-:Y:S05]  /*f060*/  BSYNC B0 ;  /* 0x0000000000007941 */ /* 0x000fea0003800000 */
.L_x_1588:
        /* <DEDUP_REMOVED lines=9> */
.L_x_1592:
[----:B------:R-:W2:Y:S04]  /*f100*/  LDG.E.STRONG.GPU R0, desc[UR38][R2.64] ;  /* 0x0000002602007981 */ /* 0x000ea8000c1ef900 */
[----:B--2---:R-:W-:Y:S01]  /*f110*/  CCTL.IVALL ;  /* 0x00000000ff00798f */ /* 0x004fe20002000000 */
[----:B------:R-:W-:Y:S05]  /*f120*/  YIELD ;  /* 0x0000000000007946 */ /* 0x000fea0003800000 */
[----:B------:R-:W-:-:S13]  /*f130*/  ISETP.NE.AND P1, PT, R0, UR22, PT ;  /* 0x0000001600007c0c */ /* 0x000fda000bf25270 */
[----:B------:R-:W-:Y:S05]  /*f140*/  @P1 BRA `(.L_x_1592) ;  /* 0xfffffffc00ec1947 */ /* 0x000fea000383ffff */
.L_x_1591:
[----:B------:R-:W-:Y:S05]  /*f150*/  BSYNC B0 ;  /* 0x0000000000007941 */ /* 0x000fea0003800000 */
.L_x_1590:
[----:B------:R-:W-:-:S03]  /*f160*/  UMOV UR14, 0xffffffff ;  /* 0xffffffff000e7882 */ /* 0x000fc60000000000 */
[----:B------:R-:W-:Y:S05]  /*f170*/  BRA.DIV UR14, `(.L_x_1593) ;  /* 0x0000002e0e0c7947 */ /* 0x000fea000b800000 */
[----:B------:R-:W-:Y:S01]  /*f180*/  NOP ;  /* 0x0000000000007918 */ /* 0x000fe20000000000 */
.L_x_1657:
        /* <DEDUP_REMOVED lines=15> */
.L_x_1595:
[----:B------:R-:W-:Y:S05]  /*f280*/  BSYNC B0 ;  /* 0x0000000000007941 */ /* 0x000fea0003800000 */
.L_x_1594:
        /* <DEDUP_REMOVED lines=15> */
.L_x_1597:
[----:B------:R-:W-:Y:S05]  /*f380*/  BSYNC B0 ;  /* 0x0000000000007941 */ /* 0x000fea0003800000 */
.L_x_1596:
[----:B------:R-:W-:Y:S06]  /*f390*/  BAR.ARV 0xa, 0xa0 ;  /* 0x0282800000007b1d */ /* 0x000fec0000002000 */
[----:B------:R-:W-:Y:S04]  /*f3a0*/  BSSY B0, `(.L_x_1598) ;  /* 0x0000003000007945 */ /* 0x000fe80003800000 */
[----:B------:R-:W-:Y:S05]  /*f3b0*/  @!P0 BRA `(.L_x_1599) ;  /* 0x0000000000048947 */ /* 0x000fea0003800000 */
[----:B------:R-:W-:-:S04]  /*f3c0*/  DEPBAR.LE SB0, 0x0 ;  /* 0x000080000000791a */ /* 0x000fc80000000000 */
.L_x_1599:
[----:B------:R-:W-:Y:S05]  /*f3d0*/  BSYNC B0 ;  /* 0x0000000000007941 */ /* 0x000fea0003800000 */
.L_x_1598:
        /* <DEDUP_REMOVED lines=19> */
.L_x_1601:
[----:B------:R-:W-:Y:S05]  /*f510*/  BSYNC B0 ;  /* 0x0000000000007941 */ /* 0x000fea0003800000 */
.L_x_1600:
[----:B------:R-:W-:Y:S02]  /*f520*/  UIADD3 UR6, UR6, 0x2, URZ ;  /* 0x0000000206067890 */ /* 0x000fe4000fffe03f */
[----:B------:R-:W-:-:S04]  /*f530*/  UIADD3 UR4, UR4, 0x4000, URZ ;  /* 0x0000400004047890 */ /* 0x000fc8000fffe03f */
[----:B------:R-:W-:-:S13]  /*f540*/  ISETP.LE.AND P1, PT, R9, UR6, PT ;  /* 0x0000000609007c0c */ /* 0x000fda000bf23270 */
[----:B------:R-:W-:Y:S05]  /*f550*/  @!P1 BRA `(.L_x_1602) ;  /* 0xfffffff400809947 */ /* 0x000fea000383ffff */
.L_x_1563:
        /* <DEDUP_REMOVED lines=41> */
.L_x_1605:
[----:B------:R-:W-:Y:S05]  /*f7f0*/  BSYNC B0 ;  /* 0x0000000000007941 */ /* 0x000fea0003800000 */
.L_x_1604:
[----:B------:R-:W-:Y:S05]  /*f800*/  BRA `(.L_x_1606) ;  /* 0x0000000000047947 */ /* 0x000fea0003800000 */
.L_x_1603:
[----:B------:R-:W-:-:S05]  /*f810*/  UMOV UR4, UR6 ;  /* 0x0000000600047c82 */ /* 0x000fca0008000000 */
.L_x_1606:
        /* <DEDUP_REMOVED lines=11> */
.L_x_1611:
        /* <DEDUP_REMOVED lines=24> */
.L_x_1608:
[----:B------:R-:W-:Y:S05]  /*fa50*/  BSYNC B0 ;  /* 0x0000000000007941 */ /* 0x000fea0003800000 */
.L_x_1607:
        /* <DEDUP_REMOVED lines=24> */
.L_x_1610:
[----:B------:R-:W-:Y:S05]  /*fbe0*/  BSYNC B0 ;  /* 0x0000000000007941 */ /* 0x000fea0003800000 */
.L_x_1609:
[----:B------:R-:W-:Y:S02]  /*fbf0*/  UIADD3 UR11, UR11, 0x2, URZ ;  /* 0x000000020b0b7890 */ /* 0x000fe4000fffe03f */
[----:B------:R-:W-:Y:S02]  /*fc00*/  ULEA UR8, UR18, UR8, 0x1 ;  /* 0x0000000812087291 */ /* 0x000fe4000f8e083f */
[----:B------:R-:W-:Y:S02]  /*fc10*/  ULEA UR9, UR18, UR9, 0x1 ;  /* 0x0000000912097291 */ /* 0x000fe4000f8e083f */
[----:B------:R-:W-:-:S13]  /*fc20*/  ISETP.NE.AND P0, PT, RZ, UR11, PT ;  /* 0x0000000bff007c0c */ /* 0x000fda000bf05270 */
[----:B------:R-:W-:Y:S05]  /*fc30*/  @!P0 BRA `(.L_x_1498) ;  /* 0x0000001c00388947 */ /* 0x000fea0003800000 */
[----:B------:R-:W-:Y:S05]  /*fc40*/  BRA `(.L_x_1611) ;  /* 0xfffffffc00207947 */ /* 0x000fea000383ffff */
.L_x_1560:
        /* <DEDUP_REMOVED lines=33> */
.L_x_1613:
        /* <DEDUP_REMOVED lines=42> */
.L_x_1658:
        /* <DEDUP_REMOVED lines=15> */
.L_x_1616:
        /* <DEDUP_REMOVED lines=75> */
.L_x_1627:
[----:B--234-:R-:W-:-:S04]  /*106a0*/  SHF.L.U32 R21, R11, 0x1f, RZ ;  /* 0x0000001f0b157819 */ /* 0x01cfc800000006ff */
[----:B------:R-:W1:Y:S02]  /*106b0*/  SYNCS.PHASECHK.TRANS64.TRYWAIT P1, [R16+URZ+0x30c40], R21 ;  /* 0x030c4015100075a7 */ /* 0x000e64000802017f */
[----:B-1----:R-:W-:Y:S05]  /*106c0*/  @!P1 BRA `(.L_x_1619) ;  /* 0x0000001400e89947 */ /* 0x002fea0003800000 */
.L_x_1659:
[----:B------:R-:W-:Y:S05]  /*106d0*/  @P0 BRA `(.L_x_1620) ;  /* 0x0000000000140947 */ /* 0x000fea0003800000 */
[----:B------:R-:W-:Y:S01]  /*106e0*/  ISETP.NE.AND P1, PT, R6, RZ, PT ;  /* 0x000000ff0600720c */ /* 0x000fe20003f25270 */
[----:B------:R-:W-:-:S04]  /*106f0*/  IMAD.MOV.U32 R3, RZ, RZ, 0x4200 ;  /* 0x00004200ff037424 */ /* 0x000fc800078e00ff */
[----:B------:R2:W-:Y:S08]  /*10700*/  SYNCS.ARRIVE.TRANS64 RZ, [R16+URZ+0x30c30], R3 ;  /* 0x030c300310ff79a7 */ /* 0x0005f0000800003f */
[----:B------:R-:W-:Y:S05]  /*10710*/  @!P1 BRA `(.L_x_1620) ;  /* 0x0000000000049947 */ /* 0x000fea0003800000 */
[----:B------:R-:W-:Y:S01]  /*10720*/  BPT.TRAP 0x1 ;  /* 0x000000040000795c */ /* 0x000fe20000300000 */
.L_x_1620:
        /* <DEDUP_REMOVED lines=29> */
.L_x_1660:
[----:B------:R-:W-:Y:S05]  /*10900*/  @P0 BRA `(.L_x_1622) ;  /* 0x0000000000140947 */ /* 0x000fea0003800000 */
[----:B------:R-:W-:Y:S01]  /*10910*/  ISETP.NE.AND P1, PT, R6, RZ, PT ;  /* 0x000000ff0600720c */ /* 0x000fe20003f25270 */
[----:B------:R-:W-:-:S04]  /*10920*/  IMAD.MOV.U32 R2, RZ, RZ, 0x4200 ;  /* 0x00004200ff027424 */ /* 0x000fc800078e00ff */
[----:B------:R3:W-:Y:S08]  /*10930*/  SYNCS.ARRIVE.TRANS64 RZ, [R16+URZ+0x30c18], R2 ;  /* 0x030c180210ff79a7 */ /* 0x0007f0000800003f */
[----:B------:R-:W-:Y:S05]  /*10940*/  @!P1 BRA `(.L_x_1622) ;  /* 0x0000000000049947 */ /* 0x000fea0003800000 */
[----:B------:R-:W-:Y:S01]  /*10950*/  BPT.TRAP 0x1 ;  /* 0x000000040000795c */ /* 0x000fe20000300000 */
.L_x_1622:
        /* <DEDUP_REMOVED lines=29> */
.L_x_1661:
[----:B------:R-:W-:Y:S05]  /*10b30*/  @P0 BRA `(.L_x_1624) ;  /* 0x0000000000140947 */ /* 0x000fea0003800000 */
[----:B------:R-:W-:Y:S01]  /*10b40*/  ISETP.NE.AND P1, PT, R6, RZ, PT ;  /* 0x000000ff0600720c */ /* 0x000fe20003f25270 */
[----:B-123--:R-:W-:-:S04]  /*10b50*/  IMAD.MOV.U32 R21, RZ, RZ, 0x4200 ;  /* 0x00004200ff157424 */ /* 0x00efc800078e00ff */
[----:B------:R4:W-:Y:S08]  /*10b60*/  SYNCS.ARRIVE.TRANS64 RZ, [R16+URZ+0x30c38], R21 ;  /* 0x030c381510ff79a7 */ /* 0x0009f0000800003f */
[----:B------:R-:W-:Y:S05]  /*10b70*/  @!P1 BRA `(.L_x_1624) ;  /* 0x0000000000049947 */ /* 0x000fea0003800000 */
[----:B------:R-:W-:Y:S01]  /*10b80*/  BPT.TRAP 0x1 ;  /* 0x000000040000795c */ /* 0x000fe20000300000 */
.L_x_1624:
        /* <DEDUP_REMOVED lines=24> */
.L_x_1663:
[----:B------:R-:W-:Y:S05]  /*10d10*/  @P0 BRA `(.L_x_1626) ;  /* 0x0000000000140947 */ /* 0x000fea0003800000 */
[----:B------:R-:W-:Y:S01]  /*10d20*/  ISETP.NE.AND P1, PT, R6, RZ, PT ;  /* 0x000000ff0600720c */ /* 0x000fe20003f25270 */
[----:B------:R-:W-:-:S04]  /*10d30*/  IMAD.MOV.U32 R5, RZ, RZ, 0x4200 ;  /* 0x00004200ff057424 */ /* 0x000fc800078e00ff */
[----:B------:R1:W-:Y:S08]  /*10d40*/  SYNCS.ARRIVE.TRANS64 RZ, [R16+URZ+0x30c10], R5 ;  /* 0x030c100510ff79a7 */ /* 0x0003f0000800003f */
[----:B------:R-:W-:Y:S05]  /*10d50*/  @!P1 BRA `(.L_x_1626) ;  /* 0x0000000000049947 */ /* 0x000fea0003800000 */
[----:B------:R-:W-:Y:S01]  /*10d60*/  BPT.TRAP 0x1 ;  /* 0x000000040000795c */ /* 0x000fe20000300000 */
.L_x_1626:
        /* <DEDUP_REMOVED lines=30> */
.L_x_1618:
[----:B------:R-:W2:Y:S02]  /*10f50*/  LDL.LU R4, [R1+0x4] ;  /* 0x0000040001047983 */ /* 0x000ea40000300800 */
[----:B--2---:R-:W-:Y:S02]  /*10f60*/  ISETP.NE.AND P1, PT, R4, RZ, PT ;  /* 0x000000ff0400720c */ /* 0x004fe40003f25270 */
[----:B------:R2:W5:Y:S11]  /*10f70*/  LDL R4, [R1] ;  /* 0x0000000001047983 */ /* 0x0005760000100800 */
[----:B--2---:R-:W-:Y:S05]  /*10f80*/  @!P1 BRA `(.L_x_1617) ;  /* 0x0000000400109947 */ /* 0x004fea0003800000 */
[----:B------:R-:W-:-:S04]  /*10f90*/  SHF.L.U32 R13, R11, 0x1f, RZ ;  /* 0x0000001f0b0d7819 */ /* 0x000fc800000006ff */
[----:B------:R-:W1:Y:S02]  /*10fa0*/  SYNCS.PHASECHK.TRANS64.TRYWAIT P1, [R16+URZ+0x30c40], R13 ;  /* 0x030c400d100075a7 */ /* 0x000e64000802017f */
[----:B-1----:R-:W-:Y:S05]  /*10fb0*/  @!P1 BRA `(.L_x_1628) ;  /* 0x0000001000009947 */ /* 0x002fea0003800000 */
.L_x_1664:
[----:B------:R-:W-:Y:S05]  /*10fc0*/  @P0 BRA `(.L_x_1629) ;  /* 0x0000000000140947 */ /* 0x000fea0003800000 */
[----:B------:R-:W-:Y:S01]  /*10fd0*/  ISETP.NE.AND P1, PT, R6, RZ, PT ;  /* 0x000000ff0600720c */ /* 0x000fe20003f25270 */
[----:B------:R-:W-:-:S04]  /*10fe0*/  IMAD.MOV.U32 R5, RZ, RZ, 0x4200 ;  /* 0x00004200ff057424 */ /* 0x000fc800078e00ff */
[----:B------:R2:W-:Y:S08]  /*10ff0*/  SYNCS.ARRIVE.TRANS64 RZ, [R16+URZ+0x30c30], R5 ;  /* 0x030c300510ff79a7 */ /* 0x0005f0000800003f */
[----:B------:R-:W-:Y:S05]  /*11000*/  @!P1 BRA `(.L_x_1629) ;  /* 0x0000000000049947 */ /* 0x000fea0003800000 */
[----:B------:R-:W-:Y:S01]  /*11010*/  BPT.TRAP 0x1 ;  /* 0x000000040000795c */ /* 0x000fe20000300000 */
.L_x_1629:
        /* <DEDUP_REMOVED lines=26> */
.L_x_1665:
[----:B------:R-:W-:Y:S05]  /*111c0*/  @P0 BRA `(.L_x_1631) ;  /* 0x0000000000140947 */ /* 0x000fea0003800000 */
[----:B------:R-:W-:Y:S01]  /*111d0*/  ISETP.NE.AND P0, PT, R6, RZ, PT ;  /* 0x000000ff0600720c */ /* 0x000fe20003f05270 */
[----:B------:R-:W-:-:S04]  /*111e0*/  IMAD.MOV.U32 R5, RZ, RZ, 0x4200 ;  /* 0x00004200ff057424 */ /* 0x000fc800078e00ff */
[----:B------:R2:W-:Y:S08]  /*111f0*/  SYNCS.ARRIVE.TRANS64 RZ, [R16+URZ+0x30c18], R5 ;  /* 0x030c180510ff79a7 */ /* 0x0005f0000800003f */
[----:B------:R-:W-:Y:S05]  /*11200*/  @!P0 BRA `(.L_x_1631) ;  /* 0x0000000000048947 */ /* 0x000fea0003800000 */
[----:B------:R-:W-:Y:S01]  /*11210*/  BPT.TRAP 0x1 ;  /* 0x000000040000795c */ /* 0x000fe20000300000 */
.L_x_1631:
        /* <DEDUP_REMOVED lines=27> */
.L_x_1617:
[----:B------:R-:W2:Y:S01]  /*113d0*/  S2R R0, SR_TID.X ;  /* 0x0000000000007919 */ /* 0x000ea20000002100 */
[----:B------:R-:W-:Y:S01]  /*113e0*/  IMAD R3, R19, 0x8, R16 ;  /* 0x0000000813037824 */ /* 0x000fe200078e0210 */
[----:B--2---:R-:W-:Y:S02]  /*113f0*/  LOP3.LUT R2, R0, 0x7f, RZ, 0xc0, !PT ;  /* 0x0000007f00027812 */ /* 0x004fe400078ec0ff */
[----:B------:R-:W-:Y:S02]  /*11400*/  SHF.L.U32 R0, R11, 0x1f, RZ ;  /* 0x0000001f0b007819 */ /* 0x000fe400000006ff */
[----:B------:R-:W-:Y:S02]  /*11410*/  ISETP.NE.AND P1, PT, R2, RZ, PT ;  /* 0x000000ff0200720c */ /* 0x000fe40003f25270 */
[----:B------:R-:W2:Y:S02]  /*11420*/  SYNCS.PHASECHK.TRANS64.TRYWAIT P0, [R3+URZ+0x30c40], R0 ;  /* 0x030c4000030075a7 */ /* 0x000ea4000800017f */
[----:B--2---:R-:W-:Y:S09]  /*11430*/  @!P0 BRA `(.L_x_1632) ;  /* 0x0000000c00088947 */ /* 0x004ff20003800000 */
.L_x_1666:
[----:B------:R-:W-:Y:S05]  /*11440*/  @P1 BRA `(.L_x_1633) ;  /* 0x0000000000181947 */ /* 0x000fea0003800000 */
[----:B------:R-:W1:Y:S01]  /*11450*/  S2R R2, SR_TID.X ;  /* 0x0000000000027919 */ /* 0x000e620000002100 */
[----:B--2---:R-:W-:-:S04]  /*11460*/  IMAD.MOV.U32 R0, RZ, RZ, 0x4200 ;  /* 0x00004200ff007424 */ /* 0x004fc800078e00ff */
[----:B------:R2:W-:Y:S01]  /*11470*/  SYNCS.ARRIVE.TRANS64 RZ, [R3+URZ+0x30c30], R0 ;  /* 0x030c300003ff79a7 */ /* 0x0005e2000800003f */
[----:B-1----:R-:W-:-:S13]  /*11480*/  LOP3.LUT P0, RZ, R2, 0x1f, RZ, 0xc0, !PT ;  /* 0x0000001f02ff7812 */ /* 0x002fda000780c0ff */
[----:B--2---:R-:W-:Y:S05]  /*11490*/  @!P0 BRA `(.L_x_1633) ;  /* 0x0000000000048947 */ /* 0x004fea0003800000 */
[----:B------:R-:W-:Y:S01]  /*114a0*/  BPT.TRAP 0x1 ;  /* 0x000000040000795c */ /* 0x000fe20000300000 */
.L_x_1633:
        /* <DEDUP_REMOVED lines=33> */
.L_x_1614:
[----:B------:R-:W-:Y:S05]  /*116c0*/  BSYNC B0 ;  /* 0x0000000000007941 */ /* 0x000fea0003800000 */
.L_x_1612:
[----:B------:R-:W-:-:S03]  /*116d0*/  UMOV UR8, 0xffffffff ;  /* 0xffffffff00087882 */ /* 0x000fc60000000000 */
[----:B------:R-:W-:Y:S05]  /*116e0*/  BRA.DIV UR8, `(.L_x_1634) ;  /* 0x0000000a08707947 */ /* 0x000fea000b800000 */
[----:B------:R-:W-:-:S13]  /*116f0*/  ELECT P6, URZ, PT ;  /* 0x00000000003f782f */ /* 0x000fda00038c0000 */
.L_x_1669:
[----:B------:R-:W-:Y:S05]  /*11700*/  @!P6 BRA `(.L_x_1498) ;  /* 0x000000000084e947 */ /* 0x000fea0003800000 */
[----:B------:R-:W-:-:S06]  /*11710*/  ULOP3.LUT UR8, UR36, 0x2, URZ, 0xfc, !UPT ;  /* 0x0000000224087892 */ /* 0x000fcc000f8efc3f */
[----:B------:R-:W-:-:S05]  /*11720*/  IMAD.U32 R0, RZ, RZ, UR8 ;  /* 0x00000008ff007e24 */ /* 0x000fca000f8e00ff */
[----:B------:R-:W-:-:S13]  /*11730*/  ISETP.NE.AND P2, PT, R0, 0x3, PT ;  /* 0x000000030000780c */ /* 0x000fda0003f45270 */
[----:B------:R-:W-:Y:S05]  /*11740*/  @!P2 BRA `(.L_x_1635) ;  /* 0x000000000004a947 */ /* 0x000fea0003800000 */
[----:B------:R-:W-:Y:S01]  /*11750*/  BPT.TRAP 0x1 ;  /* 0x000000040000795c */ /* 0x000fe20000300000 */
.L_x_1635:
        /* <DEDUP_REMOVED lines=15> */
.L_x_1670:
[----:B------:R-:W2:Y:S02]  /*11850*/  SYNCS.PHASECHK.TRANS64.TRYWAIT P0, [R3+URZ], R0 ;  /* 0x00000000030075a7 */ /* 0x000ea4000800017f */
[----:B--2---:R-:W-:Y:S05]  /*11860*/  @!P0 BRA `(.L_x_1637) ;  /* 0x0000000800448947 */ /* 0x004fea0003800000 */
.L_x_1671:
[----:B------:R-:W-:Y:S05]  /*11870*/  @!P2 BRA `(.L_x_1638) ;  /* 0x000000000004a947 */ /* 0x000fea0003800000 */
[----:B------:R-:W-:Y:S01]  /*11880*/  BPT.TRAP 0x1 ;  /* 0x000000040000795c */ /* 0x000fe20000300000 */
.L_x_1638:
[----:B--2---:R-:W-:-:S04]  /*11890*/  VIADD R3, R7, 0x30c40 ;  /* 0x00030c4007037836 */ /* 0x004fc80000000000 */
[----:B------:R-:W-:-:S04]  /*118a0*/  IMAD R2, R2, 0x8, R3 ;  /* 0x0000000802027824 */ /* 0x000fc800078e0203 */
[----:B------:R-:W2:Y:S02]  /*118b0*/  SYNCS.PHASECHK.TRANS64.TRYWAIT P0, [R2+URZ], R5 ;  /* 0x00000005020075a7 */ /* 0x000ea4000800017f */
[----:B--2---:R-:W-:Y:S05]  /*118c0*/  @!P0 BRA `(.L_x_1639) ;  /* 0x0000000800408947 */ /* 0x004fea0003800000 */
.L_x_1672:
[----:B------:R-:W-:-:S07]  /*118d0*/  IMAD R3, R4, 0x8, R3 ;  /* 0x0000000804037824 */ /* 0x000fce00078e0203 */
.L_x_1640:
[----:B---3--:R3:W4:Y:S02]  /*118e0*/  SYNCS.PHASECHK.TRANS64.TRYWAIT P0, [R3+URZ], R0 ;  /* 0x00000000030075a7 */ /* 0x008724000800017f */
[----:B----4-:R-:W-:Y:S05]  /*118f0*/  @!P0 NANOSLEEP.SYNCS 0x989680 ;  /* 0x009896800000895d */ /* 0x010fea0003900000 */
[----:B------:R-:W4:Y:S02]  /*11900*/  @!P0 SYNCS.PHASECHK.TRANS64 P0, [R3+URZ], R0 ;  /* 0x00000000030085a7 */ /* 0x000f24000800007f */
[----:B----4-:R-:W-:Y:S05]  /*11910*/  @!P0 BRA `(.L_x_1640) ;  /* 0xfffffffc00f08947 */ /* 0x010fea000383ffff */
.L_x_1498:
[----:B------:R-:W-:Y:S05]  /*11920*/  BSYNC B6 ;  /* 0x0000000000067941 */ /* 0x000fea0003800000 */
.L_x_1495:
[----:B------:R-:W-:Y:S05]  /*11930*/  EXIT ;  /* 0x000000000000794d */ /* 0x000fea0003800000 */
.L_x_1505:
[----:B------:R-:W-:Y:S02]  /*11940*/  IMAD.MOV.U32 R13, RZ, RZ, R10 ;  /* 0x000000ffff0d7224 */ /* 0x000fe400078e000a */
[----:B------:R-:W-:Y:S02]  /*11950*/  IMAD.MOV.U32 R12, RZ, RZ, RZ ;  /* 0x000000ffff0c7224 */ /* 0x000fe400078e00ff */
[----:B------:R-:W-:Y:S02]  /*11960*/  IMAD.MOV.U32 R11, RZ, RZ, 0x1f ;  /* 0x0000001fff0b7424 */ /* 0x000fe400078e00ff */
[----:B------:R-:W-:-:S07]  /*11970*/  IMAD.MOV.U32 R15, RZ, RZ, -0x1 ;  /* 0xffffffffff0f7424 */ /* 0x000fce00078e00ff */
[----:B------:R-:W-:Y:S05]  /*11980*/  WARPSYNC.COLLECTIVE R15, `(.L_x_1641) ;  /* 0x000000000f087348 */ /* 0x000fea0003c00000 */
[----:B------:R1:W2:Y:S02]  /*11990*/  SHFL.IDX P6, R14, R13, R12, R11 ;  /* 0x0000000c0d0e7389 */ /* 0x0002a400000c000b */
[----:B-12---:R-:W-:Y:S01]  /*119a0*/  ENDCOLLECTIVE ;  /* 0x000000000000791b */ /* 0x006fe20003800000 */
.L_x_1641:
[----:B------:R-:W-:Y:S05]  /*119b0*/  BRA `(.L_x_1642) ;  /* 0xfffffef4006c7947 */ /* 0x000fea000383ffff */
.L_x_1507:
[----:B--2---:R2:W3:Y:S02]  /*119c0*/  SYNCS.PHASECHK.TRANS64.TRYWAIT P0, [R222+URZ+0x30c00], R11 ;  /* 0x030c000bde0075a7 */ /* 0x0044e4000800017f */
[----:B---3--:R-:W-:Y:S05]  /*119d0*/  @!P0 NANOSLEEP.SYNCS 0x989680 ;  /* 0x009896800000895d */ /* 0x008fea0003900000 */
[----:B------:R-:W3:Y:S02]  /*119e0*/  @!P0 SYNCS.PHASECHK.TRANS64 P0, [R222+URZ+0x30c00], R11 ;  /* 0x030c000bde0085a7 */ /* 0x000ee4000800007f */
[----:B---3--:R-:W-:Y:S05]  /*119f0*/  @!P0 BRA `(.L_x_1507) ;  /* 0xfffffffc00f08947 */ /* 0x008fea000383ffff */
[----:B------:R-:W-:Y:S05]  /*11a00*/  BRA `(.L_x_1506) ;  /* 0xfffffef400b47947 */ /* 0x000fea000383ffff */
.L_x_1512:
[----:B--2---:R2:W3:Y:S02]  /*11a10*/  SYNCS.PHASECHK.TRANS64.TRYWAIT P0, [R8+URZ+0x30c10], R21 ;  /* 0x030c1015080075a7 */ /* 0x0044e4000800017f */
[----:B---3--:R-:W-:Y:S05]  /*11a20*/  @!P0 NANOSLEEP.SYNCS 0x989680 ;  /* 0x009896800000895d */ /* 0x008fea0003900000 */
[----:B------:R-:W3:Y:S02]  /*11a30*/  @!P0 SYNCS.PHASECHK.TRANS64 P0, [R8+URZ+0x30c10], R21 ;  /* 0x030c1015080085a7 */ /* 0x000ee4000800007f */
[----:B---3--:R-:W-:Y:S05]  /*11a40*/  @!P0 BRA `(.L_x_1512) ;  /* 0xfffffffc00f08947 */ /* 0x008fea000383ffff */
[----:B------:R-:W-:Y:S05]  /*11a50*/  BRA `(.L_x_1511) ;  /* 0xffffff0000607947 */ /* 0x000fea000383ffff */
.L_x_1516:
[----:B------:R1:W1:Y:S02]  /*11a60*/  SYNCS.PHASECHK.TRANS64.TRYWAIT P0, [R8+URZ+0x30c30], R21 ;  /* 0x030c3015080075a7 */ /* 0x000264000800017f */
[----:B-1----:R-:W-:Y:S05]  /*11a70*/  @!P0 NANOSLEEP.SYNCS 0x989680 ;  /* 0x009896800000895d */ /* 0x002fea0003900000 */
[----:B------:R-:W1:Y:S02]  /*11a80*/  @!P0 SYNCS.PHASECHK.TRANS64 P0, [R8+URZ+0x30c30], R21 ;  /* 0x030c3015080085a7 */ /* 0x000e64000800007f */
[----:B-1----:R-:W-:Y:S05]  /*11a90*/  @!P0 BRA `(.L_x_1516) ;  /* 0xfffffffc00f08947 */ /* 0x002fea000383ffff */
[----:B------:R-:W-:Y:S05]  /*11aa0*/  BRA `(.L_x_1515) ;  /* 0xffffff0400647947 */ /* 0x000fea000383ffff */
.L_x_1524:
[----:B--2---:R2:W3:Y:S02]  /*11ab0*/  SYNCS.PHASECHK.TRANS64.TRYWAIT P1, [R6+URZ+0x30c10], R11 ;  /* 0x030c100b060075a7 */ /* 0x0044e4000802017f */
[----:B---3--:R-:W-:Y:S05]  /*11ac0*/  @!P1 NANOSLEEP.SYNCS 0x989680 ;  /* 0x009896800000995d */ /* 0x008fea0003900000 */
[----:B------:R-:W3:Y:S02]  /*11ad0*/  @!P1 SYNCS.PHASECHK.TRANS64 P1, [R6+URZ+0x30c10], R11 ;  /* 0x030c100b060095a7 */ /* 0x000ee4000802007f */
[----:B---3--:R-:W-:Y:S05]  /*11ae0*/  @!P1 BRA `(.L_x_1524) ;  /* 0xfffffffc00f09947 */ /* 0x008fea000383ffff */
[----:B------:R-:W-:Y:S05]  /*11af0*/  BRA `(.L_x_1523) ;  /* 0xffffff4000cc7947 */ /* 0x000fea000383ffff */
.L_x_1528:
[----:B------:R1:W1:Y:S02]  /*11b00*/  SYNCS.PHASECHK.TRANS64.TRYWAIT P1, [R6+URZ+0x30c30], R11 ;  /* 0x030c300b060075a7 */ /* 0x000264000802017f */
[----:B-1----:R-:W-:Y:S05]  /*11b10*/  @!P1 NANOSLEEP.SYNCS 0x989680 ;  /* 0x009896800000995d */ /* 0x002fea0003900000 */
[----:B------:R-:W1:Y:S02]  /*11b20*/  @!P1 SYNCS.PHASECHK.TRANS64 P1, [R6+URZ+0x30c30], R11 ;  /* 0x030c300b060095a7 */ /* 0x000e64000802007f */
[----:B-1----:R-:W-:Y:S05]  /*11b30*/  @!P1 BRA `(.L_x_1528) ;  /* 0xfffffffc00f09947 */ /* 0x002fea000383ffff */
[----:B------:R-:W-:Y:S05]  /*11b40*/  BRA `(.L_x_1527) ;  /* 0xffffff4400dc7947 */ /* 0x000fea000383ffff */
.L_x_1536:
[----:B--2---:R2:W3:Y:S02]  /*11b50*/  SYNCS.PHASECHK.TRANS64.TRYWAIT P0, [R7+URZ+0x30c10], R18 ;  /* 0x030c1012070075a7 */ /* 0x0044e4000800017f */
[----:B---3--:R-:W-:Y:S05]  /*11b60*/  @!P0 NANOSLEEP.SYNCS 0x989680 ;  /* 0x009896800000895d */ /* 0x008fea0003900000 */
[----:B------:R-:W3:Y:S02]  /*11b70*/  @!P0 SYNCS.PHASECHK.TRANS64 P0, [R7+URZ+0x30c10], R18 ;  /* 0x030c1012070085a7 */ /* 0x000ee4000800007f */
[----:B---3--:R-:W-:Y:S05]  /*11b80*/  @!P0 BRA `(.L_x_1536) ;  /* 0xfffffffc00f08947 */ /* 0x008fea000383ffff */
[----:B------:R-:W-:Y:S05]  /*11b90*/  BRA `(.L_x_1535) ;  /* 0xffffff7c000c7947 */ /* 0x000fea000383ffff */
.L_x_1540:
[----:B------:R1:W1:Y:S02]  /*11ba0*/  SYNCS.PHASECHK.TRANS64.TRYWAIT P0, [R7+URZ+0x30c30], R18 ;  /* 0x030c3012070075a7 */ /* 0x000264000800017f */
[----:B-1----:R-:W-:Y:S05]  /*11bb0*/  @!P0 NANOSLEEP.SYNCS 0x989680 ;  /* 0x009896800000895d */ /* 0x002fea0003900000 */
[----:B------:R-:W1:Y:S02]  /*11bc0*/  @!P0 SYNCS.PHASECHK.TRANS64 P0, [R7+URZ+0x30c30], R18 ;  /* 0x030c3012070085a7 */ /* 0x000e64000800007f */
[----:B-1----:R-:W-:Y:S05]  /*11bd0*/  @!P0 BRA `(.L_x_1540) ;  /* 0xfffffffc00f08947 */ /* 0x002fea000383ffff */
[----:B------:R-:W-:Y:S05]  /*11be0*/  BRA `(.L_x_1539) ;  /* 0xffffff8000207947 */ /* 0x000fea000383ffff */
.L_x_1547:
[----:B------:R-:W-:Y:S01]  /*11bf0*/  BSSY B0, `(.L_x_1643) ;  /* 0x0000005000007945 */ /* 0x000fe20003800000 */
[----:B------:R-:W-:-:S07]  /*11c00*/  IMAD.MOV.U32 R15, RZ, RZ, -0x1 ;  /* 0xffffffffff0f7424 */ /* 0x000fce00078e00ff */
[----:B---3--:R-:W-:Y:S05]  /*11c10*/  WARPSYNC.COLLECTIVE R15, `(.L_x_1644) ;  /* 0x000000000f087348 */ /* 0x008fea0003c00000 */
[----:B------:R-:W-:Y:S01]  /*11c20*/  NOP ;  /* 0x0000000000007918 */ /* 0x000fe20000000000 */
[----:B---3--:R-:W-:Y:S01]  /*11c30*/  ENDCOLLECTIVE ;  /* 0x000000000000791b */ /* 0x008fe20003800000 */
.L_x_1644:
[----:B------:R-:W-:Y:S05]  /*11c40*/  BSYNC B0 ;  /* 0x0000000000007941 */ /* 0x000fea0003800000 */
.L_x_1643:
[----:B------:R-:W-:Y:S05]  /*11c50*/  BRA `(.L_x_1645) ;  /* 0xffffffbc00747947 */ /* 0x000fea000383ffff */
.L_x_1556:
[----:B------:R-:W-:Y:S01]  /*11c60*/  BSSY B0, `(.L_x_1646) ;  /* 0x0000005000007945 */ /* 0x000fe20003800000 */
[----:B------:R-:W-:-:S07]  /*11c70*/  IMAD.MOV.U32 R15, RZ, RZ, -0x1 ;  /* 0xffffffffff0f7424 */ /* 0x000fce00078e00ff */
[----:B-1-3--:R-:W-:Y:S05]  /*11c80*/  WARPSYNC.COLLECTIVE R15, `(.L_x_1647) ;  /* 0x000000000f087348 */ /* 0x00afea0003c00000 */
[----:B------:R-:W-:Y:S01]  /*11c90*/  NOP ;  /* 0x0000000000007918 */ /* 0x000fe20000000000 */
[----:B-1-3--:R-:W-:Y:S01]  /*11ca0*/  ENDCOLLECTIVE ;  /* 0x000000000000791b */ /* 0x00afe20003800000 */
.L_x_1647:
[----:B------:R-:W-:Y:S05]  /*11cb0*/  BSYNC B0 ;  /* 0x0000000000007941 */ /* 0x000fea0003800000 */
.L_x_1646:
[----:B------:R-:W-:Y:S05]  /*11cc0*/  BRA `(.L_x_1648) ;  /* 0xffffffc000547947 */ /* 0x000fea000383ffff */
.L_x_1568:
[----:B------:R-:W-:Y:S01]  /*11cd0*/  BSSY B0, `(.L_x_1649) ;  /* 0x0000005000007945 */ /* 0x000fe20003800000 */
[----:B------:R-:W-:-:S07]  /*11ce0*/  IMAD.MOV.U32 R15, RZ, RZ, -0x1 ;  /* 0xffffffffff0f7424 */ /* 0x000fce00078e00ff */
[----:B------:R-:W-:Y:S05]  /*11cf0*/  WARPSYNC.COLLECTIVE R15, `(.L_x_1650) ;  /* 0x000000000f087348 */ /* 0x000fea0003c00000 */
[----:B------:R-:W-:Y:S01]  /*11d00*/  NOP ;  /* 0x0000000000007918 */ /* 0x000fe20000000000 */
[----:B------:R-:W-:Y:S01]  /*11d10*/  ENDCOLLECTIVE ;  /* 0x000000000000791b */ /* 0x000fe20003800000 */
.L_x_1650:
[----:B------:R-:W-:Y:S05]  /*11d20*/  BSYNC B0 ;  /* 0x0000000000007941 */ /* 0x000fea0003800000 */
.L_x_1649:
[----:B------:R-:W-:Y:S05]  /*11d30*/  BRA `(.L_x_1651) ;  /* 0xffffffc8003c7947 */ /* 0x000fea000383ffff */
.L_x_1581:
[----:B------:R-:W-:Y:S01]  /*11d40*/  BSSY B0, `(.L_x_1652) ;  /* 0x0000005000007945 */ /* 0x000fe20003800000 */
[----:B------:R-:W-:-:S07]  /*11d50*/  IMAD.MOV.U32 R15, RZ, RZ, -0x1 ;  /* 0xffffffffff0f7424 */ /* 0x000fce00078e00ff */
[----:B------:R-:W-:Y:S05]  /*11d60*/  WARPSYNC.COLLECTIVE R15, `(.L_x_1653) ;  /* 0x000000000f087348 */ /* 0x000fea0003c00000 */
[----:B------:R-:W-:Y:S01]  /*11d70*/  NOP ;  /* 0x0000000000007918 */ /* 0x000fe20000000000 */
[----:B------:R-:W-:Y:S01]  /*11d80*/  ENDCOLLECTIVE ;  /* 0x000000000000791b */ /* 0x000fe20003800000 */
.L_x_1653:
[----:B------:R-:W-:Y:S05]  /*11d90*/  BSYNC B0 ;  /* 0x0000000000007941 */ /* 0x000fea0003800000 */
.L_x_1652:
[----:B------:R-:W-:Y:S05]  /*11da0*/  BRA `(.L_x_1654) ;  /* 0xffffffcc00bc7947 */ /* 0x000fea000383ffff */
.L_x_1593:
[----:B------:R-:W-:Y:S01]  /*11db0*/  BSSY B0, `(.L_x_1655) ;  /* 0x0000005000007945 */ /* 0x000fe20003800000 */
[----:B------:R-:W-:-:S07]  /*11dc0*/  IMAD.MOV.U32 R15, RZ, RZ, -0x1 ;  /* 0xffffffffff0f7424 */ /* 0x000fce00078e00ff */
[----:B------:R-:W-:Y:S05]  /*11dd0*/  WARPSYNC.COLLECTIVE R15, `(.L_x_1656) ;  /* 0x000000000f087348 */ /* 0x000fea0003c00000 */
[----:B------:R-:W-:Y:S01]  /*11de0*/  NOP ;  /* 0x0000000000007918 */ /* 0x000fe20000000000 */
[----:B------:R-:W-:Y:S01]  /*11df0*/  ENDCOLLECTIVE ;  /* 0x000000000000791b */ /* 0x000fe20003800000 */
.L_x_1656:
[----:B------:R-:W-:Y:S05]  /*11e00*/  BSYNC B0 ;  /* 0x0000000000007941 */ /* 0x000fea0003800000 */
.L_x_1655:
[----:B------:R-:W-:Y:S05]  /*11e10*/  BRA `(.L_x_1657) ;  /* 0xffffffd000dc7947 */ /* 0x000fea000383ffff */
.L_x_1615:
[----:B-1----:R1:W2:Y:S02]  /*11e20*/  SYNCS.PHASECHK.TRANS64.TRYWAIT P0, [R16+URZ+0x30c20], R3 ;  /* 0x030c2003100075a7 */ /* 0x0022a4000800017f */
[----:B--2---:R-:W-:Y:S05]  /*11e30*/  @!P0 NANOSLEEP.SYNCS 0x989680 ;  /* 0x009896800000895d */ /* 0x004fea0003900000 */
[----:B------:R-:W2:Y:S02]  /*11e40*/  @!P0 SYNCS.PHASECHK.TRANS64 P0, [R16+URZ+0x30c20], R3 ;  /* 0x030c2003100085a7 */ /* 0x000ea4000800007f */
[----:B--2---:R-:W-:Y:S05]  /*11e50*/  @!P0 BRA `(.L_x_1615) ;  /* 0xfffffffc00f08947 */ /* 0x004fea000383ffff */
[----:B------:R-:W-:Y:S05]  /*11e60*/  BRA `(.L_x_1658) ;  /* 0xffffffe000a47947 */ /* 0x000fea000383ffff */
.L_x_1619:
[----:B-1----:R1:W2:Y:S02]  /*11e70*/  SYNCS.PHASECHK.TRANS64.TRYWAIT P1, [R16+URZ+0x30c40], R21 ;  /* 0x030c4015100075a7 */ /* 0x0022a4000802017f */
[----:B--2---:R-:W-:Y:S05]  /*11e80*/  @!P1 NANOSLEEP.SYNCS 0x989680 ;  /* 0x009896800000995d */ /* 0x004fea0003900000 */
[----:B------:R-:W2:Y:S02]  /*11e90*/  @!P1 SYNCS.PHASECHK.TRANS64 P1, [R16+URZ+0x30c40], R21 ;  /* 0x030c4015100095a7 */ /* 0x000ea4000802007f */
[----:B--2---:R-:W-:Y:S05]  /*11ea0*/  @!P1 BRA `(.L_x_1619) ;  /* 0xfffffffc00f09947 */ /* 0x004fea000383ffff */
[----:B------:R-:W-:Y:S05]  /*11eb0*/  BRA `(.L_x_1659) ;  /* 0xffffffe800047947 */ /* 0x000fea000383ffff */
.L_x_1621:
[----:B--2---:R2:W3:Y:S02]  /*11ec0*/  SYNCS.PHASECHK.TRANS64.TRYWAIT P1, [R16+URZ+0x30c28], R21 ;  /* 0x030c2815100075a7 */ /* 0x0044e4000802017f */
[----:B---3--:R-:W-:Y:S05]  /*11ed0*/  @!P1 NANOSLEEP.SYNCS 0x989680 ;  /* 0x009896800000995d */ /* 0x008fea0003900000 */
[----:B------:R-:W3:Y:S02]  /*11ee0*/  @!P1 SYNCS.PHASECHK.TRANS64 P1, [R16+URZ+0x30c28], R21 ;  /* 0x030c2815100095a7 */ /* 0x000ee4000802007f */
[----:B---3--:R-:W-:Y:S05]  /*11ef0*/  @!P1 BRA `(.L_x_1621) ;  /* 0xfffffffc00f09947 */ /* 0x008fea000383ffff */
[----:B------:R-:W-:Y:S05]  /*11f00*/  BRA `(.L_x_1660) ;  /* 0xffffffe8007c7947 */ /* 0x000fea000383ffff */
.L_x_1623:
[----:B---3--:R3:W4:Y:S02]  /*11f10*/  SYNCS.PHASECHK.TRANS64.TRYWAIT P1, [R16+URZ+0x30c48], R21 ;  /* 0x030c4815100075a7 */ /* 0x008724000802017f */
[----:B----4-:R-:W-:Y:S05]  /*11f20*/  @!P1 NANOSLEEP.SYNCS 0x989680 ;  /* 0x009896800000995d */ /* 0x010fea0003900000 */
[----:B------:R-:W4:Y:S02]  /*11f30*/  @!P1 SYNCS.PHASECHK.TRANS64 P1, [R16+URZ+0x30c48], R21 ;  /* 0x030c4815100095a7 */ /* 0x000f24000802007f */
[----:B----4-:R-:W-:Y:S05]  /*11f40*/  @!P1 BRA `(.L_x_1623) ;  /* 0xfffffffc00f09947 */ /* 0x010fea000383ffff */
[----:B------:R-:W-:Y:S05]  /*11f50*/  BRA `(.L_x_1661) ;  /* 0xffffffe800f47947 */ /* 0x000fea000383ffff */
.L_x_1625:
[----:B------:R-:W-:-:S07]  /*11f60*/  SHF.L.U32 R5, R11, 0x1f, RZ ;  /* 0x0000001f0b057819 */ /* 0x000fce00000006ff */
.L_x_1662:
[----:B------:R1:W1:Y:S02]  /*11f70*/  SYNCS.PHASECHK.TRANS64.TRYWAIT P1, [R16+URZ+0x30c20], R5 ;  /* 0x030c2005100075a7 */ /* 0x000264000802017f */
[----:B-1----:R-:W-:Y:S05]  /*11f80*/  @!P1 NANOSLEEP.SYNCS 0x989680 ;  /* 0x009896800000995d */ /* 0x002fea0003900000 */
[----:B------:R-:W1:Y:S02]  /*11f90*/  @!P1 SYNCS.PHASECHK.TRANS64 P1, [R16+URZ+0x30c20], R5 ;  /* 0x030c2005100095a7 */ /* 0x000e64000802007f */
[----:B-1----:R-:W-:Y:S05]  /*11fa0*/  @!P1 BRA `(.L_x_1662) ;  /* 0xfffffffc00f09947 */ /* 0x002fea000383ffff */
[----:B------:R-:W-:Y:S05]  /*11fb0*/  BRA `(.L_x_1663) ;  /* 0xffffffec00547947 */ /* 0x000fea000383ffff */
.L_x_1628:
[----:B-1----:R1:W2:Y:S02]  /*11fc0*/  SYNCS.PHASECHK.TRANS64.TRYWAIT P1, [R16+URZ+0x30c40], R13 ;  /* 0x030c400d100075a7 */ /* 0x0022a4000802017f */
[----:B--2---:R-:W-:Y:S05]  /*11fd0*/  @!P1 NANOSLEEP.SYNCS 0x989680 ;  /* 0x009896800000995d */ /* 0x004fea0003900000 */
[----:B------:R-:W2:Y:S02]  /*11fe0*/  @!P1 SYNCS.PHASECHK.TRANS64 P1, [R16+URZ+0x30c40], R13 ;  /* 0x030c400d100095a7 */ /* 0x000ea4000802007f */
[----:B--2---:R-:W-:Y:S05]  /*11ff0*/  @!P1 BRA `(.L_x_1628) ;  /* 0xfffffffc00f09947 */ /* 0x004fea000383ffff */
[----:B------:R-:W-:Y:S05]  /*12000*/  BRA `(.L_x_1664) ;  /* 0xffffffec00ec7947 */ /* 0x000fea000383ffff */
.L_x_1630:
[----:B-1----:R1:W2:Y:S02]  /*12010*/  SYNCS.PHASECHK.TRANS64.TRYWAIT P1, [R16+URZ+0x30c28], R13 ;  /* 0x030c280d100075a7 */ /* 0x0022a4000802017f */
[----:B--2---:R-:W-:Y:S05]  /*12020*/  @!P1 NANOSLEEP.SYNCS 0x989680 ;  /* 0x009896800000995d */ /* 0x004fea0003900000 */
[----:B------:R-:W2:Y:S02]  /*12030*/  @!P1 SYNCS.PHASECHK.TRANS64 P1, [R16+URZ+0x30c28], R13 ;  /* 0x030c280d100095a7 */ /* 0x000ea4000802007f */
[----:B--2---:R-:W-:Y:S05]  /*12040*/  @!P1 BRA `(.L_x_1630) ;  /* 0xfffffffc00f09947 */ /* 0x004fea000383ffff */
[----:B------:R-:W-:Y:S05]  /*12050*/  BRA `(.L_x_1665) ;  /* 0xfffffff000587947 */ /* 0x000fea000383ffff */
.L_x_1632:
[----:B--2---:R2:W1:Y:S02]  /*12060*/  SYNCS.PHASECHK.TRANS64.TRYWAIT P0, [R3+URZ+0x30c40], R0 ;  /* 0x030c4000030075a7 */ /* 0x004464000800017f */
[----:B-1----:R-:W-:Y:S05]  /*12070*/  @!P0 NANOSLEEP.SYNCS 0x989680 ;  /* 0x009896800000895d */ /* 0x002fea0003900000 */
[----:B------:R-:W1:Y:S02]  /*12080*/  @!P0 SYNCS.PHASECHK.TRANS64 P0, [R3+URZ+0x30c40], R0 ;  /* 0x030c4000030085a7 */ /* 0x000e64000800007f */
[----:B-1----:R-:W-:Y:S05]  /*12090*/  @!P0 BRA `(.L_x_1632) ;  /* 0xfffffffc00f08947 */ /* 0x002fea000383ffff */
[----:B------:R-:W-:Y:S05]  /*120a0*/  BRA `(.L_x_1666) ;  /* 0xfffffff000e47947 */ /* 0x000fea000383ffff */
.L_x_1634:
[----:B------:R-:W-:Y:S01]  /*120b0*/  BSSY B0, `(.L_x_1667) ;  /* 0x0000006000007945 */ /* 0x000fe20003800000 */
[----:B------:R-:W-:-:S07]  /*120c0*/  IMAD.MOV.U32 R15, RZ, RZ, -0x1 ;  /* 0xffffffffff0f7424 */ /* 0x000fce00078e00ff */
[----:B------:R-:W-:Y:S05]  /*120d0*/  WARPSYNC.COLLECTIVE R15, `(.L_x_1668) ;  /* 0x000000000f0c7348 */ /* 0x000fea0003c00000 */
[----:B------:R-:W-:Y:S02]  /*120e0*/  ELECT P6, UR62, PT ;  /* 0x00000000003e782f */ /* 0x000fe400038c0000 */
[----:B------:R-:W-:Y:S01]  /*120f0*/  MOV R14, UR62 ;  /* 0x0000003e000e7c02 */ /* 0x000fe20008000f00 */
[----:B------:R-:W-:Y:S10]  /*12100*/  ENDCOLLECTIVE ;  /* 0x000000000000791b */ /* 0x000ff40003800000 */
.L_x_1668:
[----:B------:R-:W-:Y:S05]  /*12110*/  BSYNC B0 ;  /* 0x0000000000007941 */ /* 0x000fea0003800000 */
.L_x_1667:
[----:B------:R-:W-:Y:S05]  /*12120*/  BRA `(.L_x_1669) ;  /* 0xfffffff400747947 */ /* 0x000fea000383ffff */
.L_x_1636:
[----:B-1----:R1:W2:Y:S02]  /*12130*/  SYNCS.PHASECHK.TRANS64.TRYWAIT P0, [R6+URZ], R5 ;  /* 0x00000005060075a7 */ /* 0x0022a4000800017f */
[----:B--2---:R-:W-:Y:S05]  /*12140*/  @!P0 NANOSLEEP.SYNCS 0x989680 ;  /* 0x009896800000895d */ /* 0x004fea0003900000 */
[----:B------:R-:W2:Y:S02]  /*12150*/  @!P0 SYNCS.PHASECHK.TRANS64 P0, [R6+URZ], R5 ;  /* 0x00000005060085a7 */ /* 0x000ea4000800007f */
[----:B--2---:R-:W-:Y:S05]  /*12160*/  @!P0 BRA `(.L_x_1636) ;  /* 0xfffffffc00f08947 */ /* 0x004fea000383ffff */
[----:B------:R-:W-:Y:S05]  /*12170*/  BRA `(.L_x_1670) ;  /* 0xfffffff400b47947 */ /* 0x000fea000383ffff */
.L_x_1637:
[----:B--2---:R2:W3:Y:S02]  /*12180*/  SYNCS.PHASECHK.TRANS64.TRYWAIT P0, [R3+URZ], R0 ;  /* 0x00000000030075a7 */ /* 0x0044e4000800017f */
[----:B---3--:R-:W-:Y:S05]  /*12190*/  @!P0 NANOSLEEP.SYNCS 0x989680 ;  /* 0x009896800000895d */ /* 0x008fea0003900000 */
[----:B------:R-:W3:Y:S02]  /*121a0*/  @!P0 SYNCS.PHASECHK.TRANS64 P0, [R3+URZ], R0 ;  /* 0x00000000030085a7 */ /* 0x000ee4000800007f */
[----:B---3--:R-:W-:Y:S05]  /*121b0*/  @!P0 BRA `(.L_x_1637) ;  /* 0xfffffffc00f08947 */ /* 0x008fea000383ffff */
[----:B------:R-:W-:Y:S05]  /*121c0*/  BRA `(.L_x_1671) ;  /* 0xfffffff400a87947 */ /* 0x000fea000383ffff */
.L_x_1639:
[----:B--2---:R2:W3:Y:S02]  /*121d0*/  SYNCS.PHASECHK.TRANS64.TRYWAIT P0, [R2+URZ], R5 ;  /* 0x00000005020075a7 */ /* 0x0044e4000800017f */
[----:B---3--:R-:W-:Y:S05]  /*121e0*/  @!P0 NANOSLEEP.SYNCS 0x989680 ;  /* 0x009896800000895d */ /* 0x008fea0003900000 */
[----:B------:R-:W3:Y:S02]  /*121f0*/  @!P0 SYNCS.PHASECHK.TRANS64 P0, [R2+URZ], R5 ;  /* 0x00000005020085a7 */ /* 0x000ee4000800007f */
[----:B---3--:R-:W-:Y:S05]  /*12200*/  @!P0 BRA `(.L_x_1639) ;  /* 0xfffffffc00f08947 */ /* 0x008fea000383ffff */
[----:B------:R-:W-:Y:S05]  /*12210*/  BRA `(.L_x_1672) ;  /* 0xfffffff400ac7947 */ /* 0x000fea000383ffff */
.L_x_1673:
        /* <DEDUP_REMOVED lines=14> */
.L_x_3704:


//--------------------- .text._ZN7cutlass13device_kernelIN5flash11enable_sm90INS1_16FlashAttnBwdSm90INS1_25CollectiveMainloopBwdSm90ILi2ELi2ELi2EN4cute5tupleIJNS5_1CILi1EEES8_S8_EEENS6_IJNS7_ILi128EEESA_NS7_ILi64EEEEEENS_10bfloat16_tEfNS_4arch4Sm90ELb0ELb1ELb0ELb1ELb0ELb1ELb0ELb0ELi2ELi1ELi2ELi2ELb0EEENS1_21CollectiveEpilogueBwdISC_SD_SF_Li256ELb1ELb0ELi1EEENS1_19SingleTileSchedulerILb1ELb0ELb0ELi128EEEEEEEEEvNT_6ParamsE --------------------------
	.section	.text._ZN7cutlass13device_kernelIN5flash11enable_sm90INS1_16FlashAttnBwdSm90INS1_25CollectiveMainloopBwdSm90ILi2ELi2ELi2EN4cute5tupleIJNS5_1CILi1EEES8_S8_EEENS6_IJNS7_ILi128EEESA_NS7_ILi64EEEEEENS_10bfloat16_tEfNS_4arch4Sm90ELb0ELb1ELb0ELb1ELb0ELb1ELb0ELb0ELi2ELi1ELi2ELi2ELb0EEENS1_21CollectiveEpilogueBwdISC_SD_SF_Li256ELb1ELb0ELi1EEENS1_19SingleTileSchedulerILb1ELb0ELb0ELi128EEEEEEEEEvNT_6ParamsE,"ax",@progbits
	.align	128
.text._ZN7cutlass13device_kernelIN5flash11enable_sm90INS1_16FlashAttnBwdSm90INS1_25CollectiveMainloopBwdSm90ILi2ELi2ELi2EN4cute5tupleIJNS5_1CILi1EEES8_S8_EEENS6_IJNS7_ILi128EEESA_NS7_ILi64EEEEEENS_10bfloat16_tEfNS_4arch4Sm90ELb0ELb1ELb0ELb1ELb0ELb1ELb0ELb0ELi2ELi1ELi2ELi2ELb0EEENS1_21CollectiveEpilogueBwdISC_SD_SF_Li256ELb1ELb0ELi1EEENS1_19SingleTileSchedulerILb1ELb0ELb0ELi128EEEEEEEEEvNT_6ParamsE:
        .type           _ZN7cutlass13device_kernelIN5flash11enable_sm90INS1_16FlashAttnBwdSm90INS1_25CollectiveMainloopBwdSm90ILi2ELi2ELi2EN4cute5tupleIJNS5_1CILi1EEES8_S8_EEENS6_IJNS7_ILi128EEESA_NS7_ILi64EEEEEENS_10bfloat16_tEfNS_4arch4Sm90ELb0ELb1ELb0ELb1ELb0ELb1ELb0ELb0ELi2ELi1ELi2ELi2ELb0EEENS1_21CollectiveEpilogueBwdISC_SD_SF_Li256ELb1ELb0ELi1EEENS1_19SingleTileSchedulerILb1ELb0ELb0ELi128EEEEEEEEEvNT_6ParamsE,@function
        .size           _ZN7cutlass13device_kernelIN5flash11enable_sm90INS1_16FlashAttnBwdSm90INS1_25CollectiveMainloopBwdSm90ILi2ELi2ELi2EN4cute5tupleIJNS5_1CILi1EEES8_S8_EEENS6_IJNS7_ILi128EEESA_NS7_ILi64EEEEEENS_10bfloat16_tEfNS_4arch4Sm90ELb0ELb1ELb0ELb1ELb0ELb1ELb0ELb0ELi2ELi1ELi2ELi2ELb0EEENS1_21CollectiveEpilogueBwdISC_SD_SF_Li256ELb1ELb0ELi1EEENS1_19SingleTileSchedulerILb1ELb0ELb0ELi128EEEEEEEEEvNT_6ParamsE,(.L_x_3705 - _ZN7cutlass13device_kernelIN5flash11enable_sm90INS1_16FlashAttnBwdSm90INS1_25CollectiveMainloopBwdSm90ILi2ELi2ELi2EN4cute5tupleIJNS5_1CILi1EEES8_S8_EEENS6_IJNS7_ILi128EEESA_NS7_ILi64EEEEEENS_10bfloat16_tEfNS_4arch4Sm90ELb0ELb1ELb0ELb1ELb0ELb1ELb0ELb0ELi2ELi1ELi2ELi2ELb0EEENS1_21CollectiveEpilogueBwdISC_SD_SF_Li256ELb1ELb0ELi1EEENS1_19SingleTileSchedulerILb1ELb0ELb0ELi128EEEEEEEEEvNT_6ParamsE)
        .other          _ZN7cutlass13device_kernelIN5flash11enable_sm90INS1_16FlashAttnBwdSm90INS1_25CollectiveMainloopBwdSm90ILi2ELi2ELi2EN4cute5tupleIJNS5_1CILi1EEES8_S8_EEENS6_IJNS7_ILi128EEESA_NS7_ILi64EEEEEENS_10bfloat16_tEfNS_4arch4Sm90ELb0ELb1ELb0ELb1ELb0ELb1ELb0ELb0ELi2ELi1ELi2ELi2ELb0EEENS1_21CollectiveEpilogueBwdISC_SD_SF_Li256ELb1ELb0ELi1EEENS1_19SingleTileSchedulerILb1ELb0ELb0ELi128EEEEEEEEEvNT_6ParamsE,@"STO_CUDA_ENTRY STV_DEFAULT"
_ZN7cutlass13device_kernelIN5flash11enable_sm90INS1_16FlashAttnBwdSm90INS1_25CollectiveMainloopBwdSm90ILi2ELi2ELi2EN4cute5tupleIJNS5_1CILi1EEES8_S8_EEENS6_IJNS7_ILi128EEESA_NS7_ILi64EEEEEENS_10bfloat16_tEfNS_4arch4Sm90ELb0ELb1ELb0ELb1ELb0ELb1ELb0ELb0ELi2ELi1ELi2ELi2ELb0EEENS1_21CollectiveEpilogueBwdISC_SD_SF_Li256ELb1ELb0ELi1EEENS1_19SingleTileSchedulerILb1ELb0ELb0ELi128EEEEEEEEEvNT_6ParamsE:
        /* <DEDUP_REMOVED lines=24> */
.L_x_1675:
[----:B------:R-:W-:Y:S05]  /*0180*/  BSYNC B0 ;  /* 0x0000000000007941 */ /* 0x000fea0003800000 */
.L_x_1674:
        /* <DEDUP_REMOVED lines=37> */
.L_x_1676:
        /* <DEDUP_REMOVED lines=22> */
.L_x_1677:
[----:B------:R-:W-:Y:S01]  /*0540*/  PLOP3.LUT P0, PT, PT, PT, UP0, 0x80, 0x0 ;  /* 0x000000000000781c */ /* 0x000fe20003f0f008 */
[----:B------:R-:W-:Y:S01]  /*0550*/  NOP ;  /* 0x0000000000007918 */ /* 0x000fe20000000000 */
[----:B------:R-:W-:Y:S01]  /*0560*/  ULDC.64 UR38, c[0x0][0x208] ;  /* 0x0000820000267ab9 */ /* 0x000fe20000000a00 */
[----:B------:R-:W-:Y:S01]  /*0570*/  BSSY B6, `(.L_x_1678) ;  /* 0x0001283000067945 */ /* 0x000fe20003800000 */
[----:B-12-4-:R-:W-:Y:S09]  /*0580*/  BAR.SYNC.DEFER_BLOCKING 0x0 ;  /* 0x0000000000007b1d */ /* 0x016ff20000010000 */
[----:B------:R-:W-:Y:S05]  /*0590*/  @!P0 BRA `(.L_x_1679) ;  /* 0x000000f0003c8947 */ /* 0x000fea0003800000 */
.L_x_1680:
[----:B------:R-:W-:-:S08]  /*05a0*/  NOP ;  /* 0x0000000000007918 */ /* 0x000fd00000000000 */
[----:B------:R-:W1:Y:S02]  /*05b0*/  USETMAXREG.TRY_ALLOC.CTAPOOL UP0, 0xf0 ;  /* 0x000000f0000079c8 */ /* 0x000e640008000600 */
[----:B-1----:R-:W-:-:S13]  /*05c0*/  PLOP3.LUT P0, PT, PT, PT, UP0, 0x80, 0x0 ;  /* 0x000000000000781c */ /* 0x002fda0003f0f008 */
[----:B------:R-:W-:Y:S05]  /*05d0*/  @!P0 BRA `(.L_x_1680) ;  /* 0xfffffffc00f08947 */ /* 0x000fea000383ffff */
[----:B------:R-:W-:Y:S01]  /*05e0*/  LOP3.LUT R0, R0, 0x3, RZ, 0xc0, !PT ;  /* 0x0000000300007812 */ /* 0x000fe200078ec0ff */
[----:B------:R-:W1:Y:S01]  /*05f0*/  S2R R2, SR_TID.X ;  /* 0x0000000000027919 */ /* 0x000e620000002100 */
[----:B------:R-:W-:Y:S01]  /*0600*/  ULDC.64 UR4, c[0x0][0x8d8] ;  /* 0x0002360000047ab9 */ /* 0x000fe20000000a00 */
[----:B------:R-:W2:Y:S03]  /*0610*/  S2UR UR6, SR_CTAID.X ;  /* 0x00000000000679c3 */ /* 0x000ea60000002500 */
[----:B------:R-:W3:Y:S05]  /*0620*/  SHFL.IDX PT, R0, R0, RZ, 0x1f ;  /* 0x00001fff00007589 */ /* 0x000eea00000e0000 */
[----:B------:R-:W4:Y:S01]  /*0630*/  S2UR UR37, SR_CTAID.Z ;  /* 0x00000000002579c3 */ /* 0x000f220000002700 */
[----:B---3--:R-:W-:-:S02]  /*0640*/  ISETP.NE.AND P0, PT, R0, RZ, PT ;  /* 0x000000ff0000720c */ /* 0x008fc40003f05270 */
[----:B-1----:R-:W-:-:S11]  /*0650*/  SHF.R.U32.HI R2, RZ, 0x7, R2 ;  /* 0x00000007ff027819 */ /* 0x002fd60000011602 */
[----:B------:R-:W-:-:S05]  /*0660*/  @!P0 VIADD R2, R2, 0x9 ;  /* 0x0000000902028836 */ /* 0x000fca0000000000 */
[----:B------:R1:W-:Y:S06]  /*0670*/  @!P0 BAR.ARV R2, 0xa0 ;  /* 0x000280020000851d */ /* 0x0003ec0000002000 */
[----:B------:R-:W-:-:S04]  /*0680*/  ISETP.NE.U32.AND P0, PT, RZ, UR4, PT ;  /* 0x00000004ff007c0c */ /* 0x000fc8000bf05070 */
[----:B------:R-:W-:-:S13]  /*0690*/  ISETP.NE.AND.EX P0, PT, RZ, UR5, PT, P0 ;  /* 0x00000005ff007c0c */ /* 0x000fda000bf05300 */
[----:B-12-4-:R-:W-:Y:S05]  /*06a0*/  @!P0 BRA `(.L_x_1681) ;  /* 0x00000000001c8947 */ /* 0x016fea0003800000 */
[----:B------:R-:W-:Y:S02]  /*06b0*/  ULDC.64 UR4, c[0x0][0x8d8] ;  /* 0x0002360000047ab9 */ /* 0x000fe40000000a00 */
[----:B------:R-:W-:-:S06]  /*06c0*/  UIMAD.WIDE UR4, UR37, 0x4, UR4 ;  /* 0x00000004250478a5 */ /* 0x000fcc000f8e0204 */
[----:B------:R-:W-:Y:S02]  /*06d0*/  IMAD.U32 R2, RZ, RZ, UR4 ;  /* 0x00000004ff027e24 */ /* 0x000fe4000f8e00ff */
[----:B------:R-:W-:-:S05]  /*06e0*/  IMAD.U32 R3, RZ, RZ, UR5 ;  /* 0x00000005ff037e24 */ /* 0x000fca000f8e00ff */
[----:B------:R-:W2:Y:S02]  /*06f0*/  LDG.E R2, desc[UR38][R2.64] ;  /* 0x0000002602027981 */ /* 0x000ea4000c1e1900 */
[----:B--2---:R-:W-:Y:S01]  /*0700*/  R2UR UR4, R2 ;  /* 0x00000000020472ca */ /* 0x004fe200000e0000 */
[----:B------:R-:W-:-:S14]  /*0710*/  BRA `(.L_x_1682) ;  /* 0x00000000003c7947 */ /* 0x000fdc0003800000 */
.L_x_1681:
[----:B------:R-:W-:Y:S02]  /*0720*/  ULDC.64 UR4, c[0x0][0x8d0] ;  /* 0x0002340000047ab9 */ /* 0x000fe40000000a00 */
[----:B------:R-:W-:-:S04]  /*0730*/  ISETP.NE.U32.AND P0, PT, RZ, UR4, PT ;  /* 0x00000004ff007c0c */ /* 0x000fc8000bf05070 */
[----:B------:R-:W-:-:S13]  /*0740*/  ISETP.NE.AND.EX P0, PT, RZ, UR5, PT, P0 ;  /* 0x00000005ff007c0c */ /* 0x000fda000bf05300 */
[----:B------:R-:W-:Y:S05]  /*0750*/  @!P0 BRA `(.L_x_1683) ;  /* 0x0000000000288947 */ /* 0x000fea0003800000 */
[----:B------:R-:W-:Y:S02]  /*0760*/  ULDC.64 UR4, c[0x0][0x8d0] ;  /* 0x0002340000047ab9 */ /* 0x000fe40000000a00 */
[----:B------:R-:W-:-:S06]  /*0770*/  UIMAD.WIDE UR4, UR37, 0x4, UR4 ;  /* 0x00000004250478a5 */ /* 0x000fcc000f8e0204 */
[----:B------:R-:W-:Y:S02]  /*0780*/  IMAD.U32 R2, RZ, RZ, UR4 ;  /* 0x00000004ff027e24 */ /* 0x000fe4000f8e00ff */
[----:B------:R-:W-:-:S05]  /*0790*/  IMAD.U32 R3, RZ, RZ, UR5 ;  /* 0x00000005ff037e24 */ /* 0x000fca000f8e00ff */
[----:B------:R-:W2:Y:S04]  /*07a0*/  LDG.E R4, desc[UR38][R2.64] ;  /* 0x0000002602047981 */ /* 0x000ea8000c1e1900 */
[----:B------:R-:W3:Y:S01]  /*07b0*/  LDG.E R0, desc[UR38][R2.64+0x4] ;  /* 0x0000042602007981 */ /* 0x000ee2000c1e1900 */
[----:B--2---:R-:W-:Y:S02]  /*07c0*/  R2UR UR4, R4 ;  /* 0x00000000040472ca */ /* 0x004fe400000e0000 */
[----:B---3--:R-:W-:-:S13]  /*07d0*/  R2UR UR5, R0 ;  /* 0x00000000000572ca */ /* 0x008fda00000e0000 */
[----:B------:R-:W-:Y:S01]  /*07e0*/  UIADD3 UR4, -UR4, UR5, URZ ;  /* 0x0000000504047290 */ /* 0x000fe2000fffe13f */
[----:B------:R-:W-:Y:S11]  /*07f0*/  BRA `(.L_x_1682) ;  /* 0x0000000000047947 */ /* 0x000ff60003800000 */
.L_x_1683:
[----:B------:R-:W-:-:S05]  /*0800*/  ULDC UR4, c[0x0][0x8bc] ;  /* 0x00022f0000047ab9 */ /* 0x000fca0000000800 */
.L_x_1682:
[----:B------:R-:W-:-:S04]  /*0810*/  USHF.L.U32 UR44, UR6, 0x7, URZ ;  /* 0x00000007062c7899 */ /* 0x000fc8000800063f */
[----:B------:R-:W-:-:S04]  /*0820*/  UISETP.GE.AND UP0, UPT, UR44, UR4, UPT ;  /* 0x000000042c00728c */ /* 0x000fc8000bf06270 */
[----:B------:R-:W-:-:S06]  /*0830*/  USEL UR37, UR37, 0xffffffff, !UP0 ;  /* 0xffffffff25257887 */ /* 0x000fcc000c000000 */
[----:B------:R-:W-:-:S13]  /*0840*/  ISETP.LE.AND P0, PT, RZ, UR37, PT ;  /* 0x00000025ff007c0c */ /* 0x000fda000bf03270 */
[----:B------:R-:W-:Y:S05]  /*0850*/  @!P0 BRA `(.L_x_1684) ;  /* 0x0000012400508947 */ /* 0x000fea0003800000 */
[----:B------:R-:W1:Y:S01]  /*0860*/  S2R R0, SR_TID.X ;  /* 0x0000000000007919 */ /* 0x000e620000002100 */
[----:B------:R-:W-:Y:S01]  /*0870*/  ULDC.64 UR4, c[0x0][0x780] ;  /* 0x0001e00000047ab9 */ /* 0x000fe20000000a00 */
[----:B------:R-:W-:Y:S01]  /*0880*/  ULDC UR41, c[0x0][0x290] ;  /* 0x0000a40000297ab9 */ /* 0x000fe20000000800 */
[----:B------:R-:W-:-:S04]  /*0890*/  ISETP.NE.U32.AND P0, PT, RZ, UR4, PT ;  /* 0x00000004ff007c0c */ /* 0x000fc8000bf05070 */
[----:B------:R-:W-:Y:S01]  /*08a0*/  ISETP.NE.AND.EX P0, PT, RZ, UR5, PT, P0 ;  /* 0x00000005ff007c0c */ /* 0x000fe2000bf05300 */
[----:B-1----:R-:W-:-:S12]  /*08b0*/  VIADD R17, R0, 0xffffff80 ;  /* 0xffffff8000117836 */ /* 0x002fd80000000000 */
[----:B------:R-:W-:Y:S05]  /*08c0*/  @!P0 BRA `(.L_x_1685) ;  /* 0x00000000001c8947 */ /* 0x000fea0003800000 */
[----:B------:R-:W-:Y:S02]  /*08d0*/  ULDC.64 UR4, c[0x0][0x780] ;  /* 0x0001e00000047ab9 */ /* 0x000fe40000000a00 */
[----:B------:R-:W-:-:S06]  /*08e0*/  UIMAD.WIDE UR4, UR37, 0x4, UR4 ;  /* 0x00000004250478a5 */ /* 0x000fcc000f8e0204 */
[----:B------:R-:W-:Y:S02]  /*08f0*/  IMAD.U32 R2, RZ, RZ, UR4 ;  /* 0x00000004ff027e24 */ /* 0x000fe4000f8e00ff */
[----:B------:R-:W-:-:S05]  /*0900*/  IMAD.U32 R3, RZ, RZ, UR5 ;  /* 0x00000005ff037e24 */ /* 0x000fca000f8e00ff */
[----:B------:R-:W2:Y:S02]  /*0910*/  LDG.E R2, desc[UR38][R2.64] ;  /* 0x0000002602027981 */ /* 0x000ea4000c1e1900 */
[----:B--2---:R-:W-:Y:S01]  /*0920*/  R2UR UR40, R2 ;  /* 0x00000000022872ca */ /* 0x004fe200000e0000 */
[----:B------:R-:W-:-:S14]  /*0930*/  BRA `(.L_x_1686) ;  /* 0x0000000000387947 */ /* 0x000fdc0003800000 */
.L_x_1685:
[----:B------:R-:W-:Y:S01]  /*0940*/  ULDC.64 UR4, c[0x0][0x770] ;  /* 0x0001dc0000047ab9 */ /* 0x000fe20000000a00 */
[----:B------:R-:W-:Y:S01]  /*0950*/  ULDC UR40, c[0x0][0x280] ;  /* 0x0000a00000287ab9 */ /* 0x000fe20000000800 */
        /* <DEDUP_REMOVED lines=11> */
[----:B------:R-:W-:-:S12]  /*0a10*/  UIADD3 UR40, -UR40, UR4, URZ ;  /* 0x0000000428287290 */ /* 0x000fd8000fffe13f */
.L_x_1686:
        /* <DEDUP_REMOVED lines=11> */
.L_x_1687:
        /* <DEDUP_REMOVED lines=13> */
.L_x_1688:
[----:B------:R-:W-:Y:S01]  /*0ba0*/  UIADD3 UR4, UR44, UR40, -UR41 ;  /* 0x000000282c047290 */ /* 0x000fe2000fffe829 */
[----:B------:R-:W-:Y:S01]  /*0bb0*/  ISETP.LE.AND P1, PT, RZ, UR6, PT ;  /* 0x00000006ff007c0c */ /* 0x000fe2000bf23270 */
[----:B------:R-:W-:Y:S01]  /*0bc0*/  ULDC UR5, c[0x0][0x74c] ;  /* 0x0001d30000057ab9 */ /* 0x000fe20000000800 */
[----:B------:R-:W-:Y:S01]  /*0bd0*/  UIADD3 UR45, UR40, 0x7f, URZ ;  /* 0x0000007f282d7890 */ /* 0x000fe2000fffe03f */
[----:B------:R-:W-:Y:S01]  /*0be0*/  PLOP3.LUT P0, PT, PT, PT, PT, 0x80, 0x0 ;  /* 0x000000000000781c */ /* 0x000fe20003f0f070 */
[----:B------:R-:W-:Y:S01]  /*0bf0*/  UIADD3 UR4, UR4, -UR5, URZ ;  /* 0x8000000504047290 */ /* 0x000fe2000fffe03f */
[----:B------:R-:W-:Y:S02]  /*0c00*/  CS2R R182, SRZ ;  /* 0x0000000000b67805 */ /* 0x000fe4000001ff00 */
[----:B------:R-:W-:Y:S02]  /*0c10*/  CS2R R180, SRZ ;  /* 0x0000000000b47805 */ /* 0x000fe4000001ff00 */
[----:B------:R-:W-:Y:S01]  /*0c20*/  CS2R R178, SRZ ;  /* 0x0000000000b27805 */ /* 0x000fe2000001ff00 */
[----:B------:R-:W-:Y:S01]  /*0c30*/  USHF.R.S32.HI UR5, URZ, 0x1f, UR4 ;  /* 0x0000001f3f057899 */ /* 0x000fe20008011404 */
[----:B------:R-:W-:-:S02]  /*0c40*/  CS2R R176, SRZ ;  /* 0x0000000000b07805 */ /* 0x000fc4000001ff00 */
[----:B------:R-:W-:Y:S02]  /*0c50*/  CS2R R174, SRZ ;  /* 0x0000000000ae7805 */ /* 0x000fe4000001ff00 */
[----:B------:R-:W-:Y:S01]  /*0c60*/  CS2R R172, SRZ ;  /* 0x0000000000ac7805 */ /* 0x000fe2000001ff00 */
[----:B------:R-:W-:Y:S01]  /*0c70*/  ULEA.HI UR5, UR5, UR4, URZ, 0x7 ;  /* 0x0000000405057291 */ /* 0x000fe2000f8f383f */
[----:B------:R-:W-:Y:S01]  /*0c80*/  CS2R R170, SRZ ;  /* 0x0000000000aa7805 */ /* 0x000fe2000001ff00 */
[----:B------:R-:W-:Y:S01]  /*0c90*/  USHF.R.S32.HI UR4, URZ, 0x1f, UR45 ;  /* 0x0000001f3f047899 */ /* 0x000fe2000801142d */
[----:B------:R-:W-:Y:S01]  /*0ca0*/  CS2R R168, SRZ ;  /* 0x0000000000a87805 */ /* 0x000fe2000001ff00 */
[----:B------:R-:W-:Y:S01]  /*0cb0*/  USHF.R.S32.HI UR5, URZ, 0x7, UR5 ;  /* 0x000000073f057899 */ /* 0x000fe20008011405 */
[----:B------:R-:W-:Y:S01]  /*0cc0*/  CS2R R166, SRZ ;  /* 0x0000000000a67805 */ /* 0x000fe2000001ff00 */
[----:B------:R-:W-:Y:S01]  /*0cd0*/  ULEA.HI UR4, UR4, UR45, URZ, 0x7 ;  /* 0x0000002d04047291 */ /* 0x000fe2000f8f383f */
[----:B------:R-:W-:Y:S01]  /*0ce0*/  CS2R R164, SRZ ;  /* 0x0000000000a47805 */ /* 0x000fe2000001ff00 */
[----:B------:R-:W-:Y:S01]  /*0cf0*/  UISETP.LT.AND UP0, UPT, URZ, UR5, UPT ;  /* 0x000000053f00728c */ /* 0x000fe2000bf01270 */
[----:B------:R-:W-:Y:S01]  /*0d00*/  CS2R R162, SRZ ;  /* 0x0000000000a27805 */ /* 0x000fe2000001ff00 */
[----:B------:R-:W-:Y:S01]  /*0d10*/  USHF.R.S32.HI UR42, URZ, 0x7, UR4 ;  /* 0x000000073f2a7899 */ /* 0x000fe20008011404 */
[----:B------:R-:W-:Y:S01]  /*0d20*/  CS2R R160, SRZ ;  /* 0x0000000000a07805 */ /* 0x000fe2000001ff00 */
[----:B------:R-:W-:Y:S01]  /*0d30*/  USEL UR43, URZ, UR5, !UP0 ;  /* 0x000000053f2b7287 */ /* 0x000fe2000c000000 */
        /* <DEDUP_REMOVED lines=13> */
[----:B------:R-:W-:Y:S01]  /*0e10*/  CS2R R196, SRZ ;  /* 0x0000000000c47805 */ /* 0x000fe2000001ff00 */
[----:B------:R-:W-:Y:S01]  /*0e20*/  IMAD.MOV.U32 R195, RZ, RZ, RZ ;  /* 0x000000ffffc37224 */ /* 0x000fe200078e00ff */
[----:B------:R-:W-:Y:S06]  /*0e30*/  @!P1 BRA `(.L_x_1689) ;  /* 0x0000000000209947 */ /* 0x000fec0003800000 */
[----:B------:R-:W-:Y:S01]  /*0e40*/  UIADD3 UR4, -UR41, 0xff, UR40 ;  /* 0x000000ff29047890 */ /* 0x000fe2000fffe128 */
[----:B------:R-:W-:-:S03]  /*0e50*/  ULDC UR5, c[0x0][0x748] ;  /* 0x0001d20000057ab9 */ /* 0x000fc60000000800 */
[----:B------:R-:W-:-:S04]  /*0e60*/  UIADD3 UR4, UR4, UR5, UR44 ;  /* 0x0000000504047290 */ /* 0x000fc8000fffe02c */
[----:B------:R-:W-:-:S04]  /*0e70*/  USHF.R.S32.HI UR5, URZ, 0x1f, UR4 ;  /* 0x0000001f3f057899 */ /* 0x000fc80008011404 */
[----:B------:R-:W-:-:S04]  /*0e80*/  ULEA.HI UR5, UR5, UR4, URZ, 0x7 ;  /* 0x0000000405057291 */ /* 0x000fc8000f8f383f */
[----:B------:R-:W-:-:S04]  /*0e90*/  USHF.R.S32.HI UR5, URZ, 0x7, UR5 ;  /* 0x000000073f057899 */ /* 0x000fc80008011405 */
[----:B------:R-:W-:-:S04]  /*0ea0*/  UISETP.LT.AND UP0, UPT, UR42, UR5, UPT ;  /* 0x000000052a00728c */ /* 0x000fc8000bf01270 */
[----:B------:R-:W-:-:S12]  /*0eb0*/  USEL UR42, UR42, UR5, UP0 ;  /* 0x000000052a2a7287 */ /* 0x000fd80008000000 */
.L_x_1689:
        /* <DEDUP_REMOVED lines=28> */
.L_x_1692:
        /* <DEDUP_REMOVED lines=15> */
.L_x_1691:
        /* <DEDUP_REMOVED lines=22> */
.L_x_1694:
        /* <DEDUP_REMOVED lines=15> */
.L_x_1693:
[----:B------:R-:W-:Y:S01]  /*13c0*/  SHF.R.S32.HI R6, RZ, 0x1f, R17 ;  /* 0x0000001fff067819 */ /* 0x000fe20000011411 */
[----:B------:R-:W-:-:S03]  /*13d0*/  UMOV UR4, 0xffffffff ;  /* 0xffffffff00047882 */ /* 0x000fc60000000000 */
[----:B------:R-:W-:-:S04]  /*13e0*/  LEA.HI R0, R6, R17, RZ, 0x7 ;  /* 0x0000001106007211 */ /* 0x000fc800078f38ff */
[----:B------:R-:W-:Y:S01]  /*13f0*/  SHF.R.S32.HI R10, RZ, 0x7, R0 ;  /* 0x00000007ff0a7819 */ /* 0x000fe20000011400 */
[----:B------:R-:W-:Y:S06]  /*1400*/  BRA.DIV UR4, `(.L_x_1695) ;  /* 0x0000011a046c7947 */ /* 0x000fec000b800000 */
[----:B------:R1:W2:Y:S02]  /*1410*/  SHFL.IDX PT, R14, R10, RZ, 0x1f ;  /* 0x00001fff0a0e7589 */ /* 0x0002a400000e0000 */
.L_x_1830:
        /* <DEDUP_REMOVED lines=23> */
.L_x_1696:
[----:B------:R-:W-:Y:S01]  /*1590*/  UIADD3 UR4, UR44, UR45, -UR41 ;  /* 0x0000002d2c047290 */ /* 0x000fe2000fffe829 */
[----:B------:R-:W-:Y:S01]  /*15a0*/  IMAD.U32 R3, R2, 0x200, R3 ;  /* 0x0000020002037824 */ /* 0x000fe200078e0003 */
[----:B------:R-:W-:Y:S01]  /*15b0*/  ULDC UR5, c[0x0][0x74c] ;  /* 0x0001d30000057ab9 */ /* 0x000fe20000000800 */
[----:B------:R-:W-:Y:S01]  /*15c0*/  LOP3.LUT R2, R0, 0xffffff80, RZ, 0xc0, !PT ;  /* 0xffffff8000027812 */ /* 0x000fe200078ec0ff */
[----:B------:R-:W-:Y:S01]  /*15d0*/  UIADD3 UR4, UR4, -UR5, URZ ;  /* 0x8000000504047290 */ /* 0x000fe2000fffe03f */
[----:B------:R-:W-:Y:S01]  /*15e0*/  LEA.HI R12, R6, R17, RZ, 0x7 ;  /* 0x00000011060c7211 */ /* 0x000fe200078f38ff */
[----:B------:R3:W-:Y:S01]  /*15f0*/  STL [R1+0x2c], R3 ;  /* 0x00002c0301007387 */ /* 0x0007e20000100800 */
[----:B------:R-:W-:Y:S01]  /*1600*/  IMAD.MOV.U32 R0, RZ, RZ, RZ ;  /* 0x000000ffff007224 */ /* 0x000fe200078e00ff */
[----:B------:R-:W-:Y:S01]  /*1610*/  USHF.R.S32.HI UR5, URZ, 0x1f, UR4 ;  /* 0x0000001f3f057899 */ /* 0x000fe20008011404 */
[----:B--2---:R-:W-:Y:S01]  /*1620*/  IMAD.IADD R11, R17, 0x1, -R2 ;  /* 0x00000001110b7824 */ /* 0x004fe200078e0a02 */
[----:B------:R-:W-:Y:S01]  /*1630*/  SHF.R.S32.HI R12, RZ, 0x7, R12 ;  /* 0x00000007ff0c7819 */ /* 0x000fe2000001140c */
[----:B------:R-:W-:Y:S01]  /*1640*/  IMAD.MOV.U32 R4, RZ, RZ, RZ ;  /* 0x000000ffff047224 */ /* 0x000fe200078e00ff */
[----:B------:R-:W-:Y:S01]  /*1650*/  ULEA.HI UR5, UR5, UR4, URZ, 0x7 ;  /* 0x0000000405057291 */ /* 0x000fe2000f8f383f */
[----:B------:R-:W-:-:S02]  /*1660*/  CS2R R182, SRZ ;  /* 0x0000000000b67805 */ /* 0x000fc4000001ff00 */
[--C-:B-1----:R-:W-:Y:S01]  /*1670*/  SHF.R.S32.HI R10, RZ, 0x1f, R11.reuse ;  /* 0x0000001fff0a7819 */ /* 0x102fe2000001140b */
[----:B------:R1:W-:Y:S01]  /*1680*/  STL [R1+0x44], R11 ;  /* 0x0000440b01007387 */ /* 0x0003e20000100800 */
[----:B------:R-:W-:Y:S01]  /*1690*/  ULEA.HI.SX32 UR5, UR5, 0x1, 0x19 ;  /* 0x0000000105057891 */ /* 0x000fe2000f8fca3f */
[----:B------:R-:W-:Y:S01]  /*16a0*/  IMAD R7, R12, 0x400, R11 ;  /* 0x000004000c077824 */ /* 0x000fe200078e020b */
[----:B------:R-:W-:Y:S01]  /*16b0*/  LEA.HI R9, R10, R11, RZ, 0x2 ;  /* 0x0000000b0a097211 */ /* 0x000fe200078f10ff */
[----:B------:R1:W-:Y:S01]  /*16c0*/  STL [R1+0x4c], R10 ;  /* 0x00004c0a01007387 */ /* 0x0003e20000100800 */
[----:B------:R-:W-:Y:S01]  /*16d0*/  CS2R R180, SRZ ;  /* 0x0000000000b47805 */ /* 0x000fe2000001ff00 */
[----:B------:R-:W-:Y:S01]  /*16e0*/  IMAD.SHL.U32 R7, R7, 0x4, RZ ;  /* 0x0000000407077824 */ /* 0x000fe200078e00ff */
[----:B---3--:R-:W-:Y:S01]  /*16f0*/  LOP3.LUT R3, R9, 0x7ffffffc, RZ, 0xc0, !PT ;  /* 0x7ffffffc09037812 */ /* 0x008fe200078ec0ff */
[----:B------:R-:W-:Y:S01]  /*1700*/  IMAD.U32 R224, RZ, RZ, UR5 ;  /* 0x00000005ffe07e24 */ /* 0x000fe2000f8e00ff */
[----:B------:R1:W-:Y:S01]  /*1710*/  STL [R1+0x48], R9 ;  /* 0x0000480901007387 */ /* 0x0003e20000100800 */
[----:B------:R-:W-:-:S02]  /*1720*/  CS2R R178, SRZ ;  /* 0x0000000000b27805 */ /* 0x000fc4000001ff00 */
[----:B------:R-:W-:Y:S02]  /*1730*/  CS2R R176, SRZ ;  /* 0x0000000000b07805 */ /* 0x000fe4000001ff00 */
[----:B------:R-:W-:Y:S02]  /*1740*/  CS2R R174, SRZ ;  /* 0x0000000000ae7805 */ /* 0x000fe4000001ff00 */
[----:B------:R-:W-:Y:S02]  /*1750*/  VIMNMX R224, R224, UR42, PT ;  /* 0x0000002ae0e07c48 */ /* 0x000fe4000bfe0100 */
[----:B------:R-:W-:Y:S02]  /*1760*/  CS2R R172, SRZ ;  /* 0x0000000000ac7805 */ /* 0x000fe4000001ff00 */
[----:B------:R-:W-:Y:S02]  /*1770*/  CS2R R170, SRZ ;  /* 0x0000000000aa7805 */ /* 0x000fe4000001ff00 */
[----:B------:R-:W-:-:S02]  /*1780*/  CS2R R168, SRZ ;  /* 0x0000000000a87805 */ /* 0x000fc4000001ff00 */
[----:B------:R-:W-:Y:S02]  /*1790*/  ISETP.LE.AND P0, PT, R224, UR43, PT ;  /* 0x0000002be0007c0c */ /* 0x000fe4000bf03270 */
        /* <DEDUP_REMOVED lines=24> */
[----:B------:R-:W-:Y:S02]  /*1920*/  IMAD R2, R7, 0x4, R16 ;  /* 0x0000000407027824 */ /* 0x000fe400078e0210 */
[----:B------:R-:W-:Y:S01]  /*1930*/  IMAD.IADD R3, R11, 0x1, -R3 ;  /* 0x000000010b037824 */ /* 0x000fe200078e0a03 */
[----:B-1----:R-:W-:Y:S06]  /*1940*/  @P0 BRA `(.L_x_1698) ;  /* 0x0000003c009c0947 */ /* 0x002fec0003800000 */
[----:B------:R-:W-:Y:S01]  /*1950*/  LOP3.LUT R0, R5, 0xffffffe0, RZ, 0xc0, !PT ;  /* 0xffffffe005007812 */ /* 0x000fe200078ec0ff */
[----:B------:R-:W-:Y:S01]  /*1960*/  IMAD.MOV.U32 R183, RZ, RZ, RZ ;  /* 0x000000ffffb77224 */ /* 0x000fe200078e00ff */
[--C-:B------:R-:W-:Y:S02]  /*1970*/  SHF.R.S32.HI R8, RZ, 0x2, R9.reuse ;  /* 0x00000002ff087819 */ /* 0x100fe40000011409 */
[----:B------:R-:W-:Y:S01]  /*1980*/  SHF.R.S32.HI R5, RZ, 0x1f, R9 ;  /* 0x0000001fff057819 */ /* 0x000fe20000011409 */
[----:B------:R-:W-:Y:S01]  /*1990*/  IMAD.IADD R0, R17, 0x1, -R0 ;  /* 0x0000000111007824 */ /* 0x000fe200078e0a00 */
[----:B------:R-:W-:Y:S02]  /*19a0*/  LEA.HI R6, R6, R17, RZ, 0x2 ;  /* 0x0000001106067211 */ /* 0x000fe400078f10ff */
[----:B------:R-:W-:Y:S02]  /*19b0*/  LEA.HI R5, R5, R8, RZ, 0x3 ;  /* 0x0000000805057211 */ /* 0x000fe400078f18ff */
[----:B------:R-:W-:-:S02]  /*19c0*/  LOP3.LUT R6, R6, 0xfffffffc, RZ, 0xc0, !PT ;  /* 0xfffffffc06067812 */ /* 0x000fc400078ec0ff */
[----:B------:R-:W-:Y:S02]  /*19d0*/  SHF.R.S32.HI R7, RZ, 0x1f, R0 ;  /* 0x0000001fff077819 */ /* 0x000fe40000011400 */
[----:B------:R-:W-:Y:S01]  /*19e0*/  LOP3.LUT R9, R5, 0xfffffff8, RZ, 0xc0, !PT ;  /* 0xfffffff805097812 */ /* 0x000fe200078ec0ff */
[----:B------:R-:W-:Y:S01]  /*19f0*/  IMAD.IADD R5, R17, 0x1, -R6 ;  /* 0x0000000111057824 */ /* 0x000fe200078e0a06 */
[CC--:B------:R-:W-:Y:S02]  /*1a00*/  LEA.HI R4, R7.reuse, R0.reuse, RZ, 0x3 ;  /* 0x0000000007047211 */ /* 0x0c0fe400078f18ff */
[----:B------:R-:W-:Y:S01]  /*1a10*/  LEA.HI R7, R7, R0, RZ, 0x2 ;  /* 0x0000000007077211 */ /* 0x000fe200078f10ff */
[----:B------:R-:W-:Y:S01]  /*1a20*/  IMAD.IADD R8, R8, 0x1, -R9 ;  /* 0x0000000108087824 */ /* 0x000fe200078e0a09 */
[----:B------:R-:W-:Y:S02]  /*1a30*/  LEA.HI R6, R10, R11, RZ, 0x5 ;  /* 0x0000000b0a067211 */ /* 0x000fe400078f28ff */
[----:B------:R-:W-:-:S02]  /*1a40*/  LEA.HI R10, R12, R12, RZ, 0x1 ;  /* 0x0000000c0c0a7211 */ /* 0x000fc400078f08ff */
[--C-:B------:R-:W-:Y:S02]  /*1a50*/  SHF.R.S32.HI R0, RZ, 0x3, R4.reuse ;  /* 0x00000003ff007819 */ /* 0x100fe40000011404 */
[----:B------:R-:W-:Y:S02]  /*1a60*/  SHF.R.S32.HI R9, RZ, 0x1f, R4 ;  /* 0x0000001fff097819 */ /* 0x000fe40000011404 */
[----:B------:R-:W-:Y:S02]  /*1a70*/  SHF.R.S32.HI R4, RZ, 0x2, R7 ;  /* 0x00000002ff047819 */ /* 0x000fe40000011407 */
[----:B------:R-:W-:Y:S02]  /*1a80*/  SHF.R.S32.HI R11, RZ, 0x5, R6 ;  /* 0x00000005ff0b7819 */ /* 0x000fe40000011406 */
[----:B------:R-:W-:Y:S01]  /*1a90*/  LOP3.LUT R10, R10, 0x3fffffe, RZ, 0xc0, !PT ;  /* 0x03fffffe0a0a7812 */ /* 0x000fe200078ec0ff */
[----:B------:R-:W-:Y:S01]  /*1aa0*/  VIADD R6, R4, 0x8 ;  /* 0x0000000804067836 */ /* 0x000fe20000000000 */
[----:B------:R-:W-:Y:S01]  /*1ab0*/  LEA.HI R9, R9, R0, RZ, 0x4 ;  /* 0x0000000009097211 */ /* 0x000fe200078f20ff */
[----:B------:R-:W-:Y:S01]  /*1ac0*/  IMAD R11, R11, 0x10, R8 ;  /* 0x000000100b0b7824 */ /* 0x000fe200078e0208 */
[----:B------:R-:W-:Y:S01]  /*1ad0*/  LEA.HI R7, R7, R4, RZ, 0x1 ;  /* 0x0000000407077211 */ /* 0x000fe200078f08ff */
[----:B------:R-:W-:Y:S01]  /*1ae0*/  IMAD.IADD R10, R12, 0x1, -R10 ;  /* 0x000000010c0a7824 */ /* 0x000fe200078e0a0a */
[----:B------:R-:W-:Y:S01]  /*1af0*/  LOP3.LUT R9, R9, 0x1ffffff0, RZ, 0xc0, !PT ;  /* 0x1ffffff009097812 */ /* 0x000fe200078ec0ff */
[----:B------:R-:W-:Y:S01]  /*1b00*/  VIADD R12, R4, 0x18 ;  /* 0x00000018040c7836 */ /* 0x000fe20000000000 */
[----:B------:R-:W-:Y:S01]  /*1b10*/  LEA.HI R8, R6, R6, RZ, 0x1 ;  /* 0x0000000606087211 */ /* 0x000fe200078f08ff */
[----:B------:R-:W-:Y:S01]  /*1b20*/  IMAD R18, R10, 0x40, R11 ;  /* 0x000000400a127824 */ /* 0x000fe200078e020b */
[----:B------:R-:W-:Y:S01]  /*1b30*/  LOP3.LUT R7, R7, 0xfffffffe, RZ, 0xc0, !PT ;  /* 0xfffffffe07077812 */ /* 0x000fe200078ec0ff */
        /* <DEDUP_REMOVED lines=10> */
[--C-:B------:R-:W-:Y:S01]  /*1be0*/  SHF.R.S32.HI R6, RZ, 0x1, R4.reuse ;  /* 0x00000001ff067819 */ /* 0x100fe20000011404 */
[----:B------:R-:W-:Y:S01]  /*1bf0*/  IMAD.U32 R7, RZ, RZ, UR44 ;  /* 0x0000002cff077e24 */ /* 0x000fe2000f8e00ff */
[----:B------:R-:W-:Y:S01]  /*1c00*/  SHF.R.S32.HI R15, RZ, 0x1f, R4 ;  /* 0x0000001fff0f7819 */ /* 0x000fe20000011404 */
[----:B------:R-:W-:Y:S01]  /*1c10*/  IMAD.IADD R13, R10, 0x1, -R13 ;  /* 0x000000010a0d7824 */ /* 0x000fe200078e0a0d */
[----:B------:R-:W-:Y:S02]  /*1c20*/  SHF.R.S32.HI R11, RZ, 0x1f, R8 ;  /* 0x0000001fff0b7819 */ /* 0x000fe40000011408 */
        /* <DEDUP_REMOVED lines=10> */
[----:B------:R-:W-:Y:S02]  /*1cd0*/  IMAD.IADD R0, R0, 0x1, -R11 ;  /* 0x0000000100007824 */ /* 0x000fe400078e0a0b */
[----:B------:R-:W-:Y:S02]  /*1ce0*/  IMAD.IADD R4, R4, 0x1, -R19 ;  /* 0x0000000104047824 */ /* 0x000fe400078e0a13 */
[----:B------:R-:W-:Y:S01]  /*1cf0*/  IMAD.IADD R226, R6, 0x1, -R15 ;  /* 0x0000000106e27824 */ /* 0x000fe200078e0a0f */
[----:B------:R-:W-:Y:S01]  /*1d00*/  IADD3 R6, -R18, UR41, -R7 ;  /* 0x0000002912067c10 */ /* 0x000fe2000fffe907 */
[----:B------:R-:W-:Y:S01]  /*1d10*/  IMAD R227, R0, 0x8, R9 ;  /* 0x0000000800e37824 */ /* 0x000fe200078e0209 */
[----:B------:R-:W-:Y:S01]  /*1d20*/  IADD3 R7, RZ, -UR44, -R18 ;  /* 0x8000002cff077c10 */ /* 0x000fe2000fffe812 */
[----:B------:R-:W-:-:S02]  /*1d30*/  IMAD R225, R4, 0x8, R17 ;  /* 0x0000000804e17824 */ /* 0x000fc400078e0211 */
[----:B------:R-:W-:Y:S02]  /*1d40*/  IMAD R226, R226, 0x8, R13 ;  /* 0x00000008e2e27824 */ /* 0x000fe400078e020d */
[----:B------:R-:W-:Y:S02]  /*1d50*/  IMAD.MOV.U32 R4, RZ, RZ, RZ ;  /* 0x000000ffff047224 */ /* 0x000fe400078e00ff */
[----:B------:R-:W-:-:S07]  /*1d60*/  IMAD.MOV.U32 R0, RZ, RZ, RZ ;  /* 0x000000ffff007224 */ /* 0x000fce00078e00ff */
.L_x_1709:
[----:B------:R-:W-:-:S06]  /*1d70*/  ULOP3.LUT UR4, UR36, 0x1, URZ, 0xfc, !UPT ;  /* 0x0000000124047892 */ /* 0x000fcc000f8efc3f */
[----:B-1----:R-:W-:-:S05]  /*1d80*/  IMAD.U32 R8, RZ, RZ, UR4 ;  /* 0x00000004ff087e24 */ /* 0x002fca000f8e00ff */
[----:B------:R-:W-:-:S13]  /*1d90*/  ISETP.NE.AND P6, PT, R8, 0x3, PT ;  /* 0x000000030800780c */ /* 0x000fda0003fc5270 */
[----:B------:R-:W-:Y:S05]  /*1da0*/  @!P6 BRA `(.L_x_1699) ;  /* 0x000000000004e947 */ /* 0x000fea0003800000 */
[----:B------:R-:W-:Y:S01]  /*1db0*/  BPT.TRAP 0x1 ;  /* 0x000000040000795c */ /* 0x000fe20000300000 */
.L_x_1699:
[----:B------:R-:W-:Y:S01]  /*1dc0*/  IMAD R8, R0, 0x8, R16 ;  /* 0x0000000800087824 */ /* 0x000fe200078e0210 */
[----:B------:R-:W-:-:S04]  /*1dd0*/  SHF.L.U32 R23, R4, 0x1f, RZ ;  /* 0x0000001f04177819 */ /* 0x000fc800000006ff */
[----:B------:R1:W2:Y:S01]  /*1de0*/  SYNCS.PHASECHK.TRANS64.TRYWAIT P0, [R8+URZ+0x30c10], R23 ;  /* 0x030c1017080075a7 */ /* 0x0002a2000800017f */
[----:B------:R-:W-:Y:S05]  /*1df0*/  @!P6 BRA `(.L_x_1700) ;  /* 0x000000000004e947 */ /* 0x000fea0003800000 */
[----:B------:R-:W-:Y:S01]  /*1e00*/  BPT.TRAP 0x1 ;  /* 0x000000040000795c */ /* 0x000fe20000300000 */
.L_x_1700:
[----:B------:R-:W-:-:S05]  /*1e10*/  VIADD R9, R16, 0x10000 ;  /* 0x0001000010097836 */ /* 0x000fca0000000000 */
[----:B------:R-:W-:-:S04]  /*1e20*/  SHF.R.U32.HI R9, RZ, 0x4, R9 ;  /* 0x00000004ff097819 */ /* 0x000fc80000011609 */
[----:B------:R-:W-:Y:S01]  /*1e30*/  LOP3.LUT R9, R9, 0x3fff, RZ, 0xc0, !PT ;  /* 0x00003fff09097812 */ /* 0x000fe200078ec0ff */
[----:B--2---:R-:W-:Y:S06]  /*1e40*/  @P0 BRA `(.L_x_1701) ;  /* 0x0000000000080947 */ /* 0x004fec0003800000 */
[----:B------:R-:W2:Y:S02]  /*1e50*/  SYNCS.PHASECHK.TRANS64.TRYWAIT P0, [R8+URZ+0x30c10], R23 ;  /* 0x030c1017080075a7 */ /* 0x000ea4000800017f */
[----:B--2---:R-:W-:Y:S05]  /*1e60*/  @!P0 BRA `(.L_x_1702) ;  /* 0x0000011000088947 */ /* 0x004fea0003800000 */
.L_x_1701:
        /* <DEDUP_REMOVED lines=60> */
.L_x_1703:
[----:B------:R1:W1:Y:S01]  /*2230*/  SYNCS.PHASECHK.TRANS64.TRYWAIT P0, [R8+URZ+0x30c30], R23 ;  /* 0x030c3017080075a7 */ /* 0x000262000800017f */
[----:B------:R-:W-:Y:S05]  /*2240*/  @!P6 BRA `(.L_x_1704) ;  /* 0x000000000004e947 */ /* 0x000fea0003800000 */
[----:B------:R-:W-:Y:S01]  /*2250*/  BPT.TRAP 0x1 ;  /* 0x000000040000795c */ /* 0x000fe20000300000 */
.L_x_1704:
[----:B------:R-:W2:Y:S01]  /*2260*/  LDC.64 R24, c[0x0][0x748] ;  /* 0x0001d200ff187b82 */ /* 0x000ea20000000a00 */
[----:B------:R-:W-:-:S05]  /*2270*/  VIADD R13, R16, 0x18000 ;  /* 0x00018000100d7836 */ /* 0x000fca0000000000 */
[----:B------:R-:W-:Y:S01]  /*2280*/  SHF.R.U32.HI R13, RZ, 0x4, R13 ;  /* 0x00000004ff0d7819 */ /* 0x000fe2000001160d */
[----:B-1----:R-:W-:Y:S06]  /*2290*/  @P0 BRA `(.L_x_1705) ;  /* 0x0000000000080947 */ /* 0x002fec0003800000 */
[----:B------:R-:W1:Y:S02]  /*22a0*/  SYNCS.PHASECHK.TRANS64.TRYWAIT P0, [R8+URZ+0x30c30], R23 ;  /* 0x030c3017080075a7 */ /* 0x000e64000800017f */
[----:B-1----:R-:W-:Y:S05]  /*22b0*/  @!P0 BRA `(.L_x_1706) ;  /* 0x0000010c00088947 */ /* 0x002fea0003800000 */
.L_x_1705:
[----:B------:R-:W-:Y:S01]  /*22c0*/  ULEA UR4, UR43, -UR40, 0x7 ;  /* 0x800000282b047291 */ /* 0x000fe2000f8e383f */
[----:B------:R-:W-:Y:S01]  /*22d0*/  LOP3.LUT R13, R13, 0x3fff, RZ, 0xc0, !PT ;  /* 0x00003fff0d0d7812 */ /* 0x000fe200078ec0ff */
[----:B------:R-:W5:Y:S01]  /*22e0*/  LDL R234, [R1+0x2c] ;  /* 0x00002c0001ea7983 */ /* 0x000f620000100800 */
[----:B------:R-:W-:Y:S01]  /*22f0*/  ISETP.GT.AND P2, PT, R7, RZ, PT ;  /* 0x000000ff0700720c */ /* 0x000fe20003f44270 */
[----:B------:R-:W-:Y:S01]  /*2300*/  UIADD3 UR9, UR9, 0x4000, URZ ;  /* 0x0000400009097890 */ /* 0x000fe2000fffe03f */
[----:B--2---:R-:W-:Y:S01]  /*2310*/  LOP3.LUT R23, R13, 0x10000, RZ, 0xfc, !PT ;  /* 0x000100000d177812 */ /* 0x004fe200078efcff */
[C---:B------:R-:W-:Y:S01]  /*2320*/  IMAD R13, R0.reuse, 0x400, R13 ;  /* 0x00000400000d7824 */ /* 0x040fe200078e020d */
[----:B------:R-:W-:Y:S01]  /*2330*/  LEA R19, R3, UR4, 0x1 ;  /* 0x0000000403137c11 */ /* 0x000fe2000f8e08ff */
[----:B------:R-:W-:Y:S01]  /*2340*/  USHF.R.U32.HI UR9, URZ, 0x4, UR9 ;  /* 0x000000043f097899 */ /* 0x000fe20008011609 */
[----:B------:R-:W-:Y:S01]  /*2350*/  ISETP.GT.AND P0, PT, R7, 0x8, PT ;  /* 0x000000080700780c */ /* 0x000fe20003f04270 */
[----:B------:R-:W-:Y:S01]  /*2360*/  IMAD R23, R0, 0x400, R23 ;  /* 0x0000040000177824 */ /* 0x000fe200078e0217 */
[----:B------:R-:W-:Y:S01]  /*2370*/  R2UR UR8, R13 ;  /* 0x000000000d0872ca */ /* 0x000fe200000e0000 */
[C---:B------:R-:W-:Y:S01]  /*2380*/  IMAD.IADD R19, R6.reuse, 0x1, R19 ;  /* 0x0000000106137824 */ /* 0x040fe200078e0213 */
[----:B------:R-:W-:Y:S01]  /*2390*/  ISETP.GT.AND P1, PT, R6, RZ, PT ;  /* 0x000000ff0600720c */ /* 0x000fe20003f24270 */
[----:B------:R-:W-:Y:S01]  /*23a0*/  ULOP3.LUT UR9, UR9, 0x3fff, URZ, 0xc0, !UPT ;  /* 0x00003fff09097892 */ /* 0x000fe2000f8ec03f */
[----:B------:R-:W-:Y:S01]  /*23b0*/  R2UR UR10, R23 ;  /* 0x00000000170a72ca */ /* 0x000fe200000e0000 */
[C-C-:B------:R-:W-:Y:S01]  /*23c0*/  IMAD.IADD R22, R24.reuse, 0x1, -R19.reuse ;  /* 0x0000000118167824 */ /* 0x140fe200078e0a13 */
[----:B------:R-:W-:Y:S01]  /*23d0*/  IADD3 R13, R24, 0x8, -R19 ;  /* 0x00000008180d7810 */ /* 0x000fe20007ffe813 */
[----:B------:R-:W-:Y:S01]  /*23e0*/  ULOP3.LUT UR9, UR9, 0x10000, URZ, 0xfc, !UPT ;  /* 0x0001000009097892 */ /* 0x000fe2000f8efc3f */
[--C-:B------:R-:W-:Y:S01]  /*23f0*/  IADD3 R20, RZ, -R19, -R25.reuse ;  /* 0x80000013ff147210 */ /* 0x100fe20007ffe819 */
[----:B------:R-:W-:Y:S01]  /*2400*/  UMOV UR7, 0x40000040 ;  /* 0x4000004000077882 */ /* 0x000fe20000000000 */
[----:B------:R-:W-:Y:S01]  /*2410*/  IADD3 R23, -R19, 0x8, -R25 ;  /* 0x0000000813177810 */ /* 0x000fe20007ffe919 */
[----:B------:R-:W-:Y:S01]  /*2420*/  UMOV UR5, 0x40000040 ;  /* 0x4000004000057882 */ /* 0x000fe20000000000 */
[----:B------:R-:W-:Y:S01]  /*2430*/  ISETP.GT.AND P3, PT, R6, 0x8, PT ;  /* 0x000000080600780c */ /* 0x000fe20003f64270 */
[----:B---3--:R-:W1:Y:S01]  /*2440*/  SHFL.IDX PT, R220, R21, R5, 0x1f ;  /* 0x00001f0515dc7589 */ /* 0x008e6200000e0000 */
[----:B------:R-:W-:Y:S01]  /*2450*/  SEL R22, R22, 0x80, !P2 ;  /* 0x0000008016167807 */ /* 0x000fe20005000000 */
[----:B------:R-:W-:Y:S01]  /*2460*/  UMOV UR4, UR9 ;  /* 0x0000000900047c82 */ /* 0x000fe20008000000 */
[----:B------:R-:W-:Y:S01]  /*2470*/  SEL R13, R13, 0x80, !P0 ;  /* 0x000000800d0d7807 */ /* 0x000fe20004000000 */
[----:B------:R-:W-:Y:S01]  /*2480*/  UMOV UR6, UR10 ;  /* 0x0000000a00067c82 */ /* 0x000fe20008000000 */
[----:B------:R-:W-:Y:S01]  /*2490*/  SEL R20, R20, 0x80, P1 ;  /* 0x0000008014147807 */ /* 0x000fe20000800000 */
[----:B------:R-:W-:Y:S01]  /*24a0*/  VIADD R223, R5, 0x4 ;  /* 0x0000000405df7836 */ /* 0x000fe20000000000 */
[----:B------:R-:W-:Y:S01]  /*24b0*/  SEL R19, R23, 0x80, P3 ;  /* 0x0000008017137807 */ /* 0x000fe20001800000 */
[----:B------:R-:W-:Y:S01]  /*24c0*/  ULDC UR11, c[0x0][0x744] ;  /* 0x0001d100000b7ab9 */ /* 0x000fe20000000800 */
[C---:B------:R-:W-:Y:S01]  /*24d0*/  ISETP.GE.AND P1, PT, R22.reuse, RZ, PT ;  /* 0x000000ff1600720c */ /* 0x040fe20003f26270 */
[----:B------:R-:W-:Y:S01]  /*24e0*/  VIADD R221, R5, 0x8 ;  /* 0x0000000805dd7836 */ /* 0x000fe20000000000 */
[----:B------:R-:W-:Y:S01]  /*24f0*/  ISETP.GE.AND P3, PT, R13, RZ, PT ;  /* 0x000000ff0d00720c */ /* 0x000fe20003f66270 */
[----:B------:R-:W2:Y:S01]  /*2500*/  SHFL.IDX PT, R217, R21, R223, 0x1f ;  /* 0x00001fdf15d97589 */ /* 0x000ea200000e0000 */
[----:B------:R-:W-:-:S02]  /*2510*/  ISETP.GE.AND P2, PT, R22, 0x1, PT ;  /* 0x000000011600780c */ /* 0x000fc40003f46270 */
[----:B------:R-:W-:Y:S01]  /*2520*/  ISETP.GE.AND P0, PT, R13, 0x1, PT ;  /* 0x000000010d00780c */ /* 0x000fe20003f06270 */
[----:B------:R-:W3:Y:S01]  /*2530*/  SHFL.IDX PT, R149, R21, R221, 0x1f ;  /* 0x00001fdd15957589 */ /* 0x000ee200000e0000 */
[C---:B------:R-:W-:Y:S02]  /*2540*/  ISETP.GT.OR P1, PT, R20.reuse, RZ, !P1 ;  /* 0x000000ff1400720c */ /* 0x040fe40004f24670 */
[C---:B------:R-:W-:Y:S02]  /*2550*/  ISETP.GT.OR P3, PT, R19.reuse, RZ, !P3 ;  /* 0x000000ff1300720c */ /* 0x040fe40005f64670 */
[----:B------:R-:W-:Y:S02]  /*2560*/  ISETP.GT.OR P2, PT, R20, 0x1, !P2 ;  /* 0x000000011400780c */ /* 0x000fe40005744670 */
[----:B------:R-:W-:Y:S02]  /*2570*/  ISETP.GT.OR P0, PT, R19, 0x1, !P0 ;  /* 0x000000011300780c */ /* 0x000fe40004704670 */
[----:B------:R-:W-:-:S02]  /*2580*/  FSEL R219, R84, -INF , !P1 ;  /* 0xff80000054db7808 */ /* 0x000fc40004800000 */
[----:B------:R-:W-:Y:S02]  /*2590*/  FSEL R23, R86, -INF , !P3 ;  /* 0xff80000056177808 */ /* 0x000fe40005800000 */
[----:B------:R-:W-:Y:S01]  /*25a0*/  FSEL R222, R85, -INF , !P2 ;  /* 0xff80000055de7808 */ /* 0x000fe20005000000 */
[--C-:B-1----:R-:W-:Y:S01]  /*25b0*/  FFMA.FTZ R219, R219, UR11, -R220.reuse ;  /* 0x0000000bdbdb7c23 */ /* 0x102fe200080108dc */
[----:B------:R-:W-:Y:S01]  /*25c0*/  FSEL R148, R87, -INF , !P0 ;  /* 0xff80000057947808 */ /* 0x000fe20004000000 */
[----:B------:R-:W-:Y:S01]  /*25d0*/  FFMA.FTZ R220, R23, UR11, -R220 ;  /* 0x0000000b17dc7c23 */ /* 0x000fe200080108dc */
[----:B------:R-:W-:Y:S01]  /*25e0*/  WARPGROUP.ARRIVE ;  /* 0x00000000000079c5 */ /* 0x000fe20000000000 */
[C---:B------:R-:W-:Y:S01]  /*25f0*/  VIADD R23, R5.reuse, 0xc ;  /* 0x0000000c05177836 */ /* 0x040fe20000000000 */
[----:B------:R-:W-:Y:S01]  /*2600*/  ISETP.GE.AND P1, PT, R22, 0x8, PT ;  /* 0x000000081600780c */ /* 0x000fe20003f26270 */
[--C-:B--2---:R-:W-:Y:S01]  /*2610*/  FFMA.FTZ R222, R222, UR11, -R217.reuse ;  /* 0x0000000bdede7c23 */ /* 0x104fe200080108d9 */
[----:B------:R-:W-:Y:S01]  /*2620*/  FFMA.FTZ R217, R148, UR11, -R217 ;  /* 0x0000000b94d97c23 */ /* 0x000fe200080108d9 */
[----:B------:R-:W-:Y:S01]  /*2630*/  VIADD R148, R5, 0x10 ;  /* 0x0000001005947836 */ /* 0x000fe20000000000 */
[----:B------:R-:W-:Y:S01]  /*2640*/  HGMMA.64x128x16.F32.BF16 R24, gdesc[UR4], RZ, !UPT, gsb0 ;  /* 0x01e00000041879f0 */ /* 0x000fe2000c0018ff */
[----:B------:R-:W-:Y:S01]  /*2650*/  UIADD3 UR6, UR10, 0x2, URZ ;  /* 0x000000020a067890 */ /* 0x000fe2000fffe03f */
[----:B------:R-:W1:Y:S01]  /*2660*/  SHFL.IDX PT, R216, R21, R23, 0x1f ;  /* 0x00001f1715d87589 */ /* 0x000e6200000e0000 */
[----:B------:R-:W-:Y:S01]  /*2670*/  UIADD3 UR4, UR9, 0x2, URZ ;  /* 0x0000000209047890 */ /* 0x000fe2000fffe03f */
[C---:B------:R-:W-:Y:S01]  /*2680*/  ISETP.GE.AND P3, PT, R13.reuse, 0x8, PT ;  /* 0x000000080d00780c */ /* 0x040fe20003f66270 */
[----:B------:R-:W-:Y:S01]  /*2690*/  UMOV UR7, 0x40000040 ;  /* 0x4000004000077882 */ /* 0x000fe20000000000 */
[----:B------:R-:W-:Y:S01]  /*26a0*/  UMOV UR5, 0x40000040 ;  /* 0x4000004000057882 */ /* 0x000fe20000000000 */
[----:B------:R-:W2:Y:S01]  /*26b0*/  SHFL.IDX PT, R150, R21, R148, 0x1f ;  /* 0x00001f9415967589 */ /* 0x000ea200000e0000 */
[----:B------:R-:W-:Y:S01]  /*26c0*/  ISETP.GE.AND P0, PT, R13, 0x9, PT ;  /* 0x000000090d00780c */ /* 0x000fe20003f06270 */
[----:B------:R-:W-:Y:S01]  /*26d0*/  MUFU.EX2 R219, R219 ;  /* 0x000000db00db7308 */ /* 0x000fe20000000800 */
[----:B------:R-:W-:-:S02]  /*26e0*/  ISETP.GT.OR P1, PT, R20, 0x8, !P1 ;  /* 0x000000081400780c */ /* 0x000fc40004f24670 */
[----:B------:R-:W-:Y:S02]  /*26f0*/  ISETP.GE.AND P2, PT, R22, 0x9, PT ;  /* 0x000000091600780c */ /* 0x000fe40003f46270 */
[C---:B------:R-:W-:Y:S02]  /*2700*/  ISETP.GT.OR P3, PT, R19.reuse, 0x8, !P3 ;  /* 0x000000081300780c */ /* 0x040fe40005f64670 */
[----:B------:R-:W-:Y:S02]  /*2710*/  ISETP.GT.OR P0, PT, R19, 0x9, !P0 ;  /* 0x000000091300780c */ /* 0x000fe40004704670 */
[----:B------:R-:W-:Y:S02]  /*2720*/  FSEL R88, R88, -INF , !P1 ;  /* 0xff80000058587808 */ /* 0x000fe40004800000 */
[----:B------:R-:W-:Y:S02]  /*2730*/  ISETP.GE.AND P1, PT, R13, 0x10, PT ;  /* 0x000000100d00780c */ /* 0x000fe40003f26270 */
[----:B------:R-:W-:-:S02]  /*2740*/  ISETP.GT.OR P2, PT, R20, 0x9, !P2 ;  /* 0x000000091400780c */ /* 0x000fc40005744670 */
[----:B------:R-:W-:Y:S01]  /*2750*/  FSEL R218, R90, -INF , !P3 ;  /* 0xff8000005ada7808 */ /* 0x000fe20005800000 */
[--C-:B---3--:R-:W-:Y:S01]  /*2760*/  FFMA.FTZ R90, R88, UR11, -R149.reuse ;  /* 0x0000000b585a7c23 */ /* 0x108fe20008010895 */
[----:B------:R-:W-:Y:S01]  /*2770*/  FSEL R151, R91, -INF , !P0 ;  /* 0xff8000005b977808 */ /* 0x000fe20004000000 */
[----:B------:R-:W-:Y:S01]  /*2780*/  MUFU.EX2 R88, R220 ;  /* 0x000000dc00587308 */ /* 0x000fe20000000800 */
[----:B------:R-:W-:Y:S01]  /*2790*/  ISETP.GE.AND P0, PT, R22, 0x10, PT ;  /* 0x000000101600780c */ /* 0x000fe20003f06270 */
[----:B------:R-:W-:Y:S01]  /*27a0*/  FFMA.FTZ R91, R218, UR11, -R149 ;  /* 0x0000000bda5b7c23 */ /* 0x000fe20008010895 */
[----:B------:R-:W-:Y:S02]  /*27b0*/  ISETP.GT.OR P1, PT, R19, 0x10, !P1 ;  /* 0x000000101300780c */ /* 0x000fe40004f24670 */
[----:B------:R-:W-:Y:S02]  /*27c0*/  FSEL R89, R89, -INF , !P2 ;  /* 0xff80000059597808 */ /* 0x000fe40005000000 */
[----:B------:R-:W-:Y:S01]  /*27d0*/  ISETP.GT.OR P0, PT, R20, 0x10, !P0 ;  /* 0x000000101400780c */ /* 0x000fe20004704670 */
[----:B------:R-:W-:Y:S01]  /*27e0*/  MUFU.EX2 R91, R91 ;  /* 0x0000005b005b7308 */ /* 0x000fe20000000800 */
[----:B------:R-:W-:Y:S01]  /*27f0*/  FSEL R149, R94, -INF , !P1 ;  /* 0xff8000005e957808 */ /* 0x000fe20004800000 */
[--C-:B-1----:R-:W-:Y:S01]  /*2800*/  FFMA.FTZ R218, R89, UR11, -R216.reuse ;  /* 0x0000000b59da7c23 */ /* 0x102fe200080108d8 */
[C---:B------:R-:W-:Y:S01]  /*2810*/  ISETP.GE.AND P1, PT, R22.reuse, 0x11, PT ;  /* 0x000000111600780c */ /* 0x040fe20003f26270 */
[----:B------:R-:W-:Y:S01]  /*2820*/  FFMA.FTZ R216, R151, UR11, -R216 ;  /* 0x0000000b97d87c23 */ /* 0x000fe200080108d8 */
[----:B------:R-:W-:-:S02]  /*2830*/  ISETP.GE.AND P4, PT, R22, 0x18, PT ;  /* 0x000000181600780c */ /* 0x000fc40003f86270 */
[----:B------:R-:W-:Y:S01]  /*2840*/  ISETP.GE.AND P5, PT, R22, 0x19, PT ;  /* 0x000000191600780c */ /* 0x000fe20003fa6270 */
[----:B------:R-:W-:Y:S01]  /*2850*/  MUFU.EX2 R90, R90 ;  /* 0x0000005a005a7308 */ /* 0x000fe20000000800 */
[----:B------:R-:W-:Y:S02]  /*2860*/  FSEL R89, R92, -INF , !P0 ;  /* 0xff8000005c597808 */ /* 0x000fe40004000000 */
[C---:B------:R-:W-:Y:S02]  /*2870*/  ISETP.GT.OR P1, PT, R20.reuse, 0x11, !P1 ;  /* 0x000000111400780c */ /* 0x040fe40004f24670 */
[C---:B------:R-:W-:Y:S01]  /*2880*/  ISETP.GT.OR P4, PT, R20.reuse, 0x18, !P4 ;  /* 0x000000181400780c */ /* 0x040fe20006784670 */
[--C-:B--2---:R-:W-:Y:S01]  /*2890*/  FFMA.FTZ R94, R89, UR11, -R150.reuse ;  /* 0x0000000b595e7c23 */ /* 0x104fe20008010896 */
[----:B------:R-:W-:Y:S01]  /*28a0*/  ISETP.GT.OR P5, PT, R20, 0x19, !P5 ;  /* 0x000000191400780c */ /* 0x000fe20006fa4670 */
[----:B------:R-:W-:Y:S01]  /*28b0*/  FFMA.FTZ R150, R149, UR11, -R150 ;  /* 0x0000000b95967c23 */ /* 0x000fe20008010896 */
[----:B------:R-:W-:Y:S01]  /*28c0*/  FSEL R151, R93, -INF , !P1 ;  /* 0xff8000005d977808 */ /* 0x000fe20004800000 */
[----:B------:R1:W-:Y:S01]  /*28d0*/  MUFU.EX2 R89, R217 ;  /* 0x000000d900597308 */ /* 0x0003e20000000800 */
[----:B------:R-:W-:-:S02]  /*28e0*/  FSEL R96, R96, -INF , !P4 ;  /* 0xff80000060607808 */ /* 0x000fc40006000000 */
[C---:B------:R-:W-:Y:S02]  /*28f0*/  ISETP.GE.AND P1, PT, R22.reuse, 0x29, PT ;  /* 0x000000291600780c */ /* 0x040fe40003f26270 */
[C---:B------:R-:W-:Y:S02]  /*2900*/  ISETP.GE.AND P4, PT, R22.reuse, 0x30, PT ;  /* 0x000000301600780c */ /* 0x040fe40003f86270 */
[----:B------:R-:W-:Y:S01]  /*2910*/  FSEL R149, R97, -INF , !P5 ;  /* 0xff80000061957808 */ /* 0x000fe20006800000 */
[----:B------:R2:W3:Y:S01]  /*2920*/  MUFU.EX2 R92, R218 ;  /* 0x000000da005c7308 */ /* 0x0004e20000000800 */
[----:B------:R-:W-:Y:S01]  /*2930*/  ISETP.GE.AND P5, PT, R22, 0x31, PT ;  /* 0x000000311600780c */ /* 0x000fe20003fa6270 */
[----:B-1----:R-:W-:Y:S01]  /*2940*/  VIADD R217, R5, 0x18 ;  /* 0x0000001805d97836 */ /* 0x002fe20000000000 */
[C---:B------:R-:W-:Y:S02]  /*2950*/  ISETP.GT.OR P1, PT, R20.reuse, 0x29, !P1 ;  /* 0x000000291400780c */ /* 0x040fe40004f24670 */
[----:B------:R-:W-:-:S02]  /*2960*/  ISETP.GT.OR P4, PT, R20, 0x30, !P4 ;  /* 0x000000301400780c */ /* 0x000fc40006784670 */
[----:B------:R-:W-:Y:S01]  /*2970*/  ISETP.GT.OR P5, PT, R20, 0x31, !P5 ;  /* 0x000000311400780c */ /* 0x000fe20006fa4670 */
[----:B------:R-:W1:Y:S01]  /*2980*/  SHFL.IDX PT, R229, R21, R217, 0x1f ;  /* 0x00001fd915e57589 */ /* 0x000e6200000e0000 */
[----:B------:R-:W-:Y:S01]  /*2990*/  FSEL R105, R105, -INF , !P1 ;  /* 0xff80000069697808 */ /* 0x000fe20004800000 */
[----:B--2---:R-:W-:Y:S01]  /*29a0*/  VIADD R218, R5, 0x14 ;  /* 0x0000001405da7836 */ /* 0x004fe20000000000 */
[----:B------:R-:W-:Y:S01]  /*29b0*/  FSEL R108, R108, -INF , !P4 ;  /* 0xff8000006c6c7808 */ /* 0x000fe20006000000 */
[----:B------:R4:W-:Y:S01]  /*29c0*/  MUFU.EX2 R93, R216 ;  /* 0x000000d8005d7308 */ /* 0x0009e20000000800 */
[C---:B------:R-:W-:Y:S02]  /*29d0*/  ISETP.GE.AND P1, PT, R22.reuse, 0x41, PT ;  /* 0x000000411600780c */ /* 0x040fe40003f26270 */
[----:B------:R-:W-:Y:S01]  /*29e0*/  ISETP.GE.AND P4, PT, R22, 0x48, PT ;  /* 0x000000481600780c */ /* 0x000fe20003f86270 */
[----:B------:R-:W2:Y:S01]  /*29f0*/  SHFL.IDX PT, R228, R21, R218, 0x1f ;  /* 0x00001fda15e47589 */ /* 0x000ea200000e0000 */
[----:B------:R-:W-:-:S02]  /*2a00*/  FSEL R109, R109, -INF , !P5 ;  /* 0xff8000006d6d7808 */ /* 0x000fc40006800000 */
[----:B------:R-:W-:Y:S01]  /*2a10*/  ISETP.GE.AND P5, PT, R22, 0x49, PT ;  /* 0x000000491600780c */ /* 0x000fe20003fa6270 */
[----:B------:R-:W-:Y:S01]  /*2a20*/  MUFU.EX2 R94, R94 ;  /* 0x0000005e005e7308 */ /* 0x000fe20000000800 */
[C---:B------:R-:W-:Y:S01]  /*2a30*/  ISETP.GT.OR P1, PT, R20.reuse, 0x41, !P1 ;  /* 0x000000411400780c */ /* 0x040fe20004f24670 */
[----:B----4-:R-:W-:Y:S01]  /*2a40*/  SHFL.IDX PT, R216, R18, R23, 0x1f ;  /* 0x00001f1712d87589 */ /* 0x010fe200000e0000 */
[C---:B------:R-:W-:Y:S02]  /*2a50*/  ISETP.GT.OR P4, PT, R20.reuse, 0x48, !P4 ;  /* 0x000000481400780c */ /* 0x040fe40006784670 */
[----:B------:R-:W-:Y:S02]  /*2a60*/  ISETP.GT.OR P5, PT, R20, 0x49, !P5 ;  /* 0x000000491400780c */ /* 0x000fe40006fa4670 */
[----:B------:R-:W-:Y:S02]  /*2a70*/  FSEL R117, R117, -INF , !P1 ;  /* 0xff80000075757808 */ /* 0x000fe40004800000 */
[----:B------:R-:W-:-:S02]  /*2a80*/  FSEL R220, R120, -INF , !P4 ;  /* 0xff80000078dc7808 */ /* 0x000fc40006000000 */
[C---:B------:R-:W-:Y:S01]  /*2a90*/  ISETP.GE.AND P1, PT, R22.reuse, 0x59, PT ;  /* 0x000000591600780c */ /* 0x040fe20003f26270 */
[----:B------:R-:W-:Y:S01]  /*2aa0*/  MUFU.EX2 R120, R222 ;  /* 0x000000de00787308 */ /* 0x000fe20000000800 */
[----:B------:R-:W-:Y:S01]  /*2ab0*/  ISETP.GE.AND P4, PT, R22, 0x60, PT ;  /* 0x000000601600780c */ /* 0x000fe20003f86270 */
[----:B-1----:R-:W-:Y:S01]  /*2ac0*/  FFMA.FTZ R96, R96, UR11, -R229 ;  /* 0x0000000b60607c23 */ /* 0x002fe200080108e5 */
[----:B------:R-:W-:Y:S02]  /*2ad0*/  FSEL R121, R121, -INF , !P5 ;  /* 0xff80000079797808 */ /* 0x000fe40006800000 */
[----:B------:R-:W-:Y:S02]  /*2ae0*/  ISETP.GE.AND P5, PT, R22, 0x61, PT ;  /* 0x000000611600780c */ /* 0x000fe40003fa6270 */
[C---:B------:R-:W-:Y:S02]  /*2af0*/  ISETP.GT.OR P1, PT, R20.reuse, 0x59, !P1 ;  /* 0x000000591400780c */ /* 0x040fe40004f24670 */
[----:B------:R-:W-:-:S02]  /*2b00*/  ISETP.GT.OR P4, PT, R20, 0x60, !P4 ;  /* 0x000000601400780c */ /* 0x000fc40006784670 */
[----:B------:R-:W-:Y:S02]  /*2b10*/  ISETP.GT.OR P5, PT, R20, 0x61, !P5 ;  /* 0x000000611400780c */ /* 0x000fe40006fa4670 */
[----:B------:R-:W-:Y:S02]  /*2b20*/  FSEL R129, R129, -INF , !P1 ;  /* 0xff80000081817808 */ /* 0x000fe40004800000 */
[----:B------:R-:W-:Y:S02]  /*2b30*/  FSEL R132, R132, -INF , !P4 ;  /* 0xff80000084847808 */ /* 0x000fe40006000000 */
[C---:B------:R-:W-:Y:S02]  /*2b40*/  ISETP.GE.AND P2, PT, R22.reuse, 0x20, PT ;  /* 0x000000201600780c */ /* 0x040fe40003f46270 */
[C---:B------:R-:W-:Y:S02]  /*2b50*/  ISETP.GE.AND P3, PT, R22.reuse, 0x21, PT ;  /* 0x000000211600780c */ /* 0x040fe40003f66270 */
[----:B------:R-:W-:-:S02]  /*2b60*/  ISETP.GE.AND P0, PT, R22, 0x28, PT ;  /* 0x000000281600780c */ /* 0x000fc40003f06270 */
[C---:B------:R-:W-:Y:S02]  /*2b70*/  ISETP.GE.AND P1, PT, R13.reuse, 0x11, PT ;  /* 0x000000110d00780c */ /* 0x040fe40003f26270 */
[----:B------:R-:W-:Y:S02]  /*2b80*/  ISETP.GE.AND P4, PT, R13, 0x18, PT ;  /* 0x000000180d00780c */ /* 0x000fe40003f86270 */
[----:B------:R-:W-:Y:S02]  /*2b90*/  FSEL R133, R133, -INF , !P5 ;  /* 0xff80000085857808 */ /* 0x000fe40006800000 */
[----:B------:R-:W-:Y:S02]  /*2ba0*/  ISETP.GE.AND P5, PT, R13, 0x19, PT ;  /* 0x000000190d00780c */ /* 0x000fe40003fa6270 */
[C---:B------:R-:W-:Y:S02]  /*2bb0*/  ISETP.GT.OR P2, PT, R20.reuse, 0x20, !P2 ;  /* 0x000000201400780c */ /* 0x040fe40005744670 */
[----:B------:R-:W-:-:S02]  /*2bc0*/  ISETP.GT.OR P3, PT, R20, 0x21, !P3 ;  /* 0x000000211400780c */ /* 0x000fc40005f64670 */
[----:B------:R-:W-:Y:S02]  /*2bd0*/  ISETP.GT.OR P0, PT, R20, 0x28, !P0 ;  /* 0x000000281400780c */ /* 0x000fe40004704670 */
[C---:B------:R-:W-:Y:S02]  /*2be0*/  ISETP.GT.OR P1, PT, R19.reuse, 0x11, !P1 ;  /* 0x000000111300780c */ /* 0x040fe40004f24670 */
[C---:B------:R-:W-:Y:S01]  /*2bf0*/  ISETP.GT.OR P4, PT, R19.reuse, 0x18, !P4 ;  /* 0x000000181300780c */ /* 0x040fe20006784670 */
[----:B------:R-:W-:Y:S02]  /*2c00*/  WARPGROUP.DEPBAR.LE gsb0, 0x0 ;  /* 0x00008000000079c5 */ /* 0x000fe40000010000 */
[----:B------:R-:W-:Y:S01]  /*2c10*/  WARPGROUP.ARRIVE ;  /* 0x00000000000079c5 */ /* 0x000fe20000000000 */
[----:B------:R-:W-:Y:S02]  /*2c20*/  ISETP.GT.OR P5, PT, R19, 0x19, !P5 ;  /* 0x000000191300780c */ /* 0x000fe40006fa4670 */
[----:B------:R-:W-:-:S02]  /*2c30*/  FSEL R100, R100, -INF , !P2 ;  /* 0xff80000064647808 */ /* 0x000fc40005000000 */
[----:B------:R-:W-:Y:S01]  /*2c40*/  FSEL R101, R101, -INF , !P3 ;  /* 0xff80000065657808 */ /* 0x000fe20005800000 */
[----:B------:R-:W-:Y:S01]  /*2c50*/  HGMMA.64x128x16.F32.BF16 R24, gdesc[UR4], R24, gsb0 ;  /* 0x01e00000041879f0 */ /* 0x000fe20008001818 */
[----:B------:R-:W-:Y:S01]  /*2c60*/  UIADD3 UR6, UR10, 0x4, URZ ;  /* 0x000000040a067890 */ /* 0x000fe2000fffe03f */
[----:B------:R-:W-:Y:S01]  /*2c70*/  FSEL R104, R104, -INF , !P0 ;  /* 0xff80000068687808 */ /* 0x000fe20004000000 */
[----:B------:R-:W-:Y:S01]  /*2c80*/  UIADD3 UR4, UR9, 0x4, URZ ;  /* 0x0000000409047890 */ /* 0x000fe2000fffe03f */
[----:B------:R-:W-:Y:S01]  /*2c90*/  FSEL R97, R95, -INF , !P1 ;  /* 0xff8000005f617808 */ /* 0x000fe20004800000 */
[----:B------:R-:W-:Y:S01]  /*2ca0*/  UMOV UR7, 0x40000040 ;  /* 0x4000004000077882 */ /* 0x000fe20000000000 */
[----:B------:R-:W-:Y:S01]  /*2cb0*/  UMOV UR5, 0x40000040 ;  /* 0x4000004000057882 */ /* 0x000fe20000000000 */
[----:B------:R-:W-:Y:S01]  /*2cc0*/  FSEL R98, R98, -INF , !P4 ;  /* 0xff80000062627808 */ /* 0x000fe20006000000 */
[----:B------:R1:W-:Y:S01]  /*2cd0*/  MUFU.EX2 R95, R150 ;  /* 0x00000096005f7308 */ /* 0x0003e20000000800 */
[C---:B------:R-:W-:Y:S01]  /*2ce0*/  ISETP.GE.AND P2, PT, R22.reuse, 0x38, PT ;  /* 0x000000381600780c */ /* 0x040fe20003f46270 */
[----:B--2---:R-:W-:Y:S01]  /*2cf0*/  FFMA.FTZ R233, R97, UR11, -R228 ;  /* 0x0000000b61e97c23 */ /* 0x004fe200080108e4 */
[----:B------:R-:W-:Y:S01]  /*2d00*/  ISETP.GE.AND P3, PT, R22, 0x39, PT ;  /* 0x000000391600780c */ /* 0x000fe20003f66270 */
[----:B------:R-:W-:Y:S01]  /*2d10*/  FFMA.FTZ R229, R98, UR11, -R229 ;  /* 0x0000000b62e57c23 */ /* 0x000fe200080108e5 */
[----:B------:R-:W-:Y:S01]  /*2d20*/  ISETP.GE.AND P0, PT, R22, 0x40, PT ;  /* 0x000000401600780c */ /* 0x000fe20003f06270 */
[----:B------:R-:W2:Y:S01]  /*2d30*/  SHFL.IDX PT, R98, R18, R5, 0x1f ;  /* 0x00001f0512627589 */ /* 0x000ea200000e0000 */
[C---:B------:R-:W-:Y:S01]  /*2d40*/  ISETP.GE.AND P1, PT, R13.reuse, 0x20, PT ;  /* 0x000000200d00780c */ /* 0x040fe20003f26270 */
[----:B------:R-:W4:Y:S01]  /*2d50*/  MUFU.EX2 R97, R96 ;  /* 0x0000006000617308 */ /* 0x000f220000000800 */
[----:B------:R-:W-:Y:S01]  /*2d60*/  ISETP.GE.AND P4, PT, R13, 0x21, PT ;  /* 0x000000210d00780c */ /* 0x000fe20003f86270 */
[----:B-1----:R-:W-:Y:S01]  /*2d70*/  VIADD R150, R5, 0x1c ;  /* 0x0000001c05967836 */ /* 0x002fe20000000000 */
[----:B------:R-:W-:-:S02]  /*2d80*/  FSEL R99, R99, -INF , !P5 ;  /* 0xff80000063637808 */ /* 0x000fc40006800000 */
[----:B------:R-:W-:Y:S02]  /*2d90*/  ISETP.GE.AND P5, PT, R13, 0x28, PT ;  /* 0x000000280d00780c */ /* 0x000fe40003fa6270 */
[C---:B------:R-:W-:Y:S01]  /*2da0*/  ISETP.GT.OR P2, PT, R20.reuse, 0x38, !P2 ;  /* 0x000000381400780c */ /* 0x040fe20005744670 */
[----:B------:R1:W3:Y:S01]  /*2db0*/  SHFL.IDX PT, R232, R21, R150, 0x1f ;  /* 0x00001f9615e87589 */ /* 0x0002e200000e0000 */
[C---:B------:R-:W-:Y:S01]  /*2dc0*/  ISETP.GT.OR P3, PT, R20.reuse, 0x39, !P3 ;  /* 0x000000391400780c */ /* 0x040fe20005f64670 */
[----:B------:R3:W-:Y:S01]  /*2dd0*/  MUFU.EX2 R96, R229 ;  /* 0x000000e500607308 */ /* 0x0007e20000000800 */
[----:B------:R-:W-:Y:S02]  /*2de0*/  ISETP.GT.OR P0, PT, R20, 0x40, !P0 ;  /* 0x000000401400780c */ /* 0x000fe40004704670 */
[C---:B------:R-:W-:Y:S02]  /*2df0*/  ISETP.GT.OR P1, PT, R19.reuse, 0x20, !P1 ;  /* 0x000000201300780c */ /* 0x040fe40004f24670 */
[----:B------:R-:W-:-:S02]  /*2e00*/  ISETP.GT.OR P4, PT, R19, 0x21, !P4 ;  /* 0x000000211300780c */ /* 0x000fc40006784670 */
[----:B------:R-:W-:Y:S01]  /*2e10*/  ISETP.GT.OR P5, PT, R19, 0x28, !P5 ;  /* 0x000000281300780c */ /* 0x000fe20006fa4670 */
[----:B-1----:R-:W1:Y:S01]  /*2e20*/  MUFU.EX2 R21, R233 ;  /* 0x000000e900157308 */ /* 0x002e620000000800 */
[----:B------:R-:W-:Y:S02]  /*2e30*/  FSEL R112, R112, -INF , !P2 ;  /* 0xff80000070707808 */ /* 0x000fe40005000000 */
[----:B------:R-:W-:Y:S01]  /*2e40*/  FSEL R113, R113, -INF , !P3 ;  /* 0xff80000071717808 */ /* 0x000fe20005800000 */
[----:B--2---:R-:W-:Y:S01]  /*2e50*/  FFMA.FTZ R100, R100, UR11, -R98 ;  /* 0x0000000b64647c23 */ /* 0x004fe20008010862 */
[----:B------:R-:W-:Y:S02]  /*2e60*/  FSEL R116, R116, -INF , !P0 ;  /* 0xff80000074747808 */ /* 0x000fe40004000000 */
[----:B------:R-:W-:Y:S02]  /*2e70*/  FSEL R102, R102, -INF , !P1 ;  /* 0xff80000066667808 */ /* 0x000fe40004800000 */
[----:B------:R-:W-:Y:S01]  /*2e80*/  FSEL R103, R103, -INF , !P4 ;  /* 0xff80000067677808 */ /* 0x000fe20006000000 */
[----:B------:R-:W-:Y:S01]  /*2e90*/  MUFU.EX2 R100, R100 ;  /* 0x0000006400647308 */ /* 0x000fe20000000800 */
[----:B------:R-:W-:-:S02]  /*2ea0*/  ISETP.GE.AND P2, PT, R22, 0x50, PT ;  /* 0x000000501600780c */ /* 0x000fc40003f46270 */
[C---:B------:R-:W-:Y:S01]  /*2eb0*/  ISETP.GE.AND P3, PT, R22.reuse, 0x51, PT ;  /* 0x000000511600780c */ /* 0x040fe20003f66270 */
[----:B---3--:R-:W-:Y:S01]  /*2ec0*/  FFMA.FTZ R229, R149, UR11, -R232 ;  /* 0x0000000b95e57c23 */ /* 0x008fe200080108e8 */
[----:B------:R-:W-:Y:S01]  /*2ed0*/  ISETP.GE.AND P0, PT, R22, 0x58, PT ;  /* 0x000000581600780c */ /* 0x000fe20003f06270 */
[----:B------:R-:W-:Y:S01]  /*2ee0*/  FFMA.FTZ R149, R102, UR11, -R98 ;  /* 0x0000000b66957c23 */ /* 0x000fe20008010862 */
[C---:B------:R-:W-:Y:S01]  /*2ef0*/  ISETP.GE.AND P1, PT, R13.reuse, 0x29, PT ;  /* 0x000000290d00780c */ /* 0x040fe20003f26270 */
[----:B------:R-:W-:Y:S01]  /*2f00*/  MUFU.EX2 R98, R229 ;  /* 0x000000e500627308 */ /* 0x000fe20000000800 */
[----:B------:R-:W-:Y:S01]  /*2f10*/  ISETP.GE.AND P4, PT, R13, 0x30, PT ;  /* 0x000000300d00780c */ /* 0x000fe20003f86270 */
[----:B------:R-:W-:Y:S01]  /*2f20*/  FFMA.FTZ R99, R99, UR11, -R232 ;  /* 0x0000000b63637c23 */ /* 0x000fe200080108e8 */
[----:B------:R-:W-:Y:S02]  /*2f30*/  FSEL R222, R106, -INF , !P5 ;  /* 0xff8000006ade7808 */ /* 0x000fe40006800000 */
[----:B------:R-:W2:Y:S01]  /*2f40*/  SHFL.IDX PT, R106, R18, R221, 0x1f ;  /* 0x00001fdd126a7589 */ /* 0x000ea200000e0000 */
[----:B------:R-:W-:-:S02]  /*2f50*/  ISETP.GT.OR P2, PT, R20, 0x50, !P2 ;  /* 0x000000501400780c */ /* 0x000fc40005744670 */
[C---:B------:R-:W-:Y:S01]  /*2f60*/  ISETP.GT.OR P3, PT, R20.reuse, 0x51, !P3 ;  /* 0x000000511400780c */ /* 0x040fe20005f64670 */
[----:B------:R-:W-:Y:S01]  /*2f70*/  MUFU.EX2 R99, R99 ;  /* 0x0000006300637308 */ /* 0x000fe20000000800 */
[----:B------:R-:W-:Y:S02]  /*2f80*/  ISETP.GT.OR P0, PT, R20, 0x58, !P0 ;  /* 0x000000581400780c */ /* 0x000fe40004704670 */
[C---:B------:R-:W-:Y:S02]  /*2f90*/  ISETP.GT.OR P1, PT, R19.reuse, 0x29, !P1 ;  /* 0x000000291300780c */ /* 0x040fe40004f24670 */
[----:B------:R-:W-:Y:S02]  /*2fa0*/  ISETP.GT.OR P4, PT, R19, 0x30, !P4 ;  /* 0x000000301300780c */ /* 0x000fe40006784670 */
[----:B------:R-:W-:Y:S02]  /*2fb0*/  FSEL R124, R124, -INF , !P2 ;  /* 0xff8000007c7c7808 */ /* 0x000fe40005000000 */
[----:B------:R-:W-:-:S02]  /*2fc0*/  FSEL R125, R125, -INF , !P3 ;  /* 0xff8000007d7d7808 */ /* 0x000fc40005800000 */
[----:B------:R-:W-:Y:S02]  /*2fd0*/  FSEL R128, R128, -INF , !P0 ;  /* 0xff80000080807808 */ /* 0x000fe40004000000 */
[----:B------:R-:W-:Y:S02]  /*2fe0*/  FSEL R107, R107, -INF , !P1 ;  /* 0xff8000006b6b7808 */ /* 0x000fe40004800000 */
[----:B------:R-:W-:Y:S02]  /*2ff0*/  FSEL R110, R110, -INF , !P4 ;  /* 0xff8000006e6e7808 */ /* 0x000fe40006000000 */
[C---:B------:R-:W-:Y:S01]  /*3000*/  ISETP.GE.AND P2, PT, R22.reuse, 0x68, PT ;  /* 0x000000681600780c */ /* 0x040fe20003f46270 */
[----:B------:R-:W-:Y:S01]  /*3010*/  FFMA.FTZ R107, R107, UR11, -R216 ;  /* 0x0000000b6b6b7c23 */ /* 0x000fe200080108d8 */
[----:B------:R-:W-:Y:S01]  /*3020*/  ISETP.GE.AND P3, PT, R22, 0x69, PT ;  /* 0x000000691600780c */ /* 0x000fe20003f66270 */
[--C-:B--2---:R-:W-:Y:S01]  /*3030*/  FFMA.FTZ R104, R104, UR11, -R106.reuse ;  /* 0x0000000b68687c23 */ /* 0x104fe2000801086a */
[----:B------:R-:W-:Y:S01]  /*3040*/  ISETP.GE.AND P0, PT, R22, 0x70, PT ;  /* 0x000000701600780c */ /* 0x000fe20003f06270 */
[----:B------:R-:W-:Y:S01]  /*3050*/  FFMA.FTZ R222, R222, UR11, -R106 ;  /* 0x0000000bdede7c23 */ /* 0x000fe2000801086a */
[C---:B------:R-:W-:Y:S01]  /*3060*/  ISETP.GE.AND P5, PT, R22.reuse, 0x71, PT ;  /* 0x000000711600780c */ /* 0x040fe20003fa6270 */
[----:B------:R-:W-:Y:S01]  /*3070*/  FFMA.FTZ R106, R105, UR11, -R216 ;  /* 0x0000000b696a7c23 */ /* 0x000fe200080108d8 */
[C---:B------:R-:W-:Y:S01]  /*3080*/  ISETP.GE.AND P1, PT, R22.reuse, 0x78, PT ;  /* 0x000000781600780c */ /* 0x040fe20003f26270 */
[----:B------:R2:W-:Y:S01]  /*3090*/  MUFU.EX2 R105, R222 ;  /* 0x000000de00697308 */ /* 0x0005e20000000800 */
[----:B------:R-:W-:Y:S01]  /*30a0*/  ISETP.GE.AND P4, PT, R22, 0x79, PT ;  /* 0x000000791600780c */ /* 0x000fe20003f86270 */
[----:B------:R-:W-:Y:S01]  /*30b0*/  FFMA.FTZ R22, R151, UR11, -R228 ;  /* 0x0000000b97167c23 */ /* 0x000fe200080108e4 */
[C---:B------:R-:W-:Y:S01]  /*30c0*/  ISETP.GT.OR P2, PT, R20.reuse, 0x68, !P2 ;  /* 0x000000681400780c */ /* 0x040fe20005744670 */
[----:B------:R-:W3:Y:S01]  /*30d0*/  SHFL.IDX PT, R228, R18, R223, 0x1f ;  /* 0x00001fdf12e47589 */ /* 0x000ee200000e0000 */
[----:B------:R-:W-:-:S02]  /*30e0*/  ISETP.GT.OR P0, PT, R20, 0x70, !P0 ;  /* 0x000000701400780c */ /* 0x000fc40004704670 */
[----:B------:R-:W-:Y:S01]  /*30f0*/  FSEL R136, R136, -INF , !P2 ;  /* 0xff80000088887808 */ /* 0x000fe20005000000 */
[----:B------:R-:W4:Y:S01]  /*3100*/  SHFL.IDX PT, R151, R18, R148, 0x1f ;  /* 0x00001f9412977589 */ /* 0x000f2200000e0000 */
[C---:B------:R-:W-:Y:S01]  /*3110*/  ISETP.GE.AND P2, PT, R13.reuse, 0x31, PT ;  /* 0x000000310d00780c */ /* 0x040fe20003f46270 */
[----:B------:R-:W-:Y:S01]  /*3120*/  MUFU.EX2 R22, R22 ;  /* 0x0000001600167308 */ /* 0x000fe20000000800 */
[----:B------:R-:W-:Y:S01]  /*3130*/  FSEL R140, R140, -INF , !P0 ;  /* 0xff8000008c8c7808 */ /* 0x000fe20004000000 */
[----:B--2---:R-:W2:Y:S01]  /*3140*/  SHFL.IDX PT, R222, R18, R218, 0x1f ;  /* 0x00001fda12de7589 */ /* 0x004ea200000e0000 */
[----:B------:R-:W-:Y:S02]  /*3150*/  ISETP.GE.AND P0, PT, R13, 0x39, PT ;  /* 0x000000390d00780c */ /* 0x000fe40003f06270 */
[C---:B------:R-:W-:Y:S02]  /*3160*/  ISETP.GT.OR P2, PT, R19.reuse, 0x31, !P2 ;  /* 0x000000311300780c */ /* 0x040fe40005744670 */
[----:B------:R-:W-:Y:S01]  /*3170*/  ISETP.GT.OR P0, PT, R19, 0x39, !P0 ;  /* 0x000000391300780c */ /* 0x000fe20004704670 */
[----:B------:R-:W-:Y:S01]  /*3180*/  MUFU.EX2 R104, R104 ;  /* 0x0000006800687308 */ /* 0x000fe20000000800 */
[----:B------:R-:W-:-:S02]  /*3190*/  ISETP.GT.OR P3, PT, R20, 0x69, !P3 ;  /* 0x000000691400780c */ /* 0x000fc40005f64670 */
[----:B------:R-:W-:Y:S02]  /*31a0*/  FSEL R216, R111, -INF , !P2 ;  /* 0xff8000006fd87808 */ /* 0x000fe40005000000 */
[----:B------:R-:W-:Y:S02]  /*31b0*/  ISETP.GE.AND P2, PT, R13, 0x40, PT ;  /* 0x000000400d00780c */ /* 0x000fe40003f46270 */
[----:B------:R-:W-:Y:S01]  /*31c0*/  FSEL R111, R115, -INF , !P0 ;  /* 0xff800000736f7808 */ /* 0x000fe20004000000 */
[----:B------:R-:W-:Y:S01]  /*31d0*/  MUFU.EX2 R106, R106 ;  /* 0x0000006a006a7308 */ /* 0x000fe20000000800 */
[----:B------:R-:W-:Y:S01]  /*31e0*/  ISETP.GE.AND P0, PT, R13, 0x48, PT ;  /* 0x000000480d00780c */ /* 0x000fe20003f06270 */
[--C-:B---3--:R-:W-:Y:S01]  /*31f0*/  FFMA.FTZ R102, R101, UR11, -R228.reuse ;  /* 0x0000000b65667c23 */ /* 0x108fe200080108e4 */
[----:B------:R-:W-:Y:S01]  /*3200*/  FSEL R137, R137, -INF , !P3 ;  /* 0xff80000089897808 */ /* 0x000fe20005800000 */
[----:B------:R-:W-:Y:S01]  /*3210*/  FFMA.FTZ R103, R103, UR11, -R228 ;  /* 0x0000000b67677c23 */ /* 0x000fe200080108e4 */
[----:B------:R-:W-:Y:S01]  /*3220*/  ISETP.GE.AND P3, PT, R13, 0x38, PT ;  /* 0x000000380d00780c */ /* 0x000fe20003f66270 */
[--C-:B----4-:R-:W-:Y:S01]  /*3230*/  FFMA.FTZ R108, R108, UR11, -R151.reuse ;  /* 0x0000000b6c6c7c23 */ /* 0x110fe20008010897 */
[C---:B------:R-:W-:Y:S01]  /*3240*/  ISETP.GT.OR P2, PT, R19.reuse, 0x40, !P2 ;  /* 0x000000401300780c */ /* 0x040fe20005744670 */
[----:B------:R3:W-:Y:S01]  /*3250*/  MUFU.EX2 R101, R149 ;  /* 0x0000009500657308 */ /* 0x0007e20000000800 */
[C---:B------:R-:W-:Y:S01]  /*3260*/  ISETP.GT.OR P0, PT, R19.reuse, 0x48, !P0 ;  /* 0x000000481300780c */ /* 0x040fe20004704670 */
[----:B------:R-:W-:Y:S01]  /*3270*/  FFMA.FTZ R110, R110, UR11, -R151 ;  /* 0x0000000b6e6e7c23 */ /* 0x000fe20008010897 */
[----:B------:R-:W-:Y:S01]  /*3280*/  ISETP.GT.OR P3, PT, R19, 0x38, !P3 ;  /* 0x000000381300780c */ /* 0x000fe20005f64670 */
[----:B------:R-:W-:Y:S01]  /*3290*/  SHFL.IDX PT, R228, R18, R150, 0x1f ;  /* 0x00001f9612e47589 */ /* 0x000fe200000e0000 */
[----:B------:R-:W-:Y:S01]  /*32a0*/  FSEL R118, R118, -INF , !P2 ;  /* 0xff80000076767808 */ /* 0x000fe20005000000 */
[--C-:B--2---:R-:W-:Y:S01]  /*32b0*/  FFMA.FTZ R216, R216, UR11, -R222.reuse ;  /* 0x0000000bd8d87c23 */ /* 0x104fe200080108de */
[----:B------:R-:W-:Y:S01]  /*32c0*/  ISETP.GE.AND P2, PT, R13, 0x49, PT ;  /* 0x000000490d00780c */ /* 0x000fe20003f46270 */
[----:B------:R-:W-:Y:S01]  /*32d0*/  FFMA.FTZ R109, R109, UR11, -R222 ;  /* 0x0000000b6d6d7c23 */ /* 0x000fe200080108de */
[----:B---3--:R-:W-:Y:S01]  /*32e0*/  FSEL R149, R122, -INF , !P0 ;  /* 0xff8000007a957808 */ /* 0x008fe20004000000 */
[----:B------:R-:W-:Y:S01]  /*32f0*/  SHFL.IDX PT, R222, R12, R23, 0x1f ;  /* 0x00001f170cde7589 */ /* 0x000fe200000e0000 */
[----:B------:R-:W-:Y:S01]  /*3300*/  ISETP.GE.AND P0, PT, R13, 0x51, PT ;  /* 0x000000510d00780c */ /* 0x000fe20003f06270 */
[----:B------:R-:W2:Y:S01]  /*3310*/  MUFU.EX2 R102, R102 ;  /* 0x0000006600667308 */ /* 0x000ea20000000800 */
[----:B------:R-:W-:-:S02]  /*3320*/  WARPGROUP.DEPBAR.LE gsb0, 0x0 ;  /* 0x00008000000079c5 */ /* 0x000fc40000010000 */
[----:B------:R-:W-:Y:S01]  /*3330*/  WARPGROUP.ARRIVE ;  /* 0x00000000000079c5 */ /* 0x000fe20000000000 */
[----:B------:R-:W-:Y:S02]  /*3340*/  FSEL R151, R114, -INF , !P3 ;  /* 0xff80000072977808 */ /* 0x000fe40005800000 */
[----:B------:R-:W-:Y:S02]  /*3350*/  ISETP.GE.AND P3, PT, R13, 0x41, PT ;  /* 0x000000410d00780c */ /* 0x000fe40003f66270 */
[C---:B------:R-:W-:Y:S01]  /*3360*/  ISETP.GT.OR P2, PT, R19.reuse, 0x49, !P2 ;  /* 0x000000491300780c */ /* 0x040fe20005744670 */
[----:B------:R-:W-:Y:S01]  /*3370*/  HGMMA.64x128x16.F32.BF16 R24, gdesc[UR4], R24, gsb0 ;  /* 0x01e00000041879f0 */ /* 0x000fe20008001818 */
[----:B------:R-:W-:Y:S01]  /*3380*/  UIADD3 UR6, UR10, 0x6, URZ ;  /* 0x000000060a067890 */ /* 0x000fe2000fffe03f */
[C---:B------:R-:W-:Y:S01]  /*3390*/  ISETP.GT.OR P0, PT, R19.reuse, 0x51, !P0 ;  /* 0x000000511300780c */ /* 0x040fe20004704670 */
[----:B------:R-:W-:Y:S01]  /*33a0*/  UIADD3 UR4, UR9, 0x6, URZ ;  /* 0x0000000609047890 */ /* 0x000fe2000fffe03f */
[----:B------:R-:W-:Y:S01]  /*33b0*/  ISETP.GT.OR P3, PT, R19, 0x41, !P3 ;  /* 0x000000411300780c */ /* 0x000fe20005f64670 */
[----:B------:R-:W-:Y:S01]  /*33c0*/  UMOV UR7, 0x40000040 ;  /* 0x4000004000077882 */ /* 0x000fe20000000000 */
[----:B------:R-:W-:Y:S01]  /*33d0*/  UMOV UR5, 0x40000040 ;  /* 0x4000004000057882 */ /* 0x000fe20000000000 */
[----:B------:R-:W-:Y:S01]  /*33e0*/  FSEL R123, R123, -INF , !P2 ;  /* 0xff8000007b7b7808 */ /* 0x000fe20005000000 */
[----:B------:R-:W3:Y:S01]  /*33f0*/  MUFU.EX2 R103, R103 ;  /* 0x0000006700677308 */ /* 0x000ee20000000800 */
[----:B------:R-:W-:-:S02]  /*3400*/  ISETP.GE.AND P2, PT, R13, 0x58, PT ;  /* 0x000000580d00780c */ /* 0x000fc40003f46270 */
[----:B------:R-:W-:Y:S02]  /*3410*/  FSEL R122, R127, -INF , !P0 ;  /* 0xff8000007f7a7808 */ /* 0x000fe40004000000 */
[----:B------:R-:W-:Y:S02]  /*3420*/  ISETP.GE.AND P0, PT, R13, 0x60, PT ;  /* 0x000000600d00780c */ /* 0x000fe40003f06270 */
[----:B------:R-:W-:Y:S01]  /*3430*/  FSEL R119, R119, -INF , !P3 ;  /* 0xff80000077777808 */ /* 0x000fe20005800000 */
[----:B------:R-:W4:Y:S01]  /*3440*/  MUFU.EX2 R107, R107 ;  /* 0x0000006b006b7308 */ /* 0x000f220000000800 */
[----:B------:R-:W-:Y:S02]  /*3450*/  ISETP.GE.AND P3, PT, R13, 0x50, PT ;  /* 0x000000500d00780c */ /* 0x000fe40003f66270 */
[C---:B------:R-:W-:Y:S02]  /*3460*/  ISETP.GT.OR P2, PT, R19.reuse, 0x58, !P2 ;  /* 0x000000581300780c */ /* 0x040fe40005744670 */
[----:B------:R-:W-:-:S02]  /*3470*/  ISETP.GT.OR P0, PT, R19, 0x60, !P0 ;  /* 0x000000601300780c */ /* 0x000fc40004704670 */
[----:B------:R-:W-:Y:S01]  /*3480*/  ISETP.GT.OR P3, PT, R19, 0x50, !P3 ;  /* 0x000000501300780c */ /* 0x000fe20005f64670 */
[----:B------:R-:W5:Y:S01]  /*3490*/  MUFU.EX2 R108, R108 ;  /* 0x0000006c006c7308 */ /* 0x000f620000000800 */
[----:B------:R-:W-:Y:S02]  /*34a0*/  FSEL R114, R130, -INF , !P2 ;  /* 0xff80000082727808 */ /* 0x000fe40005000000 */
[----:B------:R-:W-:Y:S02]  /*34b0*/  FSEL R130, R134, -INF , !P0 ;  /* 0xff80000086827808 */ /* 0x000fe40004000000 */
[----:B------:R-:W-:Y:S01]  /*34c0*/  SHFL.IDX PT, R134, R18, R217, 0x1f ;  /* 0x00001fd912867589 */ /* 0x000fe200000e0000 */
[----:B------:R-:W-:Y:S02]  /*34d0*/  FSEL R126, R126, -INF , !P3 ;  /* 0xff8000007e7e7808 */ /* 0x000fe40005800000 */
[C---:B------:R-:W-:Y:S01]  /*34e0*/  ISETP.GE.AND P3, PT, R13.reuse, 0x59, PT ;  /* 0x000000590d00780c */ /* 0x040fe20003f66270 */
[----:B------:R-:W-:Y:S01]  /*34f0*/  MUFU.EX2 R110, R110 ;  /* 0x0000006e006e7308 */ /* 0x000fe20000000800 */
[----:B------:R-:W-:-:S02]  /*3500*/  ISETP.GE.AND P2, PT, R13, 0x61, PT ;  /* 0x000000610d00780c */ /* 0x000fc40003f46270 */
[C---:B------:R-:W-:Y:S02]  /*3510*/  ISETP.GT.OR P3, PT, R19.reuse, 0x59, !P3 ;  /* 0x000000591300780c */ /* 0x040fe40005f64670 */
[----:B------:R-:W-:Y:S02]  /*3520*/  ISETP.GT.OR P2, PT, R19, 0x61, !P2 ;  /* 0x000000611300780c */ /* 0x000fe40005744670 */
[----:B------:R-:W-:Y:S02]  /*3530*/  FSEL R131, R131, -INF , !P3 ;  /* 0xff80000083837808 */ /* 0x000fe40005800000 */
[----:B------:R-:W-:Y:S02]  /*3540*/  FSEL R115, R135, -INF , !P2 ;  /* 0xff80000087737808 */ /* 0x000fe40005000000 */
[C---:B------:R-:W-:Y:S01]  /*3550*/  ISETP.GE.AND P3, PT, R13.reuse, 0x68, PT ;  /* 0x000000680d00780c */ /* 0x040fe20003f66270 */
[----:B------:R-:W1:Y:S01]  /*3560*/  SHFL.IDX PT, R135, R12, R5, 0x1f ;  /* 0x00001f050c877589 */ /* 0x000e6200000e0000 */
[----:B------:R-:W-:-:S02]  /*3570*/  ISETP.GE.AND P0, PT, R13, 0x69, PT ;  /* 0x000000690d00780c */ /* 0x000fc40003f06270 */
[----:B------:R-:W-:Y:S02]  /*3580*/  ISETP.GE.AND P2, PT, R13, 0x70, PT ;  /* 0x000000700d00780c */ /* 0x000fe40003f46270 */
[C---:B------:R-:W-:Y:S02]  /*3590*/  ISETP.GT.OR P3, PT, R19.reuse, 0x68, !P3 ;  /* 0x000000681300780c */ /* 0x040fe40005f64670 */
[C---:B------:R-:W-:Y:S02]  /*35a0*/  ISETP.GT.OR P0, PT, R19.reuse, 0x69, !P0 ;  /* 0x000000691300780c */ /* 0x040fe40004704670 */
[----:B------:R-:W-:Y:S02]  /*35b0*/  ISETP.GT.OR P2, PT, R19, 0x70, !P2 ;  /* 0x000000701300780c */ /* 0x000fe40005744670 */
[----:B------:R-:W-:Y:S02]  /*35c0*/  FSEL R138, R138, -INF , !P3 ;  /* 0xff8000008a8a7808 */ /* 0x000fe40005800000 */
[----:B------:R-:W-:-:S02]  /*35d0*/  FSEL R127, R139, -INF , !P0 ;  /* 0xff8000008b7f7808 */ /* 0x000fc40004000000 */
[----:B------:R-:W-:Y:S01]  /*35e0*/  FSEL R142, R142, -INF , !P2 ;  /* 0xff8000008e8e7808 */ /* 0x000fe20005000000 */
[----:B------:R-:W2:Y:S01]  /*35f0*/  SHFL.IDX PT, R139, R12, R150, 0x1f ;  /* 0x00001f960c8b7589 */ /* 0x000ea200000e0000 */
[C---:B------:R-:W-:Y:S02]  /*3600*/  ISETP.GE.AND P3, PT, R13.reuse, 0x71, PT ;  /* 0x000000710d00780c */ /* 0x040fe40003f66270 */
[C---:B------:R-:W-:Y:S02]  /*3610*/  ISETP.GE.AND P0, PT, R13.reuse, 0x78, PT ;  /* 0x000000780d00780c */ /* 0x040fe40003f06270 */
[----:B------:R-:W-:Y:S02]  /*3620*/  ISETP.GE.AND P2, PT, R13, 0x79, PT ;  /* 0x000000790d00780c */ /* 0x000fe40003f46270 */
[C---:B------:R-:W-:Y:S01]  /*3630*/  ISETP.GT.OR P5, PT, R20.reuse, 0x71, !P5 ;  /* 0x000000711400780c */ /* 0x040fe20006fa4670 */
[----:B------:R3:W5:Y:S01]  /*3640*/  MUFU.EX2 R13, R109 ;  /* 0x0000006d000d7308 */ /* 0x0007620000000800 */
[----:B------:R-:W-:Y:S01]  /*3650*/  ISETP.GT.OR P1, PT, R20, 0x78, !P1 ;  /* 0x000000781400780c */ /* 0x000fe20004f24670 */
[--C-:B-1----:R-:W-:Y:S01]  /*3660*/  FFMA.FTZ R118, R118, UR11, -R135.reuse ;  /* 0x0000000b76767c23 */ /* 0x102fe20008010887 */
[----:B------:R-:W-:Y:S01]  /*3670*/  ISETP.GT.OR P4, PT, R20, 0x79, !P4 ;  /* 0x000000791400780c */ /* 0x000fe20006784670 */
[--C-:B------:R-:W-:Y:S01]  /*3680*/  FFMA.FTZ R20, R112, UR11, -R134.reuse ;  /* 0x0000000b70147c23 */ /* 0x100fe20008010886 */
[----:B------:R-:W-:Y:S01]  /*3690*/  ISETP.GT.OR P3, PT, R19, 0x71, !P3 ;  /* 0x000000711300780c */ /* 0x000fe20005f64670 */
[----:B------:R-:W-:Y:S01]  /*36a0*/  FFMA.FTZ R134, R151, UR11, -R134 ;  /* 0x0000000b97867c23 */ /* 0x000fe20008010886 */
[C---:B------:R-:W-:Y:S01]  /*36b0*/  ISETP.GT.OR P0, PT, R19.reuse, 0x78, !P0 ;  /* 0x000000781300780c */ /* 0x040fe20004704670 */
[----:B------:R-:W1:Y:S01]  /*36c0*/  SHFL.IDX PT, R151, R12, R221, 0x1f ;  /* 0x00001fdd0c977589 */ /* 0x000e6200000e0000 */
[----:B------:R-:W-:Y:S01]  /*36d0*/  ISETP.GT.OR P2, PT, R19, 0x79, !P2 ;  /* 0x000000791300780c */ /* 0x000fe20005744670 */
[--C-:B---3--:R-:W-:Y:S01]  /*36e0*/  FFMA.FTZ R109, R113, UR11, -R228.reuse ;  /* 0x0000000b716d7c23 */ /* 0x108fe200080108e4 */
[----:B------:R3:W5:Y:S01]  /*36f0*/  MUFU.EX2 R19, R216 ;  /* 0x000000d800137308 */ /* 0x0007620000000800 */
[----:B------:R-:W4:Y:S01]  /*3700*/  SHFL.IDX PT, R112, R12, R148, 0x1f ;  /* 0x00001f940c707589 */ /* 0x000f2200000e0000 */
[----:B------:R-:W-:Y:S01]  /*3710*/  FFMA.FTZ R228, R111, UR11, -R228 ;  /* 0x0000000b6fe47c23 */ /* 0x000fe200080108e4 */
[----:B------:R-:W-:Y:S01]  /*3720*/  FFMA.FTZ R111, R116, UR11, -R135 ;  /* 0x0000000b746f7c23 */ /* 0x000fe20008010887 */
[----:B------:R-:W-:Y:S01]  /*3730*/  FSEL R141, R141, -INF , !P5 ;  /* 0xff8000008d8d7808 */ /* 0x000fe20006800000 */
[----:B------:R-:W-:Y:S01]  /*3740*/  SHFL.IDX PT, R113, R12, R218, 0x1f ;  /* 0x00001fda0c717589 */ /* 0x000fe200000e0000 */
[----:B--2---:R-:W-:Y:S01]  /*3750*/  FFMA.FTZ R131, R131, UR11, -R139 ;  /* 0x0000000b83837c23 */ /* 0x004fe2000801088b */
[----:B------:R-:W-:Y:S01]  /*3760*/  FSEL R143, R143, -INF , !P3 ;  /* 0xff8000008f8f7808 */ /* 0x000fe20005800000 */
[----:B------:R2:W-:Y:S01]  /*3770*/  MUFU.EX2 R18, R134 ;  /* 0x0000008600127308 */ /* 0x0005e20000000800 */
[----:B---3--:R-:W2:Y:S01]  /*3780*/  SHFL.IDX PT, R216, R12, R223, 0x1f ;  /* 0x00001fdf0cd87589 */ /* 0x008ea200000e0000 */
[----:B------:R-:W-:-:S02]  /*3790*/  FSEL R146, R146, -INF , !P0 ;  /* 0xff80000092927808 */ /* 0x000fc40004000000 */
[----:B------:R-:W-:Y:S01]  /*37a0*/  FSEL R147, R147, -INF , !P2 ;  /* 0xff80000093937808 */ /* 0x000fe20005000000 */
[----:B------:R-:W3:Y:S03]  /*37b0*/  SHFL.IDX PT, R135, R12, R217, 0x1f ;  /* 0x00001fd90c877589 */ /* 0x000ee600000e0000 */
[----:B------:R-:W-:Y:S01]  /*37c0*/  MUFU.EX2 R111, R111 ;  /* 0x0000006f006f7308 */ /* 0x000fe20000000800 */
[--C-:B-1----:R-:W-:Y:S01]  /*37d0*/  FFMA.FTZ R220, R220, UR11, -R151.reuse ;  /* 0x0000000bdcdc7c23 */ /* 0x102fe20008010897 */
[----:B------:R-:W-:Y:S01]  /*37e0*/  FFMA.FTZ R116, R149, UR11, -R151 ;  /* 0x0000000b95747c23 */ /* 0x000fe20008010897 */
[----:B------:R-:W-:-:S05]  /*37f0*/  FFMA.FTZ R151, R121, UR11, -R222 ;  /* 0x0000000b79977c23 */ /* 0x000fca00080108de */
[----:B------:R-:W1:Y:S01]  /*3800*/  MUFU.EX2 R20, R20 ;  /* 0x0000001400147308 */ /* 0x000e620000000800 */
[--C-:B----4-:R-:W-:Y:S01]  /*3810*/  FFMA.FTZ R124, R124, UR11, -R112.reuse ;  /* 0x0000000b7c7c7c23 */ /* 0x110fe20008010870 */
[----:B------:R-:W-:Y:S02]  /*3820*/  FFMA.FTZ R121, R126, UR11, -R112 ;  /* 0x0000000b7e797c23 */ /* 0x000fe40008010870 */
[----:B------:R-:W-:Y:S04]  /*3830*/  SHFL.IDX PT, R126, R17, R218, 0x1f ;  /* 0x00001fda117e7589 */ /* 0x000fe800000e0000 */
[----:B------:R4:W-:Y:S01]  /*3840*/  MUFU.EX2 R112, R118 ;  /* 0x0000007600707308 */ /* 0x0009e20000000800 */
[--C-:B--2---:R-:W-:Y:S01]  /*3850*/  FFMA.FTZ R134, R117, UR11, -R216.reuse ;  /* 0x0000000b75867c23 */ /* 0x104fe200080108d8 */
[----:B------:R-:W-:Y:S01]  /*3860*/  FFMA.FTZ R216, R119, UR11, -R216 ;  /* 0x0000000b77d87c23 */ /* 0x000fe200080108d8 */
[----:B------:R-:W-:Y:S01]  /*3870*/  FFMA.FTZ R119, R122, UR11, -R113 ;  /* 0x0000000b7a777c23 */ /* 0x000fe20008010871 */
[----:B------:R-:W-:Y:S01]  /*3880*/  FFMA.FTZ R117, R123, UR11, -R222 ;  /* 0x0000000b7b757c23 */ /* 0x000fe200080108de */
[----:B------:R-:W2:Y:S01]  /*3890*/  SHFL.IDX PT, R122, R17, R223, 0x1f ;  /* 0x00001fdf117a7589 */ /* 0x000ea200000e0000 */
[--C-:B---3--:R-:W-:Y:S01]  /*38a0*/  FFMA.FTZ R149, R128, UR11, -R135.reuse ;  /* 0x0000000b80957c23 */ /* 0x108fe20008010887 */
[----:B------:R-:W-:Y:S01]  /*38b0*/  FFMA.FTZ R135, R114, UR11, -R135 ;  /* 0x0000000b72877c23 */ /* 0x000fe20008010887 */
[----:B------:R-:W-:Y:S01]  /*38c0*/  MUFU.EX2 R116, R116 ;  /* 0x0000007400747308 */ /* 0x000fe20000000800 */
[----:B----4-:R-:W-:Y:S01]  /*38d0*/  FFMA.FTZ R118, R125, UR11, -R113 ;  /* 0x0000000b7d767c23 */ /* 0x010fe20008010871 */
[----:B------:R-:W3:Y:S04]  /*38e0*/  SHFL.IDX PT, R123, R17, R5, 0x1f ;  /* 0x00001f05117b7589 */ /* 0x000ee800000e0000 */
[----:B------:R-:W4:Y:S02]  /*38f0*/  SHFL.IDX PT, R125, R17, R221, 0x1f ;  /* 0x00001fdd117d7589 */ /* 0x000f2400000e0000 */
[----:B------:R5:W1:Y:S01]  /*3900*/  MUFU.EX2 R113, R134 ;  /* 0x0000008600717308 */ /* 0x000a620000000800 */
[----:B------:R-:W-:-:S02]  /*3910*/  WARPGROUP.DEPBAR.LE gsb0, 0x0 ;  /* 0x00008000000079c5 */ /* 0x000fc40000010000 */
[----:B------:R-:W-:Y:S01]  /*3920*/  WARPGROUP.ARRIVE ;  /* 0x00000000000079c5 */ /* 0x000fe20000000000 */
[----:B-----5:R-:W-:-:S04]  /*3930*/  FFMA.FTZ R134, R129, UR11, -R139 ;  /* 0x0000000b81867c23 */ /* 0x020fc8000801088b */
[----:B------:R-:W5:Y:S01]  /*3940*/  MUFU.EX2 R114, R220 ;  /* 0x000000dc00727308 */ /* 0x000f620000000800 */
[----:B------:R-:W1:Y:S01]  /*3950*/  SHFL.IDX PT, R129, R17, R148, 0x1f ;  /* 0x00001f9411817589 */ /* 0x000e6200000e0000 */
[--C-:B--2---:R-:W-:Y:S01]  /*3960*/  FFMA.FTZ R128, R115, UR11, -R122.reuse ;  /* 0x0000000b73807c23 */ /* 0x104fe2000801087a */
[----:B------:R-:W-:Y:S01]  /*3970*/  HGMMA.64x128x16.F32.BF16 R24, gdesc[UR4], R24, gsb0 ;  /* 0x01e00000041879f0 */ /* 0x000fe20008001818 */
[----:B------:R-:W-:Y:S01]  /*3980*/  FFMA.FTZ R133, R133, UR11, -R122 ;  /* 0x0000000b85857c23 */ /* 0x000fe2000801087a */
[----:B------:R-:W-:Y:S01]  /*3990*/  FSEL R122, R144, -INF , !P1 ;  /* 0xff800000907a7808 */ /* 0x000fe20004800000 */
[----:B------:R-:W-:Y:S01]  /*39a0*/  UMOV UR6, UR8 ;  /* 0x0000000800067c82 */ /* 0x000fe20008000000 */
[--C-:B---3--:R-:W-:Y:S01]  /*39b0*/  FFMA.FTZ R132, R132, UR11, -R123.reuse ;  /* 0x0000000b84847c23 */ /* 0x108fe2000801087b */
[----:B------:R-:W-:Y:S01]  /*39c0*/  FFMA.FTZ R130, R130, UR11, -R123 ;  /* 0x0000000b82827c23 */ /* 0x000fe2000801087b */
[----:B------:R2:W3:Y:S01]  /*39d0*/  MUFU.EX2 R115, R151 ;  /* 0x0000009700737308 */ /* 0x0004e20000000800 */
[----:B------:R-:W5:Y:S01]  /*39e0*/  SHFL.IDX PT, R123, R17, R217, 0x1f ;  /* 0x00001fd9117b7589 */ /* 0x000f6200000e0000 */
[--C-:B----4-:R-:W-:Y:S01]  /*39f0*/  FFMA.FTZ R136, R136, UR11, -R125.reuse ;  /* 0x0000000b88887c23 */ /* 0x110fe2000801087d */
[----:B------:R-:W-:Y:S01]  /*3a00*/  FFMA.FTZ R125, R138, UR11, -R125 ;  /* 0x0000000b8a7d7c23 */ /* 0x000fe2000801087d */
[--C-:B------:R-:W-:Y:S01]  /*3a10*/  FFMA.FTZ R138, R141, UR11, -R126.reuse ;  /* 0x0000000b8d8a7c23 */ /* 0x100fe2000801087e */
[----:B------:R-:W-:Y:S01]  /*3a20*/  FFMA.FTZ R126, R143, UR11, -R126 ;  /* 0x0000000b8f7e7c23 */ /* 0x000fe2000801087e */
[----:B------:R-:W-:Y:S01]  /*3a30*/  UMOV UR7, 0x40000040 ;  /* 0x4000004000077882 */ /* 0x000fe20000000000 */
[----:B------:R-:W-:Y:S01]  /*3a40*/  UIADD3 UR4, UR8, 0x80, URZ ;  /* 0x0000008008047890 */ /* 0x000fe2000fffe03f */
[----:B------:R-:W-:Y:S01]  /*3a50*/  MUFU.EX2 R118, R118 ;  /* 0x0000007600767308 */ /* 0x000fe20000000800 */
[----:B--2---:R-:W-:Y:S01]  /*3a60*/  FSEL R151, R145, -INF , !P4 ;  /* 0xff80000091977808 */ /* 0x004fe20006000000 */
[----:B------:R-:W-:Y:S01]  /*3a70*/  UMOV UR5, 0x40000040 ;  /* 0x4000004000057882 */ /* 0x000fe20000000000 */
[--C-:B-1----:R-:W-:Y:S01]  /*3a80*/  FFMA.FTZ R140, R140, UR11, -R129.reuse ;  /* 0x0000000b8c8c7c23 */ /* 0x102fe20008010881 */
[----:B------:R-:W-:-:S04]  /*3a90*/  FFMA.FTZ R129, R142, UR11, -R129 ;  /* 0x0000000b8e817c23 */ /* 0x000fc80008010881 */
[----:B------:R-:W-:Y:S01]  /*3aa0*/  MUFU.EX2 R119, R119 ;  /* 0x0000007700777308 */ /* 0x000fe20000000800 */
[----:B------:R-:W1:Y:S07]  /*3ab0*/  SHFL.IDX PT, R142, R17, R150, 0x1f ;  /* 0x00001f96118e7589 */ /* 0x000e6e00000e0000 */
        /* <DEDUP_REMOVED lines=9> */
[----:B------:R2:W4:Y:S04]  /*3b50*/  LDS R139, [R10+0x400] ;  /* 0x000400000a8b7984 */ /* 0x0005280000000800 */
[----:B------:R3:W-:Y:S01]  /*3b60*/  LDS R141, [R15+0x400] ;  /* 0x000400000f8d7984 */ /* 0x0007e20000000800 */
[----:B--2---:R2:W-:Y:S08]  /*3b70*/  MUFU.EX2 R10, R216 ;  /* 0x000000d8000a7308 */ /* 0x0045f00000000800 */
[----:B---3--:R5:W3:Y:S01]  /*3b80*/  MUFU.EX2 R15, R124 ;  /* 0x0000007c000f7308 */ /* 0x008ae20000000800 */
[----:B--2---:R2:W3:Y:S01]  /*3b90*/  SHFL.IDX PT, R216, R17, R23, 0x1f ;  /* 0x00001f1711d87589 */ /* 0x0044e200000e0000 */
[--C-:B-----5:R-:W-:Y:S01]  /*3ba0*/  FFMA.FTZ R124, R122, UR11, -R123.reuse ;  /* 0x0000000b7a7c7c23 */ /* 0x120fe2000801087b */
[----:B------:R-:W-:Y:S01]  /*3bb0*/  FFMA.FTZ R123, R146, UR11, -R123 ;  /* 0x0000000b927b7c23 */ /* 0x000fe2000801087b */
[----:B-1----:R-:W-:-:S04]  /*3bc0*/  FFMA.FTZ R122, R151, UR11, -R142 ;  /* 0x0000000b977a7c23 */ /* 0x002fc8000801088e */
[----:B--2---:R1:W2:Y:S08]  /*3bd0*/  MUFU.EX2 R17, R121 ;  /* 0x0000007900117308 */ /* 0x0042b00000000800 */
[----:B------:R-:W-:Y:S01]  /*3be0*/  MUFU.EX2 R124, R124 ;  /* 0x0000007c007c7308 */ /* 0x000fe20000000800 */
[----:B-1----:R-:W-:Y:S01]  /*3bf0*/  FFMA.FTZ R121, R147, UR11, -R142 ;  /* 0x0000000b93797c23 */ /* 0x002fe2000801088e */
[----:B----4-:R-:W1:Y:S01]  /*3c00*/  SHFL.IDX PT, R145, R139, R23, 0x1f ;  /* 0x00001f178b917589 */ /* 0x010e6200000e0000 */
[--C-:B---3--:R-:W-:Y:S01]  /*3c10*/  FFMA.FTZ R137, R137, UR11, -R216.reuse ;  /* 0x0000000b89897c23 */ /* 0x108fe200080108d8 */
[----:B------:R-:W-:-:S02]  /*3c20*/  FFMA.FTZ R127, R127, UR11, -R216 ;  /* 0x0000000b7f7f7c23 */ /* 0x000fc400080108d8 */
[----:B------:R-:W3:Y:S02]  /*3c30*/  SHFL.IDX PT, R143, R139, R223, 0x1f ;  /* 0x00001fdf8b8f7589 */ /* 0x000ee400000e0000 */
[----:B------:R-:W-:Y:S02]  /*3c40*/  MUFU.EX2 R123, R123 ;  /* 0x0000007b007b7308 */ /* 0x000fe40000000800 */
[----:B------:R-:W4:Y:S04]  /*3c50*/  SHFL.IDX PT, R144, R139, R5, 0x1f ;  /* 0x00001f058b907589 */ /* 0x000f2800000e0000 */
[----:B------:R-:W5:Y:S02]  /*3c60*/  SHFL.IDX PT, R146, R139, R148, 0x1f ;  /* 0x00001f948b927589 */ /* 0x000f6400000e0000 */
[----:B------:R-:W-:Y:S02]  /*3c70*/  MUFU.EX2 R137, R137 ;  /* 0x0000008900897308 */ /* 0x000fe40000000800 */
[----:B------:R-:W2:Y:S04]  /*3c80*/  SHFL.IDX PT, R220, R139, R221, 0x1f ;  /* 0x00001fdd8bdc7589 */ /* 0x000ea800000e0000 */
[----:B------:R-:W2:Y:S02]  /*3c90*/  SHFL.IDX PT, R216, R139, R218, 0x1f ;  /* 0x00001fda8bd87589 */ /* 0x000ea400000e0000 */
[----:B------:R-:W-:Y:S02]  /*3ca0*/  MUFU.EX2 R127, R127 ;  /* 0x0000007f007f7308 */ /* 0x000fe40000000800 */
[----:B------:R-:W2:Y:S01]  /*3cb0*/  SHFL.IDX PT, R151, R139, R217, 0x1f ;  /* 0x00001fd98b977589 */ /* 0x000ea200000e0000 */
[----:B-1----:R-:W-:Y:S01]  /*3cc0*/  FADD.FTZ R147, R29, -R145 ;  /* 0x800000911d937221 */ /* 0x002fe20000010000 */
[----:B---3--:R-:W-:-:S04]  /*3cd0*/  FADD.FTZ R142, R25, -R143 ;  /* 0x8000008f198e7221 */ /* 0x008fc80000010000 */
[----:B------:R1:W-:Y:S01]  /*3ce0*/  MUFU.EX2 R29, R135 ;  /* 0x00000087001d7308 */ /* 0x0003e20000000800 */
[----:B------:R-:W-:Y:S01]  /*3cf0*/  FADD.FTZ R143, R27, -R143 ;  /* 0x8000008f1b8f7221 */ /* 0x000fe20000010000 */
[----:B------:R-:W-:Y:S01]  /*3d00*/  FADD.FTZ R27, R31, -R145 ;  /* 0x800000911f1b7221 */ /* 0x000fe20000010000 */
[--C-:B----4-:R-:W-:Y:S01]  /*3d10*/  FADD.FTZ R24, R24, -R144.reuse ;  /* 0x8000009018187221 */ /* 0x110fe20000010000 */
[----:B------:R-:W-:Y:S01]  /*3d20*/  FADD.FTZ R26, R26, -R144 ;  /* 0x800000901a1a7221 */ /* 0x000fe20000010000 */
[----:B------:R-:W3:Y:S01]  /*3d30*/  SHFL.IDX PT, R31, R141, R223, 0x1f ;  /* 0x00001fdf8d1f7589 */ /* 0x000ee200000e0000 */
[----:B------:R-:W-:Y:S01]  /*3d40*/  FMUL.FTZ R147, R92, R147 ;  /* 0x000000935c937220 */ /* 0x000fe20000410000 */
[--C-:B-----5:R-:W-:Y:S01]  /*3d50*/  FADD.FTZ R145, R32, -R146.reuse ;  /* 0x8000009220917221 */ /* 0x120fe20000010000 */
[----:B------:R-:W-:Y:S01]  /*3d60*/  FADD.FTZ R34, R34, -R146 ;  /* 0x8000009222227221 */ /* 0x000fe20000010000 */
[----:B-1----:R1:W-:Y:S01]  /*3d70*/  LDS R135, [R14+0x400] ;  /* 0x000400000e877984 */ /* 0x0023e20000000800 */
[----:B------:R-:W-:Y:S01]  /*3d80*/  FMUL.FTZ R26, R88, R26 ;  /* 0x0000001a581a7220 */ /* 0x000fe20000410000 */
[--C-:B--2---:R-:W-:Y:S01]  /*3d90*/  FADD.FTZ R144, R28, -R220.reuse ;  /* 0x800000dc1c907221 */ /* 0x104fe20000010000 */
[----:B------:R-:W-:Y:S01]  /*3da0*/  FADD.FTZ R25, R30, -R220 ;  /* 0x800000dc1e197221 */ /* 0x000fe20000010000 */
[----:B------:R2:W4:Y:S01]  /*3db0*/  MUFU.EX2 R28, R149 ;  /* 0x00000095001c7308 */ /* 0x0005220000000800 */
[----:B------:R-:W5:Y:S01]  /*3dc0*/  SHFL.IDX PT, R30, R139, R150, 0x1f ;  /* 0x00001f968b1e7589 */ /* 0x000f6200000e0000 */
[--C-:B------:R-:W-:Y:S01]  /*3dd0*/  FADD.FTZ R146, R33, -R216.reuse ;  /* 0x800000d821927221 */ /* 0x100fe20000010000 */
[----:B------:R-:W-:Y:S01]  /*3de0*/  FADD.FTZ R35, R35, -R216 ;  /* 0x800000d823237221 */ /* 0x000fe20000010000 */
[----:B------:R-:W-:Y:S01]  /*3df0*/  FMUL.FTZ R25, R91, R25 ;  /* 0x000000195b197220 */ /* 0x000fe20000410000 */
[----:B------:R-:W4:Y:S01]  /*3e00*/  SHFL.IDX PT, R33, R141, R217, 0x1f ;  /* 0x00001fd98d217589 */ /* 0x000f2200000e0000 */
[--C-:B------:R-:W-:Y:S01]  /*3e10*/  FADD.FTZ R36, R36, -R151.reuse ;  /* 0x8000009724247221 */ /* 0x100fe20000010000 */
[----:B------:R-:W-:Y:S01]  /*3e20*/  FADD.FTZ R38, R38, -R151 ;  /* 0x8000009726267221 */ /* 0x000fe20000010000 */
[----:B-1----:R1:W4:Y:S01]  /*3e30*/  MUFU.EX2 R14, R134 ;  /* 0x00000086000e7308 */ /* 0x0023220000000800 */
[----:B------:R-:W4:Y:S01]  /*3e40*/  SHFL.IDX PT, R151, R141, R221, 0x1f ;  /* 0x00001fdd8d977589 */ /* 0x000f2200000e0000 */
[----:B------:R-:W-:Y:S01]  /*3e50*/  FMUL.FTZ R36, R97, R36 ;  /* 0x0000002461247220 */ /* 0x000fe20000410000 */
[----:B------:R-:W-:Y:S01]  /*3e60*/  FMUL.FTZ R34, R95, R34 ;  /* 0x000000225f227220 */ /* 0x000fe20000410000 */
[----:B------:R-:W-:Y:S01]  /*3e70*/  FMUL.FTZ R35, R21, R35 ;  /* 0x0000002315237220 */ /* 0x000fe20000410000 */
[----:B--2---:R-:W2:Y:S01]  /*3e80*/  SHFL.IDX PT, R149, R141, R23, 0x1f ;  /* 0x00001f178d957589 */ /* 0x004ea200000e0000 */
[----:B------:R-:W-:Y:S01]  /*3e90*/  FMUL.FTZ R38, R96, R38 ;  /* 0x0000002660267220 */ /* 0x000fe20000410000 */
[----:B---3--:R-:W-:-:S02]  /*3ea0*/  FADD.FTZ R41, R41, -R31 ;  /* 0x8000001f29297221 */ /* 0x008fc40000010000 */
[----:B-1----:R1:W-:Y:S01]  /*3eb0*/  LDS R134, [R11+0x400] ;  /* 0x000400000b867984 */ /* 0x0023e20000000800 */
[----:B------:R-:W-:Y:S01]  /*3ec0*/  FADD.FTZ R43, R43, -R31 ;  /* 0x8000001f2b2b7221 */ /* 0x000fe20000010000 */
[----:B------:R-:W-:Y:S01]  /*3ed0*/  MUFU.EX2 R122, R122 ;  /* 0x0000007a007a7308 */ /* 0x000fe20000000800 */
[----:B------:R-:W-:Y:S01]  /*3ee0*/  FMUL.FTZ R41, R102, R41 ;  /* 0x0000002966297220 */ /* 0x000fe20000410000 */
[----:B------:R-:W3:Y:S01]  /*3ef0*/  SHFL.IDX PT, R139, R141, R148, 0x1f ;  /* 0x00001f948d8b7589 */ /* 0x000ee200000e0000 */
[----:B------:R-:W-:-:S03]  /*3f00*/  FMUL.FTZ R43, R103, R43 ;  /* 0x0000002b672b7220 */ /* 0x000fc60000410000 */
[----:B------:R-:W3:Y:S01]  /*3f10*/  SHFL.IDX PT, R32, R141, R218, 0x1f ;  /* 0x00001fda8d207589 */ /* 0x000ee200000e0000 */
[--C-:B-----5:R-:W-:Y:S01]  /*3f20*/  FADD.FTZ R37, R37, -R30.reuse ;  /* 0x8000001e25257221 */ /* 0x120fe20000010000 */
[----:B------:R-:W-:Y:S01]  /*3f30*/  FADD.FTZ R39, R39, -R30 ;  /* 0x8000001e27277221 */ /* 0x000fe20000010000 */
[----:B-1----:R-:W-:Y:S01]  /*3f40*/  MUFU.EX2 R11, R131 ;  /* 0x00000083000b7308 */ /* 0x002fe20000000800 */
[--C-:B----4-:R-:W-:Y:S01]  /*3f50*/  FADD.FTZ R52, R52, -R33.reuse ;  /* 0x8000002134347221 */ /* 0x110fe20000010000 */
[----:B------:R-:W-:Y:S01]  /*3f60*/  FADD.FTZ R54, R54, -R33 ;  /* 0x8000002136367221 */ /* 0x000fe20000010000 */
[----:B------:R-:W1:Y:S01]  /*3f70*/  SHFL.IDX PT, R216, R141, R5, 0x1f ;  /* 0x00001f058dd87589 */ /* 0x000e6200000e0000 */
[----:B------:R-:W-:Y:S01]  /*3f80*/  FMUL.FTZ R37, R98, R37 ;  /* 0x0000002562257220 */ /* 0x000fe20000410000 */
[--C-:B------:R-:W-:Y:S01]  /*3f90*/  FADD.FTZ R44, R44, -R151.reuse ;  /* 0x800000972c2c7221 */ /* 0x100fe20000010000 */
[----:B------:R-:W-:Y:S01]  /*3fa0*/  FADD.FTZ R46, R46, -R151 ;  /* 0x800000972e2e7221 */ /* 0x000fe20000010000 */
[----:B------:R-:W-:Y:S01]  /*3fb0*/  FMUL.FTZ R39, R99, R39 ;  /* 0x0000002763277220 */ /* 0x000fe20000410000 */
[----:B------:R4:W-:Y:S01]  /*3fc0*/  MUFU.EX2 R30, R132 ;  /* 0x00000084001e7308 */ /* 0x0009e20000000800 */
[--C-:B--2---:R-:W-:Y:S01]  /*3fd0*/  FADD.FTZ R45, R45, -R149.reuse ;  /* 0x800000952d2d7221 */ /* 0x104fe20000010000 */
[----:B------:R-:W-:Y:S01]  /*3fe0*/  FADD.FTZ R47, R47, -R149 ;  /* 0x800000952f2f7221 */ /* 0x000fe20000010000 */
[----:B------:R-:W2:Y:S01]  /*3ff0*/  SHFL.IDX PT, R151, R141, R150, 0x1f ;  /* 0x00001f968d977589 */ /* 0x000ea200000e0000 */
[----:B------:R-:W-:Y:S01]  /*4000*/  FMUL.FTZ R44, R104, R44 ;  /* 0x0000002c682c7220 */ /* 0x000fe20000410000 */
[----:B------:R-:W-:Y:S01]  /*4010*/  FMUL.FTZ R45, R106, R45 ;  /* 0x0000002d6a2d7220 */ /* 0x000fe20000410000 */
[----:B------:R-:W-:Y:S01]  /*4020*/  FMUL.FTZ R46, R105, R46 ;  /* 0x0000002e692e7220 */ /* 0x000fe20000410000 */
[----:B------:R-:W5:Y:S01]  /*4030*/  SHFL.IDX PT, R141, R135, R5, 0x1f ;  /* 0x00001f05878d7589 */ /* 0x000f6200000e0000 */
[----:B------:R1:W-:Y:S01]  /*4040*/  MUFU.EX2 R31, R130 ;  /* 0x00000082001f7308 */ /* 0x0003e20000000800 */
[--C-:B---3--:R-:W-:Y:S01]  /*4050*/  FADD.FTZ R48, R48, -R139.reuse ;  /* 0x8000008b30307221 */ /* 0x108fe20000010000 */
[----:B------:R-:W-:Y:S01]  /*4060*/  FADD.FTZ R50, R50, -R139 ;  /* 0x8000008b32327221 */ /* 0x000fe20000010000 */
[----:B------:R-:W3:Y:S01]  /*4070*/  SHFL.IDX PT, R149, R135, R223, 0x1f ;  /* 0x00001fdf87957589 */ /* 0x000ee200000e0000 */
[----:B------:R-:W-:Y:S01]  /*4080*/  FMUL.FTZ R47, R107, R47 ;  /* 0x0000002f6b2f7220 */ /* 0x000fe20000410000 */
[--C-:B------:R-:W-:Y:S01]  /*4090*/  FADD.FTZ R49, R49, -R32.reuse ;  /* 0x8000002031317221 */ /* 0x100fe20000010000 */
[----:B------:R-:W-:Y:S01]  /*40a0*/  FADD.FTZ R51, R51, -R32 ;  /* 0x8000002033337221 */ /* 0x000fe20000010000 */
[----:B------:R-:W3:Y:S01]  /*40b0*/  SHFL.IDX PT, R139, R135, R221, 0x1f ;  /* 0x00001fdd878b7589 */ /* 0x000ee200000e0000 */
[----:B------:R2:W3:Y:S01]  /*40c0*/  MUFU.EX2 R33, R128 ;  /* 0x0000008000217308 */ /* 0x0004e20000000800 */
[----:B------:R-:W-:Y:S01]  /*40d0*/  FMUL.FTZ R48, R108, R48 ;  /* 0x000000306c307220 */ /* 0x000fe20000410000 */
[----:B------:R-:W-:Y:S01]  /*40e0*/  FMUL.FTZ R49, R13, R49 ;  /* 0x000000310d317220 */ /* 0x000fe20000410000 */
[----:B----4-:R-:W4:Y:S01]  /*40f0*/  SHFL.IDX PT, R132, R135, R23, 0x1f ;  /* 0x00001f1787847589 */ /* 0x010f2200000e0000 */
[--C-:B-1----:R-:W-:Y:S01]  /*4100*/  FADD.FTZ R40, R40, -R216.reuse ;  /* 0x800000d828287221 */ /* 0x102fe20000010000 */
[----:B------:R-:W-:Y:S01]  /*4110*/  FADD.FTZ R42, R42, -R216 ;  /* 0x800000d82a2a7221 */ /* 0x000fe20000010000 */
[----:B------:R-:W-:Y:S01]  /*4120*/  FMUL.FTZ R50, R110, R50 ;  /* 0x000000326e327220 */ /* 0x000fe20000410000 */
[----:B------:R-:W1:Y:S01]  /*4130*/  SHFL.IDX PT, R131, R135, R148, 0x1f ;  /* 0x00001f9487837589 */ /* 0x000e6200000e0000 */
[----:B------:R3:W1:Y:S01]  /*4140*/  MUFU.EX2 R32, R133 ;  /* 0x0000008500207308 */ /* 0x0006620000000800 */
[----:B------:R-:W-:Y:S01]  /*4150*/  FMUL.FTZ R40, R100, R40 ;  /* 0x0000002864287220 */ /* 0x000fe20000410000 */
[----:B------:R-:W-:Y:S01]  /*4160*/  FMUL.FTZ R42, R101, R42 ;  /* 0x0000002a652a7220 */ /* 0x000fe20000410000 */
[----:B------:R-:W1:Y:S01]  /*4170*/  SHFL.IDX PT, R130, R135, R218, 0x1f ;  /* 0x00001fda87827589 */ /* 0x000e6200000e0000 */
[--C-:B--2---:R-:W-:Y:S01]  /*4180*/  FADD.FTZ R53, R53, -R151.reuse ;  /* 0x8000009735357221 */ /* 0x104fe20000010000 */
[----:B------:R-:W-:Y:S01]  /*4190*/  FADD.FTZ R55, R55, -R151 ;  /* 0x8000009737377221 */ /* 0x000fe20000010000 */
[----:B------:R-:W-:Y:S01]  /*41a0*/  FMUL.FTZ R51, R19, R51 ;  /* 0x0000003313337220 */ /* 0x000fe20000410000 */
[----:B------:R-:W2:Y:S01]  /*41b0*/  SHFL.IDX PT, R128, R135, R217, 0x1f ;  /* 0x00001fd987807589 */ /* 0x000ea200000e0000 */
[--C-:B-----5:R-:W-:Y:S01]  /*41c0*/  FADD.FTZ R56, R56, -R141.reuse ;  /* 0x8000008d38387221 */ /* 0x120fe20000010000 */
[----:B------:R-:W-:Y:S01]  /*41d0*/  FADD.FTZ R58, R58, -R141 ;  /* 0x8000008d3a3a7221 */ /* 0x000fe20000010000 */
[----:B------:R-:W-:Y:S01]  /*41e0*/  FMUL.FTZ R52, R20, R52 ;  /* 0x0000003414347220 */ /* 0x000fe20000410000 */
[----:B------:R-:W5:Y:S01]  /*41f0*/  SHFL.IDX PT, R135, R135, R150, 0x1f ;  /* 0x00001f9687877589 */ /* 0x000f6200000e0000 */
[--C-:B---3--:R-:W-:Y:S01]  /*4200*/  FADD.FTZ R57, R57, -R149.reuse ;  /* 0x8000009539397221 */ /* 0x108fe20000010000 */
[----:B------:R-:W-:Y:S01]  /*4210*/  FADD.FTZ R59, R59, -R149 ;  /* 0x800000953b3b7221 */ /* 0x000fe20000010000 */
[----:B------:R-:W-:Y:S01]  /*4220*/  FMUL.FTZ R56, R111, R56 ;  /* 0x000000386f387220 */ /* 0x000fe20000410000 */
[----:B------:R-:W3:Y:S01]  /*4230*/  SHFL.IDX PT, R150, R134, R150, 0x1f ;  /* 0x00001f9686967589 */ /* 0x000ee200000e0000 */
[--C-:B------:R-:W-:Y:S01]  /*4240*/  FADD.FTZ R60, R60, -R139.reuse ;  /* 0x8000008b3c3c7221 */ /* 0x100fe20000010000 */
[----:B------:R-:W-:Y:S01]  /*4250*/  FADD.FTZ R62, R62, -R139 ;  /* 0x8000008b3e3e7221 */ /* 0x000fe20000010000 */
[----:B------:R-:W-:Y:S01]  /*4260*/  FMUL.FTZ R57, R113, R57 ;  /* 0x0000003971397220 */ /* 0x000fe20000410000 */
[----:B------:R2:W3:Y:S01]  /*4270*/  SHFL.IDX PT, R133, R134, R23, 0x1f ;  /* 0x00001f1786857589 */ /* 0x0004e200000e0000 */
[--C-:B----4-:R-:W-:Y:S01]  /*4280*/  FADD.FTZ R61, R61, -R132.reuse ;  /* 0x800000843d3d7221 */ /* 0x110fe20000010000 */
[----:B------:R-:W-:Y:S01]  /*4290*/  FADD.FTZ R63, R63, -R132 ;  /* 0x800000843f3f7221 */ /* 0x000fe20000010000 */
[----:B------:R-:W-:Y:S01]  /*42a0*/  FMUL.FTZ R60, R114, R60 ;  /* 0x0000003c723c7220 */ /* 0x000fe20000410000 */
[----:B------:R-:W4:Y:S01]  /*42b0*/  SHFL.IDX PT, R148, R134, R148, 0x1f ;  /* 0x00001f9486947589 */ /* 0x000f2200000e0000 */
[--C-:B-1----:R-:W-:Y:S01]  /*42c0*/  FADD.FTZ R66, R66, -R131.reuse ;  /* 0x8000008342427221 */ /* 0x102fe20000010000 */
[----:B------:R-:W-:Y:S01]  /*42d0*/  FADD.FTZ R64, R64, -R131 ;  /* 0x8000008340407221 */ /* 0x000fe20000010000 */
[----:B------:R-:W-:Y:S01]  /*42e0*/  FMUL.FTZ R61, R115, R61 ;  /* 0x0000003d733d7220 */ /* 0x000fe20000410000 */
[----:B------:R-:W1:Y:S01]  /*42f0*/  SHFL.IDX PT, R223, R134, R223, 0x1f ;  /* 0x00001fdf86df7589 */ /* 0x000e6200000e0000 */
[--C-:B------:R-:W-:Y:S01]  /*4300*/  FADD.FTZ R65, R65, -R130.reuse ;  /* 0x8000008241417221 */ /* 0x100fe20000010000 */
[----:B------:R-:W-:Y:S01]  /*4310*/  FADD.FTZ R67, R67, -R130 ;  /* 0x8000008243437221 */ /* 0x000fe20000010000 */
[----:B--2---:R2:W2:Y:S01]  /*4320*/  MUFU.EX2 R23, R136 ;  /* 0x0000008800177308 */ /* 0x0044a20000000800 */
[----:B------:R-:W-:Y:S01]  /*4330*/  SHFL.IDX PT, R221, R134, R221, 0x1f ;  /* 0x00001fdd86dd7589 */ /* 0x000fe200000e0000 */
[--C-:B------:R-:W-:Y:S01]  /*4340*/  FADD.FTZ R130, R68, -R128.reuse ;  /* 0x8000008044827221 */ /* 0x100fe20000010000 */
[----:B------:R-:W-:Y:S01]  /*4350*/  FADD.FTZ R128, R70, -R128 ;  /* 0x8000008046807221 */ /* 0x000fe20000010000 */
[----:B------:R-:W-:Y:S01]  /*4360*/  FMUL.FTZ R64, R15, R64 ;  /* 0x000000400f407220 */ /* 0x000fe20000410000 */
[----:B------:R-:W2:Y:S01]  /*4370*/  SHFL.IDX PT, R218, R134, R218, 0x1f ;  /* 0x00001fda86da7589 */ /* 0x000ea200000e0000 */
[----:B-----5:R-:W-:Y:S01]  /*4380*/  FADD.FTZ R70, R69, -R135 ;  /* 0x8000008745467221 */ /* 0x020fe20000010000 */
[----:B------:R-:W-:Y:S01]  /*4390*/  FMUL.FTZ R69, R120, R142 ;  /* 0x0000008e78457220 */ /* 0x000fe20000410000 */
[----:B------:R-:W-:Y:S01]  /*43a0*/  FMUL.FTZ R62, R116, R62 ;  /* 0x0000003e743e7220 */ /* 0x000fe20000410000 */
[----:B------:R-:W5:Y:S01]  /*43b0*/  SHFL.IDX PT, R217, R134, R217, 0x1f ;  /* 0x00001fd986d97589 */ /* 0x000f6200000e0000 */
[--C-:B---3--:R-:W-:Y:S01]  /*43c0*/  FADD.FTZ R216, R85, -R150.reuse ;  /* 0x8000009655d87221 */ /* 0x108fe20000010000 */
[----:B------:R-:W-:Y:S01]  /*43d0*/  FMUL.FTZ R85, R89, R143 ;  /* 0x0000008f59557220 */ /* 0x000fe20000410000 */
[----:B------:R-:W-:Y:S01]  /*43e0*/  FADD.FTZ R150, R87, -R150 ;  /* 0x8000009657967221 */ /* 0x000fe20000010000 */
[----:B------:R-:W3:Y:S01]  /*43f0*/  SHFL.IDX PT, R134, R134, R5, 0x1f ;  /* 0x00001f0586867589 */ /* 0x000ee200000e0000 */
[--C-:B------:R-:W-:Y:S01]  /*4400*/  FADD.FTZ R139, R77, -R133.reuse ;  /* 0x800000854d8b7221 */ /* 0x100fe20000010000 */
[----:B------:R-:W-:Y:S01]  /*4410*/  FADD.FTZ R141, R79, -R133 ;  /* 0x800000854f8d7221 */ /* 0x000fe20000010000 */
[----:B------:R-:W-:Y:S01]  /*4420*/  F2FP.BF16.F32.PACK_AB R85, R85, R26 ;  /* 0x0000001a5555723e */ /* 0x000fe200000010ff */
[--C-:B----4-:R-:W-:Y:S01]  /*4430*/  FADD.FTZ R133, R80, -R148.reuse ;  /* 0x8000009450857221 */ /* 0x110fe20000010000 */
[----:B------:R-:W-:Y:S01]  /*4440*/  FMUL.FTZ R26, R93, R27 ;  /* 0x0000001b5d1a7220 */ /* 0x000fe20000410000 */
[----:B------:R-:W-:Y:S01]  /*4450*/  FADD.FTZ R148, R82, -R148 ;  /* 0x8000009452947221 */ /* 0x000fe20000010000 */
[----:B------:R-:W-:Y:S01]  /*4460*/  FMUL.FTZ R80, R94, R145 ;  /* 0x000000915e507220 */ /* 0x000fe20000410000 */
[----:B------:R-:W-:Y:S01]  /*4470*/  FMUL.FTZ R27, R22, R146 ;  /* 0x00000092161b7220 */ /* 0x000fe20000410000 */
[----:B------:R-:W-:Y:S01]  /*4480*/  F2FP.BF16.F32.PACK_AB R82, R37, R36 ;  /* 0x000000242552723e */ /* 0x000fe200000010ff */
[--C-:B-1----:R-:W-:Y:S01]  /*4490*/  FADD.FTZ R132, R73, -R223.reuse ;  /* 0x800000df49847221 */ /* 0x102fe20000010000 */
[----:B------:R-:W1:Y:S01]  /*44a0*/  MUFU.EX2 R36, R121 ;  /* 0x0000007900247308 */ /* 0x000e620000000800 */
[----:B------:R-:W-:Y:S01]  /*44b0*/  F2FP.BF16.F32.PACK_AB R87, R26, R25 ;  /* 0x000000191a57723e */ /* 0x000fe200000010ff */
[----:B------:R-:W-:Y:S01]  /*44c0*/  FMUL.FTZ R25, R118, R65 ;  /* 0x0000004176197220 */ /* 0x000fe20000410000 */
[----:B------:R-:W-:Y:S01]  /*44d0*/  F2FP.BF16.F32.PACK_AB R80, R27, R80 ;  /* 0x000000501b50723e */ /* 0x000fe200000010ff */
[----:B------:R-:W-:Y:S01]  /*44e0*/  FMUL.FTZ R65, R17, R66 ;  /* 0x0000004211417220 */ /* 0x000fe20000410000 */
[----:B------:R-:W-:Y:S01]  /*44f0*/  FADD.FTZ R223, R75, -R223 ;  /* 0x800000df4bdf7221 */ /* 0x000fe20000010000 */
[----:B------:R-:W-:Y:S01]  /*4500*/  FMUL.FTZ R66, R28, R130 ;  /* 0x000000821c427220 */ /* 0x000fe20000410000 */
[----:B------:R-:W-:Y:S01]  /*4510*/  FMUL.FTZ R27, R14, R70 ;  /* 0x000000460e1b7220 */ /* 0x000fe20000410000 */
[----:B--2---:R-:W-:Y:S01]  /*4520*/  FADD.FTZ R149, R81, -R218 ;  /* 0x800000da51957221 */ /* 0x004fe20000010000 */
[--C-:B-----5:R-:W-:Y:S01]  /*4530*/  FADD.FTZ R151, R84, -R217.reuse ;  /* 0x800000d954977221 */ /* 0x120fe20000010000 */
[----:B------:R-:W-:Y:S01]  /*4540*/  F2FP.BF16.F32.PACK_AB R81, R35, R34 ;  /* 0x000000222351723e */ /* 0x000fe200000010ff */
[----:B------:R-:W-:Y:S01]  /*4550*/  FADD.FTZ R217, R86, -R217 ;  /* 0x800000d956d97221 */ /* 0x000fe20000010000 */
[----:B------:R-:W-:Y:S01]  /*4560*/  F2FP.BF16.F32.PACK_AB R70, R61, R60 ;  /* 0x0000003c3d46723e */ /* 0x000fe200000010ff */
[--C-:B---3--:R-:W-:Y:S01]  /*4570*/  FADD.FTZ R131, R72, -R134.reuse ;  /* 0x8000008648837221 */ /* 0x108fe20000010000 */
        /* <DEDUP_REMOVED lines=8> */
[----:B------:R-:W-:Y:S01]  /*4600*/  FADD.FTZ R135, R71, -R135 ;  /* 0x8000008747877221 */ /* 0x000fe20000010000 */
[----:B------:R-:W-:Y:S01]  /*4610*/  F2FP.BF16.F32.PACK_AB R66, R27, R66 ;  /* 0x000000421b42723e */ /* 0x000fe200000010ff */
[----:B------:R-:W-:Y:S01]  /*4620*/  FADD.FTZ R136, R76, -R221 ;  /* 0x800000dd4c887221 */ /* 0x000fe20000010000 */
        /* <DEDUP_REMOVED lines=37> */
[----:B-1----:R-:W-:Y:S01]  /*4880*/  FMUL.FTZ R150, R36, R150 ;  /* 0x0000009624967220 */ /* 0x002fe20000410000 */
        /* <DEDUP_REMOVED lines=22> */
[----:B------:R1:W-:Y:S01]  /*49f0*/  STSM.16.MT88.4 [R34+0x24400], R56 ;  /* 0x0244003822007844 */ /* 0x0003e20000004200 */
[----:B------:R-:W-:Y:S02]  /*4a00*/  F2FP.BF16.F32.PACK_AB R100, R102, R100 ;  /* 0x000000646664723e */ /* 0x000fe400000010ff */
[----:B------:R-:W-:Y:S01]  /*4a10*/  WARPGROUP.ARRIVE ;  /* 0x00000000000079c5 */ /* 0x000fe20000000000 */
[----:B------:R-:W-:Y:S02]  /*4a20*/  F2FP.BF16.F32.PACK_AB R101, R103, R101 ;  /* 0x000000656765723e */ /* 0x000fe400000010ff */
[----:B------:R-:W-:Y:S02]  /*4a30*/  F2FP.BF16.F32.PACK_AB R102, R106, R104 ;  /* 0x000000686a66723e */ /* 0x000fe400000010ff */
[----:B------:R-:W-:Y:S01]  /*4a40*/  F2FP.BF16.F32.PACK_AB R103, R107, R105 ;  /* 0x000000696b67723e */ /* 0x000fe200000010ff */
[----:B------:R-:W-:Y:S01]  /*4a50*/  HGMMA.64x64x16.F32.BF16 R184, R24, gdesc[UR4].tnspB, R184, gsb0 ;  /* 0x40e0000418b87df0 */ /* 0x000fe200080018b8 */
[----:B------:R-:W-:Y:S01]  /*4a60*/  UMOV UR6, UR4 ;  /* 0x0000000400067c82 */ /* 0x000fe20008000000 */
[----:B------:R-:W-:Y:S01]  /*4a70*/  UMOV UR7, 0x40000040 ;  /* 0x4000004000077882 */ /* 0x000fe20000000000 */
[----:B------:R-:W-:Y:S01]  /*4a80*/  UIADD3 UR4, UR8, 0x100, URZ ;  /* 0x0000010008047890 */ /* 0x000fe2000fffe03f */
[----:B------:R-:W-:-:S02]  /*4a90*/  F2FP.BF16.F32.PACK_AB R32, R32, R30 ;  /* 0x0000001e2020723e */ /* 0x000fc400000010ff */
[----:B------:R-:W-:Y:S02]  /*4aa0*/  F2FP.BF16.F32.PACK_AB R33, R33, R31 ;  /* 0x0000001f2121723e */ /* 0x000fe400000010ff */
[----:B-1----:R-:W-:Y:S02]  /*4ab0*/  F2FP.BF16.F32.PACK_AB R34, R137, R23 ;  /* 0x000000178922723e */ /* 0x002fe400000010ff */
[----:B------:R-:W-:Y:S02]  /*4ac0*/  F2FP.BF16.F32.PACK_AB R35, R127, R125 ;  /* 0x0000007d7f23723e */ /* 0x000fe400000010ff */
[----:B------:R-:W-:Y:S02]  /*4ad0*/  F2FP.BF16.F32.PACK_AB R120, R138, R140 ;  /* 0x0000008c8a78723e */ /* 0x000fe400000010ff */
[----:B------:R-:W-:Y:S02]  /*4ae0*/  F2FP.BF16.F32.PACK_AB R121, R126, R129 ;  /* 0x000000817e79723e */ /* 0x000fe400000010ff */
[----:B------:R-:W-:-:S02]  /*4af0*/  F2FP.BF16.F32.PACK_AB R122, R122, R124 ;  /* 0x0000007c7a7a723e */ /* 0x000fc400000010ff */
[----:B------:R-:W-:Y:S01]  /*4b00*/  F2FP.BF16.F32.PACK_AB R123, R36, R123 ;  /* 0x0000007b247b723e */ /* 0x000fe200000010ff */
[----:B------:R-:W-:Y:S02]  /*4b10*/  WARPGROUP.DEPBAR.LE gsb0, 0x0 ;  /* 0x00008000000079c5 */ /* 0x000fe40000010000 */
[----:B------:R-:W-:Y:S02]  /*4b20*/  F2FP.BF16.F32.PACK_AB R24, R22, R94 ;  /* 0x0000005e1618723e */ /* 0x000fe400000010ff */
[----:B------:R-:W-:Y:S02]  /*4b30*/  F2FP.BF16.F32.PACK_AB R25, R21, R95 ;  /* 0x0000005f1519723e */ /* 0x000fe400000010ff */
[----:B------:R-:W-:Y:S02]  /*4b40*/  F2FP.BF16.F32.PACK_AB R26, R98, R97 ;  /* 0x00000061621a723e */ /* 0x000fe400000010ff */
[----:B------:R-:W-:-:S04]  /*4b50*/  F2FP.BF16.F32.PACK_AB R27, R99, R96 ;  /* 0x00000060631b723e */ /* 0x000fc800000010ff */
[----:B------:R-:W-:-:S06]  /*4b60*/  WARPGROUP.ARRIVE ;  /* 0x00000000000079c5 */ /* 0x000fcc0000000000 */
[----:B------:R-:W-:Y:S01]  /*4b70*/  HGMMA.64x64x16.F32.BF16 R184, R24, gdesc[UR4].tnspB, R184, gsb0 ;  /* 0x40e0000418b87df0 */ /* 0x000fe200080018b8 */
[----:B------:R-:W-:Y:S01]  /*4b80*/  UMOV UR6, UR4 ;  /* 0x0000000400067c82 */ /* 0x000fe20008000000 */
[----:B------:R-:W-:Y:S01]  /*4b90*/  UMOV UR7, 0x40000040 ;  /* 0x4000004000077882 */ /* 0x000fe20000000000 */
[----:B------:R-:W-:Y:S01]  /*4ba0*/  UIADD3 UR4, UR8, 0x180, URZ ;  /* 0x0000018008047890 */ /* 0x000fe2000fffe03f */
[----:B------:R-:W-:Y:S02]  /*4bb0*/  WARPGROUP.DEPBAR.LE gsb0, 0x0 ;  /* 0x00008000000079c5 */ /* 0x000fe40000010000 */
[----:B------:R-:W-:Y:S01]  /*4bc0*/  WARPGROUP.ARRIVE ;  /* 0x00000000000079c5 */ /* 0x000fe20000000000 */
[----:B------:R-:W-:Y:S02]  /*4bd0*/  F2FP.BF16.F32.PACK_AB R24, R13, R108 ;  /* 0x0000006c0d18723e */ /* 0x000fe400000010ff */
[----:B------:R-:W-:Y:S02]  /*4be0*/  F2FP.BF16.F32.PACK_AB R25, R19, R110 ;  /* 0x0000006e1319723e */ /* 0x000fe400000010ff */
[----:B------:R-:W-:Y:S01]  /*4bf0*/  F2FP.BF16.F32.PACK_AB R26, R109, R20 ;  /* 0x000000146d1a723e */ /* 0x000fe200000010ff */
[----:B------:R-:W-:Y:S01]  /*4c00*/  HGMMA.64x64x16.F32.BF16 R184, R100, gdesc[UR4].tnspB, R184, gsb0 ;  /* 0x40e0000464b87df0 */ /* 0x000fe200080018b8 */
[----:B------:R-:W-:Y:S01]  /*4c10*/  F2FP.BF16.F32.PACK_AB R27, R12, R18 ;  /* 0x000000120c1b723e */ /* 0x000fe200000010ff */
[----:B------:R-:W-:Y:S01]  /*4c20*/  UMOV UR6, UR4 ;  /* 0x0000000400067c82 */ /* 0x000fe20008000000 */
[----:B------:R-:W-:Y:S01]  /*4c30*/  UMOV UR7, 0x40000040 ;  /* 0x4000004000077882 */ /* 0x000fe20000000000 */
[----:B------:R-:W-:Y:S01]  /*4c40*/  UIADD3 UR4, UR8, 0x200, URZ ;  /* 0x0000020008047890 */ /* 0x000fe2000fffe03f */
[----:B------:R-:W-:-:S02]  /*4c50*/  WARPGROUP.DEPBAR.LE gsb0, 0x0 ;  /* 0x00008000000079c5 */ /* 0x000fc40000010000 */
[----:B------:R-:W-:-:S06]  /*4c60*/  WARPGROUP.ARRIVE ;  /* 0x00000000000079c5 */ /* 0x000fcc0000000000 */
[----:B------:R-:W-:Y:S01]  /*4c70*/  HGMMA.64x64x16.F32.BF16 R184, R24, gdesc[UR4].tnspB, R184, gsb0 ;  /* 0x40e0000418b87df0 */ /* 0x000fe200080018b8 */
[----:B------:R-:W-:Y:S01]  /*4c80*/  UMOV UR6, UR4 ;  /* 0x0000000400067c82 */ /* 0x000fe20008000000 */
[----:B------:R-:W-:Y:S01]  /*4c90*/  UMOV UR7, 0x40000040 ;  /* 0x4000004000077882 */ /* 0x000fe20000000000 */
[----:B------:R-:W-:Y:S01]  /*4ca0*/  UIADD3 UR4, UR8, 0x280, URZ ;  /* 0x0000028008047890 */ /* 0x000fe2000fffe03f */
[----:B------:R-:W-:Y:S02]  /*4cb0*/  WARPGROUP.DEPBAR.LE gsb0, 0x0 ;  /* 0x00008000000079c5 */ /* 0x000fe40000010000 */
[----:B------:R-:W-:Y:S02]  /*4cc0*/  F2FP.BF16.F32.PACK_AB R24, R113, R111 ;  /* 0x0000006f7118723e */ /* 0x000fe400000010ff */
[----:B------:R-:W-:Y:S01]  /*4cd0*/  F2FP.BF16.F32.PACK_AB R25, R10, R112 ;  /* 0x000000700a19723e */ /* 0x000fe200000010ff */
[----:B------:R-:W-:Y:S01]  /*4ce0*/  IMAD R10, R235, 0x2000, R231 ;  /* 0x00002000eb0a7824 */ /* 0x000fe200078e02e7 */
[----:B------:R-:W-:-:S02]  /*4cf0*/  F2FP.BF16.F32.PACK_AB R26, R115, R114 ;  /* 0x00000072731a723e */ /* 0x000fc400000010ff */
[----:B------:R-:W-:Y:S02]  /*4d00*/  F2FP.BF16.F32.PACK_AB R27, R117, R116 ;  /* 0x00000074751b723e */ /* 0x000fe400000010ff */
[----:B------:R-:W-:Y:S02]  /*4d10*/  SHF.R.U32.HI R10, RZ, 0x4, R10 ;  /* 0x00000004ff0a7819 */ /* 0x000fe4000001160a */
[----:B------:R-:W-:Y:S02]  /*4d20*/  WARPGROUP.ARRIVE ;  /* 0x00000000000079c5 */ /* 0x000fe40000000000 */
[----:B------:R-:W-:-:S04]  /*4d30*/  LOP3.LUT R10, R10, 0x3fff, RZ, 0xc0, !PT ;  /* 0x00003fff0a0a7812 */ /* 0x000fc800078ec0ff */
[----:B------:R-:W-:Y:S01]  /*4d40*/  HGMMA.64x64x16.F32.BF16 R184, R24, gdesc[UR4].tnspB, R184, gsb0 ;  /* 0x40e0000418b87df0 */ /* 0x000fe200080018b8 */
[----:B------:R-:W-:Y:S01]  /*4d50*/  UMOV UR6, UR4 ;  /* 0x0000000400067c82 */ /* 0x000fe20008000000 */
[----:B------:R-:W-:Y:S01]  /*4d60*/  UMOV UR7, 0x40000040 ;  /* 0x4000004000077882 */ /* 0x000fe20000000000 */
[----:B------:R-:W-:Y:S02]  /*4d70*/  UIADD3 UR4, UR8, 0x300, URZ ;  /* 0x0000030008047890 */ /* 0x000fe4000fffe03f */
[----:B------:R-:W-:Y:S01]  /*4d80*/  UIADD3 UR8, UR8, 0x380, URZ ;  /* 0x0000038008087890 */ /* 0x000fe2000fffe03f */
[----:B------:R-:W-:Y:S02]  /*4d90*/  WARPGROUP.DEPBAR.LE gsb0, 0x0 ;  /* 0x00008000000079c5 */ /* 0x000fe40000010000 */
[----:B------:R-:W-:Y:S02]  /*4da0*/  F2FP.BF16.F32.PACK_AB R24, R118, R15 ;  /* 0x0000000f7618723e */ /* 0x000fe400000010ff */
[----:B------:R-:W-:-:S02]  /*4db0*/  F2FP.BF16.F32.PACK_AB R25, R119, R17 ;  /* 0x000000117719723e */ /* 0x000fc400000010ff */
[----:B------:R-:W-:Y:S02]  /*4dc0*/  F2FP.BF16.F32.PACK_AB R26, R14, R28 ;  /* 0x0000001c0e1a723e */ /* 0x000fe400000010ff */
[----:B------:R-:W-:Y:S02]  /*4dd0*/  F2FP.BF16.F32.PACK_AB R27, R11, R29 ;  /* 0x0000001d0b1b723e */ /* 0x000fe400000010ff */
[----:B------:R-:W-:Y:S02]  /*4de0*/  LOP3.LUT R11, R10, 0x10000, RZ, 0xfc, !PT ;  /* 0x000100000a0b7812 */ /* 0x000fe400078efcff */
[----:B------:R-:W-:-:S03]  /*4df0*/  WARPGROUP.ARRIVE ;  /* 0x00000000000079c5 */ /* 0x000fc60000000000 */
[----:B------:R-:W-:-:S03]  /*4e00*/  IMAD R11, R0, 0x800, R11 ;  /* 0x00000800000b7824 */ /* 0x000fc600078e020b */
[----:B------:R-:W-:Y:S01]  /*4e10*/  HGMMA.64x64x16.F32.BF16 R184, R24, gdesc[UR4].tnspB, R184, gsb0 ;  /* 0x40e0000418b87df0 */ /* 0x000fe200080018b8 */
[----:B------:R-:W-:Y:S01]  /*4e20*/  UMOV UR6, UR4 ;  /* 0x0000000400067c82 */ /* 0x000fe20008000000 */
[----:B------:R-:W-:Y:S01]  /*4e30*/  UMOV UR7, 0x40000040 ;  /* 0x4000004000077882 */ /* 0x000fe20000000000 */
[----:B------:R-:W-:Y:S02]  /*4e40*/  R2UR UR4, R16 ;  /* 0x00000000100472ca */ /* 0x000fe400000e0000 */
[----:B------:R-:W-:-:S11]  /*4e50*/  R2UR UR9, R11 ;  /* 0x000000000b0972ca */ /* 0x000fd600000e0000 */
[----:B------:R-:W-:-:S04]  /*4e60*/  USHF.R.U32.HI UR4, URZ, 0x4, UR4 ;  /* 0x000000043f047899 */ /* 0x000fc80008011604 */
[----:B------:R-:W-:-:S03]  /*4e70*/  ULOP3.LUT UR10, UR4, 0x3fff, URZ, 0xc0, !UPT ;  /* 0x00003fff040a7892 */ /* 0x000fc6000f8ec03f */
[----:B------:R-:W-:Y:S01]  /*4e80*/  UMOV UR4, UR9 ;  /* 0x0000000900047c82 */ /* 0x000fe20008000000 */
[----:B------:R-:W-:Y:S02]  /*4e90*/  WARPGROUP.DEPBAR.LE gsb0, 0x0 ;  /* 0x00008000000079c5 */ /* 0x000fe40000010000 */
[----:B------:R-:W-:-:S06]  /*4ea0*/  WARPGROUP.ARRIVE ;  /* 0x00000000000079c5 */ /* 0x000fcc0000000000 */
[----:B------:R-:W-:Y:S01]  /*4eb0*/  HGMMA.64x64x16.F32.BF16 R184, R32, gdesc[UR4].tnspB, R184, gsb0 ;  /* 0x40e0000420b87df0 */ /* 0x000fe200080018b8 */
[----:B------:R-:W-:Y:S01]  /*4ec0*/  UMOV UR6, UR8 ;  /* 0x0000000800067c82 */ /* 0x000fe20008000000 */
[----:B------:R-:W-:Y:S01]  /*4ed0*/  UMOV UR7, 0x40000040 ;  /* 0x4000004000077882 */ /* 0x000fe20000000000 */
[----:B------:R-:W-:Y:S02]  /*4ee0*/  WARPGROUP.DEPBAR.LE gsb0, 0x0 ;  /* 0x00008000000079c5 */ /* 0x000fe40000010000 */
[----:B------:R-:W-:-:S06]  /*4ef0*/  WARPGROUP.ARRIVE ;  /* 0x00000000000079c5 */ /* 0x000fcc0000000000 */
[----:B------:R-:W-:Y:S01]  /*4f00*/  HGMMA.64x64x16.F32.BF16 R184, R120, gdesc[UR4].tnspB, R184, gsb0 ;  /* 0x40e0000478b87df0 */ /* 0x000fe200080018b8 */
[----:B------:R-:W-:Y:S01]  /*4f10*/  UMOV UR6, UR10 ;  /* 0x0000000a00067c82 */ /* 0x000fe20008000000 */
[----:B------:R-:W-:Y:S01]  /*4f20*/  UMOV UR7, 0x40000040 ;  /* 0x4000004000077882 */ /* 0x000fe20000000000 */
[----:B------:R-:W-:Y:S02]  /*4f30*/  WARPGROUP.DEPBAR.LE gsb0, 0x0 ;  /* 0x00008000000079c5 */ /* 0x000fe40000010000 */
[----:B------:R1:W-:Y:S06]  /*4f40*/  MEMBAR.ALL.CTA ;  /* 0x0000000000007992 */ /* 0x0003ec0000008000 */
[----:B-1----:R-:W1:Y:S02]  /*4f50*/  FENCE.VIEW.ASYNC.S ;  /* 0x00000000000073c6 */ /* 0x002e640000000000 */
[----:B-1----:R-:W-:Y:S06]  /*4f60*/  BAR.SYNC.DEFER_BLOCKING 0x9, 0x100 ;  /* 0x0244000000007b1d */ /* 0x002fec0000010000 */
        /* <DEDUP_REMOVED lines=54> */
.L_x_1707:
        /* <DEDUP_REMOVED lines=68> */
.L_x_1708:
        /* <DEDUP_REMOVED lines=11> */
.L_x_1698:
[----:B------:R-:W2:Y:S01]  /*57c0*/  S2UR UR6, SR_CTAID.X ;  /* 0x00000000000679c3 */ /* 0x000ea20000002500 */
[----:B------:R-:W-:Y:S01]  /*57d0*/  UIADD3 UR4, UR40, -UR41, URZ ;  /* 0x8000002928047290 */ /* 0x000fe2000fffe03f */
[----:B------:R-:W-:-:S03]  /*57e0*/  ULDC UR5, c[0x0][0x748] ;  /* 0x0001d20000057ab9 */ /* 0x000fc60000000800 */
[----:B--2---:R-:W-:-:S04]  /*57f0*/  ULEA UR4, UR6, UR4, 0x7 ;  /* 0x0000000406047291 */ /* 0x004fc8000f8e383f */
[----:B------:R-:W-:-:S04]  /*5800*/  UIADD3 UR4, UR4, UR5, URZ ;  /* 0x0000000504047290 */ /* 0x000fc8000fffe03f */
[----:B------:R-:W-:-:S04]  /*5810*/  USHF.R.S32.HI UR5, URZ, 0x1f, UR4 ;  /* 0x0000001f3f057899 */ /* 0x000fc80008011404 */
[----:B------:R-:W-:-:S04]  /*5820*/  ULEA.HI UR5, UR5, UR4, URZ, 0x7 ;  /* 0x0000000405057291 */ /* 0x000fc8000f8f383f */
[----:B------:R-:W-:-:S06]  /*5830*/  USHF.R.S32.HI UR5, URZ, 0x7, UR5 ;  /* 0x000000073f057899 */ /* 0x000fcc0008011405 */
[----:B------:R-:W-:-:S05]  /*5840*/  IMAD.U32 R5, RZ, RZ, UR5 ;  /* 0x00000005ff057e24 */ /* 0x000fca000f8e00ff */
[----:B------:R-:W-:-:S04]  /*5850*/  VIMNMX R6, R5, UR42, PT ;  /* 0x0000002a05067c48 */ /* 0x000fc8000bfe0100 */
[----:B------:R-:W-:Y:S01]  /*5860*/  ISETP.LE.AND P0, PT, R6, UR43, PT ;  /* 0x0000002b06007c0c */ /* 0x000fe2000bf03270 */
[----:B------:R2:W-:-:S12]  /*5870*/  STL [R1+0x28], R6 ;  /* 0x0000280601007387 */ /* 0x0005d80000100800 */
[----:B--2---:R-:W-:Y:S05]  /*5880*/  @P0 BRA `(.L_x_1710) ;  /* 0x00000038005c0947 */ /* 0x004fea0003800000 */
[----:B------:R-:W2:Y:S04]  /*5890*/  LDL R11, [R1+0x44] ;  /* 0x00004400010b7983 */ /* 0x000ea80000100800 */
[----:B------:R-:W2:Y:S04]  /*58a0*/  LDL R10, [R1+0x4c] ;  /* 0x00004c00010a7983 */ /* 0x000ea80000100800 */
[----:B------:R-:W3:Y:S01]  /*58b0*/  LDL R9, [R1+0x48] ;  /* 0x0000480001097983 */ /* 0x000ee20000100800 */
[----:B------:R-:W-:Y:S01]  /*58c0*/  UIMAD UR4, UR6, -0x80, UR41 ;  /* 0xffffff80060478a4 */ /* 0x000fe2000f8e0229 */
[----:B------:R-:W-:Y:S01]  /*58d0*/  IMAD.MOV.U32 R237, RZ, RZ, 0x40000040 ;  /* 0x40000040ffed7424 */ /* 0x000fe200078e00ff */
[----:B------:R-:W4:Y:S01]  /*58e0*/  S2R R5, SR_TID.X ;  /* 0x0000000000057919 */ /* 0x000f220000002100 */
[----:B------:R-:W-:-:S03]  /*58f0*/  IMAD.MOV.U32 R233, RZ, RZ, 0x40000040 ;  /* 0x40000040ffe97424 */ /* 0x000fc600078e00ff */
[----:B------:R-:W-:Y:S02]  /*5900*/  IMAD.U32 R13, RZ, RZ, UR4 ;  /* 0x00000004ff0d7e24 */ /* 0x000fe4000f8e00ff */
[----:B----4-:R-:W-:-:S05]  /*5910*/  VIADD R7, R5, 0xffffff80 ;  /* 0xffffff8005077836 */ /* 0x010fca0000000000 */
[----:B-1----:R-:W-:-:S04]  /*5920*/  SHF.R.S32.HI R8, RZ, 0x1f, R7 ;  /* 0x0000001fff087819 */ /* 0x002fc80000011407 */
[----:B------:R-:W-:Y:S02]  /*5930*/  LEA.HI R5, R8, R7, RZ, 0x5 ;  /* 0x0000000708057211 */ /* 0x000fe400078f28ff */
[----:B--2---:R-:W-:Y:S02]  /*5940*/  LEA.HI R6, R10, R11, RZ, 0x5 ;  /* 0x0000000b0a067211 */ /* 0x004fe400078f28ff */
[--C-:B---3--:R-:W-:Y:S02]  /*5950*/  SHF.R.S32.HI R11, RZ, 0x2, R9.reuse ;  /* 0x00000002ff0b7819 */ /* 0x108fe40000011409 */
[----:B------:R-:W-:Y:S02]  /*5960*/  SHF.R.S32.HI R10, RZ, 0x1f, R9 ;  /* 0x0000001fff0a7819 */ /* 0x000fe40000011409 */
[----:B------:R-:W1:Y:S01]  /*5970*/  S2R R9, SR_TID.X ;  /* 0x0000000000097919 */ /* 0x000e620000002100 */
[----:B------:R-:W-:Y:S02]  /*5980*/  SHF.R.S32.HI R12, RZ, 0x5, R6 ;  /* 0x00000005ff0c7819 */ /* 0x000fe40000011406 */
[----:B------:R-:W-:-:S02]  /*5990*/  LOP3.LUT R6, R5, 0xffffffe0, RZ, 0xc0, !PT ;  /* 0xffffffe005067812 */ /* 0x000fc400078ec0ff */
[----:B------:R-:W-:Y:S01]  /*59a0*/  LEA.HI R10, R10, R11, RZ, 0x3 ;  /* 0x0000000b0a0a7211 */ /* 0x000fe200078f18ff */
[C---:B-1----:R-:W-:Y:S02]  /*59b0*/  VIADD R14, R9.reuse, 0xffffff80 ;  /* 0xffffff80090e7836 */ /* 0x042fe40000000000 */
[----:B------:R-:W-:Y:S02]  /*59c0*/  VIADD R15, R9, 0xffffff80 ;  /* 0xffffff80090f7836 */ /* 0x000fe40000000000 */
[----:B------:R-:W-:Y:S01]  /*59d0*/  IMAD.IADD R9, R7, 0x1, -R6 ;  /* 0x0000000107097824 */ /* 0x000fe200078e0a06 */
[----:B------:R-:W-:Y:S01]  /*59e0*/  SHF.R.S32.HI R14, RZ, 0x1f, R14 ;  /* 0x0000001fff0e7819 */ /* 0x000fe2000001140e */
[----:B------:R-:W-:Y:S01]  /*59f0*/  IMAD R6, R12, -0x10, R13 ;  /* 0xfffffff00c067824 */ /* 0x000fe200078e020d */
[----:B------:R-:W-:Y:S02]  /*5a00*/  LOP3.LUT R12, R10, 0xfffffff8, RZ, 0xc0, !PT ;  /* 0xfffffff80a0c7812 */ /* 0x000fe400078ec0ff */
[----:B------:R-:W-:-:S02]  /*5a10*/  LEA.HI R14, R14, R15, RZ, 0x7 ;  /* 0x0000000f0e0e7211 */ /* 0x000fc400078f38ff */
[----:B------:R-:W-:Y:S02]  /*5a20*/  SHF.R.S32.HI R10, RZ, 0x1f, R9 ;  /* 0x0000001fff0a7819 */ /* 0x000fe40000011409 */
[----:B------:R-:W-:Y:S02]  /*5a30*/  SHF.R.S32.HI R14, RZ, 0x7, R14 ;  /* 0x00000007ff0e7819 */ /* 0x000fe4000001140e */
[----:B------:R-:W-:Y:S02]  /*5a40*/  IADD3 R6, R6, R12, -R11 ;  /* 0x0000000c06067210 */ /* 0x000fe40007ffe80b */
[----:B------:R-:W-:Y:S02]  /*5a50*/  LEA.HI R5, R14, R14, RZ, 0x1 ;  /* 0x0000000e0e057211 */ /* 0x000fe400078f08ff */
[CC--:B------:R-:W-:Y:S02]  /*5a60*/  LEA.HI R11, R10.reuse, R9.reuse, RZ, 0x3 ;  /* 0x000000090a0b7211 */ /* 0x0c0fe400078f18ff */
[----:B------:R-:W-:-:S02]  /*5a70*/  LEA.HI R10, R10, R9, RZ, 0x2 ;  /* 0x000000090a0a7211 */ /* 0x000fc400078f10ff */
[----:B------:R-:W-:Y:S02]  /*5a80*/  LOP3.LUT R5, R5, 0xfffffffe, RZ, 0xc0, !PT ;  /* 0xfffffffe05057812 */ /* 0x000fe400078ec0ff */
[--C-:B------:R-:W-:Y:S02]  /*5a90*/  SHF.R.S32.HI R9, RZ, 0x3, R11.reuse ;  /* 0x00000003ff097819 */ /* 0x100fe4000001140b */
[----:B------:R-:W-:Y:S01]  /*5aa0*/  SHF.R.S32.HI R12, RZ, 0x1f, R11 ;  /* 0x0000001fff0c7819 */ /* 0x000fe2000001140b */
[----:B------:R-:W-:Y:S01]  /*5ab0*/  IMAD.IADD R5, R14, 0x1, -R5 ;  /* 0x000000010e057824 */ /* 0x000fe200078e0a05 */
[----:B------:R-:W-:Y:S02]  /*5ac0*/  SHF.R.S32.HI R11, RZ, 0x2, R10 ;  /* 0x00000002ff0b7819 */ /* 0x000fe4000001140a */
[----:B------:R-:W-:Y:S01]  /*5ad0*/  LEA.HI R12, R12, R9, RZ, 0x4 ;  /* 0x000000090c0c7211 */ /* 0x000fe200078f20ff */
[----:B------:R-:W-:Y:S01]  /*5ae0*/  IMAD R5, R5, -0x40, R6 ;  /* 0xffffffc005057824 */ /* 0x000fe200078e0206 */
[----:B------:R-:W-:Y:S01]  /*5af0*/  LEA.HI R10, R10, R11, RZ, 0x1 ;  /* 0x0000000b0a0a7211 */ /* 0x000fe200078f08ff */
[C---:B------:R-:W-:Y:S01]  /*5b00*/  VIADD R15, R11.reuse, 0x18 ;  /* 0x000000180b0f7836 */ /* 0x040fe20000000000 */
[----:B------:R-:W-:Y:S01]  /*5b10*/  LEA.HI R6, R8, R7, RZ, 0x2 ;  /* 0x0000000708067211 */ /* 0x000fe200078f10ff */
[----:B------:R-:W-:Y:S01]  /*5b20*/  VIADD R8, R11, 0x8 ;  /* 0x000000080b087836 */ /* 0x000fe20000000000 */
[----:B------:R-:W-:-:S02]  /*5b30*/  LOP3.LUT R12, R12, 0x1ffffff0, RZ, 0xc0, !PT ;  /* 0x1ffffff00c0c7812 */ /* 0x000fc400078ec0ff */
[----:B------:R-:W-:Y:S02]  /*5b40*/  LOP3.LUT R10, R10, 0xfffffffe, RZ, 0xc0, !PT ;  /* 0xfffffffe0a0a7812 */ /* 0x000fe400078ec0ff */
[----:B------:R-:W-:Y:S01]  /*5b50*/  LOP3.LUT R6, R6, 0xfffffffc, RZ, 0xc0, !PT ;  /* 0xfffffffc06067812 */ /* 0x000fe200078ec0ff */
[----:B------:R-:W-:Y:S01]  /*5b60*/  IMAD.IADD R9, R9, 0x1, -R12 ;  /* 0x0000000109097824 */ /* 0x000fe200078e0a0c */
[----:B------:R-:W-:Y:S01]  /*5b70*/  LEA.HI R13, R8, R8, RZ, 0x1 ;  /* 0x00000008080d7211 */ /* 0x000fe200078f08ff */
[----:B------:R-:W-:Y:S01]  /*5b80*/  IMAD.IADD R10, R11, 0x1, -R10 ;  /* 0x000000010b0a7824 */ /* 0x000fe200078e0a0a */
[----:B------:R-:W-:Y:S01]  /*5b90*/  LEA.HI R17, R15, R15, RZ, 0x1 ;  /* 0x0000000f0f117211 */ /* 0x000fe200078f08ff */
[----:B------:R-:W-:Y:S02]  /*5ba0*/  VIADD R12, R11, 0x10 ;  /* 0x000000100b0c7836 */ /* 0x000fe40000000000 */
[----:B------:R-:W-:Y:S01]  /*5bb0*/  IMAD.IADD R6, R7, 0x1, -R6 ;  /* 0x0000000107067824 */ /* 0x000fe200078e0a06 */
[----:B------:R-:W-:Y:S01]  /*5bc0*/  LOP3.LUT R7, R13, 0xfffffffe, RZ, 0xc0, !PT ;  /* 0xfffffffe0d077812 */ /* 0x000fe200078ec0ff */
[----:B------:R-:W-:Y:S01]  /*5bd0*/  IMAD R10, R9, 0x8, R10 ;  /* 0x00000008090a7824 */ /* 0x000fe200078e020a */
[----:B------:R-:W-:-:S02]  /*5be0*/  LEA.HI R9, R12, R12, RZ, 0x1 ;  /* 0x0000000c0c097211 */ /* 0x000fc400078f08ff */
[----:B------:R-:W-:Y:S01]  /*5bf0*/  SHF.R.S32.HI R18, RZ, 0x1f, R17 ;  /* 0x0000001fff127819 */ /* 0x000fe20000011411 */
[----:B------:R-:W-:Y:S01]  /*5c00*/  IMAD.IADD R8, R8, 0x1, -R7 ;  /* 0x0000000108087824 */ /* 0x000fe200078e0a07 */
[----:B------:R1:W-:Y:S01]  /*5c10*/  STL [R1+0x3c], R10 ;  /* 0x00003c0a01007387 */ /* 0x0003e20000100800 */
[----:B------:R-:W-:Y:S02]  /*5c20*/  SHF.R.S32.HI R7, RZ, 0x1, R13 ;  /* 0x00000001ff077819 */ /* 0x000fe4000001140d */
[--C-:B------:R-:W-:Y:S02]  /*5c30*/  SHF.R.S32.HI R11, RZ, 0x1, R9.reuse ;  /* 0x00000001ff0b7819 */ /* 0x100fe40000011409 */
[----:B------:R-:W-:-:S04]  /*5c40*/  SHF.R.S32.HI R14, RZ, 0x1f, R9 ;  /* 0x0000001fff0e7819 */ /* 0x000fc80000011409 */
[----:B------:R-:W-:Y:S02]  /*5c50*/  LEA.HI R14, R14, R11, RZ, 0x4 ;  /* 0x0000000b0e0e7211 */ /* 0x000fe400078f20ff */
[----:B-1----:R-:W-:Y:S02]  /*5c60*/  SHF.R.S32.HI R10, RZ, 0x1f, R13 ;  /* 0x0000001fff0a7819 */ /* 0x002fe4000001140d */
[----:B------:R-:W-:Y:S02]  /*5c70*/  LOP3.LUT R13, R9, 0xfffffffe, RZ, 0xc0, !PT ;  /* 0xfffffffe090d7812 */ /* 0x000fe400078ec0ff */
[----:B------:R-:W-:Y:S02]  /*5c80*/  LEA.HI R10, R10, R7, RZ, 0x4 ;  /* 0x000000070a0a7211 */ /* 0x000fe400078f20ff */
[----:B------:R-:W-:Y:S01]  /*5c90*/  SHF.R.S32.HI R9, RZ, 0x1, R17 ;  /* 0x00000001ff097819 */ /* 0x000fe20000011411 */
[----:B------:R-:W-:Y:S01]  /*5ca0*/  IMAD.IADD R13, R12, 0x1, -R13 ;  /* 0x000000010c0d7824 */ /* 0x000fe200078e0a0d */
        /* <DEDUP_REMOVED lines=10> */
[----:B------:R1:W-:Y:S01]  /*5d50*/  STL [R1+0x38], R10 ;  /* 0x0000380a01007387 */ /* 0x0003e20000100800 */
[----:B------:R-:W-:-:S02]  /*5d60*/  IMAD.IADD R9, R9, 0x1, -R18 ;  /* 0x0000000109097824 */ /* 0x000fc400078e0a12 */
[----:B------:R-:W-:Y:S01]  /*5d70*/  IMAD R8, R235, 0x2000, R16 ;  /* 0x00002000eb087824 */ /* 0x000fe200078e0210 */
[----:B------:R2:W-:Y:S01]  /*5d80*/  STL [R1+0x34], R7 ;  /* 0x0000340701007387 */ /* 0x0005e20000100800 */
[----:B------:R-:W-:Y:S02]  /*5d90*/  IMAD.MOV.U32 R15, RZ, RZ, 0x40000040 ;  /* 0x40000040ff0f7424 */ /* 0x000fe400078e00ff */
[----:B------:R-:W-:Y:S02]  /*5da0*/  IMAD.MOV.U32 R13, RZ, RZ, 0x40000040 ;  /* 0x40000040ff0d7424 */ /* 0x000fe400078e00ff */
[----:B------:R-:W-:Y:S02]  /*5db0*/  IMAD.MOV.U32 R11, RZ, RZ, 0x40000040 ;  /* 0x40000040ff0b7424 */ /* 0x000fe400078e00ff */
[----:B-1----:R-:W-:Y:S02]  /*5dc0*/  IMAD R10, R9, 0x8, R12 ;  /* 0x00000008090a7824 */ /* 0x002fe400078e020c */
[----:B------:R-:W-:-:S02]  /*5dd0*/  VIADD R9, R8, 0x4000 ;  /* 0x0000400008097836 */ /* 0x000fc40000000000 */
[----:B--2---:R-:W-:Y:S01]  /*5de0*/  VIADD R7, R8, 0x20c00 ;  /* 0x00020c0008077836 */ /* 0x004fe20000000000 */
[----:B------:R-:W-:Y:S01]  /*5df0*/  SHF.R.U32.HI R8, RZ, 0x4, R8 ;  /* 0x00000004ff087819 */ /* 0x000fe20000011608 */
[----:B------:R1:W-:Y:S01]  /*5e00*/  STL [R1+0x30], R10 ;  /* 0x0000300a01007387 */ /* 0x0003e20000100800 */
[----:B------:R-:W-:Y:S01]  /*5e10*/  SHF.R.U32.HI R9, RZ, 0x4, R9 ;  /* 0x00000004ff097819 */ /* 0x000fe20000011609 */
[C---:B------:R-:W-:Y:S01]  /*5e20*/  VIADD R18, R6.reuse, 0x8 ;  /* 0x0000000806127836 */ /* 0x040fe20000000000 */
[----:B------:R-:W-:Y:S01]  /*5e30*/  SHF.R.U32.HI R7, RZ, 0x4, R7 ;  /* 0x00000004ff077819 */ /* 0x000fe20000011607 */
[----:B------:R-:W-:Y:S01]  /*5e40*/  VIADD R18, R6, 0x14 ;  /* 0x0000001406127836 */ /* 0x000fe20000000000 */
[----:B------:R-:W-:Y:S02]  /*5e50*/  LOP3.LUT R8, R8, 0x3fff, RZ, 0xc0, !PT ;  /* 0x00003fff08087812 */ /* 0x000fe400078ec0ff */
[----:B------:R-:W-:Y:S02]  /*5e60*/  LOP3.LUT R9, R9, 0x3fff, RZ, 0xc0, !PT ;  /* 0x00003fff09097812 */ /* 0x000fe400078ec0ff */
[----:B------:R-:W-:-:S02]  /*5e70*/  LOP3.LUT R7, R7, 0x3fff, RZ, 0xc0, !PT ;  /* 0x00003fff07077812 */ /* 0x000fc400078ec0ff */
[----:B------:R-:W-:Y:S02]  /*5e80*/  LOP3.LUT R8, R8, 0x10000, RZ, 0xfc, !PT ;  /* 0x0001000008087812 */ /* 0x000fe400078efcff */
[----:B------:R-:W-:Y:S01]  /*5e90*/  LOP3.LUT R17, R9, 0x10000, RZ, 0xfc, !PT ;  /* 0x0001000009117812 */ /* 0x000fe200078efcff */
[----:B------:R-:W-:Y:S01]  /*5ea0*/  IMAD.MOV.U32 R9, RZ, RZ, 0x40000040 ;  /* 0x40000040ff097424 */ /* 0x000fe200078e00ff */
[----:B------:R-:W-:Y:S01]  /*5eb0*/  LOP3.LUT R7, R7, 0x10000, RZ, 0xfc, !PT ;  /* 0x0001000007077812 */ /* 0x000fe200078efcff */
[C---:B------:R-:W-:Y:S01]  /*5ec0*/  VIADD R14, R8.reuse, 0x2 ;  /* 0x00000002080e7836 */ /* 0x040fe20000000000 */
[----:B------:R2:W-:Y:S01]  /*5ed0*/  STL [R1+0x24], R8 ;  /* 0x0000240801007387 */ /* 0x0005e20000100800 */
[C---:B------:R-:W-:Y:S02]  /*5ee0*/  VIADD R12, R8.reuse, 0x4 ;  /* 0x00000004080c7836 */ /* 0x040fe40000000000 */
[----:B-1----:R-:W-:Y:S01]  /*5ef0*/  VIADD R10, R8, 0x6 ;  /* 0x00000006080a7836 */ /* 0x002fe20000000000 */
[----:B------:R1:W-:Y:S01]  /*5f00*/  STL [R1+0x40], R7 ;  /* 0x0000400701007387 */ /* 0x0003e20000100800 */
[----:B------:R-:W-:-:S02]  /*5f10*/  VIADD R236, R17, 0x4 ;  /* 0x0000000411ec7836 */ /* 0x000fc40000000000 */
[C---:B------:R-:W-:Y:S01]  /*5f20*/  VIADD R232, R17.reuse, 0x6 ;  /* 0x0000000611e87836 */ /* 0x040fe20000000000 */
[----:B------:R3:W-:Y:S01]  /*5f30*/  STL [R1+0x20], R17 ;  /* 0x0000201101007387 */ /* 0x0007e20000100800 */
[----:B--2---:R-:W-:-:S03]  /*5f40*/  VIADD R8, R17, 0x2 ;  /* 0x0000000211087836 */ /* 0x004fc60000000000 */
[----:B------:R2:W-:Y:S01]  /*5f50*/  STL.64 [R1+0x18], R14 ;  /* 0x0000180e01007387 */ /* 0x0005e20000100a00 */
[----:B-1----:R-:W-:-:S03]  /*5f60*/  VIADD R7, R6, 0x4 ;  /* 0x0000000406077836 */ /* 0x002fc60000000000 */
[----:B------:R2:W-:Y:S01]  /*5f70*/  STL.64 [R1+0x10], R12 ;  /* 0x0000100c01007387 */ /* 0x0005e20000100a00 */
[C---:B------:R-:W-:Y:S02]  /*5f80*/  VIADD R7, R6.reuse, 0x10 ;  /* 0x0000001006077836 */ /* 0x040fe40000000000 */
[C---:B---3--:R-:W-:Y:S01]  /*5f90*/  VIADD R17, R6.reuse, 0xc ;  /* 0x0000000c06117836 */ /* 0x048fe20000000000 */
[----:B------:R2:W-:Y:S01]  /*5fa0*/  STL.64 [R1+0x8], R10 ;  /* 0x0000080a01007387 */ /* 0x0005e20000100a00 */
[C---:B------:R-:W-:Y:S02]  /*5fb0*/  VIADD R17, R6.reuse, 0x18 ;  /* 0x0000001806117836 */ /* 0x040fe40000000000 */
[----:B------:R-:W-:Y:S01]  /*5fc0*/  VIADD R7, R6, 0x1c ;  /* 0x0000001c06077836 */ /* 0x000fe20000000000 */
[----:B------:R2:W-:Y:S06]  /*5fd0*/  STL.64 [R1], R8 ;  /* 0x0000000801007387 */ /* 0x0005ec0000100a00 */
.L_x_1721:
[----:B------:R-:W-:-:S05]  /*5fe0*/  IMAD.U32 R7, RZ, RZ, UR36 ;  /* 0x00000024ff077e24 */ /* 0x000fca000f8e00ff */
[----:B------:R-:W-:-:S04]  /*5ff0*/  LOP3.LUT R7, R7, 0x1, RZ, 0xfc, !PT ;  /* 0x0000000107077812 */ /* 0x000fc800078efcff */
[----:B------:R-:W-:-:S13]  /*6000*/  ISETP.NE.AND P0, PT, R7, 0x3, PT ;  /* 0x000000030700780c */ /* 0x000fda0003f05270 */
[----:B------:R-:W-:Y:S05]  /*6010*/  @!P0 BRA `(.L_x_1711) ;  /* 0x0000000000048947 */ /* 0x000fea0003800000 */
[----:B------:R-:W-:Y:S01]  /*6020*/  BPT.TRAP 0x1 ;  /* 0x000000040000795c */ /* 0x000fe20000300000 */
.L_x_1711:
[----:B------:R-:W-:Y:S01]  /*6030*/  IMAD R7, R0, 0x8, R16 ;  /* 0x0000000800077824 */ /* 0x000fe200078e0210 */
[----:B------:R-:W-:-:S04]  /*6040*/  SHF.L.U32 R20, R4, 0x1f, RZ ;  /* 0x0000001f04147819 */ /* 0x000fc800000006ff */
[----:B------:R1:W3:Y:S01]  /*6050*/  SYNCS.PHASECHK.TRANS64.TRYWAIT P1, [R7+URZ+0x30c10], R20 ;  /* 0x030c1014070075a7 */ /* 0x0002e2000802017f */
[----:B------:R-:W-:Y:S05]  /*6060*/  @!P0 BRA `(.L_x_1712) ;  /* 0x0000000000048947 */ /* 0x000fea0003800000 */
[----:B------:R-:W-:Y:S01]  /*6070*/  BPT.TRAP 0x1 ;  /* 0x000000040000795c */ /* 0x000fe20000300000 */
.L_x_1712:
[----:B--2---:R-:W-:-:S05]  /*6080*/  VIADD R8, R16, 0x10000 ;  /* 0x0001000010087836 */ /* 0x004fca0000000000 */
[----:B------:R-:W-:-:S04]  /*6090*/  SHF.R.U32.HI R8, RZ, 0x4, R8 ;  /* 0x00000004ff087819 */ /* 0x000fc80000011608 */
[----:B------:R-:W-:-:S04]  /*60a0*/  LOP3.LUT R8, R8, 0x3fff, RZ, 0xc0, !PT ;  /* 0x00003fff08087812 */ /* 0x000fc800078ec0ff */
[----:B------:R-:W-:Y:S01]  /*60b0*/  LOP3.LUT R9, R8, 0x10000, RZ, 0xfc, !PT ;  /* 0x0001000008097812 */ /* 0x000fe200078efcff */
[----:B---3--:R-:W-:Y:S06]  /*60c0*/  @P1 BRA `(.L_x_1713) ;  /* 0x0000000000081947 */ /* 0x008fec0003800000 */
[----:B------:R-:W2:Y:S02]  /*60d0*/  SYNCS.PHASECHK.TRANS64.TRYWAIT P1, [R7+URZ+0x30c10], R20 ;  /* 0x030c1014070075a7 */ /* 0x000ea4000802017f */
[----:B--2---:R-:W-:Y:S05]  /*60e0*/  @!P1 BRA `(.L_x_1714) ;  /* 0x000000cc00909947 */ /* 0x004fea0003800000 */
.L_x_1713:
        /* <DEDUP_REMOVED lines=9> */
[----:B------:R-:W2:Y:S01]  /*6180*/  LDL.64 R14, [R1+0x8] ;  /* 0x00000800010e7983 */ /* 0x000ea20000100a00 */
        /* <DEDUP_REMOVED lines=53> */
.L_x_1715:
[----:B------:R1:W1:Y:S01]  /*64e0*/  SYNCS.PHASECHK.TRANS64.TRYWAIT P1, [R7+URZ+0x30c30], R20 ;  /* 0x030c3014070075a7 */ /* 0x000262000802017f */
[----:B------:R-:W-:Y:S05]  /*64f0*/  @!P0 BRA `(.L_x_1716) ;  /* 0x0000000000048947 */ /* 0x000fea0003800000 */
[----:B------:R-:W-:Y:S01]  /*6500*/  BPT.TRAP 0x1 ;  /* 0x000000040000795c */ /* 0x000fe20000300000 */
.L_x_1716:
        /* <DEDUP_REMOVED lines=8> */
.L_x_1717:
[----:B------:R-:W5:Y:S04]  /*6590*/  LDL R12, [R1+0x20] ;  /* 0x00002000010c7983 */ /* 0x000f680000100800 */
[----:B------:R-:W4:Y:S01]  /*65a0*/  LDL.64 R10, [R1] ;  /* 0x00000000010a7983 */ /* 0x000f220000100a00 */
[----:B------:R-:W-:Y:S01]  /*65b0*/  R2UR UR6, R9 ;  /* 0x00000000090672ca */ /* 0x000fe200000e0000 */
[----:B------:R-:W-:Y:S01]  /*65c0*/  WARPGROUP.ARRIVE ;  /* 0x00000000000079c5 */ /* 0x000fe20000000000 */
[----:B------:R-:W-:Y:S01]  /*65d0*/  UMOV UR5, 0x40000040 ;  /* 0x4000004000057882 */ /* 0x000fe20000000000 */
[----:B------:R-:W-:Y:S01]  /*65e0*/  UMOV UR7, 0x40000040 ;  /* 0x4000004000077882 */ /* 0x000fe20000000000 */
[----:B------:R-:W-:Y:S01]  /*65f0*/  UMOV UR11, 0x40000040 ;  /* 0x40000040000b7882 */ /* 0x000fe20000000000 */
[C---:B------:R-:W-:Y:S01]  /*6600*/  VIADD R13, R6.reuse, 0x14 ;  /* 0x00000014060d7836 */ /* 0x040fe20000000000 */
[----:B--2---:R-:W1:Y:S01]  /*6610*/  SHFL.IDX PT, R17, R15, R6, 0x1f ;  /* 0x00001f060f117589 */ /* 0x004e6200000e0000 */
[C---:B------:R-:W-:Y:S01]  /*6620*/  VIADD R14, R6.reuse, 0x18 ;  /* 0x00000018060e7836 */ /* 0x040fe20000000000 */
[C---:B------:R-:W-:Y:S01]  /*6630*/  ISETP.GT.AND P2, PT, R5.reuse, RZ, PT ;  /* 0x000000ff0500720c */ /* 0x040fe20003f44270 */
[C---:B------:R-:W-:Y:S01]  /*6640*/  VIADD R21, R6.reuse, 0x4 ;  /* 0x0000000406157836 */ /* 0x040fe20000000000 */
[----:B------:R-:W-:Y:S01]  /*6650*/  ISETP.GT.AND P1, PT, R5, 0x8, PT ;  /* 0x000000080500780c */ /* 0x000fe20003f24270 */
[C---:B------:R-:W-:Y:S01]  /*6660*/  VIADD R19, R6.reuse, 0x8 ;  /* 0x0000000806137836 */ /* 0x040fe20000000000 */
[----:B------:R-:W2:Y:S01]  /*6670*/  SHFL.IDX PT, R13, R15, R13, 0x1f ;  /* 0x00001f0d0f0d7589 */ /* 0x000ea200000e0000 */
[----:B------:R-:W-:Y:S01]  /*6680*/  VIADD R18, R6, 0x1c ;  /* 0x0000001c06127836 */ /* 0x000fe20000000000 */
[----:B------:R-:W-:Y:S01]  /*6690*/  FSEL R101, R101, -INF , P2 ;  /* 0xff80000065657808 */ /* 0x000fe20001000000 */
[----:B------:R-:W-:Y:S01]  /*66a0*/  IMAD R220, R0, 0x400, R220 ;  /* 0x0000040000dc7824 */ /* 0x000fe200078e02dc */
[----:B------:R-:W2:Y:S01]  /*66b0*/  SHFL.IDX PT, R9, R15, R21, 0x1f ;  /* 0x00001f150f097589 */ /* 0x000ea200000e0000 */
[----:B------:R-:W-:-:S02]  /*66c0*/  FSEL R93, R93, -INF , P2 ;  /* 0xff8000005d5d7808 */ /* 0x000fc40001000000 */
[----:B------:R-:W-:Y:S01]  /*66d0*/  FSEL R222, R88, -INF , P2 ;  /* 0xff80000058de7808 */ /* 0x000fe20001000000 */
[----:B------:R-:W2:Y:S01]  /*66e0*/  SHFL.IDX PT, R14, R15, R14, 0x1f ;  /* 0x00001f0e0f0e7589 */ /* 0x000ea200000e0000 */
[----:B------:R-:W-:Y:S02]  /*66f0*/  FSEL R90, R90, -INF , P1 ;  /* 0xff8000005a5a7808 */ /* 0x000fe40000800000 */
[----:B------:R-:W-:Y:S01]  /*6700*/  FSEL R96, R96, -INF , P2 ;  /* 0xff80000060607808 */ /* 0x000fe20001000000 */
[----:B---3--:R-:W-:Y:S01]  /*6710*/  SHFL.IDX PT, R20, R234, R21, 0x1f ;  /* 0x00001f15ea147589 */ /* 0x008fe200000e0000 */
[----:B------:R-:W-:Y:S02]  /*6720*/  FSEL R104, R104, -INF , P2 ;  /* 0xff80000068687808 */ /* 0x000fe40001000000 */
[----:B------:R-:W-:Y:S01]  /*6730*/  FSEL R98, R98, -INF , P1 ;  /* 0xff80000062627808 */ /* 0x000fe20000800000 */
[----:B------:R-:W3:Y:S01]  /*6740*/  SHFL.IDX PT, R22, R234, R19, 0x1f ;  /* 0x00001f13ea167589 */ /* 0x000ee200000e0000 */
        /* <DEDUP_REMOVED lines=40> */
[----:B-----5:R-:W-:Y:S01]  /*69d0*/  R2UR UR4, R12 ;  /* 0x000000000c0472ca */ /* 0x020fe200000e0000 */
[----:B------:R-:W-:Y:S01]  /*69e0*/  VIADD R12, R6, 0x10 ;  /* 0x00000010060c7836 */ /* 0x000fe20000000000 */
[----:B----4-:R-:W-:Y:S02]  /*69f0*/  R2UR UR8, R10 ;  /* 0x000000000a0872ca */ /* 0x010fe400000e0000 */
[----:B------:R-:W-:Y:S01]  /*6a00*/  R2UR UR9, R11 ;  /* 0x000000000b0972ca */ /* 0x000fe200000e0000 */
[----:B------:R-:W-:Y:S01]  /*6a10*/  VIADD R11, R6, 0xc ;  /* 0x0000000c060b7836 */ /* 0x000fe20000000000 */
[----:B------:R-:W4:Y:S04]  /*6a20*/  SHFL.IDX PT, R10, R15, R19, 0x1f ;  /* 0x00001f130f0a7589 */ /* 0x000f2800000e0000 */
[----:B------:R-:W5:Y:S03]  /*6a30*/  SHFL.IDX PT, R12, R15, R12, 0x1f ;  /* 0x00001f0c0f0c7589 */ /* 0x000f6600000e0000 */
[----:B------:R-:W-:Y:S01]  /*6a40*/  HGMMA.64x128x16.F32.BF16 R24, gdesc[UR4], RZ, !UPT, gsb0 ;  /* 0x01e00000041879f0 */ /* 0x000fe2000c0018ff */
[----:B------:R-:W-:Y:S01]  /*6a50*/  UIADD3 UR4, UR6, 0x2, URZ ;  /* 0x0000000206047890 */ /* 0x000fe2000fffe03f */
[----:B------:R-:W5:Y:S01]  /*6a60*/  SHFL.IDX PT, R11, R15, R11, 0x1f ;  /* 0x00001f0b0f0b7589 */ /* 0x000f6200000e0000 */
[----:B------:R-:W-:-:S02]  /*6a70*/  ULDC UR5, c[0x0][0x744] ;  /* 0x0001d10000057ab9 */ /* 0x000fc40000000800 */
[--C-:B-1----:R-:W-:Y:S01]  /*6a80*/  FFMA.FTZ R222, R222, UR5, -R17.reuse ;  /* 0x00000005dede7c23 */ /* 0x102fe20008010811 */
[----:B------:R-:W1:Y:S02]  /*6a90*/  SHFL.IDX PT, R15, R15, R18, 0x1f ;  /* 0x00001f120f0f7589 */ /* 0x000e6400000e0000 */
[----:B------:R-:W-:Y:S01]  /*6aa0*/  UMOV UR10, UR4 ;  /* 0x00000004000a7c82 */ /* 0x000fe20008000000 */
[----:B------:R-:W-:Y:S01]  /*6ab0*/  UIADD3 UR4, UR6, 0x4, URZ ;  /* 0x0000000406047890 */ /* 0x000fe2000fffe03f */
[----:B------:R-:W-:Y:S01]  /*6ac0*/  FFMA.FTZ R90, R90, UR5, -R17 ;  /* 0x000000055a5a7c23 */ /* 0x000fe20008010811 */
[----:B------:R-:W1:Y:S01]  /*6ad0*/  SHFL.IDX PT, R18, R234, R6, 0x1f ;  /* 0x00001f06ea127589 */ /* 0x000e6200000e0000 */
[----:B--2---:R-:W-:Y:S01]  /*6ae0*/  FFMA.FTZ R97, R97, UR5, -R13 ;  /* 0x0000000561617c23 */ /* 0x004fe2000801080d */
[----:B------:R-:W-:Y:S01]  /*6af0*/  UIADD3 UR6, UR6, 0x6, URZ ;  /* 0x0000000606067890 */ /* 0x000fe2000fffe03f */
[----:B------:R2:W-:Y:S01]  /*6b00*/  MUFU.EX2 R225, R90 ;  /* 0x0000005a00e17308 */ /* 0x0005e20000000800 */
[--C-:B------:R-:W-:Y:S01]  /*6b10*/  FFMA.FTZ R89, R89, UR5, -R9.reuse ;  /* 0x0000000559597c23 */ /* 0x100fe20008010809 */
[----:B------:R-:W-:Y:S01]  /*6b20*/  FFMA.FTZ R9, R91, UR5, -R9 ;  /* 0x000000055b097c23 */ /* 0x000fe20008010809 */
[----:B------:R-:W-:Y:S01]  /*6b30*/  FFMA.FTZ R100, R100, UR5, -R14 ;  /* 0x0000000564647c23 */ /* 0x000fe2000801080e */
[----:B---3--:R-:W-:Y:S01]  /*6b40*/  FFMA.FTZ R21, R108, UR5, -R22 ;  /* 0x000000056c157c23 */ /* 0x008fe20008010816 */
[--C-:B----4-:R-:W-:Y:S01]  /*6b50*/  FFMA.FTZ R231, R231, UR5, -R10.reuse ;  /* 0x00000005e7e77c23 */ /* 0x110fe2000801080a */
[----:B------:R-:W-:Y:S01]  /*6b60*/  FFMA.FTZ R10, R94, UR5, -R10 ;  /* 0x000000055e0a7c23 */ /* 0x000fe2000801080a */
[----:B------:R-:W-:Y:S01]  /*6b70*/  FFMA.FTZ R22, R110, UR5, -R22 ;  /* 0x000000056e167c23 */ /* 0x000fe20008010816 */
[----:B------:R-:W-:Y:S01]  /*6b80*/  MUFU.EX2 R227, R97 ;  /* 0x0000006100e37308 */ /* 0x000fe20000000800 */
[--C-:B-----5:R-:W-:Y:S01]  /*6b90*/  FFMA.FTZ R96, R96, UR5, -R12.reuse ;  /* 0x0000000560607c23 */ /* 0x120fe2000801080c */
[----:B------:R-:W-:Y:S01]  /*6ba0*/  FFMA.FTZ R12, R98, UR5, -R12 ;  /* 0x00000005620c7c23 */ /* 0x000fe2000801080c */
[----:B------:R-:W-:Y:S01]  /*6bb0*/  FFMA.FTZ R14, R102, UR5, -R14 ;  /* 0x00000005660e7c23 */ /* 0x000fe2000801080e */
[----:B------:R-:W3:Y:S01]  /*6bc0*/  SHFL.IDX PT, R98, R223, R6, 0x1f ;  /* 0x00001f06df627589 */ /* 0x000ee200000e0000 */
[--C-:B------:R-:W-:Y:S01]  /*6bd0*/  FFMA.FTZ R93, R93, UR5, -R11.reuse ;  /* 0x000000055d5d7c23 */ /* 0x100fe2000801080b */
[----:B------:R-:W-:Y:S01]  /*6be0*/  FFMA.FTZ R11, R95, UR5, -R11 ;  /* 0x000000055f0b7c23 */ /* 0x000fe2000801080b */
[----:B------:R-:W-:Y:S01]  /*6bf0*/  FFMA.FTZ R13, R99, UR5, -R13 ;  /* 0x00000005630d7c23 */ /* 0x000fe2000801080d */
[----:B------:R-:W-:Y:S01]  /*6c00*/  MUFU.EX2 R224, R89 ;  /* 0x0000005900e07308 */ /* 0x000fe20000000800 */
[--C-:B-1----:R-:W-:Y:S01]  /*6c10*/  FFMA.FTZ R101, R101, UR5, -R15.reuse ;  /* 0x0000000565657c23 */ /* 0x102fe2000801080f */
[----:B------:R-:W-:Y:S01]  /*6c20*/  FFMA.FTZ R15, R103, UR5, -R15 ;  /* 0x00000005670f7c23 */ /* 0x000fe2000801080f */
[----:B------:R-:W-:Y:S01]  /*6c30*/  VIADD R103, R6, 0xc ;  /* 0x0000000c06677836 */ /* 0x000fe20000000000 */
[----:B------:R-:W-:Y:S01]  /*6c40*/  FSEL R99, R121, -INF , P2 ;  /* 0xff80000079637808 */ /* 0x000fe20001000000 */
[--C-:B------:R-:W-:Y:S01]  /*6c50*/  FFMA.FTZ R17, R104, UR5, -R18.reuse ;  /* 0x0000000568117c23 */ /* 0x100fe20008010812 */
[----:B------:R-:W-:Y:S01]  /*6c60*/  FFMA.FTZ R18, R106, UR5, -R18 ;  /* 0x000000056a127c23 */ /* 0x000fe20008010812 */
[C---:B------:R-:W-:Y:S01]  /*6c70*/  VIADD R106, R6.reuse, 0x10 ;  /* 0x00000010066a7836 */ /* 0x040fe20000000000 */
[----:B------:R1:W-:Y:S01]  /*6c80*/  MUFU.EX2 R226, R101 ;  /* 0x0000006500e27308 */ /* 0x0003e20000000800 */
[----:B------:R-:W-:Y:S01]  /*6c90*/  VIADD R104, R6, 0x18 ;  /* 0x0000001806687836 */ /* 0x000fe20000000000 */
[----:B------:R-:W4:Y:S01]  /*6ca0*/  SHFL.IDX PT, R88, R234, R103, 0x1f ;  /* 0x00001f67ea587589 */ /* 0x000f2200000e0000 */
[--C-:B------:R-:W-:Y:S01]  /*6cb0*/  FFMA.FTZ R19, R105, UR5, -R20.reuse ;  /* 0x0000000569137c23 */ /* 0x100fe20008010814 */
[----:B------:R-:W-:Y:S01]  /*6cc0*/  FFMA.FTZ R20, R107, UR5, -R20 ;  /* 0x000000056b147c23 */ /* 0x000fe20008010814 */
[----:B------:R-:W-:Y:S01]  /*6cd0*/  FSEL R107, R129, -INF , P2 ;  /* 0xff800000816b7808 */ /* 0x000fe20001000000 */
[----:B--2---:R-:W2:Y:S01]  /*6ce0*/  SHFL.IDX PT, R90, R234, R106, 0x1f ;  /* 0x00001f6aea5a7589 */ /* 0x004ea200000e0000 */
[----:B------:R-:W-:Y:S01]  /*6cf0*/  FSEL R105, R128, -INF , P2 ;  /* 0xff80000080697808 */ /* 0x000fe20001000000 */
[----:B------:R5:W-:Y:S01]  /*6d00*/  MUFU.EX2 R228, R93 ;  /* 0x0000005d00e47308 */ /* 0x000be20000000800 */
[----:B-1----:R-:W-:Y:S01]  /*6d10*/  VIADD R101, R6, 0x14 ;  /* 0x0000001406657836 */ /* 0x002fe20000000000 */
[----:B------:R-:W1:Y:S01]  /*6d20*/  SHFL.IDX PT, R94, R234, R104, 0x1f ;  /* 0x00001f68ea5e7589 */ /* 0x000e6200000e0000 */
[----:B---3--:R-:W-:Y:S01]  /*6d30*/  FFMA.FTZ R97, R120, UR5, -R98 ;  /* 0x0000000578617c23 */ /* 0x008fe20008010862 */
[----:B------:R-:W-:-:S02]  /*6d40*/  FSEL R120, R144, -INF , P2 ;  /* 0xff80000090787808 */ /* 0x000fc40001000000 */
[----:B------:R-:W3:Y:S01]  /*6d50*/  SHFL.IDX PT, R92, R234, R101, 0x1f ;  /* 0x00001f65ea5c7589 */ /* 0x000ee200000e0000 */
[C---:B------:R-:W-:Y:S01]  /*6d60*/  VIADD R144, R6.reuse, 0x14 ;  /* 0x0000001406907836 */ /* 0x040fe20000000000 */
[----:B------:R3:W-:Y:S01]  /*6d70*/  MUFU.EX2 R229, R100 ;  /* 0x0000006400e57308 */ /* 0x0007e20000000800 */
[----:B-----5:R-:W-:Y:S01]  /*6d80*/  VIADD R93, R6, 0x1c ;  /* 0x0000001c065d7836 */ /* 0x020fe20000000000 */
[----:B------:R-:W5:Y:S01]  /*6d90*/  SHFL.IDX PT, R103, R223, R103, 0x1f ;  /* 0x00001f67df677589 */ /* 0x000f6200000e0000 */
[----:B------:R-:W-:Y:S01]  /*6da0*/  FFMA.FTZ R98, R122, UR5, -R98 ;  /* 0x000000057a627c23 */ /* 0x000fe20008010862 */
[----:B------:R-:W-:Y:S02]  /*6db0*/  FSEL R122, R141, -INF , P2 ;  /* 0xff8000008d7a7808 */ /* 0x000fe40001000000 */
[----:B------:R1:W5:Y:S02]  /*6dc0*/  SHFL.IDX PT, R234, R234, R93, 0x1f ;  /* 0x00001f5deaea7589 */ /* 0x00036400000e0000 */
[----:B------:R5:W-:Y:S02]  /*6dd0*/  MUFU.EX2 R230, R96 ;  /* 0x0000006000e67308 */ /* 0x000be40000000800 */
[----:B------:R3:W-:Y:S01]  /*6de0*/  SHFL.IDX PT, R110, R223, R104, 0x1f ;  /* 0x00001f68df6e7589 */ /* 0x0007e200000e0000 */
[--C-:B----4-:R-:W-:Y:S01]  /*6df0*/  FFMA.FTZ R23, R109, UR5, -R88.reuse ;  /* 0x000000056d177c23 */ /* 0x110fe20008010858 */
[----:B------:R-:W-:Y:S01]  /*6e00*/  FSEL R109, R125, -INF , P2 ;  /* 0xff8000007d6d7808 */ /* 0x000fe20001000000 */
[----:B------:R-:W-:Y:S01]  /*6e10*/  FFMA.FTZ R88, R111, UR5, -R88 ;  /* 0x000000056f587c23 */ /* 0x000fe20008010858 */
[--C-:B--2---:R-:W-:Y:S01]  /*6e20*/  FFMA.FTZ R89, R112, UR5, -R90.reuse ;  /* 0x0000000570597c23 */ /* 0x104fe2000801085a */
[----:B------:R-:W-:Y:S01]  /*6e30*/  FFMA.FTZ R90, R114, UR5, -R90 ;  /* 0x00000005725a7c23 */ /* 0x000fe2000801085a */
[----:B------:R-:W-:Y:S01]  /*6e40*/  VIADD R114, R6, 0x8 ;  /* 0x0000000806727836 */ /* 0x000fe20000000000 */
[----:B------:R2:W4:Y:S01]  /*6e50*/  SHFL.IDX PT, R108, R223, R101, 0x1f ;  /* 0x00001f65df6c7589 */ /* 0x00052200000e0000 */
[--C-:B-1----:R-:W-:Y:S01]  /*6e60*/  FFMA.FTZ R93, R116, UR5, -R94.reuse ;  /* 0x00000005745d7c23 */ /* 0x102fe2000801085e */
[----:B------:R-:W-:Y:S01]  /*6e70*/  FFMA.FTZ R94, R118, UR5, -R94 ;  /* 0x00000005765e7c23 */ /* 0x000fe2000801085e */
[----:B------:R-:W-:Y:S01]  /*6e80*/  FSEL R118, R145, -INF , P2 ;  /* 0xff80000091767808 */ /* 0x000fe20001000000 */
[----:B------:R-:W1:Y:S01]  /*6e90*/  SHFL.IDX PT, R102, R223, R114, 0x1f ;  /* 0x00001f72df667589 */ /* 0x000e6200000e0000 */
[----:B---3--:R-:W-:Y:S01]  /*6ea0*/  FFMA.FTZ R91, R113, UR5, -R92 ;  /* 0x00000005715b7c23 */ /* 0x008fe2000801085c */
[----:B------:R-:W-:Y:S01]  /*6eb0*/  VIADD R113, R6, 0x4 ;  /* 0x0000000406717836 */ /* 0x000fe20000000000 */
[----:B------:R-:W-:Y:S01]  /*6ec0*/  FSEL R104, R127, -INF , P1 ;  /* 0xff8000007f687808 */ /* 0x000fe20000800000 */
[----:B------:R-:W3:Y:S01]  /*6ed0*/  SHFL.IDX PT, R106, R223, R106, 0x1f ;  /* 0x00001f6adf6a7589 */ /* 0x000ee200000e0000 */
[--C-:B-----5:R-:W-:Y:S01]  /*6ee0*/  FFMA.FTZ R109, R109, UR5, -R103.reuse ;  /* 0x000000056d6d7c23 */ /* 0x120fe20008010867 */
[----:B--2---:R-:W-:Y:S01]  /*6ef0*/  FSEL R101, R124, -INF , P2 ;  /* 0xff8000007c657808 */ /* 0x004fe20001000000 */
[----:B------:R-:W-:Y:S01]  /*6f00*/  VIADD R145, R6, 0x10 ;  /* 0x0000001006917836 */ /* 0x000fe20000000000 */
[----:B------:R-:W2:Y:S01]  /*6f10*/  SHFL.IDX PT, R100, R223, R113, 0x1f ;  /* 0x00001f71df647589 */ /* 0x000ea200000e0000 */
[--C-:B------:R-:W-:Y:S01]  /*6f20*/  FFMA.FTZ R95, R117, UR5, -R234.reuse ;  /* 0x00000005755f7c23 */ /* 0x100fe200080108ea */
[----:B------:R-:W-:Y:S01]  /*6f30*/  FFMA.FTZ R104, R104, UR5, -R103 ;  /* 0x0000000568687c23 */ /* 0x000fe20008010867 */
[----:B------:R-:W-:Y:S01]  /*6f40*/  FFMA.FTZ R96, R119, UR5, -R234 ;  /* 0x0000000577607c23 */ /* 0x000fe200080108ea */
[----:B------:R-:W5:Y:S01]  /*6f50*/  SHFL.IDX PT, R117, R219, R144, 0x1f ;  /* 0x00001f90db757589 */ /* 0x000f6200000e0000 */
[----:B------:R1:W-:Y:S01]  /*6f60*/  MUFU.EX2 R103, R109 ;  /* 0x0000006d00677308 */ /* 0x0003e20000000800 */
[----:B------:R-:W-:Y:S01]  /*6f70*/  VIADD R234, R6, 0x1c ;  /* 0x0000001c06ea7836 */ /* 0x000fe20000000000 */
[----:B------:R-:W-:Y:S01]  /*6f80*/  FSEL R116, R148, -INF , P2 ;  /* 0xff80000094747808 */ /* 0x000fe20001000000 */
[----:B------:R-:W-:Y:S01]  /*6f90*/  VIADD R148, R6, 0xc ;  /* 0x0000000c06947836 */ /* 0x000fe20000000000 */
[----:B------:R-:W-:Y:S01]  /*6fa0*/  FSEL R111, R133, -INF , P2 ;  /* 0xff800000856f7808 */ /* 0x000fe20001000000 */
[----:B------:R-:W-:Y:S01]  /*6fb0*/  FFMA.FTZ R92, R115, UR5, -R92 ;  /* 0x00000005735c7c23 */ /* 0x000fe2000801085c */
[----:B------:R5:W5:Y:S01]  /*6fc0*/  SHFL.IDX PT, R112, R223, R234, 0x1f ;  /* 0x00001feadf707589 */ /* 0x000b6200000e0000 */
[--C-:B----4-:R-:W-:Y:S01]  /*6fd0*/  FFMA.FTZ R107, R107, UR5, -R108.reuse ;  /* 0x000000056b6b7c23 */ /* 0x110fe2000801086c */
[----:B------:R-:W-:Y:S01]  /*6fe0*/  FFMA.FTZ R108, R131, UR5, -R108 ;  /* 0x00000005836c7c23 */ /* 0x000fe2000801086c */
[----:B-1----:R-:W-:Y:S01]  /*6ff0*/  FSEL R109, R132, -INF , P2 ;  /* 0xff800000846d7808 */ /* 0x002fe20001000000 */
[----:B------:R-:W1:Y:S01]  /*7000*/  SHFL.IDX PT, R131, R219, R6, 0x1f ;  /* 0x00001f06db837589 */ /* 0x000e6200000e0000 */
[--C-:B------:R-:W-:Y:S01]  /*7010*/  FFMA.FTZ R101, R101, UR5, -R102.reuse ;  /* 0x0000000565657c23 */ /* 0x100fe20008010866 */
[----:B------:R-:W-:Y:S01]  /*7020*/  FFMA.FTZ R102, R126, UR5, -R102 ;  /* 0x000000057e667c23 */ /* 0x000fe20008010866 */
[----:B------:R-:W-:Y:S01]  /*7030*/  FSEL R125, R140, -INF , P2 ;  /* 0xff8000008c7d7808 */ /* 0x000fe20001000000 */
[--C-:B------:R-:W-:Y:S01]  /*7040*/  FFMA.FTZ R109, R109, UR5, -R110.reuse ;  /* 0x000000056d6d7c23 */ /* 0x100fe2000801086e */
[----:B------:R-:W-:Y:S01]  /*7050*/  FFMA.FTZ R110, R134, UR5, -R110 ;  /* 0x00000005866e7c23 */ /* 0x000fe2000801086e */
[----:B------:R-:W4:Y:S01]  /*7060*/  SHFL.IDX PT, R121, R219, R148, 0x1f ;  /* 0x00001f94db797589 */ /* 0x000f2200000e0000 */
[--C-:B---3--:R-:W-:Y:S01]  /*7070*/  FFMA.FTZ R105, R105, UR5, -R106.reuse ;  /* 0x0000000569697c23 */ /* 0x108fe2000801086a */
[----:B------:R-:W-:Y:S01]  /*7080*/  FFMA.FTZ R106, R130, UR5, -R106 ;  /* 0x00000005826a7c23 */ /* 0x000fe2000801086a */
[--C-:B--2---:R-:W-:Y:S01]  /*7090*/  FFMA.FTZ R99, R99, UR5, -R100.reuse ;  /* 0x0000000563637c23 */ /* 0x104fe20008010864 */
[----:B------:R-:W-:Y:S01]  /*70a0*/  FFMA.FTZ R100, R123, UR5, -R100 ;  /* 0x000000057b647c23 */ /* 0x000fe20008010864 */
[----:B------:R2:W3:Y:S01]  /*70b0*/  SHFL.IDX PT, R134, R219, R113, 0x1f ;  /* 0x00001f71db867589 */ /* 0x0004e200000e0000 */
[----:B------:R-:W-:Y:S01]  /*70c0*/  FSEL R130, R136, -INF , P2 ;  /* 0xff80000088827808 */ /* 0x000fe20001000000 */
[--C-:B-----5:R-:W-:Y:S01]  /*70d0*/  FFMA.FTZ R118, R118, UR5, -R117.reuse ;  /* 0x0000000576767c23 */ /* 0x120fe20008010875 */
[----:B------:R-:W-:Y:S01]  /*70e0*/  FFMA.FTZ R117, R147, UR5, -R117 ;  /* 0x0000000593757c23 */ /* 0x000fe20008010875 */
[----:B------:R5:W3:Y:S01]  /*70f0*/  SHFL.IDX PT, R123, R219, R114, 0x1f ;  /* 0x00001f72db7b7589 */ /* 0x000ae200000e0000 */
[C---:B------:R-:W-:Y:S01]  /*7100*/  VIADD R223, R6.reuse, 0x18 ;  /* 0x0000001806df7836 */ /* 0x040fe20000000000 */
[----:B------:R-:W3:Y:S02]  /*7110*/  MUFU.EX2 R10, R10 ;  /* 0x0000000a000a7308 */ /* 0x000ee40000000800 */
[----:B------:R-:W3:Y:S01]  /*7120*/  LDL R147, [R1+0x2c] ;  /* 0x00002c0001937983 */ /* 0x000ee20000100800 */
[----:B------:R-:W-:Y:S01]  /*7130*/  FFMA.FTZ R111, R111, UR5, -R112 ;  /* 0x000000056f6f7c23 */ /* 0x000fe20008010870 */
[----:B--2---:R-:W-:Y:S01]  /*7140*/  FSEL R113, R151, -INF , P1 ;  /* 0xff80000097717808 */ /* 0x004fe20000800000 */
[----:B------:R-:W-:-:S02]  /*7150*/  VIADD R151, R6, 0x4 ;  /* 0x0000000406977836 */ /* 0x000fc40000000000 */
[----:B------:R-:W-:Y:S01]  /*7160*/  FFMA.FTZ R112, R135, UR5, -R112 ;  /* 0x0000000587707c23 */ /* 0x000fe20008010870 */
[----:B------:R-:W-:Y:S01]  /*7170*/  FSEL R135, R137, -INF , P2 ;  /* 0xff80000089877808 */ /* 0x000fe20001000000 */
[--C-:B-1----:R-:W-:Y:S01]  /*7180*/  FFMA.FTZ R130, R130, UR5, -R131.reuse ;  /* 0x0000000582827c23 */ /* 0x102fe20008010883 */
[----:B-----5:R-:W-:Y:S01]  /*7190*/  FSEL R114, R149, -INF , P2 ;  /* 0xff80000095727808 */ /* 0x020fe20001000000 */
[----:B------:R-:W-:Y:S02]  /*71a0*/  VIADD R149, R6, 0x8 ;  /* 0x0000000806957836 */ /* 0x000fe40000000000 */
[----:B------:R-:W-:Y:S01]  /*71b0*/  FFMA.FTZ R131, R138, UR5, -R131 ;  /* 0x000000058a837c23 */ /* 0x000fe20008010883 */
[----:B------:R-:W1:Y:S01]  /*71c0*/  SHFL.IDX PT, R119, R219, R145, 0x1f ;  /* 0x00001f91db777589 */ /* 0x000e6200000e0000 */
[--C-:B----4-:R-:W-:Y:S01]  /*71d0*/  FFMA.FTZ R122, R122, UR5, -R121.reuse ;  /* 0x000000057a7a7c23 */ /* 0x110fe20008010879 */
[----:B------:R-:W-:Y:S01]  /*71e0*/  FFMA.FTZ R121, R143, UR5, -R121 ;  /* 0x000000058f797c23 */ /* 0x000fe20008010879 */
[----:B------:R-:W2:Y:S01]  /*71f0*/  MUFU.EX2 R11, R11 ;  /* 0x0000000b000b7308 */ /* 0x000ea20000000800 */
[----:B------:R-:W4:Y:S01]  /*7200*/  SHFL.IDX PT, R115, R219, R223, 0x1f ;  /* 0x00001fdfdb737589 */ /* 0x000f2200000e0000 */
[----:B---3--:R-:W-:Y:S01]  /*7210*/  FFMA.FTZ R135, R135, UR5, -R134 ;  /* 0x0000000587877c23 */ /* 0x008fe20008010886 */
[----:B------:R-:W-:-:S02]  /*7220*/  WARPGROUP.DEPBAR.LE gsb0, 0x0 ;  /* 0x00008000000079c5 */ /* 0x000fc40000010000 */
[----:B------:R-:W-:Y:S01]  /*7230*/  WARPGROUP.ARRIVE ;  /* 0x00000000000079c5 */ /* 0x000fe20000000000 */
[----:B------:R-:W-:Y:S01]  /*7240*/  FFMA.FTZ R134, R139, UR5, -R134 ;  /* 0x000000058b867c23 */ /* 0x000fe20008010886 */
[--C-:B------:R-:W-:Y:S01]  /*7250*/  FFMA.FTZ R125, R125, UR5, -R123.reuse ;  /* 0x000000057d7d7c23 */ /* 0x100fe2000801087b */
[----:B------:R-:W-:Y:S01]  /*7260*/  FFMA.FTZ R123, R142, UR5, -R123 ;  /* 0x000000058e7b7c23 */ /* 0x000fe2000801087b */
[----:B------:R-:W3:Y:S01]  /*7270*/  SHFL.IDX PT, R219, R219, R234, 0x1f ;  /* 0x00001feadbdb7589 */ /* 0x000ee200000e0000 */
[----:B------:R-:W5:Y:S01]  /*7280*/  MUFU.EX2 R9, R9 ;  /* 0x0000000900097308 */ /* 0x000f620000000800 */
[----:B------:R-:W-:Y:S01]  /*7290*/  HGMMA.64x128x16.F32.BF16 R24, gdesc[UR8], R24, gsb0 ;  /* 0x01e00000081879f0 */ /* 0x000fe20008001818 */
[----:B------:R-:W-:Y:S01]  /*72a0*/  R2UR UR8, R236 ;  /* 0x00000000ec0872ca */ /* 0x000fe200000e0000 */
[----:B------:R-:W-:Y:S01]  /*72b0*/  UMOV UR10, UR4 ;  /* 0x00000004000a7c82 */ /* 0x000fe20008000000 */
[----:B------:R-:W-:Y:S01]  /*72c0*/  R2UR UR9, R237 ;  /* 0x00000000ed0972ca */ /* 0x000fe200000e0000 */
[----:B------:R-:W-:Y:S01]  /*72d0*/  UMOV UR11, 0x40000040 ;  /* 0x40000040000b7882 */ /* 0x000fe20000000000 */
[----:B------:R-:W-:-:S02]  /*72e0*/  R2UR UR4, R220 ;  /* 0x00000000dc0472ca */ /* 0x000fc400000e0000 */
[----:B------:R-:W5:Y:S01]  /*72f0*/  MUFU.EX2 R107, R107 ;  /* 0x0000006b006b7308 */ /* 0x000f620000000800 */
[--C-:B-1----:R-:W-:Y:S01]  /*7300*/  FFMA.FTZ R120, R120, UR5, -R119.reuse ;  /* 0x0000000578787c23 */ /* 0x102fe20008010877 */
[----:B------:R-:W-:Y:S01]  /*7310*/  FFMA.FTZ R119, R146, UR5, -R119 ;  /* 0x0000000592777c23 */ /* 0x000fe20008010877 */
[--C-:B----4-:R-:W-:Y:S01]  /*7320*/  FFMA.FTZ R116, R116, UR5, -R115.reuse ;  /* 0x0000000574747c23 */ /* 0x110fe20008010873 */
[----:B------:R-:W-:-:S04]  /*7330*/  FFMA.FTZ R115, R150, UR5, -R115 ;  /* 0x0000000596737c23 */ /* 0x000fc80008010873 */
[----:B------:R-:W-:Y:S01]  /*7340*/  MUFU.EX2 R106, R106 ;  /* 0x0000006a006a7308 */ /* 0x000fe20000000800 */
[----:B---3--:R-:W-:-:S07]  /*7350*/  FFMA.FTZ R114, R114, UR5, -R219 ;  /* 0x0000000572727c23 */ /* 0x008fce00080108db */
[----:B------:R-:W1:Y:S01]  /*7360*/  MUFU.EX2 R14, R14 ;  /* 0x0000000e000e7308 */ /* 0x000e620000000800 */
[----:B------:R-:W-:-:S07]  /*7370*/  FFMA.FTZ R113, R113, UR5, -R219 ;  /* 0x0000000571717c23 */ /* 0x000fce00080108db */
[----:B------:R-:W3:Y:S08]  /*7380*/  MUFU.EX2 R15, R15 ;  /* 0x0000000f000f7308 */ /* 0x000ef00000000800 */
[----:B------:R-:W4:Y:S08]  /*7390*/  MUFU.EX2 R101, R101 ;  /* 0x0000006500657308 */ /* 0x000f300000000800 */
        /* <DEDUP_REMOVED lines=10> */
[----:B------:R-:W4:Y:S01]  /*7440*/  MUFU.EX2 R97, R97 ;  /* 0x0000006100617308 */ /* 0x000f220000000800 */
[----:B------:R-:W-:-:S02]  /*7450*/  WARPGROUP.DEPBAR.LE gsb0, 0x0 ;  /* 0x00008000000079c5 */ /* 0x000fc40000010000 */
[----:B------:R-:W-:-:S05]  /*7460*/  WARPGROUP.ARRIVE ;  /* 0x00000000000079c5 */ /* 0x000fca0000000000 */
[----:B------:R-:W-:Y:S01]  /*7470*/  MUFU.EX2 R98, R98 ;  /* 0x0000006200627308 */ /* 0x000fe20000000800 */
[----:B------:R-:W-:Y:S01]  /*7480*/  HGMMA.64x128x16.F32.BF16 R24, gdesc[UR8], R24, gsb0 ;  /* 0x01e00000081879f0 */ /* 0x000fe20008001818 */
[----:B------:R-:W-:Y:S01]  /*7490*/  R2UR UR8, R232 ;  /* 0x00000000e80872ca */ /* 0x000fe200000e0000 */
[----:B------:R-:W-:Y:S01]  /*74a0*/  UMOV UR10, UR6 ;  /* 0x00000006000a7c82 */ /* 0x000fe20008000000 */
[----:B------:R-:W-:Y:S01]  /*74b0*/  R2UR UR9, R233 ;  /* 0x00000000e90972ca */ /* 0x000fe200000e0000 */
[----:B------:R-:W-:-:S03]  /*74c0*/  UMOV UR11, 0x40000040 ;  /* 0x40000040000b7882 */ /* 0x000fc60000000000 */
[----:B------:R-:W4:Y:S08]  /*74d0*/  MUFU.EX2 R99, R99 ;  /* 0x0000006300637308 */ /* 0x000f300000000800 */
[----:B------:R-:W4:Y:S08]  /*74e0*/  MUFU.EX2 R100, R100 ;  /* 0x0000006400647308 */ /* 0x000f300000000800 */
        /* <DEDUP_REMOVED lines=20> */
[----:B------:R-:W-:Y:S01]  /*7630*/  MUFU.EX2 R112, R112 ;  /* 0x0000007000707308 */ /* 0x000fe20000000800 */
[----:B------:R-:W-:-:S02]  /*7640*/  WARPGROUP.DEPBAR.LE gsb0, 0x0 ;  /* 0x00008000000079c5 */ /* 0x000fc40000010000 */
[----:B------:R-:W2:Y:S04]  /*7650*/  LDS R221, [R221+0x400] ;  /* 0x00040000dddd7984 */ /* 0x000ea80000000800 */
[----:B------:R-:W5:Y:S04]  /*7660*/  LDS R218, [R218+0x400] ;  /* 0x00040000dada7984 */ /* 0x000f680000000800 */
[----:B------:R-:W-:Y:S04]  /*7670*/  LDS R217, [R217+0x400] ;  /* 0x00040000d9d97984 */ /* 0x000fe80000000800 */
[----:B------:R-:W-:Y:S04]  /*7680*/  LDS R216, [R216+0x400] ;  /* 0x00040000d8d87984 */ /* 0x000fe80000000800 */
[----:B--2---:R-:W2:Y:S04]  /*7690*/  SHFL.IDX PT, R124, R221, R6, 0x1f ;  /* 0x00001f06dd7c7589 */ /* 0x004ea800000e0000 */
[----:B------:R-:W1:Y:S04]  /*76a0*/  SHFL.IDX PT, R126, R221, R151, 0x1f ;  /* 0x00001f97dd7e7589 */ /* 0x000e6800000e0000 */
[----:B------:R-:W4:Y:S04]  /*76b0*/  SHFL.IDX PT, R133, R221, R149, 0x1f ;  /* 0x00001f95dd857589 */ /* 0x000f2800000e0000 */
[----:B------:R-:W3:Y:S04]  /*76c0*/  SHFL.IDX PT, R128, R221, R148, 0x1f ;  /* 0x00001f94dd807589 */ /* 0x000ee800000e0000 */
[----:B------:R-:W3:Y:S04]  /*76d0*/  SHFL.IDX PT, R129, R221, R145, 0x1f ;  /* 0x00001f91dd817589 */ /* 0x000ee800000e0000 */
[----:B-----5:R-:W5:Y:S01]  /*76e0*/  SHFL.IDX PT, R137, R218, R148, 0x1f ;  /* 0x00001f94da897589 */ /* 0x020f6200000e0000 */
[--C-:B--2---:R-:W-:Y:S01]  /*76f0*/  FADD.FTZ R24, R24, -R124.reuse ;  /* 0x8000007c18187221 */ /* 0x104fe20000010000 */
[----:B------:R-:W-:-:S02]  /*7700*/  FADD.FTZ R26, R26, -R124 ;  /* 0x8000007c1a1a7221 */ /* 0x000fc40000010000 */
[----:B------:R-:W2:Y:S01]  /*7710*/  SHFL.IDX PT, R139, R218, R149, 0x1f ;  /* 0x00001f95da8b7589 */ /* 0x000ea200000e0000 */
[--C-:B-1----:R-:W-:Y:S01]  /*7720*/  FADD.FTZ R124, R25, -R126.reuse ;  /* 0x8000007e197c7221 */ /* 0x102fe20000010000 */
[----:B------:R-:W-:Y:S02]  /*7730*/  FADD.FTZ R126, R27, -R126 ;  /* 0x8000007e1b7e7221 */ /* 0x000fe40000010000 */
[----:B------:R-:W-:Y:S01]  /*7740*/  SHFL.IDX PT, R132, R221, R144, 0x1f ;  /* 0x00001f90dd847589 */ /* 0x000fe200000e0000 */
[--C-:B----4-:R-:W-:Y:S01]  /*7750*/  FADD.FTZ R127, R28, -R133.reuse ;  /* 0x800000851c7f7221 */ /* 0x110fe20000010000 */
[----:B------:R-:W-:Y:S01]  /*7760*/  FADD.FTZ R25, R30, -R133 ;  /* 0x800000851e197221 */ /* 0x000fe20000010000 */
[----:B------:R1:W4:Y:S01]  /*7770*/  MUFU.EX2 R28, R130 ;  /* 0x00000082001c7308 */ /* 0x0003220000000800 */
[----:B------:R-:W4:Y:S01]  /*7780*/  SHFL.IDX PT, R136, R218, R223, 0x1f ;  /* 0x00001fdfda887589 */ /* 0x000f2200000e0000 */
[----:B---3--:R-:W-:-:S03]  /*7790*/  FADD.FTZ R27, R31, -R128 ;  /* 0x800000801f1b7221 */ /* 0x008fc60000010000 */
[----:B------:R-:W3:Y:S03]  /*77a0*/  SHFL.IDX PT, R143, R221, R223, 0x1f ;  /* 0x00001fdfdd8f7589 */ /* 0x000ee600000e0000 */
[----:B------:R2:W3:Y:S01]  /*77b0*/  MUFU.EX2 R30, R135 ;  /* 0x00000087001e7308 */ /* 0x0004e20000000800 */
[----:B-1----:R-:W-:Y:S01]  /*77c0*/  FADD.FTZ R130, R29, -R128 ;  /* 0x800000801d827221 */ /* 0x002fe20000010000 */
[----:B------:R-:W-:Y:S01]  /*77d0*/  FADD.FTZ R128, R32, -R129 ;  /* 0x8000008120807221 */ /* 0x000fe20000010000 */
[----:B------:R-:W1:Y:S01]  /*77e0*/  SHFL.IDX PT, R141, R218, R6, 0x1f ;  /* 0x00001f06da8d7589 */ /* 0x000e6200000e0000 */
[--C-:B-----5:R-:W-:Y:S01]  /*77f0*/  FADD.FTZ R45, R45, -R137.reuse ;  /* 0x800000892d2d7221 */ /* 0x120fe20000010000 */
[----:B------:R-:W-:Y:S01]  /*7800*/  FADD.FTZ R47, R47, -R137 ;  /* 0x800000892f2f7221 */ /* 0x000fe20000010000 */
[----:B------:R-:W-:Y:S01]  /*7810*/  FADD.FTZ R129, R34, -R129 ;  /* 0x8000008122817221 */ /* 0x000fe20000010000 */
[----:B------:R-:W5:Y:S01]  /*7820*/  SHFL.IDX PT, R32, R218, R144, 0x1f ;  /* 0x00001f90da207589 */ /* 0x000f6200000e0000 */
[--C-:B--2---:R-:W-:Y:S01]  /*7830*/  FADD.FTZ R44, R44, -R139.reuse ;  /* 0x8000008b2c2c7221 */ /* 0x104fe20000010000 */
[----:B------:R-:W-:Y:S01]  /*7840*/  FADD.FTZ R46, R46, -R139 ;  /* 0x8000008b2e2e7221 */ /* 0x000fe20000010000 */
[----:B------:R2:W5:Y:S01]  /*7850*/  MUFU.EX2 R29, R131 ;  /* 0x00000083001d7308 */ /* 0x0005620000000800 */
[----:B------:R-:W5:Y:S04]  /*7860*/  SHFL.IDX PT, R138, R218, R145, 0x1f ;  /* 0x00001f91da8a7589 */ /* 0x000f6800000e0000 */
[----:B------:R-:W5:Y:S01]  /*7870*/  SHFL.IDX PT, R135, R217, R6, 0x1f ;  /* 0x00001f06d9877589 */ /* 0x000f6200000e0000 */
[--C-:B----4-:R-:W-:Y:S01]  /*7880*/  FADD.FTZ R52, R52, -R136.reuse ;  /* 0x8000008834347221 */ /* 0x110fe20000010000 */
[----:B------:R-:W-:-:S02]  /*7890*/  FADD.FTZ R54, R54, -R136 ;  /* 0x8000008836367221 */ /* 0x000fc40000010000 */
[----:B------:R-:W4:Y:S01]  /*78a0*/  SHFL.IDX PT, R142, R221, R234, 0x1f ;  /* 0x00001feadd8e7589 */ /* 0x000f2200000e0000 */
[--C-:B--2---:R-:W-:Y:S01]  /*78b0*/  FADD.FTZ R131, R33, -R132.reuse ;  /* 0x8000008421837221 */ /* 0x104fe20000010000 */
[----:B------:R-:W-:Y:S01]  /*78c0*/  FADD.FTZ R132, R35, -R132 ;  /* 0x8000008423847221 */ /* 0x000fe20000010000 */
[--C-:B---3--:R-:W-:Y:S01]  /*78d0*/  FADD.FTZ R133, R36, -R143.reuse ;  /* 0x8000008f24857221 */ /* 0x108fe20000010000 */
[----:B------:R-:W2:Y:S01]  /*78e0*/  SHFL.IDX PT, R137, R217, R149, 0x1f ;  /* 0x00001f95d9897589 */ /* 0x000ea200000e0000 */
[----:B------:R-:W-:Y:S01]  /*78f0*/  FADD.FTZ R38, R38, -R143 ;  /* 0x8000008f26267221 */ /* 0x000fe20000010000 */
[----:B------:R-:W3:Y:S02]  /*7900*/  MUFU.EX2 R31, R134 ;  /* 0x00000086001f7308 */ /* 0x000ee40000000800 */
[----:B------:R-:W-:Y:S01]  /*7910*/  SHFL.IDX PT, R139, R216, R145, 0x1f ;  /* 0x00001f91d88b7589 */ /* 0x000fe200000e0000 */
[--C-:B-1----:R-:W-:Y:S01]  /*7920*/  FADD.FTZ R40, R40, -R141.reuse ;  /* 0x8000008d28287221 */ /* 0x102fe20000010000 */
[----:B------:R-:W-:-:S02]  /*7930*/  FADD.FTZ R42, R42, -R141 ;  /* 0x8000008d2a2a7221 */ /* 0x000fc40000010000 */
[----:B------:R-:W1:Y:S01]  /*7940*/  SHFL.IDX PT, R34, R217, R151, 0x1f ;  /* 0x00001f97d9227589 */ /* 0x000e6200000e0000 */
[--C-:B-----5:R-:W-:Y:S01]  /*7950*/  FADD.FTZ R49, R49, -R32.reuse ;  /* 0x8000002031317221 */ /* 0x120fe20000010000 */
[----:B------:R-:W-:Y:S01]  /*7960*/  FADD.FTZ R51, R51, -R32 ;  /* 0x8000002033337221 */ /* 0x000fe20000010000 */
[--C-:B------:R-:W-:Y:S01]  /*7970*/  FADD.FTZ R48, R48, -R138.reuse ;  /* 0x8000008a30307221 */ /* 0x100fe20000010000 */
[----:B------:R-:W-:Y:S01]  /*7980*/  FADD.FTZ R50, R50, -R138 ;  /* 0x8000008a32327221 */ /* 0x000fe20000010000 */
[----:B------:R-:W5:Y:S01]  /*7990*/  SHFL.IDX PT, R35, R217, R148, 0x1f ;  /* 0x00001f94d9237589 */ /* 0x000f6200000e0000 */
[----:B------:R3:W5:Y:S01]  /*79a0*/  MUFU.EX2 R32, R125 ;  /* 0x0000007d00207308 */ /* 0x0007620000000800 */
[--C-:B------:R-:W-:Y:S01]  /*79b0*/  FADD.FTZ R56, R56, -R135.reuse ;  /* 0x8000008738387221 */ /* 0x100fe20000010000 */
[----:B------:R-:W-:Y:S01]  /*79c0*/  FADD.FTZ R58, R58, -R135 ;  /* 0x800000873a3a7221 */ /* 0x000fe20000010000 */
[----:B------:R-:W5:Y:S01]  /*79d0*/  SHFL.IDX PT, R136, R217, R145, 0x1f ;  /* 0x00001f91d9887589 */ /* 0x000f6200000e0000 */
[----:B----4-:R-:W-:-:S03]  /*79e0*/  FADD.FTZ R37, R37, -R142 ;  /* 0x8000008e25257221 */ /* 0x010fc60000010000 */
[----:B------:R-:W-:Y:S01]  /*79f0*/  SHFL.IDX PT, R140, R218, R151, 0x1f ;  /* 0x00001f97da8c7589 */ /* 0x000fe200000e0000 */
[----:B------:R-:W-:Y:S01]  /*7a00*/  FMUL.FTZ R25, R10, R25 ;  /* 0x000000190a197220 */ /* 0x000fe20000410000 */
[--C-:B--2---:R-:W-:Y:S01]  /*7a10*/  FADD.FTZ R60, R60, -R137.reuse ;  /* 0x800000893c3c7221 */ /* 0x104fe20000010000 */
[----:B------:R-:W-:Y:S01]  /*7a20*/  FADD.FTZ R62, R62, -R137 ;  /* 0x800000893e3e7221 */ /* 0x000fe20000010000 */
[----:B---3--:R-:W-:Y:S01]  /*7a30*/  SHFL.IDX PT, R125, R216, R6, 0x1f ;  /* 0x00001f06d87d7589 */ /* 0x008fe200000e0000 */
[----:B------:R-:W-:Y:S01]  /*7a40*/  FMUL.FTZ R27, R11, R27 ;  /* 0x0000001b0b1b7220 */ /* 0x000fe20000410000 */
[----:B------:R-:W-:Y:S01]  /*7a50*/  FMUL.FTZ R26, R225, R26 ;  /* 0x0000001ae11a7220 */ /* 0x000fe20000410000 */
[----:B------:R-:W-:Y:S01]  /*7a60*/  MUFU.EX2 R119, R119 ;  /* 0x0000007700777308 */ /* 0x000fe20000000800 */
[----:B------:R-:W-:Y:S01]  /*7a70*/  SHFL.IDX PT, R135, R216, R151, 0x1f ;  /* 0x00001f97d8877589 */ /* 0x000fe200000e0000 */
[----:B------:R-:W-:Y:S01]  /*7a80*/  FADD.FTZ R39, R39, -R142 ;  /* 0x8000008e27277221 */ /* 0x000fe20000010000 */
[--C-:B-1----:R-:W-:Y:S01]  /*7a90*/  FADD.FTZ R57, R57, -R34.reuse ;  /* 0x8000002239397221 */ /* 0x102fe20000010000 */
[----:B------:R-:W-:Y:S01]  /*7aa0*/  FADD.FTZ R59, R59, -R34 ;  /* 0x800000223b3b7221 */ /* 0x000fe20000010000 */
[----:B------:R-:W-:Y:S04]  /*7ab0*/  SHFL.IDX PT, R138, R216, R149, 0x1f ;  /* 0x00001f95d88a7589 */ /* 0x000fe800000e0000 */
[----:B------:R-:W-:Y:S01]  /*7ac0*/  SHFL.IDX PT, R143, R216, R148, 0x1f ;  /* 0x00001f94d88f7589 */ /* 0x000fe200000e0000 */
[--C-:B-----5:R-:W-:Y:S01]  /*7ad0*/  FADD.FTZ R61, R61, -R35.reuse ;  /* 0x800000233d3d7221 */ /* 0x120fe20000010000 */
[----:B------:R-:W-:-:S02]  /*7ae0*/  FADD.FTZ R63, R63, -R35 ;  /* 0x800000233f3f7221 */ /* 0x000fc40000010000 */
[----:B------:R-:W-:Y:S04]  /*7af0*/  SHFL.IDX PT, R141, R216, R144, 0x1f ;  /* 0x00001f90d88d7589 */ /* 0x000fe800000e0000 */
[----:B------:R-:W-:Y:S04]  /*7b00*/  SHFL.IDX PT, R145, R216, R223, 0x1f ;  /* 0x00001fdfd8917589 */ /* 0x000fe800000e0000 */
[----:B------:R-:W1:Y:S04]  /*7b10*/  SHFL.IDX PT, R33, R218, R234, 0x1f ;  /* 0x00001feada217589 */ /* 0x000e6800000e0000 */
[----:B------:R-:W2:Y:S04]  /*7b20*/  SHFL.IDX PT, R134, R217, R144, 0x1f ;  /* 0x00001f90d9867589 */ /* 0x000ea800000e0000 */
[----:B------:R-:W3:Y:S01]  /*7b30*/  SHFL.IDX PT, R36, R217, R223, 0x1f ;  /* 0x00001fdfd9247589 */ /* 0x000ee200000e0000 */
[----:B------:R-:W-:Y:S01]  /*7b40*/  FADD.FTZ R137, R80, -R139 ;  /* 0x8000008b50897221 */ /* 0x000fe20000010000 */
[----:B------:R3:W4:Y:S01]  /*7b50*/  MUFU.EX2 R34, R122 ;  /* 0x0000007a00227308 */ /* 0x0007220000000800 */
[----:B------:R-:W-:Y:S01]  /*7b60*/  FMUL.FTZ R37, R226, R37 ;  /* 0x00000025e2257220 */ /* 0x000fe20000410000 */
[----:B------:R-:W5:Y:S01]  /*7b70*/  SHFL.IDX PT, R216, R216, R234, 0x1f ;  /* 0x00001fead8d87589 */ /* 0x000f6200000e0000 */
[--C-:B------:R-:W-:Y:S01]  /*7b80*/  FADD.FTZ R66, R66, -R136.reuse ;  /* 0x8000008842427221 */ /* 0x100fe20000010000 */
[----:B------:R-:W-:-:S04]  /*7b90*/  FADD.FTZ R64, R64, -R136 ;  /* 0x8000008840407221 */ /* 0x000fc80000010000 */
[----:B------:R-:W-:Y:S01]  /*7ba0*/  MUFU.EX2 R118, R118 ;  /* 0x0000007600767308 */ /* 0x000fe20000000800 */
[----:B------:R-:W4:Y:S01]  /*7bb0*/  SHFL.IDX PT, R217, R217, R234, 0x1f ;  /* 0x00001fead9d97589 */ /* 0x000f2200000e0000 */
[----:B------:R-:W-:Y:S01]  /*7bc0*/  FADD.FTZ R139, R82, -R139 ;  /* 0x8000008b528b7221 */ /* 0x000fe20000010000 */
[----:B------:R-:W-:-:S05]  /*7bd0*/  FMUL.FTZ R82, R229, R133 ;  /* 0x00000085e5527220 */ /* 0x000fca0000410000 */
[----:B------:R-:W-:Y:S01]  /*7be0*/  MUFU.EX2 R117, R117 ;  /* 0x0000007500757308 */ /* 0x000fe20000000800 */
[--C-:B-1----:R-:W-:Y:S01]  /*7bf0*/  FADD.FTZ R53, R53, -R33.reuse ;  /* 0x8000002135357221 */ /* 0x102fe20000010000 */
[----:B------:R-:W-:Y:S01]  /*7c00*/  FADD.FTZ R55, R55, -R33 ;  /* 0x8000002137377221 */ /* 0x000fe20000010000 */
[----:B--2---:R-:W-:Y:S01]  /*7c10*/  FADD.FTZ R65, R65, -R134 ;  /* 0x8000008641417221 */ /* 0x004fe20000010000 */
[----:B------:R-:W-:-:S04]  /*7c20*/  F2FP.BF16.F32.PACK_AB R82, R37, R82 ;  /* 0x000000522552723e */ /* 0x000fc800000010ff */
[----:B------:R-:W-:Y:S01]  /*7c30*/  MUFU.EX2 R116, R116 ;  /* 0x0000007400747308 */ /* 0x000fe20000000800 */
[----:B---3--:R-:W-:Y:S01]  /*7c40*/  FADD.FTZ R122, R68, -R36 ;  /* 0x80000024447a7221 */ /* 0x008fe20000010000 */
[--C-:B-----5:R-:W-:Y:S01]  /*7c50*/  FADD.FTZ R146, R85, -R216.reuse ;  /* 0x800000d855927221 */ /* 0x120fe20000010000 */
[----:B------:R-:W-:Y:S01]  /*7c60*/  FMUL.FTZ R85, R9, R126 ;  /* 0x0000007e09557220 */ /* 0x000fe20000410000 */
[----:B------:R-:W-:-:S04]  /*7c70*/  FADD.FTZ R216, R87, -R216 ;  /* 0x800000d857d87221 */ /* 0x000fc80000010000 */
[----:B------:R-:W-:Y:S01]  /*7c80*/  MUFU.EX2 R115, R115 ;  /* 0x0000007300737308 */ /* 0x000fe20000000800 */
[----:B------:R-:W-:Y:S01]  /*7c90*/  F2FP.BF16.F32.PACK_AB R87, R27, R25 ;  /* 0x000000191b57723e */ /* 0x000fe200000010ff */
[----:B------:R-:W-:Y:S01]  /*7ca0*/  FMUL.FTZ R25, R107, R65 ;  /* 0x000000416b197220 */ /* 0x000fe20000410000 */
[----:B------:R-:W-:Y:S01]  /*7cb0*/  FMUL.FTZ R38, R14, R38 ;  /* 0x000000260e267220 */ /* 0x000fe20000410000 */
[--C-:B------:R-:W-:Y:S01]  /*7cc0*/  FADD.FTZ R41, R41, -R140.reuse ;  /* 0x8000008c29297221 */ /* 0x100fe20000010000 */
[----:B------:R-:W-:-:S03]  /*7cd0*/  FADD.FTZ R43, R43, -R140 ;  /* 0x8000008c2b2b7221 */ /* 0x000fc60000010000 */
[----:B------:R1:W-:Y:S01]  /*7ce0*/  MUFU.EX2 R35, R121 ;  /* 0x0000007900237308 */ /* 0x0003e20000000800 */
[----:B------:R-:W-:Y:S01]  /*7cf0*/  F2FP.BF16.F32.PACK_AB R85, R85, R26 ;  /* 0x0000001a5555723e */ /* 0x000fe200000010ff */
[----:B------:R-:W-:-:S06]  /*7d00*/  FMUL.FTZ R65, R106, R66 ;  /* 0x000000426a417220 */ /* 0x000fcc0000410000 */
[----:B------:R2:W3:Y:S01]  /*7d10*/  MUFU.EX2 R33, R123 ;  /* 0x0000007b00217308 */ /* 0x0004e20000000800 */
[----:B-1----:R-:W-:Y:S01]  /*7d20*/  FADD.FTZ R121, R67, -R134 ;  /* 0x8000008643797221 */ /* 0x002fe20000010000 */
[----:B------:R-:W-:Y:S01]  /*7d30*/  FADD.FTZ R67, R70, -R36 ;  /* 0x8000002446437221 */ /* 0x000fe20000010000 */
[----:B----4-:R-:W-:-:S05]  /*7d40*/  FADD.FTZ R70, R69, -R217 ;  /* 0x800000d945467221 */ /* 0x010fca0000010000 */
[----:B------:R1:W4:Y:S01]  /*7d50*/  MUFU.EX2 R36, R120 ;  /* 0x0000007800247308 */ /* 0x0003220000000800 */
[----:B------:R-:W-:Y:S01]  /*7d60*/  FMUL.FTZ R39, R15, R39 ;  /* 0x000000270f277220 */ /* 0x000fe20000410000 */
[----:B------:R-:W-:Y:S01]  /*7d70*/  FMUL.FTZ R60, R101, R60 ;  /* 0x0000003c653c7220 */ /* 0x000fe20000410000 */
[----:B------:R-:W-:-:S05]  /*7d80*/  FMUL.FTZ R61, R103, R61 ;  /* 0x0000003d673d7220 */ /* 0x000fca0000410000 */
[----:B------:R-:W5:Y:S01]  /*7d90*/  MUFU.EX2 R114, R114 ;  /* 0x0000007200727308 */ /* 0x000f620000000800 */
[----:B------:R-:W-:Y:S01]  /*7da0*/  FMUL.FTZ R62, R102, R62 ;  /* 0x0000003e663e7220 */ /* 0x000fe20000410000 */
[----:B------:R-:W-:Y:S01]  /*7db0*/  FMUL.FTZ R63, R104, R63 ;  /* 0x0000003f683f7220 */ /* 0x000fe20000410000 */
[----:B------:R-:W-:-:S05]  /*7dc0*/  FMUL.FTZ R64, R105, R64 ;  /* 0x0000004069407220 */ /* 0x000fca0000410000 */
[----:B------:R-:W5:Y:S01]  /*7dd0*/  MUFU.EX2 R37, R113 ;  /* 0x0000007100257308 */ /* 0x000f620000000800 */
[----:B------:R-:W-:Y:S01]  /*7de0*/  FMUL.FTZ R26, R108, R121 ;  /* 0x000000796c1a7220 */ /* 0x000fe20000410000 */
[----:B------:R-:W-:Y:S01]  /*7df0*/  FMUL.FTZ R66, R109, R122 ;  /* 0x0000007a6d427220 */ /* 0x000fe20000410000 */
[----:B------:R-:W-:Y:S01]  /*7e00*/  FMUL.FTZ R27, R111, R70 ;  /* 0x000000466f1b7220 */ /* 0x000fe20000410000 */
[----:B--2---:R-:W-:Y:S01]  /*7e10*/  FADD.FTZ R123, R72, -R125 ;  /* 0x8000007d487b7221 */ /* 0x004fe20000010000 */
[----:B------:R-:W-:Y:S01]  /*7e20*/  FADD.FTZ R134, R73, -R135 ;  /* 0x8000008749867221 */ /* 0x000fe20000010000 */
[----:B------:R-:W-:Y:S01]  /*7e30*/  FADD.FTZ R125, R74, -R125 ;  /* 0x8000007d4a7d7221 */ /* 0x000fe20000010000 */
[----:B------:R-:W-:Y:S01]  /*7e40*/  FADD.FTZ R135, R75, -R135 ;  /* 0x800000874b877221 */ /* 0x000fe20000010000 */
[----:B------:R-:W-:Y:S01]  /*7e50*/  FADD.FTZ R136, R76, -R138 ;  /* 0x8000008a4c887221 */ /* 0x000fe20000010000 */
        /* <DEDUP_REMOVED lines=55> */
[----:B---3--:R-:W-:Y:S01]  /*81d0*/  FMUL.FTZ R63, R33, R138 ;  /* 0x0000008a213f7220 */ /* 0x008fe20000410000 */
[----:B------:R-:W-:Y:S01]  /*81e0*/  F2FP.BF16.F32.PACK_AB R81, R132, R81 ;  /* 0x000000518451723e */ /* 0x000fe200000010ff */
[----:B------:R-:W-:Y:S01]  /*81f0*/  FMUL.FTZ R38, R35, R143 ;  /* 0x0000008f23267220 */ /* 0x000fe20000410000 */
[----:B------:R-:W-:Y:S01]  /*8200*/  F2FP.BF16.F32.PACK_AB R68, R57, R56 ;  /* 0x000000383944723e */ /* 0x000fe200000010ff */
[----:B----4-:R-:W-:Y:S01]  /*8210*/  FMUL.FTZ R56, R36, R137 ;  /* 0x0000008924387220 */ /* 0x010fe20000410000 */
        /* <DEDUP_REMOVED lines=14> */
[----:B------:R-:W-:-:S02]  /*8300*/  F2FP.BF16.F32.PACK_AB R79, R47, R46 ;  /* 0x0000002e2f4f723e */ /* 0x000fc400000010ff */
[----:B------:R-:W-:Y:S02]  /*8310*/  F2FP.BF16.F32.PACK_AB R72, R49, R48 ;  /* 0x000000303148723e */ /* 0x000fe400000010ff */
        /* <DEDUP_REMOVED lines=18> */
[----:B------:R-:W-:Y:S04]  /*8440*/  STSM.16.MT88.4 [R39+0x23400], R64 ;  /* 0x0234004027007844 */ /* 0x000fe80000004200 */
[----:B------:R-:W-:Y:S04]  /*8450*/  STSM.16.MT88.4 [R39+0x23c00], R60 ;  /* 0x023c003c27007844 */ /* 0x000fe80000004200 */
[----:B------:R1:W-:Y:S01]  /*8460*/  STSM.16.MT88.4 [R39+0x24400], R56 ;  /* 0x0244003827007844 */ /* 0x0003e20000004200 */
[----:B------:R-:W-:Y:S01]  /*8470*/  WARPGROUP.ARRIVE ;  /* 0x00000000000079c5 */ /* 0x000fe20000000000 */
[----:B------:R-:W-:Y:S01]  /*8480*/  UMOV UR6, UR4 ;  /* 0x0000000400067c82 */ /* 0x000fe20008000000 */
[----:B------:R-:W-:Y:S01]  /*8490*/  UMOV UR7, 0x40000040 ;  /* 0x4000004000077882 */ /* 0x000fe20000000000 */
[----:B------:R-:W2:Y:S03]  /*84a0*/  LDL R38, [R1+0x40] ;  /* 0x0000400001267983 */ /* 0x000ea60000100800 */
[----:B------:R-:W-:Y:S01]  /*84b0*/  HGMMA.64x64x16.F32.BF16 R184, R24, gdesc[UR4].tnspB, R184, gsb0 ;  /* 0x40e0000418b87df0 */ /* 0x000fe200080018b8 */
[----:B------:R-:W-:Y:S01]  /*84c0*/  UIADD3 UR6, UR4, 0x80, URZ ;  /* 0x0000008004067890 */ /* 0x000fe2000fffe03f */
[----:B------:R-:W-:Y:S01]  /*84d0*/  UMOV UR7, 0x40000040 ;  /* 0x4000004000077882 */ /* 0x000fe20000000000 */
[----:B------:R-:W-:-:S02]  /*84e0*/  WARPGROUP.DEPBAR.LE gsb0, 0x0 ;  /* 0x00008000000079c5 */ /* 0x000fc40000010000 */
        /* <DEDUP_REMOVED lines=61> */
[----:B--2---:R-:W-:-:S05]  /*88c0*/  IMAD R9, R0, 0x800, R38 ;  /* 0x0000080000097824 */ /* 0x004fca00078e0226 */
        /* <DEDUP_REMOVED lines=65> */
.L_x_1719:
        /* <DEDUP_REMOVED lines=70> */
.L_x_1720:
[----:B--2---:R-:W2:Y:S01]  /*9140*/  LDL R8, [R1+0x28] ;  /* 0x0000280001087983 */ /* 0x004ea20000100800 */
[----:B------:R-:W-:Y:S01]  /*9150*/  UIADD3 UR43, UR43, 0x1, URZ ;  /* 0x000000012b2b7890 */ /* 0x000fe2000fffe03f */
[----:B------:R-:W-:Y:S02]  /*9160*/  VIADD R7, R7, 0x30c20 ;  /* 0x00030c2007077836 */ /* 0x000fe40000000000 */
[----:B------:R-:W-:-:S03]  /*9170*/  VIADD R0, R0, 0x1 ;  /* 0x0000000100007836 */ /* 0x000fc60000000000 */
[----:B------:R-:W-:Y:S02]  /*9180*/  PRMT R7, RZ, 0x654, R7 ;  /* 0x00000654ff077816 */ /* 0x000fe40000000007 */
[C---:B------:R-:W-:Y:S02]  /*9190*/  ISETP.NE.AND P0, PT, R0.reuse, 0x2, PT ;  /* 0x000000020000780c */ /* 0x040fe40003f05270 */
[----:B------:R1:W-:Y:S02]  /*91a0*/  SYNCS.ARRIVE.TRANS64.RED.A1T0 RZ, [R7+URZ], RZ ;  /* 0x000000ff07ff79a7 */ /* 0x0003e4000810043f */
[----:B------:R-:W-:Y:S02]  /*91b0*/  SEL R0, R0, RZ, P0 ;  /* 0x000000ff00007207 */ /* 0x000fe40000000000 */
[----:B-1----:R-:W-:-:S04]  /*91c0*/  SEL R7, RZ, 0x1, P0 ;  /* 0x00000001ff077807 */ /* 0x002fc80000000000 */
[----:B------:R-:W-:Y:S02]  /*91d0*/  LOP3.LUT R4, R4, R7, RZ, 0x3c, !PT ;  /* 0x0000000704047212 */ /* 0x000fe400078e3cff */
[----:B--2---:R-:W-:-:S13]  /*91e0*/  ISETP.LE.AND P1, PT, R8, UR43, PT ;  /* 0x0000002b08007c0c */ /* 0x004fda000bf23270 */
[----:B------:R-:W-:Y:S05]  /*91f0*/  @!P1 BRA `(.L_x_1721) ;  /* 0xffffffcc00789947 */ /* 0x000fea000383ffff */
.L_x_1710:
[----:B------:R-:W-:-:S06]  /*9200*/  UISETP.GE.AND UP0, UPT, UR43, UR42, UPT ;  /* 0x0000002a2b00728c */ /* 0x000fcc000bf06270 */
[----:B------:R-:W-:-:S13]  /*9210*/  PLOP3.LUT P0, PT, PT, PT, UP0, 0x80, 0x0 ;  /* 0x000000000000781c */ /* 0x000fda0003f0f008 */
[----:B------:R-:W-:Y:S05]  /*9220*/  @P0 BRA `(.L_x_1722) ;  /* 0x0000004000b80947 */ /* 0x000fea0003800000 */
[----:B-1----:R-:W2:Y:S04]  /*9230*/  LDL.LU R8, [R1+0x48] ;  /* 0x0000480001087983 */ /* 0x002ea80000300800 */
[----:B------:R-:W3:Y:S04]  /*9240*/  LDL.LU R12, [R1+0x44] ;  /* 0x00004400010c7983 */ /* 0x000ee80000300800 */
[----:B------:R-:W3:Y:S01]  /*9250*/  LDL.LU R11, [R1+0x4c] ;  /* 0x00004c00010b7983 */ /* 0x000ee20000300800 */
[----:B------:R-:W-:Y:S01]  /*9260*/  IMAD R235, R235, 0x2000, R16 ;  /* 0x00002000ebeb7824 */ /* 0x000fe200078e0210 */
[----:B------:R-:W1:Y:S01]  /*9270*/  S2UR UR4, SR_CTAID.X ;  /* 0x00000000000479c3 */ /* 0x000e620000002500 */
[----:B------:R-:W-:Y:S01]  /*9280*/  IMAD.MOV.U32 R237, RZ, RZ, 0x40000040 ;  /* 0x40000040ffed7424 */ /* 0x000fe200078e00ff */
[----:B------:R-:W4:Y:S01]  /*9290*/  S2R R5, SR_TID.X ;  /* 0x0000000000057919 */ /* 0x000f220000002100 */
[----:B------:R-:W-:-:S02]  /*92a0*/  IMAD.MOV.U32 R233, RZ, RZ, 0x40000040 ;  /* 0x40000040ffe97424 */ /* 0x000fc400078e00ff */
[----:B------:R-:W-:Y:S01]  /*92b0*/  IMAD.MOV.U32 R229, RZ, RZ, 0x40000040 ;  /* 0x40000040ffe57424 */ /* 0x000fe200078e00ff */
[----:B------:R-:W5:Y:S01]  /*92c0*/  S2R R7, SR_TID.X ;  /* 0x0000000000077919 */ /* 0x000f620000002100 */
[----:B-1----:R-:W-:Y:S01]  /*92d0*/  UIMAD UR4, UR4, -0x80, UR41 ;  /* 0xffffff80040478a4 */ /* 0x002fe2000f8e0229 */
[----:B----4-:R-:W-:Y:S02]  /*92e0*/  VIADD R5, R5, 0xffffff80 ;  /* 0xffffff8005057836 */ /* 0x010fe40000000000 */
[----:B-----5:R-:W-:-:S03]  /*92f0*/  VIADD R13, R7, 0xffffff80 ;  /* 0xffffff80070d7836 */ /* 0x020fc60000000000 */
[----:B------:R-:W-:Y:S01]  /*9300*/  SHF.R.S32.HI R6, RZ, 0x1f, R5 ;  /* 0x0000001fff067819 */ /* 0x000fe20000011405 */
[----:B------:R-:W-:Y:S01]  /*9310*/  VIADD R14, R7, 0xffffff80 ;  /* 0xffffff80070e7836 */ /* 0x000fe20000000000 */
[----:B------:R-:W-:Y:S02]  /*9320*/  SHF.R.S32.HI R13, RZ, 0x1f, R13 ;  /* 0x0000001fff0d7819 */ /* 0x000fe4000001140d */
[----:B------:R-:W-:Y:S02]  /*9330*/  LEA.HI R7, R6, R5, RZ, 0x5 ;  /* 0x0000000506077211 */ /* 0x000fe400078f28ff */
[----:B------:R-:W-:-:S04]  /*9340*/  LEA.HI R13, R13, R14, RZ, 0x7 ;  /* 0x0000000e0d0d7211 */ /* 0x000fc800078f38ff */
[----:B------:R-:W-:Y:S02]  /*9350*/  SHF.R.S32.HI R13, RZ, 0x7, R13 ;  /* 0x00000007ff0d7819 */ /* 0x000fe4000001140d */
[--C-:B--2---:R-:W-:Y:S02]  /*9360*/  SHF.R.S32.HI R9, RZ, 0x2, R8.reuse ;  /* 0x00000002ff097819 */ /* 0x104fe40000011408 */
[----:B------:R-:W-:-:S04]  /*9370*/  SHF.R.S32.HI R8, RZ, 0x1f, R8 ;  /* 0x0000001fff087819 */ /* 0x000fc80000011408 */
[----:B------:R-:W-:Y:S02]  /*9380*/  LEA.HI R10, R8, R9, RZ, 0x3 ;  /* 0x00000009080a7211 */ /* 0x000fe400078f18ff */
[----:B------:R-:W-:Y:S02]  /*9390*/  LOP3.LUT R8, R7, 0xffffffe0, RZ, 0xc0, !PT ;  /* 0xffffffe007087812 */ /* 0x000fe400078ec0ff */
[----:B------:R-:W-:Y:S02]  /*93a0*/  LEA.HI R7, R13, R13, RZ, 0x1 ;  /* 0x0000000d0d077211 */ /* 0x000fe400078f08ff */
[----:B------:R-:W-:Y:S01]  /*93b0*/  LOP3.LUT R10, R10, 0xfffffff8, RZ, 0xc0, !PT ;  /* 0xfffffff80a0a7812 */ /* 0x000fe200078ec0ff */
[----:B------:R-:W-:Y:S01]  /*93c0*/  IMAD.IADD R8, R5, 0x1, -R8 ;  /* 0x0000000105087824 */ /* 0x000fe200078e0a08 */
[----:B---3--:R-:W-:Y:S02]  /*93d0*/  LEA.HI R11, R11, R12, RZ, 0x5 ;  /* 0x0000000c0b0b7211 */ /* 0x008fe400078f28ff */
[----:B------:R-:W-:Y:S01]  /*93e0*/  LOP3.LUT R12, R7, 0x3fffffe, RZ, 0xc0, !PT ;  /* 0x03fffffe070c7812 */ /* 0x000fe200078ec0ff */
[----:B------:R-:W-:Y:S01]  /*93f0*/  IMAD.IADD R10, R9, 0x1, -R10 ;  /* 0x00000001090a7824 */ /* 0x000fe200078e0a0a */
[----:B------:R-:W-:-:S02]  /*9400*/  SHF.R.S32.HI R7, RZ, 0x1f, R8 ;  /* 0x0000001fff077819 */ /* 0x000fc40000011408 */
[----:B------:R-:W-:Y:S01]  /*9410*/  LEA.HI R9, R6, R5, RZ, 0x2 ;  /* 0x0000000506097211 */ /* 0x000fe200078f10ff */
[----:B------:R-:W-:Y:S01]  /*9420*/  IMAD.IADD R13, R13, 0x1, -R12 ;  /* 0x000000010d0d7824 */ /* 0x000fe200078e0a0c */
[----:B------:R-:W-:Y:S02]  /*9430*/  SHF.R.S32.HI R11, RZ, 0x5, R11 ;  /* 0x00000005ff0b7819 */ /* 0x000fe4000001140b */
[CC--:B------:R-:W-:Y:S02]  /*9440*/  LEA.HI R6, R7.reuse, R8.reuse, RZ, 0x3 ;  /* 0x0000000807067211 */ /* 0x0c0fe400078f18ff */
[----:B------:R-:W-:Y:S01]  /*9450*/  LEA.HI R8, R7, R8, RZ, 0x2 ;  /* 0x0000000807087211 */ /* 0x000fe200078f10ff */
[----:B------:R-:W-:Y:S01]  /*9460*/  IMAD R10, R11, 0x10, R10 ;  /* 0x000000100b0a7824 */ /* 0x000fe200078e020a */
[----:B------:R-:W-:Y:S02]  /*9470*/  LOP3.LUT R12, R9, 0xfffffffc, RZ, 0xc0, !PT ;  /* 0xfffffffc090c7812 */ /* 0x000fe400078ec0ff */
[----:B------:R-:W-:Y:S01]  /*9480*/  SHF.R.S32.HI R9, RZ, 0x2, R8 ;  /* 0x00000002ff097819 */ /* 0x000fe20000011408 */
[----:B------:R-:W-:Y:S01]  /*9490*/  IMAD R20, R13, 0x40, R10 ;  /* 0x000000400d147824 */ /* 0x000fe200078e020a */
[----:B------:R-:W-:Y:S01]  /*94a0*/  SHF.R.S32.HI R7, RZ, 0x3, R6 ;  /* 0x00000003ff077819 */ /* 0x000fe20000011406 */
[----:B------:R-:W-:Y:S01]  /*94b0*/  IMAD.IADD R5, R5, 0x1, -R12 ;  /* 0x0000000105057824 */ /* 0x000fe200078e0a0c */
[----:B------:R-:W-:Y:S01]  /*94c0*/  SHF.R.S32.HI R6, RZ, 0x1f, R6 ;  /* 0x0000001fff067819 */ /* 0x000fe20000011406 */
[C---:B------:R-:W-:Y:S01]  /*94d0*/  VIADD R10, R9.reuse, 0x8 ;  /* 0x00000008090a7836 */ /* 0x040fe20000000000 */
[----:B------:R-:W-:Y:S01]  /*94e0*/  LEA.HI R8, R8, R9, RZ, 0x1 ;  /* 0x0000000908087211 */ /* 0x000fe200078f08ff */
[C---:B------:R-:W-:Y:S01]  /*94f0*/  VIADD R12, R9.reuse, 0x10 ;  /* 0x00000010090c7836 */ /* 0x040fe20000000000 */
[----:B------:R-:W-:Y:S01]  /*9500*/  LEA.HI R6, R6, R7, RZ, 0x4 ;  /* 0x0000000706067211 */ /* 0x000fe200078f20ff */
[----:B------:R-:W-:Y:S01]  /*9510*/  VIADD R17, R9, 0x18 ;  /* 0x0000001809117836 */ /* 0x000fe20000000000 */
[----:B------:R-:W-:-:S02]  /*9520*/  LEA.HI R11, R10, R10, RZ, 0x1 ;  /* 0x0000000a0a0b7211 */ /* 0x000fc400078f08ff */
[----:B------:R-:W-:Y:S02]  /*9530*/  LEA.HI R14, R12, R12, RZ, 0x1 ;  /* 0x0000000c0c0e7211 */ /* 0x000fe400078f08ff */
[----:B------:R-:W-:Y:S02]  /*9540*/  LOP3.LUT R13, R11, 0xfffffffe, RZ, 0xc0, !PT ;  /* 0xfffffffe0b0d7812 */ /* 0x000fe400078ec0ff */
[----:B------:R-:W-:Y:S02]  /*9550*/  LOP3.LUT R6, R6, 0x1ffffff0, RZ, 0xc0, !PT ;  /* 0x1ffffff006067812 */ /* 0x000fe400078ec0ff */
[----:B------:R-:W-:Y:S01]  /*9560*/  LOP3.LUT R8, R8, 0xfffffffe, RZ, 0xc0, !PT ;  /* 0xfffffffe08087812 */ /* 0x000fe200078ec0ff */
[----:B------:R-:W-:Y:S01]  /*9570*/  IMAD.IADD R13, R10, 0x1, -R13 ;  /* 0x000000010a0d7824 */ /* 0x000fe200078e0a0d */
[----:B------:R-:W-:Y:S01]  /*9580*/  LOP3.LUT R15, R14, 0xfffffffe, RZ, 0xc0, !PT ;  /* 0xfffffffe0e0f7812 */ /* 0x000fe200078ec0ff */
[----:B------:R-:W-:Y:S01]  /*9590*/  IMAD.IADD R7, R7, 0x1, -R6 ;  /* 0x0000000107077824 */ /* 0x000fe200078e0a06 */
[----:B------:R-:W-:Y:S01]  /*95a0*/  LEA.HI R10, R17, R17, RZ, 0x1 ;  /* 0x00000011110a7211 */ /* 0x000fe200078f08ff */
[----:B------:R-:W-:Y:S01]  /*95b0*/  IMAD.IADD R8, R9, 0x1, -R8 ;  /* 0x0000000109087824 */ /* 0x000fe200078e0a08 */
[----:B------:R-:W-:Y:S01]  /*95c0*/  SHF.R.S32.HI R6, RZ, 0x1, R11 ;  /* 0x00000001ff067819 */ /* 0x000fe2000001140b */
[----:B------:R-:W-:Y:S01]  /*95d0*/  IMAD.IADD R15, R12, 0x1, -R15 ;  /* 0x000000010c0f7824 */ /* 0x000fe200078e0a0f */
[----:B------:R-:W-:Y:S01]  /*95e0*/  SHF.R.S32.HI R11, RZ, 0x1f, R11 ;  /* 0x0000001fff0b7819 */ /* 0x000fe2000001140b */
[----:B------:R-:W-:Y:S01]  /*95f0*/  IMAD R7, R7, 0x8, R8 ;  /* 0x0000000807077824 */ /* 0x000fe200078e0208 */
[----:B------:R-:W-:-:S02]  /*9600*/  SHF.R.S32.HI R9, RZ, 0x1, R14 ;  /* 0x00000001ff097819 */ /* 0x000fc4000001140e */
[----:B------:R-:W-:Y:S02]  /*9610*/  SHF.R.S32.HI R14, RZ, 0x1f, R14 ;  /* 0x0000001fff0e7819 */ /* 0x000fe4000001140e */
[--C-:B------:R-:W-:Y:S01]  /*9620*/  SHF.R.S32.HI R12, RZ, 0x1, R10.reuse ;  /* 0x00000001ff0c7819 */ /* 0x100fe2000001140a */
[----:B------:R1:W-:Y:S01]  /*9630*/  STL [R1+0x28], R7 ;  /* 0x0000280701007387 */ /* 0x0003e20000100800 */
[----:B------:R-:W-:Y:S02]  /*9640*/  SHF.R.S32.HI R19, RZ, 0x1f, R10 ;  /* 0x0000001fff137819 */ /* 0x000fe4000001140a */
[----:B------:R-:W-:Y:S02]  /*9650*/  LEA.HI R11, R11, R6, RZ, 0x4 ;  /* 0x000000060b0b7211 */ /* 0x000fe400078f20ff */
[----:B------:R-:W-:Y:S02]  /*9660*/  LEA.HI R14, R14, R9, RZ, 0x4 ;  /* 0x000000090e0e7211 */ /* 0x000fe400078f20ff */
[----:B------:R-:W-:-:S02]  /*9670*/  LEA.HI R19, R19, R12, RZ, 0x4 ;  /* 0x0000000c13137211 */ /* 0x000fc400078f20ff */
[----:B------:R-:W-:Y:S02]  /*9680*/  LOP3.LUT R11, R11, 0x1ffffff0, RZ, 0xc0, !PT ;  /* 0x1ffffff00b0b7812 */ /* 0x000fe400078ec0ff */
[----:B------:R-:W-:Y:S02]  /*9690*/  LOP3.LUT R14, R14, 0x1ffffff0, RZ, 0xc0, !PT ;  /* 0x1ffffff00e0e7812 */ /* 0x000fe400078ec0ff */
[----:B------:R-:W-:Y:S01]  /*96a0*/  LOP3.LUT R18, R10, 0xfffffffe, RZ, 0xc0, !PT ;  /* 0xfffffffe0a127812 */ /* 0x000fe200078ec0ff */
[----:B------:R-:W-:Y:S01]  /*96b0*/  IMAD.IADD R6, R6, 0x1, -R11 ;  /* 0x0000000106067824 */ /* 0x000fe200078e0a0b */
[----:B------:R-:W-:Y:S01]  /*96c0*/  LOP3.LUT R19, R19, 0x1ffffff0, RZ, 0xc0, !PT ;  /* 0x1ffffff013137812 */ /* 0x000fe200078ec0ff */
[----:B------:R-:W-:Y:S02]  /*96d0*/  IMAD.IADD R14, R9, 0x1, -R14 ;  /* 0x00000001090e7824 */ /* 0x000fe400078e0a0e */
[----:B------:R-:W-:Y:S02]  /*96e0*/  IMAD.IADD R18, R17, 0x1, -R18 ;  /* 0x0000000111127824 */ /* 0x000fe400078e0a12 */
[----:B------:R-:W-:Y:S01]  /*96f0*/  IMAD.IADD R19, R12, 0x1, -R19 ;  /* 0x000000010c137824 */ /* 0x000fe200078e0a13 */
[----:B------:R-:W2:Y:S01]  /*9700*/  S2R R17, SR_CTAID.X ;  /* 0x0000000000117919 */ /* 0x000ea20000002500 */
[----:B------:R-:W-:-:S02]  /*9710*/  IMAD R8, R6, 0x8, R13 ;  /* 0x0000000806087824 */ /* 0x000fc400078e020d */
[----:B------:R-:W-:Y:S02]  /*9720*/  IMAD R6, R14, 0x8, R15 ;  /* 0x000000080e067824 */ /* 0x000fe400078e020f */
[----:B-1----:R-:W-:Y:S01]  /*9730*/  IMAD R7, R19, 0x8, R18 ;  /* 0x0000000813077824 */ /* 0x002fe200078e0212 */
[----:B------:R-:W-:Y:S01]  /*9740*/  STL [R1+0x24], R8 ;  /* 0x0000240801007387 */ /* 0x000fe20000100800 */
[----:B------:R-:W-:Y:S02]  /*9750*/  IMAD.MOV.U32 R11, RZ, RZ, 0x40000040 ;  /* 0x40000040ff0b7424 */ /* 0x000fe400078e00ff */
[----:B------:R-:W-:Y:S01]  /*9760*/  IMAD.MOV.U32 R9, RZ, RZ, 0x40000040 ;  /* 0x40000040ff097424 */ /* 0x000fe200078e00ff */
[----:B------:R1:W-:Y:S01]  /*9770*/  STL [R1+0x20], R6 ;  /* 0x0000200601007387 */ /* 0x0003e20000100800 */
[C---:B------:R-:W-:Y:S02]  /*9780*/  VIADD R13, R5.reuse, 0x8 ;  /* 0x00000008050d7836 */ /* 0x040fe40000000000 */
[----:B------:R-:W-:Y:S01]  /*9790*/  VIADD R13, R5, 0x14 ;  /* 0x00000014050d7836 */ /* 0x000fe20000000000 */
[----:B------:R3:W-:Y:S01]  /*97a0*/  STL [R1+0x1c], R7 ;  /* 0x00001c0701007387 */ /* 0x0007e20000100800 */
[----:B-1----:R-:W-:-:S02]  /*97b0*/  VIADD R6, R235, 0x4000 ;  /* 0x00004000eb067836 */ /* 0x002fc40000000000 */
[----:B---3--:R-:W-:Y:S01]  /*97c0*/  VIADD R7, R235, 0x20c00 ;  /* 0x00020c00eb077836 */ /* 0x008fe20000000000 */
[----:B------:R-:W-:Y:S02]  /*97d0*/  SHF.R.U32.HI R235, RZ, 0x4, R235 ;  /* 0x00000004ffeb7819 */ /* 0x000fe400000116eb */
[----:B------:R-:W-:Y:S02]  /*97e0*/  SHF.R.U32.HI R6, RZ, 0x4, R6 ;  /* 0x00000004ff067819 */ /* 0x000fe40000011606 */
[----:B------:R-:W-:Y:S02]  /*97f0*/  SHF.R.U32.HI R7, RZ, 0x4, R7 ;  /* 0x00000004ff077819 */ /* 0x000fe40000011607 */
[----:B------:R-:W-:Y:S01]  /*9800*/  LOP3.LUT R235, R235, 0x3fff, RZ, 0xc0, !PT ;  /* 0x00003fffebeb7812 */ /* 0x000fe200078ec0ff */
[----:B--2---:R-:W-:Y:S01]  /*9810*/  IMAD R230, R17, -0x80, -R20 ;  /* 0xffffff8011e67824 */ /* 0x004fe200078e0a14 */
[----:B------:R-:W-:Y:S02]  /*9820*/  LOP3.LUT R7, R7, 0x3fff, RZ, 0xc0, !PT ;  /* 0x00003fff07077812 */ /* 0x000fe400078ec0ff */
[----:B------:R-:W-:-:S02]  /*9830*/  LOP3.LUT R6, R6, 0x3fff, RZ, 0xc0, !PT ;  /* 0x00003fff06067812 */ /* 0x000fc400078ec0ff */
[----:B------:R-:W-:Y:S01]  /*9840*/  LOP3.LUT R12, R235, 0x10000, RZ, 0xfc, !PT ;  /* 0x00010000eb0c7812 */ /* 0x000fe200078efcff */
[----:B------:R-:W-:Y:S01]  /*9850*/  IMAD.MOV.U32 R235, RZ, RZ, 0x40000040 ;  /* 0x40000040ffeb7424 */ /* 0x000fe200078e00ff */
        /* <DEDUP_REMOVED lines=9> */
[----:B------:R3:W-:Y:S01]  /*98f0*/  STL [R1+0x10], R6 ;  /* 0x0000100601007387 */ /* 0x0007e20000100800 */
[----:B------:R-:W-:Y:S02]  /*9900*/  VIADD R228, R6, 0x6 ;  /* 0x0000000606e47836 */ /* 0x000fe40000000000 */
[C---:B-1----:R-:W-:Y:S01]  /*9910*/  VIADD R12, R5.reuse, 0xc ;  /* 0x0000000c050c7836 */ /* 0x042fe20000000000 */
[----:B------:R1:W-:Y:S01]  /*9920*/  STL.64 [R1+0x8], R10 ;  /* 0x0000080a01007387 */ /* 0x0003e20000100a00 */
[C---:B------:R-:W-:Y:S02]  /*9930*/  VIADD R12, R5.reuse, 0x18 ;  /* 0x00000018050c7836 */ /* 0x040fe40000000000 */
[C---:B--2---:R-:W-:Y:S01]  /*9940*/  VIADD R7, R5.reuse, 0x4 ;  /* 0x0000000405077836 */ /* 0x044fe20000000000 */
[----:B------:R1:W-:Y:S01]  /*9950*/  STL.64 [R1], R8 ;  /* 0x0000000801007387 */ /* 0x0003e20000100a00 */
[C---:B------:R-:W-:Y:S01]  /*9960*/  VIADD R7, R5.reuse, 0x10 ;  /* 0x0000001005077836 */ /* 0x040fe20000000000 */
[----:B---3--:R-:W-:Y:S01]  /*9970*/  IADD3 R6, -R20, UR4, RZ ;  /* 0x0000000414067c10 */ /* 0x008fe2000fffe1ff */
[----:B------:R-:W-:-:S07]  /*9980*/  VIADD R7, R5, 0x1c ;  /* 0x0000001c05077836 */ /* 0x000fce0000000000 */
.L_x_1733:
[----:B------:R-:W-:-:S05]  /*9990*/  IMAD.U32 R7, RZ, RZ, UR36 ;  /* 0x00000024ff077e24 */ /* 0x000fca000f8e00ff */
[----:B------:R-:W-:-:S04]  /*99a0*/  LOP3.LUT R7, R7, 0x1, RZ, 0xfc, !PT ;  /* 0x0000000107077812 */ /* 0x000fc800078efcff */
[----:B------:R-:W-:-:S13]  /*99b0*/  ISETP.NE.AND P6, PT, R7, 0x3, PT ;  /* 0x000000030700780c */ /* 0x000fda0003fc5270 */
[----:B--2---:R-:W-:Y:S05]  /*99c0*/  @!P6 BRA `(.L_x_1723) ;  /* 0x000000000004e947 */ /* 0x004fea0003800000 */
[----:B------:R-:W-:Y:S01]  /*99d0*/  BPT.TRAP 0x1 ;  /* 0x000000040000795c */ /* 0x000fe20000300000 */
.L_x_1723:
[----:B------:R-:W-:Y:S01]  /*99e0*/  IMAD R7, R0, 0x8, R16 ;  /* 0x0000000800077824 */ /* 0x000fe200078e0210 */
[----:B------:R-:W-:-:S04]  /*99f0*/  SHF.L.U32 R20, R4, 0x1f, RZ ;  /* 0x0000001f04147819 */ /* 0x000fc800000006ff */
[----:B------:R2:W3:Y:S01]  /*9a00*/  SYNCS.PHASECHK.TRANS64.TRYWAIT P0, [R7+URZ+0x30c10], R20 ;  /* 0x030c1014070075a7 */ /* 0x0004e2000800017f */
[----:B------:R-:W-:Y:S05]  /*9a10*/  @!P6 BRA `(.L_x_1724) ;  /* 0x000000000004e947 */ /* 0x000fea0003800000 */
[----:B------:R-:W-:Y:S01]  /*9a20*/  BPT.TRAP 0x1 ;  /* 0x000000040000795c */ /* 0x000fe20000300000 */
.L_x_1724:
[----:B-1----:R-:W-:-:S05]  /*9a30*/  VIADD R8, R16, 0x10000 ;  /* 0x0001000010087836 */ /* 0x002fca0000000000 */
[----:B------:R-:W-:-:S04]  /*9a40*/  SHF.R.U32.HI R8, RZ, 0x4, R8 ;  /* 0x00000004ff087819 */ /* 0x000fc80000011608 */
[----:B------:R-:W-:-:S04]  /*9a50*/  LOP3.LUT R8, R8, 0x3fff, RZ, 0xc0, !PT ;  /* 0x00003fff08087812 */ /* 0x000fc800078ec0ff */
[----:B------:R-:W-:Y:S01]  /*9a60*/  LOP3.LUT R9, R8, 0x10000, RZ, 0xfc, !PT ;  /* 0x0001000008097812 */ /* 0x000fe200078efcff */
[----:B---3--:R-:W-:Y:S06]  /*9a70*/  @P0 BRA `(.L_x_1725) ;  /* 0x0000000000080947 */ /* 0x008fec0003800000 */
[----:B------:R-:W1:Y:S02]  /*9a80*/  SYNCS.PHASECHK.TRANS64.TRYWAIT P0, [R7+URZ+0x30c10], R20 ;  /* 0x030c1014070075a7 */ /* 0x000e64000800017f */
[----:B-1----:R-:W-:Y:S05]  /*9a90*/  @!P0 BRA `(.L_x_1726) ;  /* 0x00000094004c8947 */ /* 0x002fea0003800000 */
.L_x_1725:
        /* <DEDUP_REMOVED lines=26> */
[----:B-----5:R-:W-:Y:S02]  /*9c40*/  IMAD R12, R0, 0x80, R12 ;  /* 0x00000080000c7824 */ /* 0x020fe400078e020c */
[C---:B------:R-:W-:Y:S02]  /*9c50*/  IMAD R223, R3.reuse, 0x2, R10 ;  /* 0x0000000203df7824 */ /* 0x040fe400078e020a */
[----:B------:R-:W-:Y:S02]  /*9c60*/  IMAD R219, R3, 0x2, R12 ;  /* 0x0000000203db7824 */ /* 0x000fe400078e020c */
[----:B------:R-:W-:-:S02]  /*9c70*/  IMAD R17, R223, 0x4, R16 ;  /* 0x00000004df117824 */ /* 0x000fc400078e0210 */
[----:B------:R-:W-:Y:S02]  /*9c80*/  IMAD R18, R0, 0x80, R11 ;  /* 0x0000008000127824 */ /* 0x000fe400078e020b */
[----:B------:R-:W-:Y:S02]  /*9c90*/  IMAD R231, R219, 0x4, R16 ;  /* 0x00000004dbe77824 */ /* 0x000fe400078e0210 */
[----:B------:R-:W-:Y:S02]  /*9ca0*/  IMAD R9, R3, 0x2, R18 ;  /* 0x0000000203097824 */ /* 0x000fe400078e0212 */
[----:B------:R-:W-:Y:S02]  /*9cb0*/  IMAD R223, R223, 0x4, R216 ;  /* 0x00000004dfdf7824 */ /* 0x000fe400078e02d8 */
[----:B------:R-:W-:Y:S02]  /*9cc0*/  IMAD R221, R9, 0x4, R16 ;  /* 0x0000000409dd7824 */ /* 0x000fe400078e0210 */
[----:B------:R-:W-:Y:S01]  /*9cd0*/  IMAD R219, R219, 0x4, R216 ;  /* 0x00000004dbdb7824 */ /* 0x000fe200078e02d8 */
[----:B------:R-:W-:-:S02]  /*9ce0*/  WARPGROUP.DEPBAR.LE gsb0, 0x0 ;  /* 0x00008000000079c5 */ /* 0x000fc40000010000 */
[----:B------:R-:W-:-:S06]  /*9cf0*/  WARPGROUP.ARRIVE ;  /* 0x00000000000079c5 */ /* 0x000fcc0000000000 */
[----:B------:R-:W-:Y:S01]  /*9d00*/  HGMMA.64x128x16.F32.BF16 R88, gdesc[UR8], R88, gsb0 ;  /* 0x01e00000085879f0 */ /* 0x000fe20008001858 */
[----:B------:R-:W-:Y:S01]  /*9d10*/  R2UR UR8, R14 ;  /* 0x000000000e0872ca */ /* 0x000fe200000e0000 */
[----:B------:R-:W-:Y:S01]  /*9d20*/  UMOV UR10, UR4 ;  /* 0x00000004000a7c82 */ /* 0x000fe20008000000 */
[----:B------:R-:W-:Y:S01]  /*9d30*/  R2UR UR9, R15 ;  /* 0x000000000f0972ca */ /* 0x000fe200000e0000 */
[----:B------:R-:W-:Y:S01]  /*9d40*/  UMOV UR11, 0x40000040 ;  /* 0x40000040000b7882 */ /* 0x000fe20000000000 */
[----:B------:R-:W-:Y:S01]  /*9d50*/  R2UR UR4, R236 ;  /* 0x00000000ec0472ca */ /* 0x000fe200000e0000 */
[----:B------:R-:W-:-:S04]  /*9d60*/  IMAD R14, R0, 0x80, R13 ;  /* 0x00000080000e7824 */ /* 0x000fc800078e020d */
[----:B------:R-:W-:-:S04]  /*9d70*/  IMAD R217, R3, 0x2, R14 ;  /* 0x0000000203d97824 */ /* 0x000fc800078e020e */
[C---:B------:R-:W-:Y:S02]  /*9d80*/  IMAD R220, R217.reuse, 0x4, R16 ;  /* 0x00000004d9dc7824 */ /* 0x040fe400078e0210 */
        /* <DEDUP_REMOVED lines=15> */
.L_x_1727:
[----:B------:R1:W1:Y:S01]  /*9e80*/  SYNCS.PHASECHK.TRANS64.TRYWAIT P0, [R7+URZ+0x30c30], R20 ;  /* 0x030c3014070075a7 */ /* 0x000262000800017f */
[----:B------:R-:W-:Y:S05]  /*9e90*/  @!P6 BRA `(.L_x_1728) ;  /* 0x000000000004e947 */ /* 0x000fea0003800000 */
[----:B------:R-:W-:Y:S01]  /*9ea0*/  BPT.TRAP 0x1 ;  /* 0x000000040000795c */ /* 0x000fe20000300000 */
.L_x_1728:
        /* <DEDUP_REMOVED lines=8> */
.L_x_1729:
        /* <DEDUP_REMOVED lines=8> */
[----:B------:R-:W1:Y:S01]  /*9fb0*/  LDC R13, c[0x0][0x74c] ;  /* 0x0001d300ff0d7b82 */ /* 0x000e620000000800 */
[----:B------:R-:W-:Y:S01]  /*9fc0*/  ISETP.GT.AND P2, PT, R230, RZ, PT ;  /* 0x000000ffe600720c */ /* 0x000fe20003f44270 */
[----:B------:R-:W-:Y:S01]  /*9fd0*/  IMAD R9, R0, 0x400, R9 ;  /* 0x0000040000097824 */ /* 0x000fe200078e0209 */
[----:B------:R-:W-:Y:S01]  /*9fe0*/  ISETP.GT.AND P1, PT, R6, RZ, PT ;  /* 0x000000ff0600720c */ /* 0x000fe20003f24270 */
[C---:B------:R-:W-:Y:S01]  /*9ff0*/  VIADD R21, R5.reuse, 0x1c ;  /* 0x0000001c05157836 */ /* 0x040fe20000000000 */
[----:B------:R-:W-:Y:S01]  /*a000*/  ISETP.GT.AND P0, PT, R230, 0x8, PT ;  /* 0x00000008e600780c */ /* 0x000fe20003f04270 */
[----:B------:R-:W-:Y:S01]  /*a010*/  VIADD R14, R5, 0x4 ;  /* 0x00000004050e7836 */ /* 0x000fe20000000000 */
[----:B------:R-:W-:-:S02]  /*a020*/  ISETP.GT.AND P3, PT, R6, 0x8, PT ;  /* 0x000000080600780c */ /* 0x000fc40003f64270 */
[----:B------:R-:W-:Y:S02]  /*a030*/  R2UR UR8, R9 ;  /* 0x00000000090872ca */ /* 0x000fe400000e0000 */
[----:B--2---:R-:W2:Y:S01]  /*a040*/  SHFL.IDX PT, R9, R17, R5, 0x1f ;  /* 0x00001f0511097589 */ /* 0x004ea200000e0000 */
[----:B-1----:R-:W-:Y:S02]  /*a050*/  IADD3 R13, -R13, 0x8, RZ ;  /* 0x000000080d0d7810 */ /* 0x002fe40007ffe1ff */
[----:B-----5:R-:W-:Y:S02]  /*a060*/  R2UR UR4, R10 ;  /* 0x000000000a0472ca */ /* 0x020fe400000e0000 */
[----:B------:R-:W1:Y:S11]  /*a070*/  LDC.64 R10, c[0x0][0x748] ;  /* 0x0001d200ff0a7b82 */ /* 0x000e760000000a00 */
[----:B------:R-:W-:Y:S01]  /*a080*/  HGMMA.64x128x16.F32.BF16 R24, gdesc[UR4], RZ, !UPT, gsb0 ;  /* 0x01e00000041879f0 */ /* 0x000fe2000c0018ff */
[----:B------:R-:W-:Y:S01]  /*a090*/  ULEA UR4, UR43, -UR40, 0x7 ;  /* 0x800000282b047291 */ /* 0x000fe2000f8e383f */
[----:B------:R-:W-:-:S05]  /*a0a0*/  ULDC UR5, c[0x0][0x744] ;  /* 0x0001d10000057ab9 */ /* 0x000fca0000000800 */
[----:B------:R-:W-:Y:S01]  /*a0b0*/  LEA R12, R3, UR4, 0x1 ;  /* 0x00000004030c7c11 */ /* 0x000fe2000f8e08ff */
[----:B------:R-:W-:-:S04]  /*a0c0*/  UIADD3 UR4, UR6, 0x2, URZ ;  /* 0x0000000206047890 */ /* 0x000fc8000fffe03f */
[----:B------:R-:W-:-:S03]  /*a0d0*/  IMAD.IADD R12, R6, 0x1, R12 ;  /* 0x00000001060c7824 */ /* 0x000fc600078e020c */
[----:B------:R-:W-:Y:S01]  /*a0e0*/  UMOV UR14, UR4 ;  /* 0x00000004000e7c82 */ /* 0x000fe20008000000 */
[----:B------:R-:W-:Y:S01]  /*a0f0*/  UIADD3 UR4, UR6, 0x4, URZ ;  /* 0x0000000406047890 */ /* 0x000fe2000fffe03f */
[C-C-:B-1----:R-:W-:Y:S01]  /*a100*/  IMAD.IADD R225, R10.reuse, 0x1, -R12.reuse ;  /* 0x000000010ae17824 */ /* 0x142fe200078e0a0c */
[----:B------:R-:W-:Y:S01]  /*a110*/  IADD3 R224, RZ, -R12, -R11 ;  /* 0x8000000cffe07210 */ /* 0x000fe20007ffe80b */
[--C-:B------:R-:W-:Y:S01]  /*a120*/  IMAD.IADD R222, R13, 0x1, -R12.reuse ;  /* 0x000000010dde7824 */ /* 0x100fe200078e0a0c */
[----:B------:R-:W-:Y:S01]  /*a130*/  IADD3 R218, R10, 0x8, -R12 ;  /* 0x000000080ada7810 */ /* 0x000fe20007ffe80c */
[----:B------:R-:W-:Y:S01]  /*a140*/  VIADD R13, R5, 0xc ;  /* 0x0000000c050d7836 */ /* 0x000fe20000000000 */
[----:B------:R-:W-:Y:S01]  /*a150*/  SEL R225, R225, 0x80, !P2 ;  /* 0x00000080e1e17807 */ /* 0x000fe20005000000 */
[----:B------:R-:W-:Y:S01]  /*a160*/  UIADD3 UR6, UR6, 0x6, URZ ;  /* 0x0000000606067890 */ /* 0x000fe2000fffe03f */
[----:B------:R-:W-:Y:S01]  /*a170*/  SEL R224, R224, 0x80, P1 ;  /* 0x00000080e0e07807 */ /* 0x000fe20000800000 */
[----:B------:R-:W-:Y:S01]  /*a180*/  SHFL.IDX PT, R11, R17, R14, 0x1f ;  /* 0x00001f0e110b7589 */ /* 0x000fe200000e0000 */
[----:B------:R-:W-:-:S02]  /*a190*/  SEL R218, R218, 0x80, !P0 ;  /* 0x00000080dada7807 */ /* 0x000fc40004000000 */
[----:B------:R-:W-:Y:S01]  /*a1a0*/  ISETP.GE.AND P1, PT, R225, RZ, PT ;  /* 0x000000ffe100720c */ /* 0x000fe20003f26270 */
[----:B------:R1:W5:Y:S01]  /*a1b0*/  SHFL.IDX PT, R10, R17, R13, 0x1f ;  /* 0x00001f0d110a7589 */ /* 0x00036200000e0000 */
[----:B------:R-:W-:Y:S02]  /*a1c0*/  SEL R222, R222, 0x80, P3 ;  /* 0x00000080dede7807 */ /* 0x000fe40001800000 */
[----:B------:R-:W-:Y:S02]  /*a1d0*/  ISETP.GE.AND P0, PT, R218, 0x1, PT ;  /* 0x00000001da00780c */ /* 0x000fe40003f06270 */
[----:B------:R-:W-:Y:S02]  /*a1e0*/  ISETP.GT.OR P1, PT, R224, RZ, !P1 ;  /* 0x000000ffe000720c */ /* 0x000fe40004f24670 */
[----:B------:R-:W-:Y:S02]  /*a1f0*/  ISETP.GT.OR P0, PT, R222, 0x1, !P0 ;  /* 0x00000001de00780c */ /* 0x000fe40004704670 */
[----:B------:R-:W-:Y:S01]  /*a200*/  FSEL R88, R88, -INF , !P1 ;  /* 0xff80000058587808 */ /* 0x000fe20004800000 */
[----:B-1----:R-:W-:Y:S01]  /*a210*/  VIADD R13, R5, 0x10 ;  /* 0x00000010050d7836 */ /* 0x002fe20000000000 */
[----:B------:R-:W-:-:S02]  /*a220*/  ISETP.GE.AND P1, PT, R225, 0x8, PT ;  /* 0x00000008e100780c */ /* 0x000fc40003f26270 */
[----:B------:R-:W-:Y:S01]  /*a230*/  FSEL R91, R91, -INF , !P0 ;  /* 0xff8000005b5b7808 */ /* 0x000fe20004000000 */
[----:B--2---:R-:W-:Y:S01]  /*a240*/  FFMA.FTZ R88, R88, UR5, -R9 ;  /* 0x0000000558587c23 */ /* 0x004fe20008010809 */
[----:B------:R-:W-:Y:S01]  /*a250*/  ISETP.GE.AND P0, PT, R218, 0x9, PT ;  /* 0x00000009da00780c */ /* 0x000fe20003f06270 */
[----:B------:R-:W1:Y:S01]  /*a260*/  SHFL.IDX PT, R18, R17, R13, 0x1f ;  /* 0x00001f0d11127589 */ /* 0x000e6200000e0000 */
[----:B------:R-:W-:Y:S01]  /*a270*/  ISETP.GT.OR P1, PT, R224, 0x8, !P1 ;  /* 0x00000008e000780c */ /* 0x000fe20004f24670 */
[----:B------:R2:W-:Y:S01]  /*a280*/  MUFU.EX2 R227, R88 ;  /* 0x0000005800e37308 */ /* 0x0005e20000000800 */
[----:B------:R-:W-:Y:S02]  /*a290*/  ISETP.GE.AND P3, PT, R218, RZ, PT ;  /* 0x000000ffda00720c */ /* 0x000fe40003f66270 */
[----:B------:R-:W-:Y:S02]  /*a2a0*/  ISETP.GT.OR P0, PT, R222, 0x9, !P0 ;  /* 0x00000009de00780c */ /* 0x000fe40004704670 */
[----:B------:R-:W-:-:S02]  /*a2b0*/  FSEL R92, R92, -INF , !P1 ;  /* 0xff8000005c5c7808 */ /* 0x000fc40004800000 */
[----:B------:R-:W-:Y:S02]  /*a2c0*/  ISETP.GE.AND P2, PT, R225, 0x1, PT ;  /* 0x00000001e100780c */ /* 0x000fe40003f46270 */
[----:B------:R-:W-:Y:S01]  /*a2d0*/  ISETP.GT.OR P3, PT, R222, RZ, !P3 ;  /* 0x000000ffde00720c */ /* 0x000fe20005f64670 */
[----:B--2---:R-:W-:Y:S01]  /*a2e0*/  SHFL.IDX PT, R88, R17, R21, 0x1f ;  /* 0x00001f1511587589 */ /* 0x004fe200000e0000 */
[----:B------:R-:W-:Y:S02]  /*a2f0*/  ISETP.GE.AND P1, PT, R218, 0x10, PT ;  /* 0x00000010da00780c */ /* 0x000fe40003f26270 */
[----:B------:R-:W-:Y:S02]  /*a300*/  FSEL R95, R95, -INF , !P0 ;  /* 0xff8000005f5f7808 */ /* 0x000fe40004000000 */
[----:B------:R-:W-:Y:S02]  /*a310*/  ISETP.GT.OR P2, PT, R224, 0x1, !P2 ;  /* 0x00000001e000780c */ /* 0x000fe40005744670 */
[----:B------:R-:W-:Y:S01]  /*a320*/  FSEL R90, R90, -INF , !P3 ;  /* 0xff8000005a5a7808 */ /* 0x000fe20005800000 */
[----:B-----5:R-:W-:Y:S01]  /*a330*/  FFMA.FTZ R14, R95, UR5, -R10 ;  /* 0x000000055f0e7c23 */ /* 0x020fe2000801080a */
[----:B------:R-:W-:-:S02]  /*a340*/  ISETP.GE.AND P0, PT, R225, 0x10, PT ;  /* 0x00000010e100780c */ /* 0x000fc40003f06270 */
[----:B------:R-:W-:Y:S01]  /*a350*/  ISETP.GT.OR P1, PT, R222, 0x10, !P1 ;  /* 0x00000010de00780c */ /* 0x000fe20004f24670 */
[----:B------:R-:W-:Y:S01]  /*a360*/  FFMA.FTZ R9, R90, UR5, -R9 ;  /* 0x000000055a097c23 */ /* 0x000fe20008010809 */
[----:B------:R-:W-:Y:S01]  /*a370*/  ISETP.GE.AND P3, PT, R218, 0x8, PT ;  /* 0x00000008da00780c */ /* 0x000fe20003f66270 */
[----:B------:R-:W-:Y:S01]  /*a380*/  VIADD R90, R5, 0x8 ;  /* 0x00000008055a7836 */ /* 0x000fe20000000000 */
[----:B------:R-:W-:Y:S01]  /*a390*/  FSEL R226, R89, -INF , !P2 ;  /* 0xff80000059e27808 */ /* 0x000fe20005000000 */
[----:B------:R-:W-:Y:S01]  /*a3a0*/  MUFU.EX2 R14, R14 ;  /* 0x0000000e000e7308 */ /* 0x000fe20000000800 */
[----:B------:R-:W-:Y:S01]  /*a3b0*/  ISETP.GT.OR P0, PT, R224, 0x10, !P0 ;  /* 0x00000010e000780c */ /* 0x000fe20004704670 */
[----:B---3--:R-:W-:Y:S01]  /*a3c0*/  SHFL.IDX PT, R89, R231, R5, 0x1f ;  /* 0x00001f05e7597589 */ /* 0x008fe200000e0000 */
[----:B------:R-:W-:Y:S01]  /*a3d0*/  FSEL R98, R98, -INF , !P1 ;  /* 0xff80000062627808 */ /* 0x000fe20004800000 */
[--C-:B------:R-:W-:Y:S01]  /*a3e0*/  FFMA.FTZ R226, R226, UR5, -R11.reuse ;  /* 0x00000005e2e27c23 */ /* 0x100fe2000801080b */
[----:B------:R-:W-:Y:S01]  /*a3f0*/  ISETP.GE.AND P2, PT, R225, 0x9, PT ;  /* 0x00000009e100780c */ /* 0x000fe20003f46270 */
[----:B------:R-:W2:Y:S01]  /*a400*/  SHFL.IDX PT, R12, R17, R90, 0x1f ;  /* 0x00001f5a110c7589 */ /* 0x000ea200000e0000 */
[----:B------:R-:W-:Y:S01]  /*a410*/  ISETP.GT.OR P3, PT, R222, 0x8, !P3 ;  /* 0x00000008de00780c */ /* 0x000fe20005f64670 */
[----:B------:R-:W-:Y:S01]  /*a420*/  FFMA.FTZ R11, R91, UR5, -R11 ;  /* 0x000000055b0b7c23 */ /* 0x000fe2000801080b */
[----:B------:R-:W-:Y:S01]  /*a430*/  ISETP.GE.AND P1, PT, R218, 0x11, PT ;  /* 0x00000011da00780c */ /* 0x000fe20003f26270 */
[----:B------:R-:W3:Y:S01]  /*a440*/  MUFU.EX2 R9, R9 ;  /* 0x0000000900097308 */ /* 0x000ee20000000800 */
[----:B------:R-:W-:Y:S01]  /*a450*/  FSEL R15, R96, -INF , !P0 ;  /* 0xff800000600f7808 */ /* 0x000fe20004000000 */
[----:B------:R-:W-:Y:S01]  /*a460*/  VIADD R96, R5, 0x14 ;  /* 0x0000001405607836 */ /* 0x000fe20000000000 */
[----:B------:R-:W-:-:S02]  /*a470*/  ISETP.GT.OR P2, PT, R224, 0x9, !P2 ;  /* 0x00000009e000780c */ /* 0x000fc40005744670 */
[----:B------:R-:W-:Y:S01]  /*a480*/  FSEL R94, R94, -INF , !P3 ;  /* 0xff8000005e5e7808 */ /* 0x000fe20005800000 */
[--C-:B-1----:R-:W-:Y:S01]  /*a490*/  FFMA.FTZ R15, R15, UR5, -R18.reuse ;  /* 0x000000050f0f7c23 */ /* 0x102fe20008010812 */
[----:B------:R-:W-:Y:S01]  /*a4a0*/  ISETP.GE.AND P0, PT, R225, 0x11, PT ;  /* 0x00000011e100780c */ /* 0x000fe20003f06270 */
[----:B------:R-:W-:Y:S01]  /*a4b0*/  FFMA.FTZ R18, R98, UR5, -R18 ;  /* 0x0000000562127c23 */ /* 0x000fe20008010812 */
[----:B------:R-:W-:Y:S01]  /*a4c0*/  ISETP.GT.OR P1, PT, R222, 0x11, !P1 ;  /* 0x00000011de00780c */ /* 0x000fe20004f24670 */
[----:B------:R-:W-:Y:S01]  /*a4d0*/  VIADD R98, R5, 0x18 ;  /* 0x0000001805627836 */ /* 0x000fe20000000000 */
[----:B------:R-:W-:Y:S01]  /*a4e0*/  ISETP.GE.AND P3, PT, R218, 0x18, PT ;  /* 0x00000018da00780c */ /* 0x000fe20003f66270 */
[----:B------:R-:W1:Y:S01]  /*a4f0*/  SHFL.IDX PT, R19, R17, R96, 0x1f ;  /* 0x00001f6011137589 */ /* 0x000e6200000e0000 */
[----:B------:R-:W-:Y:S01]  /*a500*/  FSEL R93, R93, -INF , !P2 ;  /* 0xff8000005d5d7808 */ /* 0x000fe20005000000 */
[----:B------:R-:W-:Y:S01]  /*a510*/  MUFU.EX2 R11, R11 ;  /* 0x0000000b000b7308 */ /* 0x000fe20000000800 */
[----:B------:R-:W-:Y:S01]  /*a520*/  ISETP.GT.OR P0, PT, R224, 0x11, !P0 ;  /* 0x00000011e000780c */ /* 0x000fe20004704670 */
[----:B------:R1:W5:Y:S01]  /*a530*/  SHFL.IDX PT, R20, R17, R98, 0x1f ;  /* 0x00001f6211147589 */ /* 0x00036200000e0000 */
[----:B------:R-:W-:Y:S01]  /*a540*/  FSEL R99, R99, -INF , !P1 ;  /* 0xff80000063637808 */ /* 0x000fe20004800000 */
[----:B------:R-:W-:Y:S01]  /*a550*/  FFMA.FTZ R13, R93, UR5, -R10 ;  /* 0x000000055d0d7c23 */ /* 0x000fe2000801080a */
[----:B------:R-:W-:Y:S01]  /*a560*/  ISETP.GE.AND P2, PT, R225, 0x18, PT ;  /* 0x00000018e100780c */ /* 0x000fe20003f46270 */
[----:B------:R-:W-:Y:S01]  /*a570*/  SHFL.IDX PT, R93, R231, R90, 0x1f ;  /* 0x00001f5ae75d7589 */ /* 0x000fe200000e0000 */
[----:B------:R-:W-:Y:S01]  /*a580*/  ISETP.GT.OR P1, PT, R222, 0x18, !P3 ;  /* 0x00000018de00780c */ /* 0x000fe20005f24670 */
[--C-:B--2---:R-:W-:Y:S01]  /*a590*/  FFMA.FTZ R92, R92, UR5, -R12.reuse ;  /* 0x000000055c5c7c23 */ /* 0x104fe2000801080c */
[----:B------:R-:W-:Y:S01]  /*a5a0*/  FSEL R97, R97, -INF , !P0 ;  /* 0xff80000061617808 */ /* 0x000fe20004000000 */
[----:B------:R-:W-:Y:S01]  /*a5b0*/  FFMA.FTZ R12, R94, UR5, -R12 ;  /* 0x000000055e0c7c23 */ /* 0x000fe2000801080c */
[----:B------:R-:W-:Y:S01]  /*a5c0*/  ISETP.GT.OR P0, PT, R224, 0x18, !P2 ;  /* 0x00000018e000780c */ /* 0x000fe20005704670 */
[----:B------:R-:W-:Y:S01]  /*a5d0*/  VIADD R94, R5, 0xc ;  /* 0x0000000c055e7836 */ /* 0x000fe20000000000 */
[----:B------:R-:W-:Y:S01]  /*a5e0*/  FSEL R102, R102, -INF , !P1 ;  /* 0xff80000066667808 */ /* 0x000fe20004800000 */
[----:B------:R2:W-:Y:S01]  /*a5f0*/  MUFU.EX2 R10, R92 ;  /* 0x0000005c000a7308 */ /* 0x0005e20000000800 */
[----:B------:R-:W-:-:S02]  /*a600*/  ISETP.GE.AND P1, PT, R225, 0x20, PT ;  /* 0x00000020e100780c */ /* 0x000fc40003f26270 */
[----:B------:R-:W-:Y:S01]  /*a610*/  FSEL R21, R100, -INF , !P0 ;  /* 0xff80000064157808 */ /* 0x000fe20004000000 */
[----:B------:R4:W-:Y:S01]  /*a620*/  SHFL.IDX PT, R95, R231, R94, 0x1f ;  /* 0x00001f5ee75f7589 */ /* 0x0009e200000e0000 */
[----:B------:R-:W-:Y:S02]  /*a630*/  ISETP.GE.AND P0, PT, R225, 0x19, PT ;  /* 0x00000019e100780c */ /* 0x000fe40003f06270 */
[C---:B------:R-:W-:Y:S01]  /*a640*/  ISETP.GT.OR P1, PT, R224.reuse, 0x20, !P1 ;  /* 0x00000020e000780c */ /* 0x040fe20004f24670 */
[--C-:B-1----:R-:W-:Y:S01]  /*a650*/  FFMA.FTZ R17, R97, UR5, -R19.reuse ;  /* 0x0000000561117c23 */ /* 0x102fe20008010813 */
[----:B------:R-:W-:Y:S01]  /*a660*/  ISETP.GT.OR P0, PT, R224, 0x19, !P0 ;  /* 0x00000019e000780c */ /* 0x000fe20004704670 */
[----:B------:R-:W-:Y:S01]  /*a670*/  FFMA.FTZ R19, R99, UR5, -R19 ;  /* 0x0000000563137c23 */ /* 0x000fe20008010813 */
[----:B------:R-:W-:Y:S01]  /*a680*/  FSEL R23, R104, -INF , !P1 ;  /* 0xff80000068177808 */ /* 0x000fe20004800000 */
[--C-:B-----5:R-:W-:Y:S01]  /*a690*/  FFMA.FTZ R21, R21, UR5, -R20.reuse ;  /* 0x0000000515157c23 */ /* 0x120fe20008010814 */
[C---:B------:R-:W-:Y:S01]  /*a6a0*/  ISETP.GE.AND P3, PT, R218.reuse, 0x20, PT ;  /* 0x00000020da00780c */ /* 0x040fe20003f66270 */
[----:B----4-:R-:W-:Y:S01]  /*a6b0*/  VIADD R94, R5, 0x10 ;  /* 0x00000010055e7836 */ /* 0x010fe20000000000 */
[----:B------:R-:W-:Y:S01]  /*a6c0*/  ISETP.GE.AND P1, PT, R218, 0x21, PT ;  /* 0x00000021da00780c */ /* 0x000fe20003f26270 */
[----:B------:R-:W-:Y:S01]  /*a6d0*/  FFMA.FTZ R20, R102, UR5, -R20 ;  /* 0x0000000566147c23 */ /* 0x000fe20008010814 */
[----:B------:R-:W-:Y:S01]  /*a6e0*/  FSEL R22, R101, -INF , !P0 ;  /* 0xff80000065167808 */ /* 0x000fe20004000000 */
[----:B------:R-:W-:Y:S01]  /*a6f0*/  VIADD R102, R5, 0x4 ;  /* 0x0000000405667836 */ /* 0x000fe20000000000 */
[C---:B------:R-:W-:Y:S01]  /*a700*/  ISETP.GT.OR P0, PT, R222.reuse, 0x20, !P3 ;  /* 0x00000020de00780c */ /* 0x040fe20005f04670 */
[----:B------:R-:W-:Y:S01]  /*a710*/  SHFL.IDX PT, R101, R231, R98, 0x1f ;  /* 0x00001f62e7657589 */ /* 0x000fe200000e0000 */
[----:B------:R-:W-:Y:S01]  /*a720*/  ISETP.GT.OR P1, PT, R222, 0x21, !P1 ;  /* 0x00000021de00780c */ /* 0x000fe20004f24670 */
[----:B------:R-:W-:Y:S01]  /*a730*/  FFMA.FTZ R22, R22, UR5, -R88 ;  /* 0x0000000516167c23 */ /* 0x000fe20008010858 */
[----:B------:R-:W-:-:S02]  /*a740*/  WARPGROUP.DEPBAR.LE gsb0, 0x0 ;  /* 0x00008000000079c5 */ /* 0x000fc40000010000 */
[----:B------:R-:W-:Y:S01]  /*a750*/  WARPGROUP.ARRIVE ;  /* 0x00000000000079c5 */ /* 0x000fe20000000000 */
[----:B------:R-:W-:Y:S01]  /*a760*/  ISETP.GE.AND P3, PT, R218, 0x28, PT ;  /* 0x00000028da00780c */ /* 0x000fe20003f66270 */
[----:B------:R-:W-:Y:S01]  /*a770*/  SHFL.IDX PT, R97, R231, R94, 0x1f ;  /* 0x00001f5ee7617589 */ /* 0x000fe200000e0000 */
[----:B------:R-:W-:Y:S01]  /*a780*/  FSEL R107, R107, -INF , !P1 ;  /* 0xff8000006b6b7808 */ /* 0x000fe20004800000 */
[----:B------:R-:W-:Y:S01]  /*a790*/  FFMA.FTZ R23, R23, UR5, -R89 ;  /* 0x0000000517177c23 */ /* 0x000fe20008010859 */
[----:B------:R-:W-:Y:S01]  /*a7a0*/  ISETP.GT.OR P1, PT, R222, 0x28, !P3 ;  /* 0x00000028de00780c */ /* 0x000fe20005f24670 */
[----:B------:R-:W-:Y:S01]  /*a7b0*/  HGMMA.64x128x16.F32.BF16 R24, gdesc[UR12], R24, gsb0 ;  /* 0x01e000000c1879f0 */ /* 0x000fe20008001818 */
[----:B------:R-:W-:Y:S01]  /*a7c0*/  R2UR UR12, R232 ;  /* 0x00000000e80c72ca */ /* 0x000fe200000e0000 */
[----:B------:R-:W-:Y:S01]  /*a7d0*/  UMOV UR14, UR4 ;  /* 0x00000004000e7c82 */ /* 0x000fe20008000000 */
[----:B------:R-:W-:Y:S01]  /*a7e0*/  R2UR UR13, R233 ;  /* 0x00000000e90d72ca */ /* 0x000fe200000e0000 */
[----:B------:R-:W-:Y:S01]  /*a7f0*/  UMOV UR15, 0x40000040 ;  /* 0x40000040000f7882 */ /* 0x000fe20000000000 */
[----:B------:R-:W-:Y:S01]  /*a800*/  FSEL R110, R110, -INF , !P1 ;  /* 0xff8000006e6e7808 */ /* 0x000fe20004800000 */
[----:B------:R-:W1:Y:S01]  /*a810*/  SHFL.IDX PT, R91, R231, R102, 0x1f ;  /* 0x00001f66e75b7589 */ /* 0x000e6200000e0000 */
[C---:B------:R-:W-:Y:S01]  /*a820*/  ISETP.GE.AND P1, PT, R218.reuse, 0x29, PT ;  /* 0x00000029da00780c */ /* 0x040fe20003f26270 */
[----:B------:R-:W4:Y:S01]  /*a830*/  MUFU.EX2 R12, R12 ;  /* 0x0000000c000c7308 */ /* 0x000f220000000800 */
[----:B------:R-:W-:Y:S01]  /*a840*/  ISETP.GE.AND P2, PT, R218, 0x19, PT ;  /* 0x00000019da00780c */ /* 0x000fe20003f46270 */
[----:B------:R-:W5:Y:S01]  /*a850*/  SHFL.IDX PT, R99, R231, R96, 0x1f ;  /* 0x00001f60e7637589 */ /* 0x000f6200000e0000 */
[----:B------:R-:W-:-:S02]  /*a860*/  ISETP.GT.OR P1, PT, R222, 0x29, !P1 ;  /* 0x00000029de00780c */ /* 0x000fc40004f24670 */
[----:B------:R-:W-:Y:S01]  /*a870*/  FSEL R106, R106, -INF , !P0 ;  /* 0xff8000006a6a7808 */ /* 0x000fe20004000000 */
[----:B------:R-:W-:Y:S01]  /*a880*/  SHFL.IDX PT, R104, R220, R5, 0x1f ;  /* 0x00001f05dc687589 */ /* 0x000fe200000e0000 */
[----:B------:R-:W-:Y:S01]  /*a890*/  ISETP.GT.OR P2, PT, R222, 0x19, !P2 ;  /* 0x00000019de00780c */ /* 0x000fe20005744670 */
[----:B------:R-:W4:Y:S01]  /*a8a0*/  MUFU.EX2 R20, R20 ;  /* 0x0000001400147308 */ /* 0x000f220000000800 */
[----:B------:R-:W-:Y:S01]  /*a8b0*/  ISETP.GE.AND P0, PT, R225, 0x21, PT ;  /* 0x00000021e100780c */ /* 0x000fe20003f06270 */
[----:B------:R-:W-:Y:S01]  /*a8c0*/  FFMA.FTZ R89, R106, UR5, -R89 ;  /* 0x000000056a597c23 */ /* 0x000fe20008010859 */
[----:B------:R-:W-:Y:S02]  /*a8d0*/  FSEL R111, R111, -INF , !P1 ;  /* 0xff8000006f6f7808 */ /* 0x000fe40004800000 */
[----:B------:R-:W-:Y:S02]  /*a8e0*/  ISETP.GE.AND P1, PT, R218, 0x30, PT ;  /* 0x00000030da00780c */ /* 0x000fe40003f26270 */
[----:B------:R-:W-:Y:S01]  /*a8f0*/  FSEL R103, R103, -INF , !P2 ;  /* 0xff80000067677808 */ /* 0x000fe20005000000 */
[----:B------:R-:W-:Y:S01]  /*a900*/  MUFU.EX2 R21, R21 ;  /* 0x0000001500157308 */ /* 0x000fe20000000800 */
[----:B------:R-:W-:-:S02]  /*a910*/  ISETP.GT.OR P0, PT, R224, 0x21, !P0 ;  /* 0x00000021e000780c */ /* 0x000fc40004704670 */
[----:B------:R-:W-:Y:S01]  /*a920*/  ISETP.GE.AND P2, PT, R225, 0x28, PT ;  /* 0x00000028e100780c */ /* 0x000fe20003f46270 */
[----:B------:R-:W-:Y:S01]  /*a930*/  FFMA.FTZ R88, R103, UR5, -R88 ;  /* 0x0000000567587c23 */ /* 0x000fe20008010858 */
[----:B------:R-:W-:Y:S01]  /*a940*/  ISETP.GT.OR P1, PT, R222, 0x30, !P1 ;  /* 0x00000030de00780c */ /* 0x000fe20004f24670 */
[----:B------:R-:W-:Y:S01]  /*a950*/  VIADD R103, R5, 0x1c ;  /* 0x0000001c05677836 */ /* 0x000fe20000000000 */
[----:B------:R-:W-:Y:S01]  /*a960*/  FSEL R90, R105, -INF , !P0 ;  /* 0xff800000695a7808 */ /* 0x000fe20004000000 */
[----:B------:R-:W-:Y:S01]  /*a970*/  MUFU.EX2 R22, R22 ;  /* 0x0000001600167308 */ /* 0x000fe20000000800 */
[----:B------:R-:W-:Y:S02]  /*a980*/  ISETP.GT.OR P0, PT, R224, 0x28, !P2 ;  /* 0x00000028e000780c */ /* 0x000fe40005704670 */
[----:B------:R-:W-:Y:S01]  /*a990*/  FSEL R114, R114, -INF , !P1 ;  /* 0xff80000072727808 */ /* 0x000fe20004800000 */
[----:B------:R-:W-:Y:S01]  /*a9a0*/  SHFL.IDX PT, R231, R231, R103, 0x1f ;  /* 0x00001f67e7e77589 */ /* 0x000fe200000e0000 */
[C---:B------:R-:W-:Y:S01]  /*a9b0*/  ISETP.GE.AND P1, PT, R225.reuse, 0x31, PT ;  /* 0x00000031e100780c */ /* 0x040fe20003f26270 */
[--C-:B-1----:R-:W-:Y:S01]  /*a9c0*/  FFMA.FTZ R90, R90, UR5, -R91.reuse ;  /* 0x000000055a5a7c23 */ /* 0x102fe2000801085b */
[----:B--2---:R-:W-:Y:S01]  /*a9d0*/  FSEL R92, R108, -INF , !P0 ;  /* 0xff8000006c5c7808 */ /* 0x004fe20004000000 */
[----:B------:R-:W1:Y:S01]  /*a9e0*/  SHFL.IDX PT, R103, R220, R102, 0x1f ;  /* 0x00001f66dc677589 */ /* 0x000e6200000e0000 */
[----:B------:R-:W-:Y:S01]  /*a9f0*/  ISETP.GE.AND P0, PT, R225, 0x29, PT ;  /* 0x00000029e100780c */ /* 0x000fe20003f06270 */
[----:B------:R-:W-:Y:S01]  /*aa00*/  FFMA.FTZ R91, R107, UR5, -R91 ;  /* 0x000000056b5b7c23 */ /* 0x000fe2000801085b */
[----:B------:R-:W-:Y:S01]  /*aa10*/  ISETP.GT.OR P1, PT, R224, 0x31, !P1 ;  /* 0x00000031e000780c */ /* 0x000fe20004f24670 */
[--C-:B------:R-:W-:Y:S01]  /*aa20*/  FFMA.FTZ R92, R92, UR5, -R93.reuse ;  /* 0x000000055c5c7c23 */ /* 0x100fe2000801085d */
[----:B------:R-:W-:Y:S01]  /*aa30*/  ISETP.GT.OR P0, PT, R224, 0x29, !P0 ;  /* 0x00000029e000780c */ /* 0x000fe20004704670 */
[----:B------:R-:W-:Y:S01]  /*aa40*/  FFMA.FTZ R93, R110, UR5, -R93 ;  /* 0x000000056e5d7c23 */ /* 0x000fe2000801085d */
[----:B------:R-:W-:Y:S01]  /*aa50*/  ISETP.GE.AND P2, PT, R225, 0x38, PT ;  /* 0x00000038e100780c */ /* 0x000fe20003f46270 */
[----:B------:R-:W2:Y:S01]  /*aa60*/  MUFU.EX2 R88, R88 ;  /* 0x0000005800587308 */ /* 0x000ea20000000800 */
[----:B------:R-:W-:-:S02]  /*aa70*/  FSEL R98, R113, -INF , !P1 ;  /* 0xff80000071627808 */ /* 0x000fc40004800000 */
[----:B------:R-:W-:Y:S02]  /*aa80*/  ISETP.GE.AND P3, PT, R218, 0x31, PT ;  /* 0x00000031da00780c */ /* 0x000fe40003f66270 */
[----:B------:R-:W-:Y:S01]  /*aa90*/  ISETP.GE.AND P1, PT, R225, 0x41, PT ;  /* 0x00000041e100780c */ /* 0x000fe20003f26270 */
[----:B-----5:R-:W-:Y:S01]  /*aaa0*/  FFMA.FTZ R98, R98, UR5, -R99 ;  /* 0x0000000562627c23 */ /* 0x020fe20008010863 */
[----:B------:R-:W-:Y:S01]  /*aab0*/  FSEL R94, R109, -INF , !P0 ;  /* 0xff8000006d5e7808 */ /* 0x000fe20004000000 */
[----:B------:R-:W-:Y:S01]  /*aac0*/  VIADD R109, R5, 0xc ;  /* 0x0000000c056d7836 */ /* 0x000fe20000000000 */
[----:B------:R-:W-:Y:S01]  /*aad0*/  ISETP.GT.OR P2, PT, R224, 0x38, !P2 ;  /* 0x00000038e000780c */ /* 0x000fe20005744670 */
[----:B------:R-:W-:Y:S01]  /*aae0*/  MUFU.EX2 R226, R226 ;  /* 0x000000e200e27308 */ /* 0x000fe20000000800 */
[----:B------:R-:W-:Y:S01]  /*aaf0*/  ISETP.GE.AND P0, PT, R225, 0x30, PT ;  /* 0x00000030e100780c */ /* 0x000fe20003f06270 */
[--C-:B------:R-:W-:Y:S01]  /*ab00*/  FFMA.FTZ R94, R94, UR5, -R95.reuse ;  /* 0x000000055e5e7c23 */ /* 0x100fe2000801085f */
[----:B------:R-:W-:Y:S01]  /*ab10*/  ISETP.GT.OR P3, PT, R222, 0x31, !P3 ;  /* 0x00000031de00780c */ /* 0x000fe20005f64670 */
[----:B------:R-:W-:Y:S01]  /*ab20*/  FFMA.FTZ R95, R111, UR5, -R95 ;  /* 0x000000056f5f7c23 */ /* 0x000fe2000801085f */
[----:B------:R-:W-:Y:S01]  /*ab30*/  ISETP.GT.OR P1, PT, R224, 0x41, !P1 ;  /* 0x00000041e000780c */ /* 0x000fe20004f24670 */
[----:B------:R5:W3:Y:S01]  /*ab40*/  SHFL.IDX PT, R111, R220, R109, 0x1f ;  /* 0x00001f6ddc6f7589 */ /* 0x000ae200000e0000 */
[----:B------:R-:W-:Y:S01]  /*ab50*/  FSEL R100, R116, -INF , !P2 ;  /* 0xff80000074647808 */ /* 0x000fe20005000000 */
[----:B------:R-:W-:Y:S01]  /*ab60*/  MUFU.EX2 R13, R13 ;  /* 0x0000000d000d7308 */ /* 0x000fe20000000800 */
[----:B------:R-:W-:-:S02]  /*ab70*/  ISETP.GT.OR P0, PT, R224, 0x30, !P0 ;  /* 0x00000030e000780c */ /* 0x000fc40004704670 */
[----:B------:R-:W-:Y:S01]  /*ab80*/  FSEL R115, R115, -INF , !P3 ;  /* 0xff80000073737808 */ /* 0x000fe20005800000 */
[----:B------:R-:W-:Y:S01]  /*ab90*/  FFMA.FTZ R100, R100, UR5, -R101 ;  /* 0x0000000564647c23 */ /* 0x000fe20008010865 */
[----:B------:R-:W-:Y:S02]  /*aba0*/  ISETP.GE.AND P2, PT, R225, 0x48, PT ;  /* 0x00000048e100780c */ /* 0x000fe40003f46270 */
[----:B------:R-:W-:Y:S01]  /*abb0*/  FSEL R121, R121, -INF , !P1 ;  /* 0xff80000079797808 */ /* 0x000fe20004800000 */
[----:B-----5:R-:W-:Y:S01]  /*abc0*/  VIADD R109, R5, 0x10 ;  /* 0x00000010056d7836 */ /* 0x020fe20000000000 */
[----:B------:R-:W-:Y:S01]  /*abd0*/  ISETP.GE.AND P3, PT, R225, 0x49, PT ;  /* 0x00000049e100780c */ /* 0x000fe20003f66270 */
[----:B------:R-:W-:Y:S01]  /*abe0*/  FFMA.FTZ R99, R115, UR5, -R99 ;  /* 0x0000000573637c23 */ /* 0x000fe20008010863 */
[----:B------:R-:W-:Y:S01]  /*abf0*/  ISETP.GE.AND P1, PT, R225, 0x59, PT ;  /* 0x00000059e100780c */ /* 0x000fe20003f26270 */
[----:B-1----:R-:W-:Y:S01]  /*ac00*/  FFMA.FTZ R106, R121, UR5, -R103 ;  /* 0x00000005796a7c23 */ /* 0x002fe20008010867 */
[----:B------:R-:W-:Y:S01]  /*ac10*/  FSEL R96, R112, -INF , !P0 ;  /* 0xff80000070607808 */ /* 0x000fe20004000000 */
[----:B------:R-:W-:Y:S01]  /*ac20*/  VIADD R112, R5, 0x8 ;  /* 0x0000000805707836 */ /* 0x000fe20000000000 */
[C---:B------:R-:W-:Y:S01]  /*ac30*/  ISETP.GT.OR P2, PT, R224.reuse, 0x48, !P2 ;  /* 0x00000048e000780c */ /* 0x040fe20005744670 */
[----:B------:R3:W-:Y:S01]  /*ac40*/  SHFL.IDX PT, R113, R220, R109, 0x1f ;  /* 0x00001f6ddc717589 */ /* 0x0007e200000e0000 */
[----:B------:R-:W-:Y:S01]  /*ac50*/  ISETP.GT.OR P3, PT, R224, 0x49, !P3 ;  /* 0x00000049e000780c */ /* 0x000fe20005f64670 */
[--C-:B------:R-:W-:Y:S01]  /*ac60*/  FFMA.FTZ R96, R96, UR5, -R97.reuse ;  /* 0x0000000560607c23 */ /* 0x100fe20008010861 */
[----:B------:R-:W-:Y:S01]  /*ac70*/  ISETP.GT.OR P1, PT, R224, 0x59, !P1 ;  /* 0x00000059e000780c */ /* 0x000fe20004f24670 */
[----:B------:R-:W1:Y:S01]  /*ac80*/  SHFL.IDX PT, R110, R220, R112, 0x1f ;  /* 0x00001f70dc6e7589 */ /* 0x000e6200000e0000 */
[----:B------:R-:W-:Y:S01]  /*ac90*/  FSEL R124, R124, -INF , !P2 ;  /* 0xff8000007c7c7808 */ /* 0x000fe20005000000 */
[----:B------:R-:W-:Y:S01]  /*aca0*/  FFMA.FTZ R97, R114, UR5, -R97 ;  /* 0x0000000572617c23 */ /* 0x000fe20008010861 */
[----:B------:R-:W-:Y:S01]  /*acb0*/  ISETP.GE.AND P2, PT, R225, 0x60, PT ;  /* 0x00000060e100780c */ /* 0x000fe20003f46270 */
[----:B------:R-:W-:Y:S01]  /*acc0*/  MUFU.EX2 R15, R15 ;  /* 0x0000000f000f7308 */ /* 0x000fe20000000800 */
[----:B------:R-:W-:-:S02]  /*acd0*/  FSEL R125, R125, -INF , !P3 ;  /* 0xff8000007d7d7808 */ /* 0x000fc40005800000 */
[----:B------:R-:W-:Y:S02]  /*ace0*/  FSEL R133, R133, -INF , !P1 ;  /* 0xff80000085857808 */ /* 0x000fe40004800000 */
[----:B------:R-:W-:Y:S01]  /*acf0*/  ISETP.GE.AND P3, PT, R225, 0x61, PT ;  /* 0x00000061e100780c */ /* 0x000fe20003f66270 */
[----:B---3--:R-:W-:Y:S01]  /*ad00*/  FFMA.FTZ R109, R125, UR5, -R111 ;  /* 0x000000057d6d7c23 */ /* 0x008fe2000801086f */
[----:B------:R-:W-:Y:S01]  /*ad10*/  ISETP.GE.AND P1, PT, R218, 0x39, PT ;  /* 0x00000039da00780c */ /* 0x000fe20003f26270 */
[----:B------:R-:W-:Y:S01]  /*ad20*/  MUFU.EX2 R18, R18 ;  /* 0x0000001200127308 */ /* 0x000fe20000000800 */
[C---:B------:R-:W-:Y:S02]  /*ad30*/  ISETP.GT.OR P2, PT, R224.reuse, 0x60, !P2 ;  /* 0x00000060e000780c */ /* 0x040fe40005744670 */
[----:B------:R-:W-:Y:S02]  /*ad40*/  ISETP.GT.OR P3, PT, R224, 0x61, !P3 ;  /* 0x00000061e000780c */ /* 0x000fe40005f64670 */
[----:B------:R-:W-:-:S02]  /*ad50*/  ISETP.GT.OR P1, PT, R222, 0x39, !P1 ;  /* 0x00000039de00780c */ /* 0x000fc40004f24670 */
[----:B------:R-:W-:Y:S01]  /*ad60*/  FSEL R136, R136, -INF , !P2 ;  /* 0xff80000088887808 */ /* 0x000fe20005000000 */
[----:B------:R-:W-:Y:S01]  /*ad70*/  MUFU.EX2 R109, R109 ;  /* 0x0000006d006d7308 */ /* 0x000fe20000000800 */
[----:B------:R-:W-:Y:S02]  /*ad80*/  ISETP.GE.AND P0, PT, R218, 0x38, PT ;  /* 0x00000038da00780c */ /* 0x000fe40003f06270 */
[C---:B------:R-:W-:Y:S01]  /*ad90*/  ISETP.GE.AND P5, PT, R225.reuse, 0x39, PT ;  /* 0x00000039e100780c */ /* 0x040fe20003fa6270 */
[----:B-1----:R-:W-:Y:S01]  /*ada0*/  FFMA.FTZ R108, R124, UR5, -R110 ;  /* 0x000000057c6c7c23 */ /* 0x002fe2000801086e */
[----:B------:R-:W-:Y:S02]  /*adb0*/  ISETP.GE.AND P4, PT, R225, 0x40, PT ;  /* 0x00000040e100780c */ /* 0x000fe40003f86270 */
[----:B------:R-:W-:Y:S01]  /*adc0*/  ISETP.GE.AND P2, PT, R218, 0x40, PT ;  /* 0x00000040da00780c */ /* 0x000fe20003f46270 */
[----:B------:R-:W-:Y:S01]  /*add0*/  MUFU.EX2 R17, R17 ;  /* 0x0000001100117308 */ /* 0x000fe20000000800 */
[----:B------:R-:W-:-:S02]  /*ade0*/  FSEL R137, R137, -INF , !P3 ;  /* 0xff80000089897808 */ /* 0x000fc40005800000 */
[----:B------:R-:W-:Y:S02]  /*adf0*/  FSEL R119, R119, -INF , !P1 ;  /* 0xff80000077777808 */ /* 0x000fe40004800000 */
[C---:B------:R-:W-:Y:S02]  /*ae00*/  ISETP.GE.AND P3, PT, R218.reuse, 0x41, PT ;  /* 0x00000041da00780c */ /* 0x040fe40003f66270 */
[----:B------:R-:W-:Y:S01]  /*ae10*/  ISETP.GE.AND P1, PT, R218, 0x48, PT ;  /* 0x00000048da00780c */ /* 0x000fe20003f26270 */
[----:B------:R-:W-:Y:S01]  /*ae20*/  FFMA.FTZ R119, R119, UR5, -R231 ;  /* 0x0000000577777c23 */ /* 0x000fe200080108e7 */
[----:B------:R-:W-:Y:S01]  /*ae30*/  ISETP.GT.OR P0, PT, R222, 0x38, !P0 ;  /* 0x00000038de00780c */ /* 0x000fe20004704670 */
[----:B------:R-:W-:Y:S01]  /*ae40*/  MUFU.EX2 R108, R108 ;  /* 0x0000006c006c7308 */ /* 0x000fe20000000800 */
[C---:B------:R-:W-:Y:S02]  /*ae50*/  ISETP.GT.OR P5, PT, R224.reuse, 0x39, !P5 ;  /* 0x00000039e000780c */ /* 0x040fe40006fa4670 */
[----:B------:R-:W-:-:S02]  /*ae60*/  ISETP.GT.OR P4, PT, R224, 0x40, !P4 ;  /* 0x00000040e000780c */ /* 0x000fc40006784670 */
[C---:B------:R-:W-:Y:S02]  /*ae70*/  ISETP.GT.OR P2, PT, R222.reuse, 0x40, !P2 ;  /* 0x00000040de00780c */ /* 0x040fe40005744670 */
[C---:B------:R-:W-:Y:S01]  /*ae80*/  ISETP.GT.OR P3, PT, R222.reuse, 0x41, !P3 ;  /* 0x00000041de00780c */ /* 0x040fe20005f64670 */
[----:B------:R-:W-:Y:S01]  /*ae90*/  MUFU.EX2 R19, R19 ;  /* 0x0000001300137308 */ /* 0x000fe20000000800 */
[----:B------:R-:W-:Y:S01]  /*aea0*/  ISETP.GT.OR P1, PT, R222, 0x48, !P1 ;  /* 0x00000048de00780c */ /* 0x000fe20004f24670 */
[----:B------:R-:W-:Y:S02]  /*aeb0*/  WARPGROUP.DEPBAR.LE gsb0, 0x0 ;  /* 0x00008000000079c5 */ /* 0x000fe40000010000 */
[----:B------:R-:W-:Y:S01]  /*aec0*/  WARPGROUP.ARRIVE ;  /* 0x00000000000079c5 */ /* 0x000fe20000000000 */
[----:B------:R-:W-:Y:S02]  /*aed0*/  FSEL R118, R118, -INF , !P0 ;  /* 0xff80000076767808 */ /* 0x000fe40004000000 */
[----:B------:R-:W-:Y:S01]  /*aee0*/  FSEL R117, R117, -INF , !P5 ;  /* 0xff80000075757808 */ /* 0x000fe20006800000 */
[----:B------:R-:W-:Y:S01]  /*aef0*/  MUFU.EX2 R106, R106 ;  /* 0x0000006a006a7308 */ /* 0x000fe20000000800 */
[----:B------:R-:W-:Y:S01]  /*af00*/  FSEL R120, R120, -INF , !P4 ;  /* 0xff80000078787808 */ /* 0x000fe20006000000 */
[----:B------:R-:W-:Y:S01]  /*af10*/  HGMMA.64x128x16.F32.BF16 R24, gdesc[UR12], R24, gsb0 ;  /* 0x01e000000c1879f0 */ /* 0x000fe20008001818 */
[----:B------:R-:W-:Y:S01]  /*af20*/  R2UR UR12, R228 ;  /* 0x00000000e40c72ca */ /* 0x000fe200000e0000 */
[----:B------:R-:W-:Y:S01]  /*af30*/  UMOV UR14, UR6 ;  /* 0x00000006000e7c82 */ /* 0x000fe20008000000 */
[----:B------:R-:W-:Y:S01]  /*af40*/  R2UR UR13, R229 ;  /* 0x00000000e50d72ca */ /* 0x000fe200000e0000 */
[----:B------:R-:W-:Y:S01]  /*af50*/  UMOV UR15, 0x40000040 ;  /* 0x40000040000f7882 */ /* 0x000fe20000000000 */
[----:B------:R-:W-:Y:S01]  /*af60*/  FSEL R105, R122, -INF , !P2 ;  /* 0xff8000007a697808 */ /* 0x000fe20005000000 */
[--C-:B------:R-:W-:Y:S01]  /*af70*/  FFMA.FTZ R120, R120, UR5, -R104.reuse ;  /* 0x0000000578787c23 */ /* 0x100fe20008010868 */
[----:B------:R-:W-:Y:S01]  /*af80*/  ISETP.GE.AND P0, PT, R225, 0x50, PT ;  /* 0x00000050e100780c */ /* 0x000fe20003f06270 */
[----:B------:R-:W-:Y:S01]  /*af90*/  FFMA.FTZ R102, R117, UR5, -R231 ;  /* 0x0000000575667c23 */ /* 0x000fe200080108e7 */
[----:B------:R-:W-:Y:S01]  /*afa0*/  ISETP.GE.AND P5, PT, R225, 0x51, PT ;  /* 0x00000051e100780c */ /* 0x000fe20003fa6270 */
[----:B------:R-:W-:Y:S01]  /*afb0*/  VIADD R231, R5, 0x14 ;  /* 0x0000001405e77836 */ /* 0x000fe20000000000 */
[C---:B------:R-:W-:Y:S01]  /*afc0*/  ISETP.GE.AND P4, PT, R225.reuse, 0x58, PT ;  /* 0x00000058e100780c */ /* 0x040fe20003f86270 */
[----:B------:R-:W-:Y:S01]  /*afd0*/  FFMA.FTZ R101, R118, UR5, -R101 ;  /* 0x0000000576657c23 */ /* 0x000fe20008010865 */
[----:B------:R-:W-:Y:S01]  /*afe0*/  ISETP.GE.AND P2, PT, R225, 0x71, PT ;  /* 0x00000071e100780c */ /* 0x000fe20003f46270 */
[----:B------:R-:W-:Y:S01]  /*aff0*/  FFMA.FTZ R105, R105, UR5, -R104 ;  /* 0x0000000569697c23 */ /* 0x000fe20008010868 */
[----:B------:R-:W-:Y:S01]  /*b000*/  FSEL R107, R123, -INF , !P3 ;  /* 0xff8000007b6b7808 */ /* 0x000fe20005800000 */
[----:B------:R-:W-:Y:S01]  /*b010*/  VIADD R123, R5, 0x4 ;  /* 0x00000004057b7836 */ /* 0x000fe20000000000 */
[----:B------:R-:W-:Y:S01]  /*b020*/  FSEL R126, R126, -INF , !P1 ;  /* 0xff8000007e7e7808 */ /* 0x000fe20004800000 */
[----:B------:R-:W-:Y:S01]  /*b030*/  MUFU.EX2 R104, R119 ;  /* 0x0000007700687308 */ /* 0x000fe20000000800 */
[----:B------:R-:W-:Y:S01]  /*b040*/  ISETP.GE.AND P3, PT, R225, 0x78, PT ;  /* 0x00000078e100780c */ /* 0x000fe20003f66270 */
[----:B------:R-:W-:Y:S01]  /*b050*/  FFMA.FTZ R107, R107, UR5, -R103 ;  /* 0x000000056b6b7c23 */ /* 0x000fe20008010867 */
[----:B------:R-:W-:Y:S01]  /*b060*/  ISETP.GE.AND P1, PT, R225, 0x79, PT ;  /* 0x00000079e100780c */ /* 0x000fe20003f26270 */
[----:B------:R-:W-:Y:S01]  /*b070*/  FFMA.FTZ R110, R126, UR5, -R110 ;  /* 0x000000057e6e7c23 */ /* 0x000fe2000801086e */
[----:B------:R-:W-:-:S02]  /*b080*/  ISETP.GT.OR P0, PT, R224, 0x50, !P0 ;  /* 0x00000050e000780c */ /* 0x000fc40004704670 */
[C---:B------:R-:W-:Y:S01]  /*b090*/  ISETP.GT.OR P5, PT, R224.reuse, 0x51, !P5 ;  /* 0x00000051e000780c */ /* 0x040fe20006fa4670 */
[----:B------:R1:W-:Y:S01]  /*b0a0*/  MUFU.EX2 R103, R120 ;  /* 0x0000007800677308 */ /* 0x0003e20000000800 */
[C---:B------:R-:W-:Y:S02]  /*b0b0*/  ISETP.GT.OR P4, PT, R224.reuse, 0x58, !P4 ;  /* 0x00000058e000780c */ /* 0x040fe40006784670 */
[C---:B------:R-:W-:Y:S02]  /*b0c0*/  ISETP.GT.OR P2, PT, R224.reuse, 0x71, !P2 ;  /* 0x00000071e000780c */ /* 0x040fe40005744670 */
[C---:B------:R-:W-:Y:S02]  /*b0d0*/  ISETP.GT.OR P3, PT, R224.reuse, 0x78, !P3 ;  /* 0x00000078e000780c */ /* 0x040fe40005f64670 */
[----:B------:R-:W-:Y:S01]  /*b0e0*/  ISETP.GT.OR P1, PT, R224, 0x79, !P1 ;  /* 0x00000079e000780c */ /* 0x000fe20004f24670 */
[----:B------:R-:W3:Y:S01]  /*b0f0*/  MUFU.EX2 R110, R110 ;  /* 0x0000006e006e7308 */ /* 0x000ee20000000800 */
[----:B------:R-:W-:-:S02]  /*b100*/  FSEL R128, R128, -INF , !P0 ;  /* 0xff80000080807808 */ /* 0x000fc40004000000 */
[----:B------:R-:W-:Y:S02]  /*b110*/  FSEL R129, R129, -INF , !P5 ;  /* 0xff80000081817808 */ /* 0x000fe40006800000 */
[----:B------:R-:W-:Y:S02]  /*b120*/  FSEL R132, R132, -INF , !P4 ;  /* 0xff80000084847808 */ /* 0x000fe40006000000 */
[----:B------:R-:W-:Y:S01]  /*b130*/  FSEL R124, R145, -INF , !P2 ;  /* 0xff800000917c7808 */ /* 0x000fe20005000000 */
[----:B------:R-:W-:Y:S01]  /*b140*/  MUFU.EX2 R105, R105 ;  /* 0x0000006900697308 */ /* 0x000fe20000000800 */
[C---:B------:R-:W-:Y:S02]  /*b150*/  ISETP.GE.AND P0, PT, R225.reuse, 0x68, PT ;  /* 0x00000068e100780c */ /* 0x040fe40003f06270 */
[C---:B------:R-:W-:Y:S02]  /*b160*/  ISETP.GE.AND P5, PT, R225.reuse, 0x69, PT ;  /* 0x00000069e100780c */ /* 0x040fe40003fa6270 */
[----:B------:R-:W-:Y:S01]  /*b170*/  ISETP.GE.AND P4, PT, R225, 0x70, PT ;  /* 0x00000070e100780c */ /* 0x000fe20003f86270 */
[----:B------:R-:W-:Y:S01]  /*b180*/  VIADD R225, R5, 0x1c ;  /* 0x0000001c05e17836 */ /* 0x000fe20000000000 */
[----:B------:R-:W-:Y:S01]  /*b190*/  ISETP.GE.AND P2, PT, R218, 0x58, PT ;  /* 0x00000058da00780c */ /* 0x000fe20003f46270 */
[----:B------:R-:W-:Y:S01]  /*b1a0*/  MUFU.EX2 R107, R107 ;  /* 0x0000006b006b7308 */ /* 0x000fe20000000800 */
[----:B------:R-:W-:-:S02]  /*b1b0*/  FSEL R122, R148, -INF , !P3 ;  /* 0xff800000947a7808 */ /* 0x000fc40005800000 */
[----:B-1----:R-:W-:Y:S01]  /*b1c0*/  FSEL R120, R149, -INF , !P1 ;  /* 0xff80000095787808 */ /* 0x002fe20004800000 */
[----:B------:R-:W-:Y:S01]  /*b1d0*/  SHFL.IDX PT, R148, R221, R5, 0x1f ;  /* 0x00001f05dd947589 */ /* 0x000fe200000e0000 */
[C---:B------:R-:W-:Y:S02]  /*b1e0*/  ISETP.GE.AND P3, PT, R218.reuse, 0x59, PT ;  /* 0x00000059da00780c */ /* 0x040fe40003f66270 */
[----:B------:R-:W-:Y:S01]  /*b1f0*/  ISETP.GE.AND P1, PT, R218, 0x60, PT ;  /* 0x00000060da00780c */ /* 0x000fe20003f26270 */
[----:B------:R-:W-:Y:S01]  /*b200*/  MUFU.EX2 R23, R23 ;  /* 0x0000001700177308 */ /* 0x000fe20000000800 */
[C---:B------:R-:W-:Y:S02]  /*b210*/  ISETP.GT.OR P0, PT, R224.reuse, 0x68, !P0 ;  /* 0x00000068e000780c */ /* 0x040fe40004704670 */
[C---:B------:R-:W-:Y:S02]  /*b220*/  ISETP.GT.OR P5, PT, R224.reuse, 0x69, !P5 ;  /* 0x00000069e000780c */ /* 0x040fe40006fa4670 */
[----:B------:R-:W-:Y:S01]  /*b230*/  ISETP.GT.OR P4, PT, R224, 0x70, !P4 ;  /* 0x00000070e000780c */ /* 0x000fe20006784670 */
[----:B------:R-:W-:Y:S01]  /*b240*/  VIADD R224, R5, 0x18 ;  /* 0x0000001805e07836 */ /* 0x000fe20000000000 */
[C---:B------:R-:W-:Y:S01]  /*b250*/  ISETP.GT.OR P2, PT, R222.reuse, 0x58, !P2 ;  /* 0x00000058de00780c */ /* 0x040fe20005744670 */
[----:B------:R-:W-:Y:S01]  /*b260*/  MUFU.EX2 R89, R89 ;  /* 0x0000005900597308 */ /* 0x000fe20000000800 */
[----:B------:R-:W-:-:S02]  /*b270*/  ISETP.GT.OR P3, PT, R222, 0x59, !P3 ;  /* 0x00000059de00780c */ /* 0x000fc40005f64670 */
[----:B------:R-:W-:Y:S02]  /*b280*/  ISETP.GT.OR P1, PT, R222, 0x60, !P1 ;  /* 0x00000060de00780c */ /* 0x000fe40004f24670 */
[----:B------:R-:W-:Y:S02]  /*b290*/  FSEL R117, R134, -INF , !P2 ;  /* 0xff80000086757808 */ /* 0x000fe40005000000 */
[----:B------:R-:W-:Y:S01]  /*b2a0*/  FSEL R134, R135, -INF , !P3 ;  /* 0xff80000087867808 */ /* 0x000fe20005800000 */
[----:B------:R-:W-:Y:S01]  /*b2b0*/  MUFU.EX2 R90, R90 ;  /* 0x0000005a005a7308 */ /* 0x000fe20000000800 */
[----:B------:R-:W-:Y:S01]  /*b2c0*/  FSEL R114, R138, -INF , !P1 ;  /* 0xff8000008a727808 */ /* 0x000fe20004800000 */
[----:B------:R-:W-:Y:S01]  /*b2d0*/  SHFL.IDX PT, R135, R220, R231, 0x1f ;  /* 0x00001fe7dc877589 */ /* 0x000fe200000e0000 */
[----:B------:R-:W-:Y:S02]  /*b2e0*/  FSEL R116, R141, -INF , !P5 ;  /* 0xff8000008d747808 */ /* 0x000fe40006800000 */
[----:B------:R-:W-:Y:S01]  /*b2f0*/  ISETP.GE.AND P5, PT, R218, 0x50, PT ;  /* 0x00000050da00780c */ /* 0x000fe20003fa6270 */
[----:B------:R-:W1:Y:S01]  /*b300*/  SHFL.IDX PT, R138, R220, R224, 0x1f ;  /* 0x00001fe0dc8a7589 */ /* 0x000e6200000e0000 */
[----:B------:R-:W-:Y:S01]  /*b310*/  FSEL R126, R144, -INF , !P4 ;  /* 0xff800000907e7808 */ /* 0x000fe20006000000 */
[----:B------:R-:W-:Y:S01]  /*b320*/  MUFU.EX2 R91, R91 ;  /* 0x0000005b005b7308 */ /* 0x000fe20000000800 */
[----:B------:R-:W-:Y:S01]  /*b330*/  ISETP.GE.AND P4, PT, R218, 0x51, PT ;  /* 0x00000051da00780c */ /* 0x000fe20003f86270 */
[----:B------:R-:W5:Y:S01]  /*b340*/  SHFL.IDX PT, R220, R220, R225, 0x1f ;  /* 0x00001fe1dcdc7589 */ /* 0x000f6200000e0000 */
[----:B------:R-:W-:-:S02]  /*b350*/  ISETP.GT.OR P5, PT, R222, 0x50, !P5 ;  /* 0x00000050de00780c */ /* 0x000fc40006fa4670 */
[----:B------:R-:W-:Y:S02]  /*b360*/  FSEL R140, R140, -INF , !P0 ;  /* 0xff8000008c8c7808 */ /* 0x000fe40004000000 */
[----:B------:R-:W-:Y:S01]  /*b370*/  ISETP.GT.OR P4, PT, R222, 0x51, !P4 ;  /* 0x00000051de00780c */ /* 0x000fe20006784670 */
[----:B------:R-:W-:Y:S01]  /*b380*/  MUFU.EX2 R92, R92 ;  /* 0x0000005c005c7308 */ /* 0x000fe20000000800 */
[----:B------:R-:W-:Y:S02]  /*b390*/  ISETP.GE.AND P0, PT, R218, 0x49, PT ;  /* 0x00000049da00780c */ /* 0x000fe40003f06270 */
[----:B------:R-:W-:Y:S02]  /*b3a0*/  FSEL R115, R130, -INF , !P5 ;  /* 0xff80000082737808 */ /* 0x000fe40006800000 */
[----:B------:R-:W-:Y:S01]  /*b3b0*/  FSEL R118, R131, -INF , !P4 ;  /* 0xff80000083767808 */ /* 0x000fe20006000000 */
[----:B------:R4:W-:Y:S01]  /*b3c0*/  SHFL.IDX PT, R130, R221, R112, 0x1f ;  /* 0x00001f70dd827589 */ /* 0x0009e200000e0000 */
[----:B------:R-:W-:Y:S01]  /*b3d0*/  ISETP.GT.OR P0, PT, R222, 0x49, !P0 ;  /* 0x00000049de00780c */ /* 0x000fe20004704670 */
[----:B------:R-:W-:Y:S01]  /*b3e0*/  MUFU.EX2 R93, R93 ;  /* 0x0000005d005d7308 */ /* 0x000fe20000000800 */
[----:B------:R-:W-:Y:S01]  /*b3f0*/  ISETP.GE.AND P3, PT, R218, 0x71, PT ;  /* 0x00000071da00780c */ /* 0x000fe20003f66270 */
[----:B------:R-:W2:Y:S01]  /*b400*/  SHFL.IDX PT, R131, R221, R123, 0x1f ;  /* 0x00001f7bdd837589 */ /* 0x000ea200000e0000 */
[----:B------:R-:W-:-:S02]  /*b410*/  FSEL R127, R127, -INF , !P0 ;  /* 0xff8000007f7f7808 */ /* 0x000fc40004000000 */
[----:B------:R-:W-:Y:S01]  /*b420*/  ISETP.GE.AND P0, PT, R218, 0x61, PT ;  /* 0x00000061da00780c */ /* 0x000fe20003f06270 */
[--C-:B-1----:R-:W-:Y:S01]  /*b430*/  FFMA.FTZ R145, R132, UR5, -R138.reuse ;  /* 0x0000000584917c23 */ /* 0x102fe2000801088a */
[----:B------:R-:W-:Y:S01]  /*b440*/  FFMA.FTZ R117, R117, UR5, -R138 ;  /* 0x0000000575757c23 */ /* 0x000fe2000801088a */
[--C-:B----4-:R-:W-:Y:S01]  /*b450*/  FFMA.FTZ R112, R128, UR5, -R113.reuse ;  /* 0x0000000580707c23 */ /* 0x110fe20008010871 */
[----:B------:R-:W-:Y:S01]  /*b460*/  FFMA.FTZ R113, R115, UR5, -R113 ;  /* 0x0000000573717c23 */ /* 0x000fe20008010871 */
[--C-:B------:R-:W-:Y:S01]  /*b470*/  FFMA.FTZ R115, R129, UR5, -R135.reuse ;  /* 0x0000000581737c23 */ /* 0x100fe20008010887 */
[----:B------:R-:W-:Y:S01]  /*b480*/  FFMA.FTZ R128, R118, UR5, -R135 ;  /* 0x0000000576807c23 */ /* 0x000fe20008010887 */
[----:B------:R-:W-:Y:S01]  /*b490*/  SHFL.IDX PT, R138, R221, R224, 0x1f ;  /* 0x00001fe0dd8a7589 */ /* 0x000fe200000e0000 */
[----:B------:R-:W-:Y:S01]  /*b4a0*/  ISETP.GT.OR P0, PT, R222, 0x61, !P0 ;  /* 0x00000061de00780c */ /* 0x000fe20004704670 */
[--C-:B-----5:R-:W-:Y:S01]  /*b4b0*/  FFMA.FTZ R118, R133, UR5, -R220.reuse ;  /* 0x0000000585767c23 */ /* 0x120fe200080108dc */
[----:B------:R-:W-:Y:S01]  /*b4c0*/  ISETP.GE.AND P1, PT, R218, 0x78, PT ;  /* 0x00000078da00780c */ /* 0x000fe20003f26270 */
[----:B------:R-:W1:Y:S01]  /*b4d0*/  SHFL.IDX PT, R135, R221, R231, 0x1f ;  /* 0x00001fe7dd877589 */ /* 0x000e6200000e0000 */
[----:B------:R-:W-:Y:S01]  /*b4e0*/  FSEL R141, R139, -INF , !P0 ;  /* 0xff8000008b8d7808 */ /* 0x000fe20004000000 */
[----:B------:R-:W-:Y:S01]  /*b4f0*/  FFMA.FTZ R134, R134, UR5, -R220 ;  /* 0x0000000586867c23 */ /* 0x000fe200080108dc */
[C---:B------:R-:W-:Y:S01]  /*b500*/  ISETP.GE.AND P0, PT, R218.reuse, 0x79, PT ;  /* 0x00000079da00780c */ /* 0x040fe20003f06270 */
[----:B------:R-:W-:Y:S01]  /*b510*/  VIADD R220, R5, 0x4 ;  /* 0x0000000405dc7836 */ /* 0x000fe20000000000 */
[----:B------:R-:W-:Y:S01]  /*b520*/  ISETP.GE.AND P5, PT, R218, 0x68, PT ;  /* 0x00000068da00780c */ /* 0x000fe20003fa6270 */
[----:B------:R-:W-:Y:S01]  /*b530*/  FFMA.FTZ R139, R136, UR5, -R148 ;  /* 0x00000005888b7c23 */ /* 0x000fe20008010894 */
[----:B------:R-:W-:Y:S01]  /*b540*/  ISETP.GT.OR P0, PT, R222, 0x79, !P0 ;  /* 0x00000079de00780c */ /* 0x000fe20004704670 */
[----:B------:R-:W-:Y:S01]  /*b550*/  FFMA.FTZ R111, R127, UR5, -R111 ;  /* 0x000000057f6f7c23 */ /* 0x000fe2000801086f */
[C---:B------:R-:W-:Y:S01]  /*b560*/  ISETP.GE.AND P4, PT, R218.reuse, 0x69, PT ;  /* 0x00000069da00780c */ /* 0x040fe20003f86270 */
[----:B--2---:R-:W-:Y:S01]  /*b570*/  FFMA.FTZ R141, R141, UR5, -R131 ;  /* 0x000000058d8d7c23 */ /* 0x004fe20008010883 */
[----:B------:R-:W-:Y:S01]  /*b580*/  ISETP.GE.AND P2, PT, R218, 0x70, PT ;  /* 0x00000070da00780c */ /* 0x000fe20003f46270 */
[----:B------:R-:W-:Y:S01]  /*b590*/  VIADD R218, R5, 0x10 ;  /* 0x0000001005da7836 */ /* 0x000fe20000000000 */
[----:B------:R-:W-:Y:S01]  /*b5a0*/  ISETP.GT.OR P3, PT, R222, 0x71, !P3 ;  /* 0x00000071de00780c */ /* 0x000fe20005f64670 */
[----:B------:R-:W-:Y:S01]  /*b5b0*/  FFMA.FTZ R132, R140, UR5, -R130 ;  /* 0x000000058c847c23 */ /* 0x000fe20008010882 */
[C---:B------:R-:W-:Y:S01]  /*b5c0*/  ISETP.GT.OR P1, PT, R222.reuse, 0x78, !P1 ;  /* 0x00000078de00780c */ /* 0x040fe20004f24670 */
[----:B------:R-:W2:Y:S01]  /*b5d0*/  MUFU.EX2 R111, R111 ;  /* 0x0000006f006f7308 */ /* 0x000ea20000000800 */
[----:B------:R-:W-:-:S02]  /*b5e0*/  ISETP.GT.OR P5, PT, R222, 0x68, !P5 ;  /* 0x00000068de00780c */ /* 0x000fc40006fa4670 */
[----:B------:R-:W-:Y:S01]  /*b5f0*/  FSEL R119, R151, -INF , !P0 ;  /* 0xff80000097777808 */ /* 0x000fe20004000000 */
[----:B------:R-:W-:Y:S02]  /*b600*/  WARPGROUP.DEPBAR.LE gsb0, 0x0 ;  /* 0x00008000000079c5 */ /* 0x000fe40000010000 */
[----:B------:R-:W-:Y:S01]  /*b610*/  WARPGROUP.ARRIVE ;  /* 0x00000000000079c5 */ /* 0x000fe20000000000 */
[C---:B------:R-:W-:Y:S01]  /*b620*/  ISETP.GT.OR P4, PT, R222.reuse, 0x69, !P4 ;  /* 0x00000069de00780c */ /* 0x040fe20006784670 */
[C---:B------:R-:W-:Y:S01]  /*b630*/  VIADD R151, R5.reuse, 0x8 ;  /* 0x0000000805977836 */ /* 0x040fe20000000000 */
[----:B------:R-:W-:Y:S01]  /*b640*/  ISETP.GT.OR P2, PT, R222, 0x70, !P2 ;  /* 0x00000070de00780c */ /* 0x000fe20005744670 */
[----:B------:R-:W-:Y:S01]  /*b650*/  VIADD R222, R5, 0xc ;  /* 0x0000000c05de7836 */ /* 0x000fe20000000000 */
[----:B------:R-:W-:Y:S01]  /*b660*/  FSEL R123, R147, -INF , !P3 ;  /* 0xff800000937b7808 */ /* 0x000fe20005800000 */
[----:B------:R-:W-:Y:S01]  /*b670*/  HGMMA.64x128x16.F32.BF16 R24, gdesc[UR12], R24, gsb0 ;  /* 0x01e000000c1879f0 */ /* 0x000fe20008001818 */
[----:B------:R-:W-:Y:S01]  /*b680*/  FSEL R121, R150, -INF , !P1 ;  /* 0xff80000096797808 */ /* 0x000fe20004800000 */
[----:B-1----:R-:W-:Y:S01]  /*b690*/  FFMA.FTZ R124, R124, UR5, -R135 ;  /* 0x000000057c7c7c23 */ /* 0x002fe20008010887 */
[----:B------:R-:W-:Y:S01]  /*b6a0*/  FSEL R144, R142, -INF , !P5 ;  /* 0xff8000008e907808 */ /* 0x000fe20006800000 */
[----:B------:R-:W-:Y:S01]  /*b6b0*/  FFMA.FTZ R142, R137, UR5, -R131 ;  /* 0x00000005898e7c23 */ /* 0x000fe20008010883 */
[----:B------:R-:W-:Y:S01]  /*b6c0*/  FSEL R127, R143, -INF , !P4 ;  /* 0xff8000008f7f7808 */ /* 0x000fe20006000000 */
[----:B------:R-:W1:Y:S01]  /*b6d0*/  SHFL.IDX PT, R147, R221, R222, 0x1f ;  /* 0x00001fdedd937589 */ /* 0x000e6200000e0000 */
[----:B------:R-:W-:Y:S01]  /*b6e0*/  FFMA.FTZ R123, R123, UR5, -R135 ;  /* 0x000000057b7b7c23 */ /* 0x000fe20008010887 */
[--C-:B------:R-:W-:Y:S01]  /*b6f0*/  FFMA.FTZ R122, R122, UR5, -R138.reuse ;  /* 0x000000057a7a7c23 */ /* 0x100fe2000801088a */
[----:B------:R-:W-:Y:S01]  /*b700*/  FFMA.FTZ R121, R121, UR5, -R138 ;  /* 0x0000000579797c23 */ /* 0x000fe2000801088a */
[----:B------:R-:W4:Y:S01]  /*b710*/  SHFL.IDX PT, R143, R221, R218, 0x1f ;  /* 0x00001fdadd8f7589 */ /* 0x000f2200000e0000 */
[----:B------:R-:W-:Y:S01]  /*b720*/  FSEL R125, R146, -INF , !P2 ;  /* 0xff800000927d7808 */ /* 0x000fe20005000000 */
[----:B------:R-:W-:Y:S01]  /*b730*/  FFMA.FTZ R146, R114, UR5, -R148 ;  /* 0x0000000572927c23 */ /* 0x000fe20008010894 */
[----:B------:R-:W-:Y:S01]  /*b740*/  FFMA.FTZ R130, R144, UR5, -R130 ;  /* 0x0000000590827c23 */ /* 0x000fe20008010882 */
[----:B------:R1:W-:Y:S01]  /*b750*/  MUFU.EX2 R114, R128 ;  /* 0x0000008000727308 */ /* 0x0003e20000000800 */
[----:B------:R-:W5:Y:S07]  /*b760*/  SHFL.IDX PT, R221, R221, R225, 0x1f ;  /* 0x00001fe1dddd7589 */ /* 0x000f6e00000e0000 */
[----:B------:R-:W2:Y:S01]  /*b770*/  MUFU.EX2 R112, R112 ;  /* 0x0000007000707308 */ /* 0x000ea20000000800 */
[--C-:B-1----:R-:W-:Y:S01]  /*b780*/  FFMA.FTZ R128, R116, UR5, -R147.reuse ;  /* 0x0000000574807c23 */ /* 0x102fe20008010893 */
[----:B------:R-:W-:-:S06]  /*b790*/  FFMA.FTZ R127, R127, UR5, -R147 ;  /* 0x000000057f7f7c23 */ /* 0x000fcc0008010893 */
[----:B------:R1:W-:Y:S01]  /*b7a0*/  MUFU.EX2 R116, R145 ;  /* 0x0000009100747308 */ /* 0x0003e20000000800 */
[--C-:B----4-:R-:W-:Y:S01]  /*b7b0*/  FFMA.FTZ R126, R126, UR5, -R143.reuse ;  /* 0x000000057e7e7c23 */ /* 0x110fe2000801088f */
[----:B------:R-:W-:Y:S01]  /*b7c0*/  FFMA.FTZ R125, R125, UR5, -R143 ;  /* 0x000000057d7d7c23 */ /* 0x000fe2000801088f */
[----:B-----5:R-:W-:-:S05]  /*b7d0*/  FFMA.FTZ R120, R120, UR5, -R221 ;  /* 0x0000000578787c23 */ /* 0x020fca00080108dd */
[----:B------:R-:W4:Y:S01]  /*b7e0*/  MUFU.EX2 R115, R115 ;  /* 0x0000007300737308 */ /* 0x000f220000000800 */
[----:B------:R-:W-:-:S07]  /*b7f0*/  FFMA.FTZ R119, R119, UR5, -R221 ;  /* 0x0000000577777c23 */ /* 0x000fce00080108dd */
        /* <DEDUP_REMOVED lines=12> */
[----:B------:R-:W5:Y:S05]  /*b8c0*/  LDS R223, [R223+0x400] ;  /* 0x00040000dfdf7984 */ /* 0x000f6a0000000800 */
[----:B------:R-:W-:Y:S01]  /*b8d0*/  MUFU.EX2 R117, R117 ;  /* 0x0000007500757308 */ /* 0x000fe20000000800 */
[----:B------:R-:W-:Y:S04]  /*b8e0*/  LDS R219, [R219+0x400] ;  /* 0x00040000dbdb7984 */ /* 0x000fe80000000800 */
[----:B------:R-:W-:Y:S04]  /*b8f0*/  LDS R217, [R217+0x400] ;  /* 0x00040000d9d97984 */ /* 0x000fe80000000800 */
[----:B------:R-:W-:Y:S04]  /*b900*/  LDS R216, [R216+0x400] ;  /* 0x00040000d8d87984 */ /* 0x000fe80000000800 */
[----:B-----5:R-:W5:Y:S04]  /*b910*/  SHFL.IDX PT, R129, R223, R5, 0x1f ;  /* 0x00001f05df817589 */ /* 0x020f6800000e0000 */
[----:B------:R-:W3:Y:S04]  /*b920*/  SHFL.IDX PT, R131, R223, R220, 0x1f ;  /* 0x00001fdcdf837589 */ /* 0x000ee800000e0000 */
[----:B------:R-:W2:Y:S04]  /*b930*/  SHFL.IDX PT, R136, R223, R151, 0x1f ;  /* 0x00001f97df887589 */ /* 0x000ea800000e0000 */
[----:B------:R-:W1:Y:S04]  /*b940*/  SHFL.IDX PT, R137, R223, R222, 0x1f ;  /* 0x00001fdedf897589 */ /* 0x000e6800000e0000 */
[----:B------:R-:W4:Y:S04]  /*b950*/  SHFL.IDX PT, R135, R223, R218, 0x1f ;  /* 0x00001fdadf877589 */ /* 0x000f2800000e0000 */
[----:B------:R-:W4:Y:S01]  /*b960*/  SHFL.IDX PT, R138, R223, R231, 0x1f ;  /* 0x00001fe7df8a7589 */ /* 0x000f2200000e0000 */
[--C-:B-----5:R-:W-:Y:S01]  /*b970*/  FADD.FTZ R24, R24, -R129.reuse ;  /* 0x8000008118187221 */ /* 0x120fe20000010000 */
[----:B------:R-:W-:-:S02]  /*b980*/  FADD.FTZ R26, R26, -R129 ;  /* 0x800000811a1a7221 */ /* 0x000fc40000010000 */
[----:B------:R-:W5:Y:S01]  /*b990*/  SHFL.IDX PT, R149, R219, R5, 0x1f ;  /* 0x00001f05db957589 */ /* 0x000f6200000e0000 */
[--C-:B---3--:R-:W-:Y:S01]  /*b9a0*/  FADD.FTZ R129, R25, -R131.reuse ;  /* 0x8000008319817221 */ /* 0x108fe20000010000 */
[----:B------:R-:W-:Y:S02]  /*b9b0*/  FADD.FTZ R131, R27, -R131 ;  /* 0x800000831b837221 */ /* 0x000fe40000010000 */
[----:B------:R-:W-:Y:S01]  /*b9c0*/  SHFL.IDX PT, R148, R219, R220, 0x1f ;  /* 0x00001fdcdb947589 */ /* 0x000fe200000e0000 */
[--C-:B--2---:R-:W-:Y:S01]  /*b9d0*/  FADD.FTZ R133, R28, -R136.reuse ;  /* 0x800000881c857221 */ /* 0x104fe20000010000 */
[----:B------:R-:W-:Y:S01]  /*b9e0*/  FADD.FTZ R25, R30, -R136 ;  /* 0x800000881e197221 */ /* 0x000fe20000010000 */
[----:B------:R4:W-:Y:S01]  /*b9f0*/  MUFU.EX2 R28, R134 ;  /* 0x00000086001c7308 */ /* 0x0009e20000000800 */
[----:B------:R-:W-:Y:S01]  /*ba00*/  SHFL.IDX PT, R147, R219, R151, 0x1f ;  /* 0x00001f97db937589 */ /* 0x000fe200000e0000 */
[--C-:B-1----:R-:W-:Y:S01]  /*ba10*/  FADD.FTZ R136, R29, -R137.reuse ;  /* 0x800000891d887221 */ /* 0x102fe20000010000 */
[----:B------:R-:W-:-:S02]  /*ba20*/  FADD.FTZ R27, R31, -R137 ;  /* 0x800000891f1b7221 */ /* 0x000fc40000010000 */
[----:B------:R-:W1:Y:S03]  /*ba30*/  SHFL.IDX PT, R145, R219, R222, 0x1f ;  /* 0x00001fdedb917589 */ /* 0x000e6600000e0000 */
[----:B------:R2:W-:Y:S01]  /*ba40*/  MUFU.EX2 R29, R139 ;  /* 0x0000008b001d7308 */ /* 0x0005e20000000800 */
[--C-:B----4-:R-:W-:Y:S01]  /*ba50*/  FADD.FTZ R134, R32, -R135.reuse ;  /* 0x8000008720867221 */ /* 0x110fe20000010000 */
[--C-:B------:R-:W-:Y:S01]  /*ba60*/  FADD.FTZ R137, R33, -R138.reuse ;  /* 0x8000008a21897221 */ /* 0x100fe20000010000 */
[----:B------:R-:W3:Y:S01]  /*ba70*/  SHFL.IDX PT, R32, R219, R218, 0x1f ;  /* 0x00001fdadb207589 */ /* 0x000ee200000e0000 */
[----:B------:R-:W-:Y:S01]  /*ba80*/  FADD.FTZ R135, R34, -R135 ;  /* 0x8000008722877221 */ /* 0x000fe20000010000 */
[----:B------:R-:W-:Y:S02]  /*ba90*/  FADD.FTZ R138, R35, -R138 ;  /* 0x8000008a238a7221 */ /* 0x000fe40000010000 */
[----:B------:R-:W4:Y:S01]  /*baa0*/  SHFL.IDX PT, R144, R219, R231, 0x1f ;  /* 0x00001fe7db907589 */ /* 0x000f2200000e0000 */
[----:B------:R-:W-:Y:S01]  /*bab0*/  MUFU.EX2 R30, R146 ;  /* 0x00000092001e7308 */ /* 0x000fe20000000800 */
[--C-:B-----5:R-:W-:Y:S01]  /*bac0*/  FADD.FTZ R40, R40, -R149.reuse ;  /* 0x8000009528287221 */ /* 0x120fe20000010000 */
[----:B------:R-:W-:Y:S01]  /*bad0*/  FADD.FTZ R42, R42, -R149 ;  /* 0x800000952a2a7221 */ /* 0x000fe20000010000 */
[----:B------:R-:W5:Y:S04]  /*bae0*/  SHFL.IDX PT, R143, R219, R224, 0x1f ;  /* 0x00001fe0db8f7589 */ /* 0x000f6800000e0000 */
[----:B------:R-:W2:Y:S01]  /*baf0*/  SHFL.IDX PT, R140, R223, R224, 0x1f ;  /* 0x00001fe0df8c7589 */ /* 0x000ea200000e0000 */
[----:B------:R-:W-:Y:S03]  /*bb00*/  MUFU.EX2 R31, R142 ;  /* 0x0000008e001f7308 */ /* 0x000fe60000000800 */
[----:B------:R-:W2:Y:S01]  /*bb10*/  SHFL.IDX PT, R150, R223, R225, 0x1f ;  /* 0x00001fe1df967589 */ /* 0x000ea200000e0000 */
[----:B------:R-:W-:Y:S01]  /*bb20*/  FMUL.FTZ R26, R9, R26 ;  /* 0x0000001a091a7220 */ /* 0x000fe20000410000 */
[--C-:B-1----:R-:W-:Y:S01]  /*bb30*/  FADD.FTZ R45, R45, -R145.reuse ;  /* 0x800000912d2d7221 */ /* 0x102fe20000010000 */
[----:B------:R-:W-:Y:S01]  /*bb40*/  FADD.FTZ R47, R47, -R145 ;  /* 0x800000912f2f7221 */ /* 0x000fe20000010000 */
[----:B------:R1:W2:Y:S01]  /*bb50*/  SHFL.IDX PT, R33, R219, R225, 0x1f ;  /* 0x00001fe1db217589 */ /* 0x0002a200000e0000 */
[----:B------:R-:W-:Y:S01]  /*bb60*/  FMUL.FTZ R25, R12, R25 ;  /* 0x000000190c197220 */ /* 0x000fe20000410000 */
[--C-:B------:R-:W-:Y:S01]  /*bb70*/  FADD.FTZ R41, R41, -R148.reuse ;  /* 0x8000009429297221 */ /* 0x100fe20000010000 */
[----:B------:R-:W-:Y:S01]  /*bb80*/  FADD.FTZ R43, R43, -R148 ;  /* 0x800000942b2b7221 */ /* 0x000fe20000010000 */
[----:B------:R-:W2:Y:S01]  /*bb90*/  SHFL.IDX PT, R145, R217, R151, 0x1f ;  /* 0x00001f97d9917589 */ /* 0x000ea200000e0000 */
[--C-:B---3--:R-:W-:Y:S01]  /*bba0*/  FADD.FTZ R48, R48, -R32.reuse ;  /* 0x8000002030307221 */ /* 0x108fe20000010000 */
[----:B------:R-:W-:Y:S01]  /*bbb0*/  FADD.FTZ R50, R50, -R32 ;  /* 0x8000002032327221 */ /* 0x000fe20000010000 */
[----:B------:R-:W-:Y:S01]  /*bbc0*/  MUFU.EX2 R125, R125 ;  /* 0x0000007d007d7308 */ /* 0x000fe20000000800 */
[--C-:B----4-:R-:W-:Y:S01]  /*bbd0*/  FADD.FTZ R49, R49, -R144.reuse ;  /* 0x8000009031317221 */ /* 0x110fe20000010000 */
[----:B------:R-:W-:Y:S01]  /*bbe0*/  FADD.FTZ R51, R51, -R144 ;  /* 0x8000009033337221 */ /* 0x000fe20000010000 */
[----:B-1----:R-:W3:Y:S01]  /*bbf0*/  LDL R219, [R1+0x2c] ;  /* 0x00002c0001db7983 */ /* 0x002ee20000100800 */
[----:B------:R-:W-:Y:S01]  /*bc00*/  FADD.FTZ R44, R44, -R147 ;  /* 0x800000932c2c7221 */ /* 0x000fe20000010000 */
[--C-:B-----5:R-:W-:Y:S01]  /*bc10*/  FADD.FTZ R52, R52, -R143.reuse ;  /* 0x8000008f34347221 */ /* 0x120fe20000010000 */
[----:B------:R-:W-:Y:S01]  /*bc20*/  FADD.FTZ R54, R54, -R143 ;  /* 0x8000008f36367221 */ /* 0x000fe20000010000 */
[----:B------:R-:W1:Y:S01]  /*bc30*/  SHFL.IDX PT, R34, R217, R5, 0x1f ;  /* 0x00001f05d9227589 */ /* 0x000e6200000e0000 */
[----:B------:R-:W-:Y:S01]  /*bc40*/  MUFU.EX2 R32, R141 ;  /* 0x0000008d00207308 */ /* 0x000fe20000000800 */
[--C-:B--2---:R-:W-:Y:S01]  /*bc50*/  FADD.FTZ R139, R36, -R140.reuse ;  /* 0x8000008c248b7221 */ /* 0x104fe20000010000 */
[----:B------:R-:W-:Y:S01]  /*bc60*/  FADD.FTZ R38, R38, -R140 ;  /* 0x8000008c26267221 */ /* 0x000fe20000010000 */
[----:B------:R-:W2:Y:S01]  /*bc70*/  SHFL.IDX PT, R35, R217, R220, 0x1f ;  /* 0x00001fdcd9237589 */ /* 0x000ea200000e0000 */
[----:B------:R-:W-:Y:S01]  /*bc80*/  FADD.FTZ R46, R46, -R147 ;  /* 0x800000932e2e7221 */ /* 0x000fe20000010000 */
[--C-:B------:R-:W-:Y:S01]  /*bc90*/  FADD.FTZ R140, R37, -R150.reuse ;  /* 0x80000096258c7221 */ /* 0x100fe20000010000 */
[----:B------:R-:W-:Y:S01]  /*bca0*/  FADD.FTZ R39, R39, -R150 ;  /* 0x8000009627277221 */ /* 0x000fe20000010000 */
[----:B------:R-:W4:Y:S01]  /*bcb0*/  SHFL.IDX PT, R36, R217, R222, 0x1f ;  /* 0x00001fded9247589 */ /* 0x000f2200000e0000 */
[--C-:B------:R-:W-:Y:S01]  /*bcc0*/  FADD.FTZ R53, R53, -R33.reuse ;  /* 0x8000002135357221 */ /* 0x100fe20000010000 */
[----:B------:R-:W-:-:S02]  /*bcd0*/  FADD.FTZ R55, R55, -R33 ;  /* 0x8000002137377221 */ /* 0x000fc40000010000 */
[----:B------:R-:W5:Y:S01]  /*bce0*/  SHFL.IDX PT, R144, R217, R218, 0x1f ;  /* 0x00001fdad9907589 */ /* 0x000f6200000e0000 */
[----:B------:R1:W5:Y:S01]  /*bcf0*/  MUFU.EX2 R33, R132 ;  /* 0x0000008400217308 */ /* 0x0003620000000800 */
[--C-:B------:R-:W-:Y:S01]  /*bd00*/  FADD.FTZ R60, R60, -R145.reuse ;  /* 0x800000913c3c7221 */ /* 0x100fe20000010000 */
[----:B------:R-:W-:Y:S01]  /*bd10*/  FADD.FTZ R62, R62, -R145 ;  /* 0x800000913e3e7221 */ /* 0x000fe20000010000 */
[----:B------:R-:W-:Y:S04]  /*bd20*/  SHFL.IDX PT, R37, R217, R224, 0x1f ;  /* 0x00001fe0d9257589 */ /* 0x000fe800000e0000 */
[----:B------:R-:W-:Y:S04]  /*bd30*/  SHFL.IDX PT, R143, R217, R225, 0x1f ;  /* 0x00001fe1d98f7589 */ /* 0x000fe800000e0000 */
[----:B-1----:R-:W-:Y:S01]  /*bd40*/  SHFL.IDX PT, R132, R217, R231, 0x1f ;  /* 0x00001fe7d9847589 */ /* 0x002fe200000e0000 */
[--C-:B------:R-:W-:Y:S01]  /*bd50*/  FADD.FTZ R56, R56, -R34.reuse ;  /* 0x8000002238387221 */ /* 0x100fe20000010000 */
[----:B------:R-:W-:-:S02]  /*bd60*/  FADD.FTZ R58, R58, -R34 ;  /* 0x800000223a3a7221 */ /* 0x000fc40000010000 */
[----:B------:R-:W-:Y:S01]  /*bd70*/  SHFL.IDX PT, R145, R216, R218, 0x1f ;  /* 0x00001fdad8917589 */ /* 0x000fe200000e0000 */
[--C-:B--2---:R-:W-:Y:S01]  /*bd80*/  FADD.FTZ R57, R57, -R35.reuse ;  /* 0x8000002339397221 */ /* 0x104fe20000010000 */
[----:B------:R-:W-:Y:S01]  /*bd90*/  FADD.FTZ R59, R59, -R35 ;  /* 0x800000233b3b7221 */ /* 0x000fe20000010000 */
[----:B------:R1:W-:Y:S01]  /*bda0*/  MUFU.EX2 R34, R130 ;  /* 0x0000008200227308 */ /* 0x0003e20000000800 */
[----:B------:R-:W2:Y:S01]  /*bdb0*/  SHFL.IDX PT, R217, R216, R224, 0x1f ;  /* 0x00001fe0d8d97589 */ /* 0x000ea200000e0000 */
[--C-:B----4-:R-:W-:Y:S01]  /*bdc0*/  FADD.FTZ R61, R61, -R36.reuse ;  /* 0x800000243d3d7221 */ /* 0x110fe20000010000 */
[----:B------:R-:W-:Y:S02]  /*bdd0*/  FADD.FTZ R63, R63, -R36 ;  /* 0x800000243f3f7221 */ /* 0x000fe40000010000 */
[----:B------:R-:W4:Y:S01]  /*bde0*/  SHFL.IDX PT, R218, R216, R225, 0x1f ;  /* 0x00001fe1d8da7589 */ /* 0x000f2200000e0000 */
[----:B-----5:R-:W-:-:S03]  /*bdf0*/  FADD.FTZ R64, R64, -R144 ;  /* 0x8000009040407221 */ /* 0x020fc60000010000 */
[----:B------:R2:W5:Y:S01]  /*be00*/  SHFL.IDX PT, R146, R216, R151, 0x1f ;  /* 0x00001f97d8927589 */ /* 0x00056200000e0000 */
[----:B------:R-:W5:Y:S03]  /*be10*/  MUFU.EX2 R35, R128 ;  /* 0x0000008000237308 */ /* 0x000f660000000800 */
[----:B------:R-:W5:Y:S04]  /*be20*/  SHFL.IDX PT, R149, R216, R222, 0x1f ;  /* 0x00001fded8957589 */ /* 0x000f6800000e0000 */
[----:B------:R-:W5:Y:S04]  /*be30*/  SHFL.IDX PT, R150, R216, R231, 0x1f ;  /* 0x00001fe7d8967589 */ /* 0x000f6800000e0000 */
[----:B------:R-:W5:Y:S04]  /*be40*/  SHFL.IDX PT, R141, R216, R5, 0x1f ;  /* 0x00001f05d88d7589 */ /* 0x000f6800000e0000 */
[----:B------:R1:W5:Y:S01]  /*be50*/  SHFL.IDX PT, R142, R216, R220, 0x1f ;  /* 0x00001fdcd88e7589 */ /* 0x00036200000e0000 */
[--C-:B--2---:R-:W-:Y:S01]  /*be60*/  FADD.FTZ R151, R84, -R217.reuse ;  /* 0x800000d954977221 */ /* 0x104fe20000010000 */
[----:B------:R2:W5:Y:S01]  /*be70*/  MUFU.EX2 R36, R127 ;  /* 0x0000007f00247308 */ /* 0x0005620000000800 */
[----:B------:R-:W-:Y:S01]  /*be80*/  FMUL.FTZ R38, R20, R38 ;  /* 0x0000002614267220 */ /* 0x000fe20000410000 */
[----:B------:R-:W-:Y:S01]  /*be90*/  FMUL.FTZ R39, R88, R39 ;  /* 0x0000002758277220 */ /* 0x000fe20000410000 */
[----:B------:R-:W-:Y:S01]  /*bea0*/  FADD.FTZ R66, R66, -R144 ;  /* 0x8000009042427221 */ /* 0x000fe20000010000 */
[----:B-1----:R-:W-:Y:S01]  /*beb0*/  FADD.FTZ R216, R86, -R217 ;  /* 0x800000d956d87221 */ /* 0x002fe20000010000 */
[----:B----4-:R-:W-:Y:S01]  /*bec0*/  FADD.FTZ R217, R85, -R218 ;  /* 0x800000da55d97221 */ /* 0x010fe20000010000 */
[----:B------:R-:W-:Y:S01]  /*bed0*/  FMUL.FTZ R85, R11, R131 ;  /* 0x000000830b557220 */ /* 0x000fe20000410000 */
[----:B------:R-:W-:-:S04]  /*bee0*/  FADD.FTZ R65, R65, -R132 ;  /* 0x8000008441417221 */ /* 0x000fc80000010000 */
[----:B------:R-:W-:Y:S01]  /*bef0*/  F2FP.BF16.F32.PACK_AB R85, R85, R26 ;  /* 0x0000001a5555723e */ /* 0x000fe200000010ff */
[----:B------:R-:W-:Y:S01]  /*bf00*/  FMUL.FTZ R26, R14, R27 ;  /* 0x0000001b0e1a7220 */ /* 0x000fe20000410000 */
[----:B------:R-:W-:Y:S01]  /*bf10*/  FADD.FTZ R218, R87, -R218 ;  /* 0x800000da57da7221 */ /* 0x000fe20000010000 */
[----:B------:R-:W-:Y:S01]  /*bf20*/  FADD.FTZ R130, R67, -R132 ;  /* 0x8000008443827221 */ /* 0x000fe20000010000 */
[--C-:B------:R-:W-:Y:S01]  /*bf30*/  FADD.FTZ R132, R68, -R37.reuse ;  /* 0x8000002544847221 */ /* 0x100fe20000010000 */
[----:B------:R-:W-:Y:S01]  /*bf40*/  FADD.FTZ R67, R70, -R37 ;  /* 0x8000002546437221 */ /* 0x000fe20000010000 */
[----:B------:R-:W-:Y:S01]  /*bf50*/  F2FP.BF16.F32.PACK_AB R87, R26, R25 ;  /* 0x000000191a57723e */ /* 0x000fe200000010ff */
[----:B------:R-:W-:Y:S01]  /*bf60*/  FMUL.FTZ R62, R110, R62 ;  /* 0x0000003e6e3e7220 */ /* 0x000fe20000410000 */
[----:B------:R-:W-:Y:S01]  /*bf70*/  FMUL.FTZ R63, R111, R63 ;  /* 0x0000003f6f3f7220 */ /* 0x000fe20000410000 */
[----:B------:R-:W-:Y:S01]  /*bf80*/  FMUL.FTZ R64, R112, R64 ;  /* 0x0000004070407220 */ /* 0x000fe20000410000 */
[----:B------:R-:W-:Y:S01]  /*bf90*/  FMUL.FTZ R25, R115, R65 ;  /* 0x0000004173197220 */ /* 0x000fe20000410000 */
[--C-:B------:R-:W-:Y:S01]  /*bfa0*/  FADD.FTZ R70, R69, -R143.reuse ;  /* 0x8000008f45467221 */ /* 0x100fe20000010000 */
[----:B--2---:R-:W-:Y:S01]  /*bfb0*/  FADD.FTZ R127, R71, -R143 ;  /* 0x8000008f477f7221 */ /* 0x004fe20000010000 */
[----:B------:R1:W2:Y:S01]  /*bfc0*/  MUFU.EX2 R37, R126 ;  /* 0x0000007e00257308 */ /* 0x0002a20000000800 */
[----:B-----5:R-:W-:Y:S01]  /*bfd0*/  FADD.FTZ R143, R76, -R146 ;  /* 0x800000924c8f7221 */ /* 0x020fe20000010000 */
[----:B------:R-:W-:Y:S01]  /*bfe0*/  FADD.FTZ R148, R77, -R149 ;  /* 0x800000954d947221 */ /* 0x000fe20000010000 */
[----:B------:R-:W-:-:S05]  /*bff0*/  F2FP.BF16.F32.PACK_AB R71, R63, R62 ;  /* 0x0000003e3f47723e */ /* 0x000fca00000010ff */
[----:B------:R-:W4:Y:S01]  /*c000*/  MUFU.EX2 R124, R124 ;  /* 0x0000007c007c7308 */ /* 0x000f220000000800 */
[----:B------:R-:W-:Y:S01]  /*c010*/  F2FP.BF16.F32.PACK_AB R64, R25, R64 ;  /* 0x000000401940723e */ /* 0x000fe200000010ff */
[----:B------:R-:W-:Y:S01]  /*c020*/  FADD.FTZ R146, R78, -R146 ;  /* 0x800000924e927221 */ /* 0x000fe20000010000 */
[----:B------:R-:W-:-:S05]  /*c030*/  FADD.FTZ R149, R79, -R149 ;  /* 0x800000954f957221 */ /* 0x000fca0000010000 */
[----:B------:R-:W5:Y:S01]  /*c040*/  MUFU.EX2 R123, R123 ;  /* 0x0000007b007b7308 */ /* 0x000f620000000800 */
[----:B------:R-:W-:Y:S01]  /*c050*/  FMUL.FTZ R62, R33, R143 ;  /* 0x0000008f213e7220 */ /* 0x000fe20000410000 */
[----:B------:R-:W-:-:S06]  /*c060*/  FMUL.FTZ R25, R35, R148 ;  /* 0x0000009423197220 */ /* 0x000fcc0000410000 */
[----:B------:R-:W5:Y:S01]  /*c070*/  MUFU.EX2 R122, R122 ;  /* 0x0000007a007a7308 */ /* 0x000f620000000800 */
[----:B------:R-:W-:Y:S01]  /*c080*/  FADD.FTZ R144, R80, -R145 ;  /* 0x8000009150907221 */ /* 0x000fe20000010000 */
[----:B------:R-:W-:-:S06]  /*c090*/  FADD.FTZ R147, R81, -R150 ;  /* 0x8000009651937221 */ /* 0x000fcc0000010000 */
[----:B------:R-:W5:Y:S01]  /*c0a0*/  MUFU.EX2 R121, R121 ;  /* 0x0000007900797308 */ /* 0x000f620000000800 */
[----:B------:R-:W-:-:S07]  /*c0b0*/  FADD.FTZ R145, R82, -R145 ;  /* 0x8000009152917221 */ /* 0x000fce0000010000 */
[----:B------:R-:W5:Y:S01]  /*c0c0*/  MUFU.EX2 R120, R120 ;  /* 0x0000007800787308 */ /* 0x000f620000000800 */
[----:B------:R-:W-:-:S07]  /*c0d0*/  FADD.FTZ R150, R83, -R150 ;  /* 0x8000009653967221 */ /* 0x000fce0000010000 */
[----:B------:R-:W5:Y:S01]  /*c0e0*/  MUFU.EX2 R119, R119 ;  /* 0x0000007700777308 */ /* 0x000f620000000800 */
[----:B------:R-:W-:Y:S01]  /*c0f0*/  FMUL.FTZ R82, R21, R139 ;  /* 0x0000008b15527220 */ /* 0x000fe20000410000 */
[----:B------:R-:W-:Y:S01]  /*c100*/  FMUL.FTZ R27, R22, R140 ;  /* 0x0000008c161b7220 */ /* 0x000fe20000410000 */
[----:B------:R-:W-:Y:S01]  /*c110*/  F2FP.BF16.F32.PACK_AB R83, R39, R38 ;  /* 0x000000262753723e */ /* 0x000fe200000010ff */
[----:B------:R-:W-:Y:S01]  /*c120*/  FMUL.FTZ R63, R34, R146 ;  /* 0x00000092223f7220 */ /* 0x000fe20000410000 */
[----:B------:R-:W-:Y:S01]  /*c130*/  FMUL.FTZ R38, R36, R149 ;  /* 0x0000009524267220 */ /* 0x000fe20000410000 */
[--C-:B------:R-:W-:Y:S01]  /*c140*/  FADD.FTZ R128, R72, -R141.reuse ;  /* 0x8000008d48807221 */ /* 0x100fe20000010000 */
[----:B-1----:R-:W-:Y:S01]  /*c150*/  FADD.FTZ R126, R74, -R141 ;  /* 0x8000008d4a7e7221 */ /* 0x002fe20000010000 */
[----:B------:R-:W-:Y:S01]  /*c160*/  FMUL.FTZ R84, R227, R24 ;  /* 0x00000018e3547220 */ /* 0x000fe20000410000 */
[----:B------:R-:W-:Y:S01]  /*c170*/  FMUL.FTZ R129, R226, R129 ;  /* 0x00000081e2817220 */ /* 0x000fe20000410000 */
[----:B------:R-:W-:Y:S01]  /*c180*/  FMUL.FTZ R86, R10, R133 ;  /* 0x000000850a567220 */ /* 0x000fe20000410000 */
[----:B------:R-:W-:Y:S01]  /*c190*/  FMUL.FTZ R136, R13, R136 ;  /* 0x000000880d887220 */ /* 0x000fe20000410000 */
[----:B------:R-:W-:Y:S01]  /*c1a0*/  FMUL.FTZ R60, R108, R60 ;  /* 0x0000003c6c3c7220 */ /* 0x000fe20000410000 */
[----:B------:R-:W-:Y:S01]  /*c1b0*/  FMUL.FTZ R61, R109, R61 ;  /* 0x0000003d6d3d7220 */ /* 0x000fe20000410000 */
        /* <DEDUP_REMOVED lines=51> */
[----:B----4-:R-:W-:Y:S01]  /*c4f0*/  FMUL.FTZ R147, R124, R147 ;  /* 0x000000937c937220 */ /* 0x010fe20000410000 */
[----:B------:R-:W-:Y:S01]  /*c500*/  F2FP.BF16.F32.PACK_AB R79, R47, R46 ;  /* 0x0000002e2f4f723e */ /* 0x000fe200000010ff */
[----:B-----5:R-:W-:Y:S01]  /*c510*/  FMUL.FTZ R150, R123, R150 ;  /* 0x000000967b967220 */ /* 0x020fe20000410000 */
[----:B------:R-:W-:Y:S01]  /*c520*/  FMUL.FTZ R58, R122, R151 ;  /* 0x000000977a3a7220 */ /* 0x000fe20000410000 */
[----:B------:R-:W-:Y:S01]  /*c530*/  FMUL.FTZ R59, R121, R216 ;  /* 0x000000d8793b7220 */ /* 0x000fe20000410000 */
[----:B------:R-:W-:Y:S01]  /*c540*/  FMUL.FTZ R217, R120, R217 ;  /* 0x000000d978d97220 */ /* 0x000fe20000410000 */
[----:B------:R-:W-:Y:S01]  /*c550*/  FMUL.FTZ R218, R119, R218 ;  /* 0x000000da77da7220 */ /* 0x000fe20000410000 */
[----:B------:R-:W-:Y:S01]  /*c560*/  F2FP.BF16.F32.PACK_AB R72, R49, R48 ;  /* 0x000000303148723e */ /* 0x000fe200000010ff */
[----:B------:R-:W-:Y:S01]  /*c570*/  UMOV UR6, UR8 ;  /* 0x0000000800067c82 */ /* 0x000fe20008000000 */
[----:B------:R-:W-:Y:S01]  /*c580*/  F2FP.BF16.F32.PACK_AB R73, R51, R50 ;  /* 0x000000323349723e */ /* 0x000fe200000010ff */
[----:B------:R-:W-:Y:S01]  /*c590*/  UMOV UR7, 0x40000040 ;  /* 0x4000004000077882 */ /* 0x000fe20000000000 */
[----:B------:R-:W-:Y:S01]  /*c5a0*/  F2FP.BF16.F32.PACK_AB R74, R53, R52 ;  /* 0x00000034354a723e */ /* 0x000fe200000010ff */
[----:B------:R-:W-:Y:S01]  /*c5b0*/  UIADD3 UR4, UR8, 0x80, URZ ;  /* 0x0000008008047890 */ /* 0x000fe2000fffe03f */
[----:B------:R-:W-:Y:S01]  /*c5c0*/  F2FP.BF16.F32.PACK_AB R75, R55, R54 ;  /* 0x00000036374b723e */ /* 0x000fe200000010ff */
[----:B------:R-:W2:Y:S01]  /*c5d0*/  LDL R39, [R1+0x18] ;  /* 0x0000180001277983 */ /* 0x000ea20000100800 */
        /* <DEDUP_REMOVED lines=11> */
[----:B------:R-:W-:Y:S01]  /*c690*/  F2FP.BF16.F32.PACK_AB R27, R14, R12 ;  /* 0x0000000c0e1b723e */ /* 0x000fe200000010ff */
[----:B---3--:R-:W-:-:S04]  /*c6a0*/  IMAD R25, R0, 0x4000, R219 ;  /* 0x0000400000197824 */ /* 0x008fc800078e02db */
[----:B------:R-:W-:Y:S01]  /*c6b0*/  IMAD R38, R25, 0x2, R16 ;  /* 0x0000000219267824 */ /* 0x000fe200078e0210 */
[----:B------:R-:W-:-:S04]  /*c6c0*/  F2FP.BF16.F32.PACK_AB R25, R11, R9 ;  /* 0x000000090b19723e */ /* 0x000fc800000010ff */
        /* <DEDUP_REMOVED lines=79> */
[----:B------:R-:W-:Y:S01]  /*cbc0*/  R2UR UR4, R16 ;  /* 0x00000000100472ca */ /* 0x000fe200000e0000 */
[----:B--2---:R-:W-:-:S05]  /*cbd0*/  IMAD R9, R0, 0x800, R39 ;  /* 0x0000080000097824 */ /* 0x004fca00078e0227 */
        /* <DEDUP_REMOVED lines=65> */
.L_x_1731:
        /* <DEDUP_REMOVED lines=70> */
.L_x_1732:
        /* <DEDUP_REMOVED lines=12> */
.L_x_1722:
        /* <DEDUP_REMOVED lines=34> */
.L_x_1690:
[----:B------:R-:W-:Y:S05]  /*d730*/  @P0 BRA `(.L_x_1734) ;  /* 0x0000001000a00947 */ /* 0x000fea0003800000 */
[----:B------:R-:W3:Y:S01]  /*d740*/  S2R R0, SR_TID.X ;  /* 0x0000000000007919 */ /* 0x000ee20000002100 */
[----:B------:R-:W4:Y:S01]  /*d750*/  S2UR UR5, SR_CgaCtaId ;  /* 0x00000000000579c3 */ /* 0x000f220000008800 */
[----:B------:R-:W-:Y:S01]  /*d760*/  UMOV UR4, 0x400 ;  /* 0x0000040000047882 */ /* 0x000fe20000000000 */
[----:B------:R-:W-:-:S06]  /*d770*/  F2FP.BF16.F32.PACK_AB R184, R185, R184 ;  /* 0x000000b8b9b8723e */ /* 0x000fcc00000010ff */
[----:B------:R-:W-:Y:S01]  /*d780*/  BAR.SYNC.DEFER_BLOCKING 0x1, 0x100 ;  /* 0x0044000000007b1d */ /* 0x000fe20000010000 */
        /* <DEDUP_REMOVED lines=10> */
[----:B----4-:R-:W-:Y:S01]  /*d830*/  ULEA UR6, UR5, UR4, 0x18 ;  /* 0x0000000405067291 */ /* 0x010fe2000f8ec03f */
[----:B------:R-:W-:Y:S02]  /*d840*/  F2FP.BF16.F32.PACK_AB R202, R205, R204 ;  /* 0x000000cccdca723e */ /* 0x000fe400000010ff */
[----:B------:R-:W-:Y:S01]  /*d850*/  F2FP.BF16.F32.PACK_AB R203, R207, R206 ;  /* 0x000000cecfcb723e */ /* 0x000fe200000010ff */
[----:B------:R-:W-:Y:S01]  /*d860*/  ULDC.64 UR4, c[0x0][0x870] ;  /* 0x00021c0000047ab9 */ /* 0x000fe20000000a00 */
[----:B------:R-:W-:Y:S01]  /*d870*/  F2FP.BF16.F32.PACK_AB R209, R211, R210 ;  /* 0x000000d2d3d1723e */ /* 0x000fe200000010ff */
[----:B---3--:R-:W-:Y:S01]  /*d880*/  VIADD R11, R0, 0xffffff80 ;  /* 0xffffff80000b7836 */ /* 0x008fe20000000000 */
[----:B------:R-:W-:-:S02]  /*d890*/  F2FP.BF16.F32.PACK_AB R152, R153, R152 ;  /* 0x000000989998723e */ /* 0x000fc400000010ff */
[----:B------:R-:W-:Y:S02]  /*d8a0*/  F2FP.BF16.F32.PACK_AB R210, R213, R212 ;  /* 0x000000d4d5d2723e */ /* 0x000fe400000010ff */
[----:B------:R-:W-:Y:S02]  /*d8b0*/  SHF.R.S32.HI R10, RZ, 0x1f, R11 ;  /* 0x0000001fff0a7819 */ /* 0x000fe4000001140b */
[----:B------:R-:W-:Y:S02]  /*d8c0*/  F2FP.BF16.F32.PACK_AB R211, R215, R214 ;  /* 0x000000d6d7d3723e */ /* 0x000fe400000010ff */
[CC--:B------:R-:W-:Y:S02]  /*d8d0*/  LEA.HI R7, R10.reuse, R11.reuse, RZ, 0x4 ;  /* 0x0000000b0a077211 */ /* 0x0c0fe400078f20ff */
[----:B------:R-:W-:Y:S02]  /*d8e0*/  LEA.HI R4, R10, R11, RZ, 0x5 ;  /* 0x0000000b0a047211 */ /* 0x000fe400078f28ff */
[----:B------:R-:W-:-:S02]  /*d8f0*/  LOP3.LUT R0, R7, 0xfffffff0, RZ, 0xc0, !PT ;  /* 0xfffffff007007812 */ /* 0x000fc400078ec0ff */
[----:B------:R-:W-:Y:S02]  /*d900*/  SHF.R.U32.HI R7, RZ, 0x1, R7 ;  /* 0x00000001ff077819 */ /* 0x000fe40000011607 */
[----:B------:R-:W-:Y:S01]  /*d910*/  F2FP.BF16.F32.PACK_AB R153, R155, R154 ;  /* 0x0000009a9b99723e */ /* 0x000fe200000010ff */
[----:B------:R-:W-:Y:S01]  /*d920*/  IMAD.IADD R0, R11, 0x1, -R0 ;  /* 0x000000010b007824 */ /* 0x000fe200078e0a00 */
[----:B------:R-:W-:Y:S02]  /*d930*/  F2FP.BF16.F32.PACK_AB R160, R161, R160 ;  /* 0x000000a0a1a0723e */ /* 0x000fe400000010ff */
        /* <DEDUP_REMOVED lines=13> */
[----:B------:R-:W-:Y:S01]  /*da10*/  R2P PR, R5, 0x6 ;  /* 0x0000000605007804 */ /* 0x000fe20000000000 */
[----:B------:R-:W-:Y:S01]  /*da20*/  IMAD.MOV.U32 R5, RZ, RZ, 0x40 ;  /* 0x00000040ff057424 */ /* 0x000fe200078e00ff */
[----:B------:R-:W-:Y:S02]  /*da30*/  F2FP.BF16.F32.PACK_AB R169, R171, R170 ;  /* 0x000000aaaba9723e */ /* 0x000fe400000010ff */
[----:B------:R-:W-:Y:S02]  /*da40*/  LOP3.LUT R0, R0, 0x1c0, RZ, 0xc0, !PT ;  /* 0x000001c000007812 */ /* 0x000fe400078ec0ff */
[----:B------:R-:W-:Y:S02]  /*da50*/  SEL R5, R5, 0xffffffc0, !P2 ;  /* 0xffffffc005057807 */ /* 0x000fe40005000000 */
[----:B------:R-:W-:-:S02]  /*da60*/  LOP3.LUT R7, R0, 0x8, R7, 0xf8, !PT ;  /* 0x0000000800077812 */ /* 0x000fc400078ef807 */
[----:B--2---:R-:W-:Y:S01]  /*da70*/  SHF.R.U32.HI R2, RZ, 0x3, R0 ;  /* 0x00000003ff027819 */ /* 0x004fe20000011600 */
[----:B------:R-:W-:Y:S01]  /*da80*/  IMAD.SHL.U32 R0, R4, 0x20, RZ ;  /* 0x0000002004007824 */ /* 0x000fe200078e00ff */
[----:B------:R-:W-:Y:S02]  /*da90*/  F2FP.BF16.F32.PACK_AB R176, R177, R176 ;  /* 0x000000b0b1b0723e */ /* 0x000fe400000010ff */
[----:B------:R-:W-:Y:S02]  /*daa0*/  LOP3.LUT R2, R7, R2, RZ, 0x3c, !PT ;  /* 0x0000000207027212 */ /* 0x000fe400078e3cff */
[----:B------:R-:W-:Y:S02]  /*dab0*/  LOP3.LUT R0, R0, 0x7ffffc00, RZ, 0xc0, !PT ;  /* 0x7ffffc0000007812 */ /* 0x000fe400078ec0ff */
[----:B------:R-:W-:Y:S02]  /*dac0*/  F2FP.BF16.F32.PACK_AB R170, R173, R172 ;  /* 0x000000acadaa723e */ /* 0x000fe400000010ff */
[----:B------:R-:W-:Y:S01]  /*dad0*/  IADD3 R0, R2, R3, R0 ;  /* 0x0000000302007210 */ /* 0x000fe20007ffe000 */
[----:B------:R-:W-:Y:S01]  /*dae0*/  IMAD.MOV.U32 R3, RZ, RZ, 0x20 ;  /* 0x00000020ff037424 */ /* 0x000fe200078e00ff */
[----:B------:R-:W-:-:S02]  /*daf0*/  F2FP.BF16.F32.PACK_AB R171, R175, R174 ;  /* 0x000000aeafab723e */ /* 0x000fc400000010ff */
[----:B------:R-:W-:Y:S02]  /*db00*/  LEA R0, R0, UR6, 0x1 ;  /* 0x0000000600007c11 */ /* 0x000fe4000f8e08ff */
[----:B------:R-:W-:Y:S02]  /*db10*/  SEL R3, R3, 0xffffffe0, !P1 ;  /* 0xffffffe003037807 */ /* 0x000fe40004800000 */
[--C-:B------:R-:W-:Y:S01]  /*db20*/  IADD3 R6, R5, 0x4000, R0.reuse ;  /* 0x0000400005067810 */ /* 0x100fe20007ffe000 */
[----:B------:R-:W-:Y:S01]  /*db30*/  STSM.16.M88.4 [R0+0x4000], R184 ;  /* 0x004000b800007844 */ /* 0x000fe20000000200 */
[----:B------:R-:W-:Y:S02]  /*db40*/  IADD3 R2, R3, 0x4000, R0 ;  /* 0x0000400003027810 */ /* 0x000fe40007ffe000 */
[----:B------:R-:W-:Y:S01]  /*db50*/  F2FP.BF16.F32.PACK_AB R177, R179, R178 ;  /* 0x000000b2b3b1723e */ /* 0x000fe200000010ff */
[----:B------:R-:W-:Y:S01]  /*db60*/  IMAD.IADD R3, R3, 0x1, R6 ;  /* 0x0000000103037824 */ /* 0x000fe200078e0206 */
[----:B------:R-:W-:Y:S01]  /*db70*/  F2FP.BF16.F32.PACK_AB R178, R181, R180 ;  /* 0x000000b4b5b2723e */ /* 0x000fe200000010ff */
[----:B------:R-:W-:Y:S01]  /*db80*/  STSM.16.M88.4 [R2], R192 ;  /* 0x000000c002007844 */ /* 0x000fe20000000200 */
[----:B------:R-:W-:-:S02]  /*db90*/  F2FP.BF16.F32.PACK_AB R179, R183, R182 ;  /* 0x000000b6b7b3723e */ /* 0x000fc400000010ff */
[----:B------:R-:W-:Y:S01]  /*dba0*/  ISETP.NE.U32.AND P4, PT, RZ, UR4, PT ;  /* 0x00000004ff007c0c */ /* 0x000fe2000bf85070 */
[----:B------:R-:W-:Y:S03]  /*dbb0*/  STSM.16.M88.4 [R6], R200 ;  /* 0x000000c806007844 */ /* 0x000fe60000000200 */
[----:B------:R-:W-:Y:S01]  /*dbc0*/  ISETP.NE.AND.EX P4, PT, RZ, UR5, PT, P4 ;  /* 0x00000005ff007c0c */ /* 0x000fe2000bf85340 */
[----:B------:R-:W-:Y:S01]  /*dbd0*/  STSM.16.M88.4 [R3], R208 ;  /* 0x000000d003007844 */ /* 0x000fe20000000200 */
[----:B------:R-:W-:Y:S02]  /*dbe0*/  ULDC.64 UR4, c[0x0][0x870] ;  /* 0x00021c0000047ab9 */ /* 0x000fe40000000a00 */
[----:B------:R-:W-:Y:S01]  /*dbf0*/  UIMAD.WIDE UR4, UR37, 0x4, UR4 ;  /* 0x00000004250478a5 */ /* 0x000fe2000f8e0204 */
[----:B------:R-:W-:Y:S04]  /*dc00*/  STSM.16.M88.4 [R0], R152 ;  /* 0x0000009800007844 */ /* 0x000fe80000000200 */
[----:B------:R-:W-:Y:S01]  /*dc10*/  STSM.16.M88.4 [R2+-0x4000], R160 ;  /* 0xffc000a002007844 */ /* 0x000fe20000000200 */
[----:B------:R-:W-:-:S02]  /*dc20*/  IMAD.U32 R4, RZ, RZ, UR4 ;  /* 0x00000004ff047e24 */ /* 0x000fc4000f8e00ff */
[----:B------:R-:W-:Y:S01]  /*dc30*/  IMAD.U32 R5, RZ, RZ, UR5 ;  /* 0x00000005ff057e24 */ /* 0x000fe2000f8e00ff */
[----:B------:R2:W-:Y:S01]  /*dc40*/  STSM.16.M88.4 [R6+-0x4000], R168 ;  /* 0xffc000a806007844 */ /* 0x0005e20000000200 */
[----:B------:R-:W-:-:S03]  /*dc50*/  ULDC.64 UR4, c[0x0][0x878] ;  /* 0x00021e0000047ab9 */ /* 0x000fc60000000a00 */
[----:B------:R3:W-:Y:S01]  /*dc60*/  STSM.16.M88.4 [R3+-0x4000], R176 ;  /* 0xffc000b003007844 */ /* 0x0007e20000000200 */
[----:B------:R-:W-:Y:S06]  /*dc70*/  BAR.SYNC.DEFER_BLOCKING 0x1, 0x100 ;  /* 0x0044000000007b1d */ /* 0x000fec0000010000 */
[----:B------:R-:W4:Y:S01]  /*dc80*/  @P4 LDG.E R7, desc[UR38][R4.64] ;  /* 0x0000002604074981 */ /* 0x000f22000c1e1900 */
[----:B------:R-:W-:Y:S01]  /*dc90*/  UISETP.NE.U32.AND UP0, UPT, UR4, URZ, UPT ;  /* 0x0000003f0400728c */ /* 0x000fe2000bf05070 */
[----:B------:R-:W-:Y:S01]  /*dca0*/  LEA.HI R19, R10, R11, RZ, 0x3 ;  /* 0x0000000b0a137211 */ /* 0x000fe200078f18ff */
[----:B------:R-:W-:-:S02]  /*dcb0*/  ULDC UR7, c[0x0][0x808] ;  /* 0x0002020000077ab9 */ /* 0x000fc40000000800 */
[----:B------:R-:W-:Y:S01]  /*dcc0*/  UISETP.NE.AND.EX UP0, UPT, UR5, URZ, UPT, UP0 ;  /* 0x0000003f0500728c */ /* 0x000fe2000bf05300 */
[----:B--2---:R-:W-:Y:S01]  /*dcd0*/  LOP3.LUT R6, R19, 0x1ffffff8, RZ, 0xc0, !PT ;  /* 0x1ffffff813067812 */ /* 0x004fe200078ec0ff */
[----:B------:R-:W2:Y:S01]  /*dce0*/  S2R R27, SR_CTAID.X ;  /* 0x00000000001b7919 */ /* 0x000ea20000002500 */
[----:B------:R-:W-:Y:S01]  /*dcf0*/  SHF.R.S32.HI R19, RZ, 0x3, R19 ;  /* 0x00000003ff137819 */ /* 0x000fe20000011413 */
[----:B------:R-:W-:Y:S01]  /*dd00*/  IMAD.U32 R0, RZ, RZ, UR7 ;  /* 0x00000007ff007e24 */ /* 0x000fe2000f8e00ff */
[----:B------:R-:W2:Y:S01]  /*dd10*/  S2R R31, SR_CTAID.Y ;  /* 0x00000000001f7919 */ /* 0x000ea20000002600 */
[----:B------:R-:W-:Y:S01]  /*dd20*/  IMAD.IADD R6, R11, 0x1, -R6 ;  /* 0x000000010b067824 */ /* 0x000fe200078e0a06 */
[----:B------:R-:W-:Y:S01]  /*dd30*/  PLOP3.LUT P0, PT, PT, PT, UP0, 0x80, 0x0 ;  /* 0x000000000000781c */ /* 0x000fe20003f0f008 */
[----:B-1----:R-:W-:-:S03]  /*dd40*/  IMAD.SHL.U32 R8, R19, 0x40, RZ ;  /* 0x0000004013087824 */ /* 0x002fc600078e00ff */
[----:B------:R-:W-:Y:S01]  /*dd50*/  @UP0 ULDC.64 UR4, c[0x0][0x878] ;  /* 0x00021e0000040ab9 */ /* 0x000fe20000000a00 */
[----:B------:R-:W-:Y:S01]  /*dd60*/  IMAD.SHL.U32 R20, R6, 0x8, RZ ;  /* 0x0000000806147824 */ /* 0x000fe200078e00ff */
[----:B------:R-:W-:Y:S01]  /*dd70*/  @UP0 UIMAD.WIDE UR4, UR37, 0x4, UR4 ;  /* 0x00000004250408a5 */ /* 0x000fe2000f8e0204 */
[----:B------:R-:W-:Y:S02]  /*dd80*/  LOP3.LUT R9, R8, 0x1c0, RZ, 0xc0, !PT ;  /* 0x000001c008097812 */ /* 0x000fe400078ec0ff */
[----:B------:R-:W-:Y:S02]  /*dd90*/  LEA.HI R8, R10, R11, RZ, 0x6 ;  /* 0x0000000b0a087211 */ /* 0x000fe400078f30ff */
[----:B------:R-:W-:Y:S01]  /*dda0*/  LOP3.LUT R6, R9, 0x38, R20, 0xf8, !PT ;  /* 0x0000003809067812 */ /* 0x000fe200078ef814 */
[----:B------:R-:W-:Y:S01]  /*ddb0*/  IMAD.U32 R2, RZ, RZ, UR4 ;  /* 0x00000004ff027e24 */ /* 0x000fe2000f8e00ff */
[----:B------:R-:W-:Y:S01]  /*ddc0*/  SHF.R.U32.HI R9, RZ, 0x3, R9 ;  /* 0x00000003ff097819 */ /* 0x000fe20000011609 */
[----:B---3--:R-:W-:-:S02]  /*ddd0*/  IMAD.U32 R3, RZ, RZ, UR5 ;  /* 0x00000005ff037e24 */ /* 0x008fc4000f8e00ff */
[----:B------:R-:W-:Y:S01]  /*dde0*/  IMAD.SHL.U32 R8, R8, 0x8, RZ ;  /* 0x0000000808087824 */ /* 0x000fe200078e00ff */
[----:B------:R-:W-:Y:S02]  /*ddf0*/  LOP3.LUT R9, R6, R9, RZ, 0x3c, !PT ;  /* 0x0000000906097212 */ /* 0x000fe400078e3cff */
[----:B------:R1:W5:Y:S02]  /*de00*/  @P0 LDG.E R0, desc[UR38][R2.64] ;  /* 0x0000002602000981 */ /* 0x000364000c1e1900 */
[----:B------:R-:W-:Y:S02]  /*de10*/  LOP3.LUT R8, R9, 0x7ffffe00, R8, 0xf8, !PT ;  /* 0x7ffffe0009087812 */ /* 0x000fe400078ef808 */
[----:B-1----:R-:W-:Y:S02]  /*de20*/  CS2R R2, SRZ ;  /* 0x0000000000027805 */ /* 0x002fe4000001ff00 */
[--C-:B----4-:R-:W-:Y:S01]  /*de30*/  @P4 SHF.R.S32.HI R3, RZ, 0x1f, R7.reuse ;  /* 0x0000001fff034819 */ /* 0x110fe20000011407 */
[----:B------:R-:W-:Y:S01]  /*de40*/  @P4 IMAD.MOV.U32 R2, RZ, RZ, R7 ;  /* 0x000000ffff024224 */ /* 0x000fe200078e0007 */
[----:B--2---:R-:W-:Y:S06]  /*de50*/  @P0 BRA `(.L_x_1735) ;  /* 0x0000000000100947 */ /* 0x004fec0003800000 */
[----:B------:R-:W-:Y:S05]  /*de60*/  @!P4 BRA `(.L_x_1735) ;  /* 0x00000000000cc947 */ /* 0x000fea0003800000 */
[----:B------:R-:W2:Y:S04]  /*de70*/  LDG.E R7, desc[UR38][R4.64] ;  /* 0x0000002604077981 */ /* 0x000ea8000c1e1900 */
[----:B-----5:R-:W2:Y:S02]  /*de80*/  LDG.E R0, desc[UR38][R4.64+0x4] ;  /* 0x0000042604007981 */ /* 0x020ea4000c1e1900 */
[----:B--2---:R-:W-:-:S07]  /*de90*/  IMAD.IADD R0, R0, 0x1, -R7 ;  /* 0x0000000100007824 */ /* 0x004fce00078e0a07 */
.L_x_1735:
[----:B------:R-:W-:Y:S01]  /*dea0*/  LEA R30, R8, UR6, 0x1 ;  /* 0x00000006081e7c11 */ /* 0x000fe2000f8e08ff */
[----:B------:R-:W1:Y:S01]  /*deb0*/  LDC R33, c[0x0][0x83c] ;  /* 0x00020f00ff217b82 */ /* 0x000e620000000800 */
[----:B------:R-:W-:Y:S01]  /*dec0*/  SHF.R.S32.HI R32, RZ, 0x1f, R31 ;  /* 0x0000001fff207819 */ /* 0x000fe2000001141f */
[----:B-----5:R-:W-:Y:S01]  /*ded0*/  IMAD R0, R27, -0x80, R0 ;  /* 0xffffff801b007824 */ /* 0x020fe200078e0200 */
[--C-:B------:R-:W-:Y:S01]  /*dee0*/  SHF.R.S32.HI R21, RZ, 0x1f, R20.reuse ;  /* 0x0000001fff157819 */ /* 0x100fe20000011414 */
[----:B------:R2:W3:Y:S01]  /*def0*/  LDS.128 R12, [R30+0x1000] ;  /* 0x001000001e0c7984 */ /* 0x0004e20000000c00 */
[----:B------:R-:W-:Y:S01]  /*df00*/  ULDC.64 UR4, c[0x0][0x850] ;  /* 0x0002140000047ab9 */ /* 0x000fe20000000a00 */
[----:B------:R-:W-:Y:S01]  /*df10*/  IADD3 R2, P0, R19, R2, RZ ;  /* 0x0000000213027210 */ /* 0x000fe20007f1e0ff */
[----:B------:R-:W-:Y:S01]  /*df20*/  IMAD R18, R32, UR4, RZ ;  /* 0x0000000420127c24 */ /* 0x000fe2000f8e02ff */
[----:B------:R2:W4:Y:S01]  /*df30*/  LDS.128 R8, [R30+0x2000] ;  /* 0x002000001e087984 */ /* 0x0005220000000c00 */
[----:B------:R-:W-:Y:S01]  /*df40*/  IMAD.WIDE.U32 R16, R31, UR4, R20 ;  /* 0x000000041f107c25 */ /* 0x000fe2000f8e0014 */
[----:B------:R-:W-:Y:S01]  /*df50*/  USHF.R.S32.HI UR4, URZ, 0x1f, UR37 ;  /* 0x0000001f3f047899 */ /* 0x000fe20008011425 */
[----:B------:R-:W-:Y:S01]  /*df60*/  VIMNMX R22, R0, 0x80, PT ;  /* 0x0000008000167848 */ /* 0x000fe20003fe0100 */
[----:B------:R2:W2:Y:S01]  /*df70*/  LDS.128 R4, [R30+0x3000] ;  /* 0x003000001e047984 */ /* 0x0004a20000000c00 */
[----:B------:R-:W2:Y:S01]  /*df80*/  LDC R35, c[0x0][0x80c] ;  /* 0x00020300ff237b82 */ /* 0x000ea20000000800 */
[C---:B------:R-:W-:Y:S01]  /*df90*/  VIADD R0, R19.reuse, 0x20 ;  /* 0x0000002013007836 */ /* 0x040fe20000000000 */
[-C--:B------:R-:W-:Y:S01]  /*dfa0*/  ISETP.GE.AND P3, PT, R19, R22.reuse, PT ;  /* 0x000000161300720c */ /* 0x080fe20003f66270 */
[----:B------:R-:W-:Y:S01]  /*dfb0*/  IMAD.U32 R34, RZ, RZ, UR4 ;  /* 0x00000004ff227e24 */ /* 0x000fe2000f8e00ff */
[----:B------:R-:W-:Y:S01]  /*dfc0*/  SEL R37, RZ, UR37, P4 ;  /* 0x00000025ff257c07 */ /* 0x000fe2000a000000 */
[----:B------:R-:W-:Y:S01]  /*dfd0*/  IMAD R23, R31, UR5, R18 ;  /* 0x000000051f177c24 */ /* 0x000fe2000f8e0212 */
[----:B------:R-:W-:Y:S01]  /*dfe0*/  ULDC.64 UR4, c[0x0][0x858] ;  /* 0x0002160000047ab9 */ /* 0x000fe20000000a00 */
[----:B------:R-:W-:Y:S01]  /*dff0*/  VIADD R18, R19, 0x40 ;  /* 0x0000004013127836 */ /* 0x000fe20000000000 */
[----:B------:R-:W-:Y:S01]  /*e000*/  SEL R34, R34, RZ, !P4 ;  /* 0x000000ff22227207 */ /* 0x000fe20006000000 */
[----:B------:R-:W-:Y:S01]  /*e010*/  IMAD.IADD R17, R17, 0x1, R23 ;  /* 0x0000000111117824 */ /* 0x000fe200078e0217 */
[-C--:B------:R-:W-:Y:S01]  /*e020*/  ISETP.GE.AND P2, PT, R0, R22.reuse, PT ;  /* 0x000000160000720c */ /* 0x080fe20003f46270 */
[----:B------:R-:W-:Y:S01]  /*e030*/  BSSY B0, `(.L_x_1736) ;  /* 0x0000019000007945 */ /* 0x000fe20003800000 */
[----:B-1----:R-:W-:Y:S01]  /*e040*/  ISETP.GE.OR P6, PT, R20, R33, P3 ;  /* 0x000000211400720c */ /* 0x002fe20001fc6670 */
[----:B------:R-:W-:Y:S01]  /*e050*/  IMAD R0, R34, UR4, RZ ;  /* 0x0000000422007c24 */ /* 0x000fe2000f8e02ff */
[C---:B------:R-:W-:Y:S01]  /*e060*/  LEA.HI.X.SX32 R3, R19.reuse, R3, 0x1, P0 ;  /* 0x0000000313037211 */ /* 0x040fe200000f0eff */
[----:B------:R-:W-:Y:S01]  /*e070*/  VIADD R19, R19, 0x60 ;  /* 0x0000006013137836 */ /* 0x000fe20000000000 */
[-C--:B------:R-:W-:Y:S01]  /*e080*/  ISETP.GE.AND P1, PT, R18, R22.reuse, PT ;  /* 0x000000161200720c */ /* 0x080fe20003f26270 */
[C---:B------:R-:W-:Y:S01]  /*e090*/  IMAD R23, R37.reuse, UR5, R0 ;  /* 0x0000000525177c24 */ /* 0x040fe2000f8e0200 */
[----:B------:R-:W-:Y:S01]  /*e0a0*/  ISETP.GE.OR P5, PT, R20, R33, P2 ;  /* 0x000000211400720c */ /* 0x000fe200017a6670 */
[----:B------:R-:W-:Y:S01]  /*e0b0*/  IMAD.WIDE.U32 R28, R37, UR4, R16 ;  /* 0x00000004251c7c25 */ /* 0x000fe2000f8e0010 */
[----:B------:R-:W-:-:S02]  /*e0c0*/  ISETP.GE.AND P0, PT, R19, R22, PT ;  /* 0x000000161300720c */ /* 0x000fc40003f06270 */
[----:B------:R-:W-:Y:S01]  /*e0d0*/  ISETP.GE.OR P4, PT, R20, R33, P1 ;  /* 0x000000211400720c */ /* 0x000fe20000f86670 */
[----:B------:R-:W-:-:S04]  /*e0e0*/  IMAD.WIDE R26, R27, 0x80, R2 ;  /* 0x000000801b1a7825 */ /* 0x000fc800078e0202 */
[----:B------:R-:W-:Y:S01]  /*e0f0*/  IMAD.IADD R23, R29, 0x1, R23 ;  /* 0x000000011d177824 */ /* 0x000fe200078e0217 */
[----:B--234-:R-:W-:Y:S07]  /*e100*/  @P6 BRA `(.L_x_1737) ;  /* 0x00000000002c6947 */ /* 0x01cfee0003800000 */
[----:B------:R-:W1:Y:S01]  /*e110*/  LDS.128 R16, [R30+0x4000] ;  /* 0x004000001e107984 */ /* 0x000e620000000c00 */
        /* <DEDUP_REMOVED lines=10> */
.L_x_1737:
[----:B------:R-:W-:Y:S05]  /*e1c0*/  BSYNC B0 ;  /* 0x0000000000007941 */ /* 0x000fea0003800000 */
.L_x_1736:
[----:B-1----:R1:W2:Y:S01]  /*e1d0*/  LDS.128 R16, [R30+0x5000] ;  /* 0x005000001e107984 */ /* 0x0022a20000000c00 */
[----:B------:R-:W-:Y:S01]  /*e1e0*/  BSSY B0, `(.L_x_1738) ;  /* 0x0000010000007945 */ /* 0x000fe20003800000 */
[----:B------:R-:W-:-:S03]  /*e1f0*/  ISETP.GE.OR P6, PT, R20, R33, P0 ;  /* 0x000000211400720c */ /* 0x000fc600007c6670 */
        /* <DEDUP_REMOVED lines=13> */
[----:B--2---:R3:W-:Y:S02]  /*e2d0*/  STG.E.128 desc[UR38][R24.64], R16 ;  /* 0x0000001018007986 */ /* 0x0047e4000c101d26 */
.L_x_1739:
[----:B------:R-:W-:Y:S05]  /*e2e0*/  BSYNC B0 ;  /* 0x0000000000007941 */ /* 0x000fea0003800000 */
.L_x_1738:
[----:B--23--:R2:W3:Y:S01]  /*e2f0*/  LDS.128 R16, [R30+0x6000] ;  /* 0x006000001e107984 */ /* 0x00c4e20000000c00 */
        /* <DEDUP_REMOVED lines=15> */
.L_x_1741:
[----:B------:R-:W-:Y:S05]  /*e3f0*/  BSYNC B0 ;  /* 0x0000000000007941 */ /* 0x000fea0003800000 */
.L_x_1740:
[----:B---34-:R3:W4:Y:S01]  /*e400*/  LDS.128 R16, [R30+0x7000] ;  /* 0x007000001e107984 */ /* 0x0187220000000c00 */
        /* <DEDUP_REMOVED lines=15> */
.L_x_1743:
[----:B------:R-:W-:Y:S05]  /*e500*/  BSYNC B0 ;  /* 0x0000000000007941 */ /* 0x000fea0003800000 */
.L_x_1742:
[----:B----4-:R4:W1:Y:S01]  /*e510*/  LDS.128 R16, [R30] ;  /* 0x000000001e107984 */ /* 0x0108620000000c00 */
[----:B------:R-:W-:Y:S01]  /*e520*/  ULDC.64 UR4, c[0x0][0x820] ;  /* 0x0002080000047ab9 */ /* 0x000fe20000000a00 */
[-C--:B------:R-:W-:Y:S01]  /*e530*/  ISETP.GE.OR P3, PT, R20, R35.reuse, P3 ;  /* 0x000000231400720c */ /* 0x080fe20001f66670 */
        /* <DEDUP_REMOVED lines=10> */
[C---:B------:R-:W-:Y:S02]  /*e5e0*/  IMAD R21, R37.reuse, UR5, R0 ;  /* 0x0000000525157c24 */ /* 0x040fe4000f8e0200 */
        /* <DEDUP_REMOVED lines=13> */
.L_x_1745:
[----:B------:R-:W-:Y:S05]  /*e6c0*/  BSYNC B0 ;  /* 0x0000000000007941 */ /* 0x000fea0003800000 */
.L_x_1744:
        /* <DEDUP_REMOVED lines=14> */
[----:B------:R1:W-:Y:S02]  /*e7b0*/  STG.E.128 desc[UR38][R16.64], R12 ;  /* 0x0000000c10007986 */ /* 0x0003e4000c101d26 */
.L_x_1747:
[----:B------:R-:W-:Y:S05]  /*e7c0*/  BSYNC B0 ;  /* 0x0000000000007941 */ /* 0x000fea0003800000 */
.L_x_1746:
        /* <DEDUP_REMOVED lines=15> */
.L_x_1749:
[----:B------:R-:W-:Y:S05]  /*e8c0*/  BSYNC B0 ;  /* 0x0000000000007941 */ /* 0x000fea0003800000 */
.L_x_1748:
        /* <DEDUP_REMOVED lines=15> */
.L_x_1734:
[----:B------:R-:W-:Y:S01]  /*e9c0*/  ULDC.64 UR4, c[0x0][0x870] ;  /* 0x00021c0000047ab9 */ /* 0x000fe20000000a00 */
[----:B------:R-:W-:Y:S01]  /*e9d0*/  ULDC.64 UR6, c[0x0][0x870] ;  /* 0x00021c0000067ab9 */ /* 0x000fe20000000a00 */
[----:B------:R-:W-:Y:S01]  /*e9e0*/  UIMAD.WIDE UR4, UR37, 0x4, UR4 ;  /* 0x00000004250478a5 */ /* 0x000fe2000f8e0204 */
[----:B------:R-:W-:-:S04]  /*e9f0*/  ISETP.NE.U32.AND P0, PT, RZ, UR6, PT ;  /* 0x00000006ff007c0c */ /* 0x000fc8000bf05070 */
[----:B------:R-:W-:Y:S01]  /*ea00*/  ISETP.NE.AND.EX P4, PT, RZ, UR7, PT, P0 ;  /* 0x00000007ff007c0c */ /* 0x000fe2000bf85300 */
[----:B------:R-:W-:Y:S02]  /*ea10*/  IMAD.U32 R4, RZ, RZ, UR4 ;  /* 0x00000004ff047e24 */ /* 0x000fe4000f8e00ff */
[----:B------:R-:W-:Y:S01]  /*ea20*/  IMAD.U32 R5, RZ, RZ, UR5 ;  /* 0x00000005ff057e24 */ /* 0x000fe2000f8e00ff */
[----:B------:R-:W-:Y:S02]  /*ea30*/  ULDC.64 UR4, c[0x0][0x878] ;  /* 0x00021e0000047ab9 */ /* 0x000fe40000000a00 */
[----:B------:R-:W-:-:S04]  /*ea40*/  UISETP.NE.U32.AND UP0, UPT, UR4, URZ, UPT ;  /* 0x0000003f0400728c */ /* 0x000fc8000bf05070 */
[----:B------:R-:W-:Y:S01]  /*ea50*/  UISETP.NE.AND.EX UP0, UPT, UR5, URZ, UPT, UP0 ;  /* 0x0000003f0500728c */ /* 0x000fe2000bf05300 */
[----:B------:R-:W-:Y:S02]  /*ea60*/  ULDC UR6, c[0x0][0x808] ;  /* 0x0002020000067ab9 */ /* 0x000fe40000000800 */
[----:B--2---:R-:W2:Y:S01]  /*ea70*/  @P4 LDG.E R9, desc[UR38][R4.64] ;  /* 0x0000002604094981 */ /* 0x004ea2000c1e1900 */
[----:B------:R-:W-:Y:S02]  /*ea80*/  IMAD.U32 R0, RZ, RZ, UR6 ;  /* 0x00000006ff007e24 */ /* 0x000fe4000f8e00ff */
[----:B------:R-:W-:-:S05]  /*ea90*/  PLOP3.LUT P0, PT, PT, PT, UP0, 0x80, 0x0 ;  /* 0x000000000000781c */ /* 0x000fca0003f0f008 */
[----:B------:R-:W-:Y:S02]  /*eaa0*/  @UP0 ULDC.64 UR4, c[0x0][0x878] ;  /* 0x00021e0000040ab9 */ /* 0x000fe40000000a00 */
[----:B------:R-:W-:-:S06]  /*eab0*/  @UP0 UIMAD.WIDE UR4, UR37, 0x4, UR4 ;  /* 0x00000004250408a5 */ /* 0x000fcc000f8e0204 */
[----:B------:R-:W-:Y:S02]  /*eac0*/  IMAD.U32 R6, RZ, RZ, UR4 ;  /* 0x00000004ff067e24 */ /* 0x000fe4000f8e00ff */
[----:B------:R-:W-:-:S05]  /*ead0*/  IMAD.U32 R7, RZ, RZ, UR5 ;  /* 0x00000005ff077e24 */ /* 0x000fca000f8e00ff */
[----:B------:R3:W5:Y:S01]  /*eae0*/  @P0 LDG.E R0, desc[UR38][R6.64] ;  /* 0x0000002606000981 */ /* 0x000762000c1e1900 */
[----:B------:R-:W1:Y:S01]  /*eaf0*/  S2R R2, SR_TID.X ;  /* 0x0000000000027919 */ /* 0x000e620000002100 */
[----:B------:R-:W4:Y:S01]  /*eb00*/  S2R R15, SR_CTAID.X ;  /* 0x00000000000f7919 */ /* 0x000f220000002500 */
[----:B------:R-:W2:Y:S01]  /*eb10*/  S2R R19, SR_CTAID.Y ;  /* 0x0000000000137919 */ /* 0x000ea20000002600 */
[----:B-1----:R-:W-:-:S05]  /*eb20*/  VIADD R8, R2, 0xffffff80 ;  /* 0xffffff8002087836 */ /* 0x002fca0000000000 */
[----:B------:R-:W-:-:S04]  /*eb30*/  SHF.R.S32.HI R3, RZ, 0x1f, R8 ;  /* 0x0000001fff037819 */ /* 0x000fc80000011408 */
[----:B------:R-:W-:Y:S02]  /*eb40*/  LEA.HI R10, R3, R8, RZ, 0x3 ;  /* 0x00000008030a7211 */ /* 0x000fe400078f18ff */
[----:B------:R-:W-:Y:S02]  /*eb50*/  CS2R R2, SRZ ;  /* 0x0000000000027805 */ /* 0x000fe4000001ff00 */
[----:B------:R-:W-:-:S05]  /*eb60*/  LOP3.LUT R11, R10, 0x1ffffff8, RZ, 0xc0, !PT ;  /* 0x1ffffff80a0b7812 */ /* 0x000fca00078ec0ff */
[----:B------:R-:W-:Y:S01]  /*eb70*/  IMAD.IADD R11, R8, 0x1, -R11 ;  /* 0x00000001080b7824 */ /* 0x000fe200078e0a0b */
[--C-:B--2---:R-:W-:Y:S01]  /*eb80*/  @P4 SHF.R.S32.HI R3, RZ, 0x1f, R9.reuse ;  /* 0x0000001fff034819 */ /* 0x104fe20000011409 */
[----:B------:R-:W-:Y:S01]  /*eb90*/  @P4 IMAD.MOV.U32 R2, RZ, RZ, R9 ;  /* 0x000000ffff024224 */ /* 0x000fe200078e0009 */
[----:B---34-:R-:W-:Y:S06]  /*eba0*/  @P0 BRA `(.L_x_1750) ;  /* 0x0000000000100947 */ /* 0x018fec0003800000 */
[----:B------:R-:W-:Y:S05]  /*ebb0*/  @!P4 BRA `(.L_x_1750) ;  /* 0x00000000000cc947 */ /* 0x000fea0003800000 */
[----:B------:R-:W2:Y:S04]  /*ebc0*/  LDG.E R7, desc[UR38][R4.64] ;  /* 0x0000002604077981 */ /* 0x000ea8000c1e1900 */
[----:B-----5:R-:W2:Y:S02]  /*ebd0*/  LDG.E R0, desc[UR38][R4.64+0x4] ;  /* 0x0000042604007981 */ /* 0x020ea4000c1e1900 */
[----:B--2---:R-:W-:-:S07]  /*ebe0*/  IMAD.IADD R0, R0, 0x1, -R7 ;  /* 0x0000000100007824 */ /* 0x004fce00078e0a07 */
.L_x_1750:
[----:B------:R-:W1:Y:S01]  /*ebf0*/  LDC R21, c[0x0][0x80c] ;  /* 0x00020300ff157b82 */ /* 0x000e620000000800 */
[----:B------:R-:W-:Y:S01]  /*ec00*/  SHF.R.S32.HI R7, RZ, 0x3, R10 ;  /* 0x00000003ff077819 */ /* 0x000fe2000001140a */
[----:B------:R-:W-:Y:S01]  /*ec10*/  IMAD.SHL.U32 R10, R11, 0x8, RZ ;  /* 0x000000080b0a7824 */ /* 0x000fe200078e00ff */
[----:B------:R-:W-:Y:S01]  /*ec20*/  SHF.R.S32.HI R14, RZ, 0x1f, R19 ;  /* 0x0000001fff0e7819 */ /* 0x000fe20000011413 */
[----:B------:R-:W-:Y:S01]  /*ec30*/  ULDC.64 UR4, c[0x0][0x820] ;  /* 0x0002080000047ab9 */ /* 0x000fe20000000a00 */
[----:B-----5:R-:W-:Y:S01]  /*ec40*/  IMAD R0, R15, -0x80, R0 ;  /* 0xffffff800f007824 */ /* 0x020fe200078e0200 */
[C---:B------:R-:W-:Y:S01]  /*ec50*/  IADD3 R2, P0, R7.reuse, R2, RZ ;  /* 0x0000000207027210 */ /* 0x040fe20007f1e0ff */
[C---:B------:R-:W-:Y:S01]  /*ec60*/  VIADD R13, R7.reuse, 0x20 ;  /* 0x00000020070d7836 */ /* 0x040fe20000000000 */
[--C-:B------:R-:W-:Y:S01]  /*ec70*/  SHF.R.S32.HI R11, RZ, 0x1f, R10.reuse ;  /* 0x0000001fff0b7819 */ /* 0x100fe2000001140a */
[----:B------:R-:W-:Y:S01]  /*ec80*/  IMAD R6, R14, UR4, RZ ;  /* 0x000000040e067c24 */ /* 0x000fe2000f8e02ff */
[----:B------:R-:W2:Y:S01]  /*ec90*/  LDC R23, c[0x0][0x83c] ;  /* 0x00020f00ff177b82 */ /* 0x000ea20000000800 */
[CC--:B------:R-:W-:Y:S01]  /*eca0*/  ISETP.GE.AND P3, PT, R7.reuse, R0.reuse, PT ;  /* 0x000000000700720c */ /* 0x0c0fe20003f66270 */
[C---:B------:R-:W-:Y:S01]  /*ecb0*/  VIADD R17, R7.reuse, 0x40 ;  /* 0x0000004007117836 */ /* 0x040fe20000000000 */
[----:B------:R-:W-:Y:S01]  /*ecc0*/  LEA.HI.X.SX32 R3, R7, R3, 0x1, P0 ;  /* 0x0000000307037211 */ /* 0x000fe200000f0eff */
[----:B------:R-:W-:Y:S01]  /*ecd0*/  IMAD.WIDE.U32 R4, R19, UR4, R10 ;  /* 0x0000000413047c25 */ /* 0x000fe2000f8e000a */
[----:B------:R-:W-:Y:S01]  /*ece0*/  USHF.R.S32.HI UR4, URZ, 0x1f, UR37 ;  /* 0x0000001f3f047899 */ /* 0x000fe20008011425 */
[-C--:B------:R-:W-:Y:S01]  /*ecf0*/  ISETP.GE.AND P2, PT, R13, R0.reuse, PT ;  /* 0x000000000d00720c */ /* 0x080fe20003f46270 */
[----:B------:R-:W-:Y:S01]  /*ed00*/  BSSY B0, `(.L_x_1751) ;  /* 0x000001d000007945 */ /* 0x000fe20003800000 */
[----:B------:R-:W-:Y:S01]  /*ed10*/  VIADD R7, R7, 0x60 ;  /* 0x0000006007077836 */ /* 0x000fe20000000000 */
[-C--:B------:R-:W-:Y:S01]  /*ed20*/  ISETP.GE.AND P1, PT, R17, R0.reuse, PT ;  /* 0x000000001100720c */ /* 0x080fe20003f26270 */
[----:B------:R-:W-:Y:S01]  /*ed30*/  IMAD R9, R19, UR5, R6 ;  /* 0x0000000513097c24 */ /* 0x000fe2000f8e0206 */
[----:B------:R-:W-:Y:S01]  /*ed40*/  SEL R17, RZ, UR37, P4 ;  /* 0x00000025ff117c07 */ /* 0x000fe2000a000000 */
[----:B------:R-:W-:Y:S01]  /*ed50*/  IMAD.U32 R12, RZ, RZ, UR4 ;  /* 0x00000004ff0c7e24 */ /* 0x000fe2000f8e00ff */
[----:B------:R-:W-:Y:S01]  /*ed60*/  ULDC.64 UR4, c[0x0][0x828] ;  /* 0x00020a0000047ab9 */ /* 0x000fe20000000a00 */
[----:B-1----:R-:W-:Y:S01]  /*ed70*/  ISETP.GE.OR P6, PT, R10, R21, P3 ;  /* 0x000000150a00720c */ /* 0x002fe20001fc6670 */
[----:B------:R-:W-:Y:S01]  /*ed80*/  IMAD.IADD R5, R5, 0x1, R9 ;  /* 0x0000000105057824 */ /* 0x000fe200078e0209 */
[----:B------:R-:W-:Y:S01]  /*ed90*/  ISETP.GE.AND P0, PT, R7, R0, PT ;  /* 0x000000000700720c */ /* 0x000fe20003f06270 */
[----:B------:R-:W-:Y:S01]  /*eda0*/  IMAD.WIDE R6, R15, 0x80, R2 ;  /* 0x000000800f067825 */ /* 0x000fe200078e0202 */
[----:B------:R-:W-:-:S02]  /*edb0*/  SEL R12, R12, RZ, !P4 ;  /* 0x000000ff0c0c7207 */ /* 0x000fc40006000000 */
[CC--:B------:R-:W-:Y:S01]  /*edc0*/  ISETP.GE.OR P5, PT, R10.reuse, R21.reuse, P2 ;  /* 0x000000150a00720c */ /* 0x0c0fe200017a6670 */
[----:B------:R-:W-:Y:S01]  /*edd0*/  IMAD.WIDE.U32 R8, R17, UR4, R4 ;  /* 0x0000000411087c25 */ /* 0x000fe2000f8e0004 */
[----:B------:R-:W-:-:S03]  /*ede0*/  ISETP.GE.OR P4, PT, R10, R21, P1 ;  /* 0x000000150a00720c */ /* 0x000fc60000f86670 */
[----:B------:R-:W-:-:S04]  /*edf0*/  IMAD R0, R12, UR4, RZ ;  /* 0x000000040c007c24 */ /* 0x000fc8000f8e02ff */
[----:B------:R-:W-:-:S04]  /*ee00*/  IMAD R13, R17, UR5, R0 ;  /* 0x00000005110d7c24 */ /* 0x000fc8000f8e0200 */
[----:B------:R-:W-:Y:S01]  /*ee10*/  IMAD.IADD R5, R9, 0x1, R13 ;  /* 0x0000000109057824 */ /* 0x000fe200078e020d */
[----:B--2---:R-:W-:Y:S06]  /*ee20*/  @P6 BRA `(.L_x_1752) ;  /* 0x0000000000286947 */ /* 0x004fec0003800000 */
        /* <DEDUP_REMOVED lines=10> */
.L_x_1752:
[----:B------:R-:W-:Y:S05]  /*eed0*/  BSYNC B0 ;  /* 0x0000000000007941 */ /* 0x000fea0003800000 */
.L_x_1751:
        /* <DEDUP_REMOVED lines=16> */
.L_x_1754:
[----:B------:R-:W-:Y:S05]  /*efe0*/  BSYNC B0 ;  /* 0x0000000000007941 */ /* 0x000fea0003800000 */
.L_x_1753:
        /* <DEDUP_REMOVED lines=11> */
[----:B--2---:R-:W-:Y:S01]  /*f0a0*/  LEA R20, P4, R2, UR4, 0x1 ;  /* 0x0000000402147c11 */ /* 0x004fe2000f8808ff */
[----:B------:R-:W-:-:S05]  /*f0b0*/  IMAD.IADD R3, R3, 0x1, R13 ;  /* 0x0000000103037824 */ /* 0x000fca00078e020d */
[----:B------:R-:W-:-:S05]  /*f0c0*/  LEA.HI.X R21, R2, UR5, R3, 0x1, P4 ;  /* 0x0000000502157c11 */ /* 0x000fca000a0f0c03 */
[----:B------:R3:W-:Y:S02]  /*f0d0*/  STG.E.128 desc[UR38][R20.64], RZ ;  /* 0x000000ff14007986 */ /* 0x0007e4000c101d26 */
.L_x_1756:
[----:B------:R-:W-:Y:S05]  /*f0e0*/  BSYNC B0 ;  /* 0x0000000000007941 */ /* 0x000fea0003800000 */
.L_x_1755:
        /* <DEDUP_REMOVED lines=15> */
.L_x_1758:
[----:B------:R-:W-:Y:S05]  /*f1e0*/  BSYNC B0 ;  /* 0x0000000000007941 */ /* 0x000fea0003800000 */
.L_x_1757:
        /* <DEDUP_REMOVED lines=26> */
.L_x_1760:
[----:B------:R-:W-:Y:S05]  /*f390*/  BSYNC B0 ;  /* 0x0000000000007941 */ /* 0x000fea0003800000 */
.L_x_1759:
        /* <DEDUP_REMOVED lines=15> */
.L_x_1762:
[----:B------:R-:W-:Y:S05]  /*f490*/  BSYNC B0 ;  /* 0x0000000000007941 */ /* 0x000fea0003800000 */
.L_x_1761:
        /* <DEDUP_REMOVED lines=15> */
.L_x_1764:
[----:B------:R-:W-:Y:S05]  /*f590*/  BSYNC B0 ;  /* 0x0000000000007941 */ /* 0x000fea0003800000 */
.L_x_1763:
        /* <DEDUP_REMOVED lines=15> */
.L_x_1679:
[----:B------:R-:W-:-:S08]  /*f690*/  NOP ;  /* 0x0000000000007918 */ /* 0x000fd00000000000 */
[----:B------:R-:W1:-:S00]  /*f6a0*/  USETMAXREG.DEALLOC.CTAPOOL 0x18 ;  /* 0x00000018000079c8 */ /* 0x000e4000080e0500 */
        /* <DEDUP_REMOVED lines=19> */
.L_x_1766:
        /* <DEDUP_REMOVED lines=13> */
.L_x_1768:
[----:B------:R-:W-:-:S05]  /*f8b0*/  ULDC UR4, c[0x0][0x8bc] ;  /* 0x00022f0000047ab9 */ /* 0x000fca0000000800 */
.L_x_1767:
[----:B-1----:R-:W-:-:S04]  /*f8c0*/  USHF.L.U32 UR11, UR14, 0x7, URZ ;  /* 0x000000070e0b7899 */ /* 0x002fc8000800063f */
[----:B------:R-:W-:-:S04]  /*f8d0*/  UISETP.GE.AND UP0, UPT, UR11, UR4, UPT ;  /* 0x000000040b00728c */ /* 0x000fc8000bf06270 */
[----:B--2---:R-:W-:-:S06]  /*f8e0*/  USEL UR12, UR12, 0xffffffff, !UP0 ;  /* 0xffffffff0c0c7887 */ /* 0x004fcc000c000000 */
[----:B------:R-:W-:-:S13]  /*f8f0*/  ISETP.LE.AND P0, PT, RZ, UR12, PT ;  /* 0x0000000cff007c0c */ /* 0x000fda000bf03270 */
[----:B------:R-:W-:Y:S05]  /*f900*/  @!P0 BRA `(.L_x_1684) ;  /* 0x0000003400248947 */ /* 0x000fea0003800000 */
[----:B------:R-:W-:Y:S01]  /*f910*/  ULDC.64 UR4, c[0x0][0x770] ;  /* 0x0001dc0000047ab9 */ /* 0x000fe20000000a00 */
[----:B------:R-:W1:Y:S01]  /*f920*/  S2UR UR13, SR_CTAID.Y ;  /* 0x00000000000d79c3 */ /* 0x000e620000002600 */
[----:B------:R-:W-:Y:S01]  /*f930*/  UISETP.NE.U32.AND UP0, UPT, UR4, URZ, UPT ;  /* 0x0000003f0400728c */ /* 0x000fe2000bf05070 */
[----:B------:R-:W-:-:S03]  /*f940*/  ULDC.64 UR8, c[0x0][0x788] ;  /* 0x0001e20000087ab9 */ /* 0x000fc60000000a00 */
        /* <DEDUP_REMOVED lines=8> */
[----:B------:R-:W-:-:S04]  /*f9d0*/  UISETP.NE.U32.AND UP1, UPT, UR4, URZ, UPT ;  /* 0x0000003f0400728c */ /* 0x000fc8000bf25070 */
[----:B------:R-:W-:-:S06]  /*f9e0*/  UISETP.NE.AND.EX UP1, UPT, UR5, URZ, UPT, UP1 ;  /* 0x0000003f0500728c */ /* 0x000fcc000bf25310 */
[----:B------:R-:W-:-:S05]  /*f9f0*/  PLOP3.LUT P2, PT, PT, PT, UP1, 0x80, 0x0 ;  /* 0x000000000000781c */ /* 0x000fca0003f4f018 */
[----:B------:R-:W-:Y:S02]  /*fa00*/  @UP1 ULDC.64 UR4, c[0x0][0x780] ;  /* 0x0001e00000041ab9 */ /* 0x000fe40000000a00 */
[----:B------:R-:W-:-:S06]  /*fa10*/  @UP1 UIMAD.WIDE UR4, UR12, 0x4, UR4 ;  /* 0x000000040c0418a5 */ /* 0x000fcc000f8e0204 */
[----:B------:R-:W-:Y:S02]  /*fa20*/  IMAD.U32 R4, RZ, RZ, UR4 ;  /* 0x00000004ff047e24 */ /* 0x000fe4000f8e00ff */
[----:B------:R-:W-:-:S05]  /*fa30*/  IMAD.U32 R5, RZ, RZ, UR5 ;  /* 0x00000005ff057e24 */ /* 0x000fca000f8e00ff */
[----:B------:R-:W3:Y:S01]  /*fa40*/  @P2 LDG.E R4, desc[UR38][R4.64] ;  /* 0x0000002604042981 */ /* 0x000ee2000c1e1900 */
[----:B------:R-:W-:Y:S01]  /*fa50*/  PLOP3.LUT P0, PT, PT, PT, UP0, 0x80, 0x0 ;  /* 0x000000000000781c */ /* 0x000fe20003f0f008 */
[----:B-1----:R-:W-:-:S12]  /*fa60*/  USHF.R.S32.HI UR16, URZ, 0x1f, UR13 ;  /* 0x0000001f3f107899 */ /* 0x002fd8000801140d */
[----:B--2---:R-:W-:Y:S02]  /*fa70*/  @P0 R2UR UR4, R0 ;  /* 0x00000000000402ca */ /* 0x004fe400000e0000 */
[----:B------:R-:W-:Y:S01]  /*fa80*/  ISETP.NE.U32.AND P0, PT, RZ, UR8, PT ;  /* 0x00000008ff007c0c */ /* 0x000fe2000bf05070 */
[----:B------:R-:W-:-:S03]  /*fa90*/  ULDC UR8, c[0x0][0x280] ;  /* 0x0000a00000087ab9 */ /* 0x000fc60000000800 */
[----:B------:R-:W-:-:S07]  /*faa0*/  ISETP.NE.AND.EX P0, PT, RZ, UR9, PT, P0 ;  /* 0x00000009ff007c0c */ /* 0x000fce000bf05300 */
[----:B------:R-:W-:-:S04]  /*fab0*/  @UP0 ULEA UR4, UR12, UR4, 0x7 ;  /* 0x000000040c040291 */ /* 0x000fc8000f8e383f */
[----:B------:R-:W-:-:S04]  /*fac0*/  @UP0 USHF.R.S32.HI UR5, URZ, 0x1f, UR4 ;  /* 0x0000001f3f050899 */ /* 0x000fc80008011404 */
[----:B------:R-:W-:-:S04]  /*fad0*/  @UP0 ULEA.HI UR5, UR5, UR4, URZ, 0x7 ;  /* 0x0000000405050291 */ /* 0x000fc8000f8f383f */
[----:B------:R-:W-:-:S04]  /*fae0*/  @UP0 USHF.L.U32 UR5, UR5, 0x6, URZ ;  /* 0x0000000605050899 */ /* 0x000fc8000800063f */
[----:B------:R-:W-:Y:S01]  /*faf0*/  @UP0 ULOP3.LUT UR7, UR5, 0xffffe000, URZ, 0xc0, !UPT ;  /* 0xffffe00005070892 */ /* 0x000fe2000f8ec03f */
[----:B---3--:R-:W-:-:S03]  /*fb00*/  @P2 R2UR UR8, R4 ;  /* 0x00000000040822ca */ /* 0x008fc600000e0000 */
[----:B------:R-:W-:Y:S01]  /*fb10*/  @UP0 USHF.R.S32.HI UR9, URZ, 0x1f, UR7 ;  /* 0x0000001f3f090899 */ /* 0x000fe20008011407 */
[----:B------:R-:W-:Y:S11]  /*fb20*/  @P2 BRA `(.L_x_1769) ;  /* 0x0000000000142947 */ /* 0x000ff60003800000 */
[----:B------:R-:W-:Y:S05]  /*fb30*/  @!P1 BRA `(.L_x_1769) ;  /* 0x0000000000109947 */ /* 0x000fea0003800000 */
[----:B------:R-:W2:Y:S04]  /*fb40*/  LDG.E R5, desc[UR38][R2.64] ;  /* 0x0000002602057981 */ /* 0x000ea8000c1e1900 */
[----:B------:R-:W2:Y:S02]  /*fb50*/  LDG.E R0, desc[UR38][R2.64+0x4] ;  /* 0x0000042602007981 */ /* 0x000ea4000c1e1900 */
[----:B--2---:R-:W-:-:S05]  /*fb60*/  IMAD.IADD R0, R0, 0x1, -R5 ;  /* 0x0000000100007824 */ /* 0x004fca00078e0a05 */
[----:B------:R-:W-:-:S15]  /*fb70*/  R2UR UR8, R0 ;  /* 0x00000000000872ca */ /* 0x000fde00000e0000 */
.L_x_1769:
[----:B------:R-:W-:Y:S01]  /*fb80*/  UMOV UR4, URZ ;  /* 0x0000003f00047c82 */ /* 0x000fe20008000000 */
[----:B------:R-:W-:Y:S01]  /*fb90*/  UMOV UR5, URZ ;  /* 0x0000003f00057c82 */ /* 0x000fe20008000000 */
[----:B------:R-:W-:Y:S01]  /*fba0*/  ULDC UR6, c[0x0][0x290] ;  /* 0x0000a40000067ab9 */ /* 0x000fe20000000800 */
[----:B------:R-:W-:Y:S01]  /*fbb0*/  @UP0 UMOV UR4, UR7 ;  /* 0x0000000700040c82 */ /* 0x000fe20008000000 */
[----:B------:R-:W-:Y:S01]  /*fbc0*/  @UP0 UMOV UR5, UR9 ;  /* 0x0000000900050c82 */ /* 0x000fe20008000000 */
        /* <DEDUP_REMOVED lines=8> */
.L_x_1770:
        /* <DEDUP_REMOVED lines=9> */
[----:B------:R-:W2:Y:S02]  /*fce0*/  LDG.E R5, desc[UR38][R2.64+0x4] ;  /* 0x0000042602057981 */ /* 0x000ea4000c1e1900 */
[----:B--2---:R-:W-:-:S05]  /*fcf0*/  IMAD.IADD R0, R5, 0x1, -R0 ;  /* 0x0000000105007824 */ /* 0x004fca00078e0a00 */
[----:B------:R-:W-:-:S15]  /*fd00*/  R2UR UR6, R0 ;  /* 0x00000000000672ca */ /* 0x000fde00000e0000 */
.L_x_1771:
[----:B------:R-:W-:Y:S01]  /*fd10*/  UIADD3 UR7, -UR6, UR8, UR11 ;  /* 0x0000000806077290 */ /* 0x000fe2000fffe10b */
[----:B------:R-:W-:Y:S01]  /*fd20*/  ISETP.LE.AND P0, PT, RZ, UR14, PT ;  /* 0x0000000eff007c0c */ /* 0x000fe2000bf03270 */
[----:B------:R-:W-:Y:S02]  /*fd30*/  ULDC UR9, c[0x0][0x74c] ;  /* 0x0001d30000097ab9 */ /* 0x000fe40000000800 */
[----:B------:R-:W-:Y:S02]  /*fd40*/  UIADD3 UR9, UR7, -UR9, URZ ;  /* 0x8000000907097290 */ /* 0x000fe4000fffe03f */
        /* <DEDUP_REMOVED lines=10> */
[----:B------:R-:W-:Y:S07]  /*fdf0*/  @!P0 BRA `(.L_x_1772) ;  /* 0x00000000001c8947 */ /* 0x000fee0003800000 */
[----:B------:R-:W-:Y:S01]  /*fe00*/  UIADD3 UR8, UR11, 0xff, UR8 ;  /* 0x000000ff0b087890 */ /* 0x000fe2000fffe008 */
[----:B------:R-:W-:-:S03]  /*fe10*/  ULDC UR9, c[0x0][0x748] ;  /* 0x0001d20000097ab9 */ /* 0x000fc60000000800 */
[----:B------:R-:W-:-:S04]  /*fe20*/  UIADD3 UR8, UR8, UR9, -UR6 ;  /* 0x0000000908087290 */ /* 0x000fc8000fffe806 */
[----:B------:R-:W-:-:S04]  /*fe30*/  USHF.R.S32.HI UR6, URZ, 0x1f, UR8 ;  /* 0x0000001f3f067899 */ /* 0x000fc80008011408 */
[----:B------:R-:W-:-:S04]  /*fe40*/  ULEA.HI UR6, UR6, UR8, URZ, 0x7 ;  /* 0x0000000806067291 */ /* 0x000fc8000f8f383f */
[----:B------:R-:W-:-:S06]  /*fe50*/  USHF.R.S32.HI UR6, URZ, 0x7, UR6 ;  /* 0x000000073f067899 */ /* 0x000fcc0008011406 */
[----:B------:R-:W-:-:S07]  /*fe60*/  VIMNMX R2, R2, UR6, PT ;  /* 0x0000000602027c48 */ /* 0x000fce000bfe0100 */
.L_x_1772:
[----:B------:R-:W-:-:S13]  /*fe70*/  ISETP.GT.AND P0, PT, R2, UR7, PT ;  /* 0x0000000702007c0c */ /* 0x000fda000bf04270 */
[----:B------:R-:W-:Y:S05]  /*fe80*/  @!P0 BRA `(.L_x_1684) ;  /* 0x0000002c00c48947 */ /* 0x000fea0003800000 */
[----:B------:R-:W-:Y:S01]  /*fe90*/  ULDC.64 UR14, c[0x0][0x2d8] ;  /* 0x0000b600000e7ab9 */ /* 0x000fe20000000a00 */
[----:B------:R-:W-:Y:S01]  /*fea0*/  VIADD R0, R2, -UR7 ;  /* 0x8000000702007c36 */ /* 0x000fe20008000000 */
[----:B------:R-:W-:Y:S02]  /*feb0*/  UIMAD UR10, UR16, UR14, URZ ;  /* 0x0000000e100a72a4 */ /* 0x000fe4000f8e023f */
[----:B------:R-:W-:Y:S02]  /*fec0*/  UIMAD.WIDE.U32 UR8, UR13, UR14, URZ ;  /* 0x0000000e0d0872a5 */ /* 0x000fe4000f8e003f */
[----:B------:R-:W-:Y:S01]  /*fed0*/  USHF.R.S32.HI UR6, URZ, 0x1f, UR12 ;  /* 0x0000001f3f067899 */ /* 0x000fe2000801140c */
[----:B------:R-:W-:Y:S01]  /*fee0*/  LOP3.LUT R0, R0, 0x1, RZ, 0xc0, !PT ;  /* 0x0000000100007812 */ /* 0x000fe200078ec0ff */
[----:B------:R-:W-:Y:S02]  /*fef0*/  UIMAD UR13, UR13, UR15, UR10 ;  /* 0x0000000f0d0d72a4 */ /* 0x000fe4000f8e020a */
[----:B------:R-:W-:Y:S01]  /*ff00*/  UIADD3 UR10, UP1, UR4, UR8, URZ ;  /* 0x00000008040a7290 */ /* 0x000fe2000ff3e03f */
[----:B------:R-:W-:Y:S01]  /*ff10*/  ISETP.NE.U32.AND P1, PT, R0, 0x1, PT ;  /* 0x000000010000780c */ /* 0x000fe20003f25070 */
[----:B------:R-:W-:-:S02]  /*ff20*/  UIADD3 UR13, UR9, UR13, URZ ;  /* 0x0000000d090d7290 */ /* 0x000fc4000fffe03f */
[----:B------:R-:W-:Y:S01]  /*ff30*/  USEL UR6, UR6, URZ, !UP0 ;  /* 0x0000003f06067287 */ /* 0x000fe2000c000000 */
[----:B------:R-:W-:Y:S01]  /*ff40*/  ULDC.64 UR26, c[0x0][0x2e0] ;  /* 0x0000b800001a7ab9 */ /* 0x000fe20000000a00 */
[----:B------:R-:W-:Y:S02]  /*ff50*/  USEL UR12, UR12, URZ, !UP0 ;  /* 0x0000003f0c0c7287 */ /* 0x000fe4000c000000 */
[----:B------:R-:W-:Y:S02]  /*ff60*/  UIADD3.X UR11, UR5, UR13, URZ, UP1, !UPT ;  /* 0x0000000d050b7290 */ /* 0x000fe40008ffe43f */
[----:B------:R-:W-:Y:S02]  /*ff70*/  UIMAD UR14, UR6, UR26, URZ ;  /* 0x0000001a060e72a4 */ /* 0x000fe4000f8e023f */
[----:B------:R-:W-:Y:S02]  /*ff80*/  UIMAD.WIDE.U32 UR10, UR12, UR26, UR10 ;  /* 0x0000001a0c0a72a5 */ /* 0x000fe4000f8e000a */
[----:B------:R-:W-:Y:S01]  /*ff90*/  UIMAD UR14, UR12, UR27, UR14 ;  /* 0x0000001b0c0e72a4 */ /* 0x000fe2000f8e020e */
[----:B------:R-:W-:-:S03]  /*ffa0*/  ELECT P0, URZ, PT ;  /* 0x00000000003f782f */ /* 0x000fc60003800000 */
        /* <DEDUP_REMOVED lines=20> */
.L_x_1775:
[----:B------:R-:W-:Y:S05]  /*100f0*/  BSYNC B0 ;  /* 0x0000000000007941 */ /* 0x000fea0003800000 */
.L_x_1774:
        /* <DEDUP_REMOVED lines=19> */
.L_x_1777:
[----:B------:R-:W-:Y:S05]  /*10230*/  BSYNC B0 ;  /* 0x0000000000007941 */ /* 0x000fea0003800000 */
.L_x_1776:
[----:B------:R-:W-:Y:S06]  /*10240*/  BAR.ARV 0xa, 0xa0 ;  /* 0x0282800000007b1d */ /* 0x000fec0000002000 */
[----:B------:R-:W-:Y:S04]  /*10250*/  BSSY B0, `(.L_x_1778) ;  /* 0x0000003000007945 */ /* 0x000fe80003800000 */
[----:B------:R-:W-:Y:S05]  /*10260*/  @!P0 BRA `(.L_x_1779) ;  /* 0x0000000000048947 */ /* 0x000fea0003800000 */
[----:B------:R-:W-:-:S04]  /*10270*/  DEPBAR.LE SB0, 0x0 ;  /* 0x000080000000791a */ /* 0x000fc80000000000 */
.L_x_1779:
[----:B------:R-:W-:Y:S05]  /*10280*/  BSYNC B0 ;  /* 0x0000000000007941 */ /* 0x000fea0003800000 */
.L_x_1778:
[----:B------:R-:W-:Y:S06]  /*10290*/  BAR.ARV 0xb, 0xa0 ;  /* 0x02c2800000007b1d */ /* 0x000fec0000002000 */
[----:B------:R-:W-:Y:S01]  /*102a0*/  UIADD3 UR15, UR7, 0x1, URZ ;  /* 0x00000001070f7890 */ /* 0x000fe2000fffe03f */
[----:B------:R-:W-:Y:S11]  /*102b0*/  BRA `(.L_x_1780) ;  /* 0x0000000000047947 */ /* 0x000ff60003800000 */
.L_x_1773:
[----:B------:R-:W-:-:S05]  /*102c0*/  UMOV UR15, UR7 ;  /* 0x00000007000f7c82 */ /* 0x000fca0008000000 */
.L_x_1780:
[----:B------:R-:W-:-:S06]  /*102d0*/  UIADD3 UR6, UR7, 0x1, URZ ;  /* 0x0000000107067890 */ /* 0x000fcc000fffe03f */
[----:B------:R-:W-:-:S13]  /*102e0*/  ISETP.NE.AND P1, PT, R2, UR6, PT ;  /* 0x0000000602007c0c */ /* 0x000fda000bf25270 */
[----:B------:R-:W-:Y:S05]  /*102f0*/  @!P1 BRA `(.L_x_1684) ;  /* 0x0000002800a89947 */ /* 0x000fea0003800000 */
[----:B------:R-:W-:Y:S01]  /*10300*/  UMOV UR16, UR8 ;  /* 0x0000000800107c82 */ /* 0x000fe20008000000 */
[----:B------:R-:W-:Y:S01]  /*10310*/  UMOV UR17, UR13 ;  /* 0x0000000d00117c82 */ /* 0x000fe20008000000 */
[----:B------:R-:W-:Y:S01]  /*10320*/  ULDC.64 UR18, c[0x0][0x2c0] ;  /* 0x0000b00000127ab9 */ /* 0x000fe20000000a00 */
[----:B------:R-:W-:Y:S01]  /*10330*/  UIMAD.WIDE.U32 UR16, UR12, UR26, UR16 ;  /* 0x0000001a0c1072a5 */ /* 0x000fe2000f8e0010 */
[----:B------:R-:W-:Y:S01]  /*10340*/  UMOV UR6, URZ ;  /* 0x0000003f00067c82 */ /* 0x000fe20008000000 */
[----:B------:R-:W-:Y:S02]  /*10350*/  ULDC.64 UR30, c[0x0][0x2c0] ;  /* 0x0000b000001e7ab9 */ /* 0x000fe40000000a00 */
[----:B------:R-:W-:-:S04]  /*10360*/  UIADD3 UR25, UP0, UR4, UR16, URZ ;  /* 0x0000001004197290 */ /* 0x000fc8000ff1e03f */
[----:B------:R-:W-:Y:S02]  /*10370*/  UIADD3.X UR16, UR5, UR14, UR17, UP0, !UPT ;  /* 0x0000000e05107290 */ /* 0x000fe400087fe411 */
[----:B------:R-:W-:Y:S02]  /*10380*/  ULEA UR24, UP0, UR25, UR18, 0x2 ;  /* 0x0000001219187291 */ /* 0x000fe4000f80103f */
[----:B------:R-:W-:Y:S02]  /*10390*/  USHF.L.U32 UR18, UR15, 0xd, URZ ;  /* 0x0000000d0f127899 */ /* 0x000fe4000800063f */
        /* <DEDUP_REMOVED lines=8> */
.L_x_1793:
        /* <DEDUP_REMOVED lines=9> */
[----:B------:R-:W-:Y:S01]  /*104b0*/  UMOV UR28, 0x400 ;  /* 0x00000400001c7882 */ /* 0x000fe20000000000 */
[----:B------:R-:W-:Y:S02]  /*104c0*/  UMOV UR42, 0x0 ;  /* 0x00000000002a7882 */ /* 0x000fe40000000000 */
[----:B------:R-:W-:Y:S02]  /*104d0*/  ULEA.HI.X.SX32 UR41, UR19, UR27, 0x1, UP0 ;  /* 0x0000001b13297291 */ /* 0x000fe400080f0e3f */
[----:B------:R-:W-:Y:S01]  /*104e0*/  ULEA UR40, UP0, UR37, UR30, 0x2 ;  /* 0x0000001e25287291 */ /* 0x000fe2000f80103f */
[----:B------:R-:W-:-:S03]  /*104f0*/  UMOV UR43, 0x14f00000 ;  /* 0x14f00000002b7882 */ /* 0x000fc60000000000 */
[----:B------:R-:W-:Y:S02]  /*10500*/  ULEA.HI.X UR41, UR37, UR31, UR41, 0x2, UP0 ;  /* 0x0000001f25297291 */ /* 0x000fe400080f1429 */
[----:B-1----:R-:W-:-:S03]  /*10510*/  ULEA UR28, UR29, UR28, 0x18 ;  /* 0x0000001c1d1c7291 */ /* 0x002fc6000f8ec03f */
[----:B------:R-:W-:Y:S01]  /*10520*/  UMOV UR29, 0x400 ;  /* 0x00000400001d7882 */ /* 0x000fe20000000000 */
[----:B------:R-:W-:-:S09]  /*10530*/  UIADD3 UR28, UR28, 0x8000, URZ ;  /* 0x000080001c1c7890 */ /* 0x000fd2000fffe03f */
[----:B------:R1:W-:Y:S02]  /*10540*/  UBLKRED.G.S.ADD.F32.RN [UR40], [UR28], UR29, desc[UR42] ;  /* 0x00002a281c0073bb */ /* 0x0003e400080a141d */
[----:B-1----:R0:W-:Y:S02]  /*10550*/  UTMACMDFLUSH ;  /* 0x00000000000079b7 */ /* 0x0021e40000000000 */
.L_x_1782:
[----:B------:R-:W-:Y:S05]  /*10560*/  BSYNC B0 ;  /* 0x0000000000007941 */ /* 0x000fea0003800000 */
.L_x_1781:
        /* <DEDUP_REMOVED lines=13> */
.L_x_1784:
[----:B------:R-:W-:Y:S05]  /*10640*/  BSYNC B0 ;  /* 0x0000000000007941 */ /* 0x000fea0003800000 */
.L_x_1783:
[----:B------:R-:W-:Y:S06]  /*10650*/  BAR.ARV 0xa, 0xa0 ;  /* 0x0282800000007b1d */ /* 0x000fec0000002000 */
[----:B------:R-:W-:Y:S04]  /*10660*/  BSSY B0, `(.L_x_1785) ;  /* 0x0000003000007945 */ /* 0x000fe80003800000 */
[----:B------:R-:W-:Y:S05]  /*10670*/  @!P0 BRA `(.L_x_1786) ;  /* 0x0000000000048947 */ /* 0x000fea0003800000 */
[----:B------:R-:W-:-:S04]  /*10680*/  DEPBAR.LE SB0, 0x0 ;  /* 0x000080000000791a */ /* 0x000fc80000000000 */
.L_x_1786:
[----:B------:R-:W-:Y:S05]  /*10690*/  BSYNC B0 ;  /* 0x0000000000007941 */ /* 0x000fea0003800000 */
.L_x_1785:
        /* <DEDUP_REMOVED lines=13> */
.L_x_1788:
[----:B------:R-:W-:Y:S05]  /*10770*/  BSYNC B0 ;  /* 0x0000000000007941 */ /* 0x000fea0003800000 */
.L_x_1787:
        /* <DEDUP_REMOVED lines=13> */
.L_x_1790:
[----:B------:R-:W-:Y:S05]  /*10850*/  BSYNC B0 ;  /* 0x0000000000007941 */ /* 0x000fea0003800000 */
.L_x_1789:
[----:B------:R-:W-:Y:S01]  /*10860*/  UIADD3 UR15, UR15, 0x2, URZ ;  /* 0x000000020f0f7890 */ /* 0x000fe2000fffe03f */
[----:B------:R-:W-:Y:S06]  /*10870*/  BAR.ARV 0xa, 0xa0 ;  /* 0x0282800000007b1d */ /* 0x000fec0000002000 */
[----:B------:R-:W-:Y:S01]  /*10880*/  BSSY B0, `(.L_x_1791) ;  /* 0x0000004000007945 */ /* 0x000fe20003800000 */
[----:B------:R-:W-:-:S03]  /*10890*/  ISETP.LE.AND P1, PT, R2, UR15, PT ;  /* 0x0000000f02007c0c */ /* 0x000fc6000bf23270 */
[----:B------:R-:W-:Y:S10]  /*108a0*/  @!P0 BRA `(.L_x_1792) ;  /* 0x0000000000048947 */ /* 0x000ff40003800000 */
[----:B------:R-:W-:-:S04]  /*108b0*/  DEPBAR.LE SB0, 0x0 ;  /* 0x000080000000791a */ /* 0x000fc80000000000 */
.L_x_1792:
[----:B------:R-:W-:Y:S05]  /*108c0*/  BSYNC B0 ;  /* 0x0000000000007941 */ /* 0x000fea0003800000 */
.L_x_1791:
[----:B------:R-:W-:Y:S06]  /*108d0*/  BAR.ARV 0xb, 0xa0 ;  /* 0x02c2800000007b1d */ /* 0x000fec0000002000 */
[----:B------:R-:W-:Y:S02]  /*108e0*/  UIADD3 UR19, UR19, 0x4000, URZ ;  /* 0x0000400013137890 */ /* 0x000fe4000fffe03f */
[----:B------:R-:W-:Y:S01]  /*108f0*/  UIADD3 UR6, UR6, 0x4000, URZ ;  /* 0x0000400006067890 */ /* 0x000fe2000fffe03f */
[----:B------:R-:W-:Y:S11]  /*10900*/  @!P1 BRA `(.L_x_1793) ;  /* 0xfffffff800c49947 */ /* 0x000ff6000383ffff */
[----:B------:R-:W-:Y:S05]  /*10910*/  BRA `(.L_x_1684) ;  /* 0x0000002400207947 */ /* 0x000fea0003800000 */
.L_x_1765:
[----:B------:R-:W-:Y:S01]  /*10920*/  ULDC.64 UR4, c[0x0][0x8d8] ;  /* 0x0002360000047ab9 */ /* 0x000fe20000000a00 */
[----:B------:R-:W1:Y:S01]  /*10930*/  S2UR UR21, SR_CTAID.X ;  /* 0x00000000001579c3 */ /* 0x000e620000002500 */
[----:B------:R-:W-:-:S04]  /*10940*/  ISETP.NE.U32.AND P0, PT, RZ, UR4, PT ;  /* 0x00000004ff007c0c */ /* 0x000fc8000bf05070 */
[----:B------:R-:W-:-:S03]  /*10950*/  ISETP.NE.AND.EX P0, PT, RZ, UR5, PT, P0 ;  /* 0x00000005ff007c0c */ /* 0x000fc6000bf05300 */
[----:B------:R-:W2:Y:S08]  /*10960*/  S2UR UR13, SR_CTAID.Z ;  /* 0x00000000000d79c3 */ /* 0x000eb00000002700 */
[----:B------:R-:W3:Y:S02]  /*10970*/  S2UR UR20, SR_CTAID.Y ;  /* 0x00000000001479c3 */ /* 0x000ee40000002600 */
        /* <DEDUP_REMOVED lines=8> */
.L_x_1794:
        /* <DEDUP_REMOVED lines=9> */
[----:B------:R-:W4:Y:S01]  /*10a90*/  LDG.E R4, desc[UR38][R2.64+0x4] ;  /* 0x0000042602047981 */ /* 0x000f22000c1e1900 */
[----:B--2---:R-:W-:Y:S02]  /*10aa0*/  R2UR UR4, R0 ;  /* 0x00000000000472ca */ /* 0x004fe400000e0000 */
[----:B----4-:R-:W-:-:S13]  /*10ab0*/  R2UR UR5, R4 ;  /* 0x00000000040572ca */ /* 0x010fda00000e0000 */
[----:B------:R-:W-:Y:S01]  /*10ac0*/  UIADD3 UR4, -UR4, UR5, URZ ;  /* 0x0000000504047290 */ /* 0x000fe2000fffe13f */
[----:B------:R-:W-:Y:S11]  /*10ad0*/  BRA `(.L_x_1795) ;  /* 0x0000000000047947 */ /* 0x000ff60003800000 */
.L_x_1796:
[----:B------:R-:W-:-:S05]  /*10ae0*/  ULDC UR4, c[0x0][0x8bc] ;  /* 0x00022f0000047ab9 */ /* 0x000fca0000000800 */
.L_x_1795:
[----:B-1----:R-:W-:Y:S01]  /*10af0*/  USHF.L.U32 UR8, UR21, 0x7, URZ ;  /* 0x0000000715087899 */ /* 0x002fe2000800063f */
[----:B------:R-:W-:Y:S02]  /*10b00*/  IMAD.MOV.U32 R10, RZ, RZ, 0x1 ;  /* 0x00000001ff0a7424 */ /* 0x000fe400078e00ff */
[----:B------:R-:W-:Y:S01]  /*10b10*/  IMAD.MOV.U32 R0, RZ, RZ, RZ ;  /* 0x000000ffff007224 */ /* 0x000fe200078e00ff */
[----:B------:R-:W-:-:S04]  /*10b20*/  UISETP.GE.AND UP0, UPT, UR8, UR4, UPT ;  /* 0x000000040800728c */ /* 0x000fc8000bf06270 */
[----:B--2---:R-:W-:-:S06]  /*10b30*/  USEL UR13, UR13, 0xffffffff, !UP0 ;  /* 0xffffffff0d0d7887 */ /* 0x004fcc000c000000 */
[----:B------:R-:W-:-:S13]  /*10b40*/  ISETP.LE.AND P0, PT, RZ, UR13, PT ;  /* 0x0000000dff007c0c */ /* 0x000fda000bf03270 */
[----:B------:R-:W-:Y:S05]  /*10b50*/  @!P0 BRA `(.L_x_1797) ;  /* 0x0000001c00fc8947 */ /* 0x000fea0003800000 */
[----:B------:R-:W-:Y:S01]  /*10b60*/  ULDC.64 UR18, c[0x0][0x770] ;  /* 0x0001dc0000127ab9 */ /* 0x000fe20000000a00 */
[----:B------:R-:W-:Y:S01]  /*10b70*/  ULDC.64 UR14, c[0x0][0x770] ;  /* 0x0001dc00000e7ab9 */ /* 0x000fe20000000a00 */
[----:B------:R-:W-:Y:S02]  /*10b80*/  UISETP.NE.U32.AND UP1, UPT, UR18, URZ, UPT ;  /* 0x0000003f1200728c */ /* 0x000fe4000bf25070 */
[----:B------:R-:W-:Y:S02]  /*10b90*/  UIMAD.WIDE UR14, UR13, 0x4, UR14 ;  /* 0x000000040d0e78a5 */ /* 0x000fe4000f8e020e */
[----:B------:R-:W-:Y:S01]  /*10ba0*/  UISETP.NE.AND.EX UP1, UPT, UR19, URZ, UPT, UP1 ;  /* 0x0000003f1300728c */ /* 0x000fe2000bf25310 */
[----:B------:R-:W-:Y:S01]  /*10bb0*/  ULDC.64 UR4, c[0x0][0x778] ;  /* 0x0001de0000047ab9 */ /* 0x000fe20000000a00 */
[----:B------:R-:W-:Y:S02]  /*10bc0*/  ULDC.64 UR6, c[0x0][0x780] ;  /* 0x0001e00000067ab9 */ /* 0x000fe40000000a00 */
[----:B------:R-:W-:Y:S01]  /*10bd0*/  IMAD.U32 R2, RZ, RZ, UR14 ;  /* 0x0000000eff027e24 */ /* 0x000fe2000f8e00ff */
[----:B------:R-:W-:Y:S01]  /*10be0*/  ULDC.64 UR16, c[0x0][0x778] ;  /* 0x0001de0000107ab9 */ /* 0x000fe20000000a00 */
[----:B------:R-:W-:Y:S01]  /*10bf0*/  PLOP3.LUT P1, PT, PT, PT, UP1, 0x80, 0x0 ;  /* 0x000000000000781c */ /* 0x000fe20003f2f018 */
[----:B------:R-:W-:Y:S01]  /*10c00*/  IMAD.U32 R3, RZ, RZ, UR15 ;  /* 0x0000000fff037e24 */ /* 0x000fe2000f8e00ff */
[----:B------:R-:W-:-:S02]  /*10c10*/  UISETP.NE.U32.AND UP0, UPT, UR4, URZ, UPT ;  /* 0x0000003f0400728c */ /* 0x000fc4000bf05070 */
[----:B------:R-:W-:Y:S02]  /*10c20*/  UISETP.NE.U32.AND UP2, UPT, UR6, URZ, UPT ;  /* 0x0000003f0600728c */ /* 0x000fe4000bf45070 */
[----:B------:R-:W-:Y:S02]  /*10c30*/  UISETP.NE.AND.EX UP0, UPT, UR5, URZ, UPT, UP0 ;  /* 0x0000003f0500728c */ /* 0x000fe4000bf05300 */
[----:B------:R-:W-:Y:S01]  /*10c40*/  UISETP.NE.AND.EX UP2, UPT, UR7, URZ, UPT, UP2 ;  /* 0x0000003f0700728c */ /* 0x000fe2000bf45320 */
[----:B------:R-:W-:-:S04]  /*10c50*/  ULDC.64 UR22, c[0x0][0x788] ;  /* 0x0001e20000167ab9 */ /* 0x000fc80000000a00 */
[----:B------:R-:W2:Y:S01]  /*10c60*/  @P1 LDG.E R6, desc[UR38][R2.64] ;  /* 0x0000002602061981 */ /* 0x000ea2000c1e1900 */
[----:B------:R-:W-:Y:S01]  /*10c70*/  PLOP3.LUT P2, PT, PT, PT, UP0, 0x80, 0x0 ;  /* 0x000000000000781c */ /* 0x000fe20003f4f008 */
[----:B------:R-:W-:Y:S01]  /*10c80*/  UIMAD.WIDE UR16, UR13, 0x4, UR16 ;  /* 0x000000040d1078a5 */ /* 0x000fe2000f8e0210 */
[----:B------:R-:W-:Y:S01]  /*10c90*/  PLOP3.LUT P3, PT, PT, PT, UP2, 0x80, 0x0 ;  /* 0x000000000000781c */ /* 0x000fe20003f6f028 */
[----:B------:R1:W4:Y:S02]  /*10ca0*/  @P1 LDG.E R0, desc[UR38][R2.64] ;  /* 0x0000002602001981 */ /* 0x000324000c1e1900 */
[----:B------:R-:W-:Y:S02]  /*10cb0*/  @UP2 ULDC.64 UR4, c[0x0][0x780] ;  /* 0x0001e00000042ab9 */ /* 0x000fe40000000a00 */
[----:B------:R-:W-:Y:S01]  /*10cc0*/  @UP2 UIMAD.WIDE UR4, UR13, 0x4, UR4 ;  /* 0x000000040d0428a5 */ /* 0x000fe2000f8e0204 */
[----:B-1----:R-:W-:Y:S02]  /*10cd0*/  IMAD.U32 R2, RZ, RZ, UR16 ;  /* 0x00000010ff027e24 */ /* 0x002fe4000f8e00ff */
[----:B------:R-:W-:-:S05]  /*10ce0*/  IMAD.U32 R3, RZ, RZ, UR17 ;  /* 0x00000011ff037e24 */ /* 0x000fca000f8e00ff */
[----:B------:R1:W5:Y:S02]  /*10cf0*/  @P2 LDG.E R4, desc[UR38][R2.64] ;  /* 0x0000002602042981 */ /* 0x000364000c1e1900 */
[----:B-1----:R-:W-:Y:S02]  /*10d00*/  IMAD.U32 R2, RZ, RZ, UR4 ;  /* 0x00000004ff027e24 */ /* 0x002fe4000f8e00ff */
[----:B------:R-:W-:-:S05]  /*10d10*/  IMAD.U32 R3, RZ, RZ, UR5 ;  /* 0x00000005ff037e24 */ /* 0x000fca000f8e00ff */
[----:B------:R-:W3:Y:S01]  /*10d20*/  @P3 LDG.E R5, desc[UR38][R2.64] ;  /* 0x0000002602053981 */ /* 0x000ee2000c1e1900 */
[----:B------:R-:W-:Y:S01]  /*10d30*/  ISETP.NE.U32.AND P0, PT, RZ, UR22, PT ;  /* 0x00000016ff007c0c */ /* 0x000fe2000bf05070 */
[----:B------:R-:W-:Y:S01]  /*10d40*/  UMOV UR7, URZ ;  /* 0x0000003f00077c82 */ /* 0x000fe20008000000 */
[----:B------:R-:W-:Y:S01]  /*10d50*/  UMOV UR11, URZ ;  /* 0x0000003f000b7c82 */ /* 0x000fe20008000000 */
[----:B------:R-:W-:Y:S01]  /*10d60*/  ULDC UR9, c[0x0][0x280] ;  /* 0x0000a00000097ab9 */ /* 0x000fe20000000800 */
[----:B------:R-:W-:Y:S02]  /*10d70*/  ISETP.NE.AND.EX P0, PT, RZ, UR23, PT, P0 ;  /* 0x00000017ff007c0c */ /* 0x000fe4000bf05300 */
[----:B--2---:R-:W-:Y:S02]  /*10d80*/  @P1 R2UR UR4, R6 ;  /* 0x00000000060412ca */ /* 0x004fe400000e0000 */
[----:B----4-:R-:W-:-:S11]  /*10d90*/  @P1 R2UR UR7, R0 ;  /* 0x00000000000712ca */ /* 0x010fd600000e0000 */
[----:B------:R-:W-:-:S04]  /*10da0*/  @UP1 ULEA UR4, UR13, UR4, 0x7 ;  /* 0x000000040d041291 */ /* 0x000fc8000f8e383f */
[----:B------:R-:W-:-:S04]  /*10db0*/  @UP1 USHF.R.S32.HI UR5, URZ, 0x1f, UR4 ;  /* 0x0000001f3f051899 */ /* 0x000fc80008011404 */
[----:B------:R-:W-:Y:S01]  /*10dc0*/  @UP1 ULEA.HI UR5, UR5, UR4, URZ, 0x7 ;  /* 0x0000000405051291 */ /* 0x000fe2000f8f383f */
[----:B-----5:R-:W-:-:S03]  /*10dd0*/  @P2 R2UR UR11, R4 ;  /* 0x00000000040b22ca */ /* 0x020fc600000e0000 */
[----:B------:R-:W-:-:S04]  /*10de0*/  @UP1 ULOP3.LUT UR6, UR5, 0xffffff80, URZ, 0xc0, !UPT ;  /* 0xffffff8005061892 */ /* 0x000fc8000f8ec03f */
[----:B------:R-:W-:Y:S01]  /*10df0*/  @UP1 USHF.R.S32.HI UR12, URZ, 0x1f, UR6 ;  /* 0x0000001f3f0c1899 */ /* 0x000fe20008011406 */
[----:B---3--:R-:W-:Y:S01]  /*10e00*/  @P3 R2UR UR9, R5 ;  /* 0x00000000050932ca */ /* 0x008fe200000e0000 */
[----:B------:R-:W-:-:S14]  /*10e10*/  @P3 BRA `(.L_x_1798) ;  /* 0x0000000000203947 */ /* 0x000fdc0003800000 */
[----:B------:R-:W-:Y:S05]  /*10e20*/  @!P1 BRA `(.L_x_1798) ;  /* 0x00000000001c9947 */ /* 0x000fea0003800000 */
[----:B------:R-:W-:Y:S02]  /*10e30*/  IMAD.U32 R2, RZ, RZ, UR14 ;  /* 0x0000000eff027e24 */ /* 0x000fe4000f8e00ff */
[----:B------:R-:W-:-:S05]  /*10e40*/  IMAD.U32 R3, RZ, RZ, UR15 ;  /* 0x0000000fff037e24 */ /* 0x000fca000f8e00ff */
[----:B------:R-:W2:Y:S04]  /*10e50*/  LDG.E R0, desc[UR38][R2.64] ;  /* 0x0000002602007981 */ /* 0x000ea8000c1e1900 */
[----:B------:R-:W3:Y:S01]  /*10e60*/  LDG.E R4, desc[UR38][R2.64+0x4] ;  /* 0x0000042602047981 */ /* 0x000ee2000c1e1900 */
[----:B--2---:R-:W-:Y:S02]  /*10e70*/  R2UR UR4, R0 ;  /* 0x00000000000472ca */ /* 0x004fe400000e0000 */
[----:B---3--:R-:W-:-:S13]  /*10e80*/  R2UR UR9, R4 ;  /* 0x00000000040972ca */ /* 0x008fda00000e0000 */
[----:B------:R-:W-:-:S12]  /*10e90*/  UIADD3 UR9, -UR4, UR9, URZ ;  /* 0x0000000904097290 */ /* 0x000fd8000fffe13f */
.L_x_1798:
        /* <DEDUP_REMOVED lines=13> */
.L_x_1799:
        /* <DEDUP_REMOVED lines=8> */
.L_x_1800:
        /* <DEDUP_REMOVED lines=9> */
[----:B------:R-:W-:-:S04]  /*11080*/  ULEA.HI UR6, UR12, UR6, URZ, 0x7 ;  /* 0x000000060c067291 */ /* 0x000fc8000f8f383f */
[----:B------:R-:W-:Y:S01]  /*11090*/  VIMNMX R4, RZ, UR14, !PT ;  /* 0x0000000eff047c48 */ /* 0x000fe2000ffe0100 */
[----:B------:R-:W-:Y:S01]  /*110a0*/  USHF.R.S32.HI UR6, URZ, 0x7, UR6 ;  /* 0x000000073f067899 */ /* 0x000fe20008011406 */
[----:B------:R-:W-:Y:S11]  /*110b0*/  @!P0 BRA `(.L_x_1801) ;  /* 0x0000000000208947 */ /* 0x000ff60003800000 */
[----:B------:R-:W-:Y:S01]  /*110c0*/  UIADD3 UR9, UR8, 0xff, UR9 ;  /* 0x000000ff08097890 */ /* 0x000fe2000fffe009 */
[----:B------:R-:W-:-:S03]  /*110d0*/  ULDC UR12, c[0x0][0x748] ;  /* 0x0001d200000c7ab9 */ /* 0x000fc60000000800 */
[----:B------:R-:W-:-:S04]  /*110e0*/  UIADD3 UR9, UR9, UR12, -UR10 ;  /* 0x0000000c09097290 */ /* 0x000fc8000fffe80a */
[----:B------:R-:W-:-:S04]  /*110f0*/  USHF.R.S32.HI UR10, URZ, 0x1f, UR9 ;  /* 0x0000001f3f0a7899 */ /* 0x000fc80008011409 */
[----:B------:R-:W-:-:S04]  /*11100*/  ULEA.HI UR10, UR10, UR9, URZ, 0x7 ;  /* 0x000000090a0a7291 */ /* 0x000fc8000f8f383f */
[----:B------:R-:W-:-:S04]  /*11110*/  USHF.R.S32.HI UR10, URZ, 0x7, UR10 ;  /* 0x000000073f0a7899 */ /* 0x000fc8000801140a */
[----:B------:R-:W-:-:S04]  /*11120*/  UISETP.LT.AND UP1, UPT, UR6, UR10, UPT ;  /* 0x0000000a0600728c */ /* 0x000fc8000bf21270 */
[----:B------:R-:W-:-:S12]  /*11130*/  USEL UR6, UR6, UR10, UP1 ;  /* 0x0000000a06067287 */ /* 0x000fd80008800000 */
.L_x_1801:
[----:B------:R-:W-:Y:S01]  /*11140*/  ISETP.LT.AND P0, PT, R4, UR6, PT ;  /* 0x0000000604007c0c */ /* 0x000fe2000bf01270 */
[----:B------:R-:W-:-:S12]  /*11150*/  IMAD.MOV.U32 R0, RZ, RZ, RZ ;  /* 0x000000ffff007224 */ /* 0x000fd800078e00ff */
[----:B------:R-:W-:Y:S05]  /*11160*/  @!P0 BRA `(.L_x_1797) ;  /* 0x0000001800788947 */ /* 0x000fea0003800000 */
[----:B------:R-:W-:Y:S01]  /*11170*/  USHF.R.S32.HI UR10, URZ, 0x1f, UR20 ;  /* 0x0000001f3f0a7899 */ /* 0x000fe20008011414 */
[----:B------:R-:W-:Y:S01]  /*11180*/  BSSY B0, `(.L_x_1797) ;  /* 0x000019c000007945 */ /* 0x000fe20003800000 */
[----:B------:R-:W-:Y:S01]  /*11190*/  ULDC.64 UR16, c[0x0][0x718] ;  /* 0x0001c60000107ab9 */ /* 0x000fe20000000a00 */
[----:B------:R-:W-:Y:S01]  /*111a0*/  UISETP.NE.U32.AND UP1, UPT, UR18, URZ, UPT ;  /* 0x0000003f1200728c */ /* 0x000fe2000bf25070 */
[----:B------:R-:W-:Y:S01]  /*111b0*/  IMAD.MOV.U32 R0, RZ, RZ, RZ ;  /* 0x000000ffff007224 */ /* 0x000fe200078e00ff */
[----:B------:R-:W-:Y:S01]  /*111c0*/  UIMAD UR9, UR10, UR16, URZ ;  /* 0x000000100a0972a4 */ /* 0x000fe2000f8e023f */
[----:B------:R-:W-:Y:S01]  /*111d0*/  ULDC UR12, c[0x0][0x2e8] ;  /* 0x0000ba00000c7ab9 */ /* 0x000fe20000000800 */
[----:B------:R-:W-:Y:S01]  /*111e0*/  UMOV UR14, UR4 ;  /* 0x00000004000e7c82 */ /* 0x000fe20008000000 */
[----:B------:R-:W-:Y:S01]  /*111f0*/  UMOV UR15, UR5 ;  /* 0x00000005000f7c82 */ /* 0x000fe20008000000 */
[----:B------:R-:W-:Y:S02]  /*11200*/  UIMAD UR22, UR20, UR17, UR9 ;  /* 0x00000011141672a4 */ /* 0x000fe4000f8e0209 */
[----:B------:R-:W-:-:S02]  /*11210*/  UISETP.NE.AND.EX UP1, UPT, UR19, URZ, UPT, UP1 ;  /* 0x0000003f1300728c */ /* 0x000fc4000bf25310 */
[----:B------:R-:W-:Y:S02]  /*11220*/  USHF.R.S32.HI UR9, URZ, 0x1f, UR13 ;  /* 0x0000001f3f097899 */ /* 0x000fe4000801140d */
[----:B------:R-:W-:Y:S02]  /*11230*/  UISETP.NE.AND UP2, UPT, UR12, 0x1, UPT ;  /* 0x000000010c00788c */ /* 0x000fe4000bf45270 */
[----:B------:R-:W-:Y:S01]  /*11240*/  UIMAD.WIDE.U32 UR4, UR20, UR16, UR14 ;  /* 0x00000010140472a5 */ /* 0x000fe2000f8e000e */
[----:B------:R-:W-:Y:S01]  /*11250*/  ULDC.64 UR18, c[0x0][0x730] ;  /* 0x0001cc0000127ab9 */ /* 0x000fe20000000a00 */
[----:B------:R-:W-:Y:S02]  /*11260*/  USEL UR9, UR9, URZ, !UP1 ;  /* 0x0000003f09097287 */ /* 0x000fe4000c800000 */
[----:B------:R-:W-:Y:S01]  /*11270*/  UIMAD UR10, UR10, UR18, URZ ;  /* 0x000000120a0a72a4 */ /* 0x000fe2000f8e023f */
[----:B------:R-:W-:Y:S01]  /*11280*/  ELECT P0, URZ, PT ;  /* 0x00000000003f782f */ /* 0x000fe20003800000 */
[----:B------:R-:W-:Y:S01]  /*11290*/  ULDC.64 UR16, c[0x0][0x720] ;  /* 0x0001c80000107ab9 */ /* 0x000fe20000000a00 */
[----:B------:R-:W-:-:S02]  /*112a0*/  USEL UR21, UR13, URZ, !UP1 ;  /* 0x0000003f0d157287 */ /* 0x000fc4000c800000 */
[----:B------:R-:W-:Y:S02]  /*112b0*/  UIADD3 UR23, UR5, UR22, URZ ;  /* 0x0000001605177290 */ /* 0x000fe4000fffe03f */
[----:B------:R-:W-:Y:S01]  /*112c0*/  UIMAD UR5, UR9, UR16, URZ ;  /* 0x00000010090572a4 */ /* 0x000fe2000f8e023f */
[----:B------:R-:W-:Y:S01]  /*112d0*/  UMOV UR22, UR4 ;  /* 0x0000000400167c82 */ /* 0x000fe20008000000 */
[----:B------:R-:W-:Y:S02]  /*112e0*/  UIMAD.WIDE.U32 UR14, UR20, UR18, UR14 ;  /* 0x00000012140e72a5 */ /* 0x000fe4000f8e000e */
[----:B------:R-:W-:Y:S02]  /*112f0*/  UIMAD UR10, UR20, UR19, UR10 ;  /* 0x00000013140a72a4 */ /* 0x000fe4000f8e020a */
[----:B------:R-:W-:Y:S01]  /*11300*/  UIMAD.WIDE.U32 UR22, UR16, UR21, UR22 ;  /* 0x00000015101672a5 */ /* 0x000fe2000f8e0016 */
[----:B------:R-:W-:Y:S02]  /*11310*/  ULDC.64 UR18, c[0x0][0x738] ;  /* 0x0001ce0000127ab9 */ /* 0x000fe40000000a00 */
[----:B------:R-:W-:Y:S01]  /*11320*/  @UP2 ULDC UR16, c[0x0][0x2ec] ;  /* 0x0000bb0000102ab9 */ /* 0x000fe20000000800 */
[----:B------:R-:W-:-:S02]  /*11330*/  UIMAD UR5, UR17, UR21, UR5 ;  /* 0x00000015110572a4 */ /* 0x000fc4000f8e0205 */
[----:B------:R-:W-:Y:S02]  /*11340*/  UIADD3 UR15, UR15, UR10, URZ ;  /* 0x0000000a0f0f7290 */ /* 0x000fe4000fffe03f */
[----:B------:R-:W-:Y:S02]  /*11350*/  UIMAD UR9, UR9, UR18, URZ ;  /* 0x00000012090972a4 */ /* 0x000fe4000f8e023f */
[----:B------:R-:W-:Y:S02]  /*11360*/  UIMAD.WIDE.U32 UR16, UR20, UR16, URZ ;  /* 0x00000010141072a5 */ /* 0x000fe4000f8e003f */
[----:B------:R-:W-:Y:S01]  /*11370*/  UIADD3 UR11, UR8, UR11, URZ ;  /* 0x0000000b080b7290 */ /* 0x000fe2000fffe03f */
[----:B------:R-:W-:Y:S02]  /*11380*/  UMOV UR12, UR20 ;  /* 0x00000014000c7c82 */ /* 0x000fe40008000000 */
[----:B------:R-:W-:Y:S01]  /*11390*/  @UP2 ULDC UR8, c[0x0][0x2f0] ;  /* 0x0000bc0000082ab9 */ /* 0x000fe20000000800 */
[----:B------:R-:W-:-:S02]  /*113a0*/  UIMAD UR4, UR19, UR21, UR9 ;  /* 0x00000015130472a4 */ /* 0x000fc4000f8e0209 */
[----:B------:R-:W-:Y:S02]  /*113b0*/  UIMAD.WIDE.U32 UR14, UR18, UR21, UR14 ;  /* 0x00000015120e72a5 */ /* 0x000fe4000f8e000e */
[----:B------:R-:W-:Y:S02]  /*113c0*/  USEL UR13, UR13, URZ, !UP0 ;  /* 0x0000003f0d0d7287 */ /* 0x000fe4000c000000 */
        /* <DEDUP_REMOVED lines=9> */
.L_x_1831:
        /* <DEDUP_REMOVED lines=15> */
.L_x_1804:
[----:B------:R-:W-:Y:S01]  /*11550*/  R2UR UR19, R4 ;  /* 0x00000000041372ca */ /* 0x000fe200000e0000 */
[----:B------:R-:W2:Y:S01]  /*11560*/  LDC.64 R12, c[0x0][0x198] ;  /* 0x00006600ff0c7b82 */ /* 0x000ea20000000a00 */
        /* <DEDUP_REMOVED lines=10> */
[----:B------:R-:W-:Y:S01]  /*11610*/  UMOV UR27, UR11 ;  /* 0x0000000b001b7c82 */ /* 0x000fe20008000000 */
[----:B------:R-:W-:Y:S01]  /*11620*/  USHF.L.U32 UR19, UR19, 0x7, URZ ;  /* 0x0000000713137899 */ /* 0x000fe2000800063f */
[----:B------:R-:W-:Y:S01]  /*11630*/  IMAD.MOV.U32 R16, RZ, RZ, RZ ;  /* 0x000000ffff107224 */ /* 0x000fe200078e00ff */
[----:B------:R-:W-:Y:S01]  /*11640*/  UMOV UR28, UR12 ;  /* 0x0000000c001c7c82 */ /* 0x000fe20008000000 */
[----:B------:R-:W-:Y:S01]  /*11650*/  UMOV UR29, UR13 ;  /* 0x0000000d001d7c82 */ /* 0x000fe20008000000 */
[----:B------:R-:W-:-:S02]  /*11660*/  UIADD3 UR8, UP0, UR19, UR22, URZ ;  /* 0x0000001613087290 */ /* 0x000fc4000ff1e03f */
[----:B------:R-:W-:Y:S01]  /*11670*/  IMAD.U32 R3, RZ, RZ, UR19 ;  /* 0x00000013ff037e24 */ /* 0x000fe2000f8e00ff */
[----:B------:R-:W-:Y:S01]  /*11680*/  UIADD3 UR19, UR19, UR7, URZ ;  /* 0x0000000713137290 */ /* 0x000fe2000fffe03f */
[----:B------:R-:W-:Y:S02]  /*11690*/  UMOV UR26, UR18 ;  /* 0x00000012001a7c82 */ /* 0x000fe40008000000 */
[----:B------:R-:W-:Y:S01]  /*116a0*/  PLOP3.LUT P1, PT, PT, PT, UP0, 0x80, 0x0 ;  /* 0x000000000000781c */ /* 0x000fe20003f2f008 */
[----:B-1----:R-:W-:Y:S01]  /*116b0*/  IMAD.U32 R0, RZ, RZ, UR8 ;  /* 0x00000008ff007e24 */ /* 0x002fe2000f8e00ff */
[----:B------:R-:W-:Y:S01]  /*116c0*/  R2UR UR8, R15 ;  /* 0x000000000f0872ca */ /* 0x000fe200000e0000 */
[----:B--2---:R-:W-:Y:S01]  /*116d0*/  IMAD.MOV.U32 R7, RZ, RZ, R12 ;  /* 0x000000ffff077224 */ /* 0x004fe200078e000c */
[----:B------:R-:W-:Y:S01]  /*116e0*/  LEA.HI.X.SX32 R3, R3, R14, 0x1, P1 ;  /* 0x0000000e03037211 */ /* 0x000fe200008f0eff */
[----:B------:R-:W-:Y:S01]  /*116f0*/  IMAD.MOV.U32 R6, RZ, RZ, R13 ;  /* 0x000000ffff067224 */ /* 0x000fe200078e000d */
[----:B------:R-:W-:-:S04]  /*11700*/  LEA R2, P1, R0, R9, 0x2 ;  /* 0x0000000900027211 */ /* 0x000fc800078210ff */
[----:B------:R-:W-:Y:S02]  /*11710*/  LEA.HI.X R0, R0, R8, R3, 0x2, P1 ;  /* 0x0000000800007211 */ /* 0x000fe400008f1403 */
[----:B------:R-:W-:Y:S02]  /*11720*/  R2UR UR30, R2 ;  /* 0x00000000021e72ca */ /* 0x000fe400000e0000 */
[----:B------:R-:W-:Y:S01]  /*11730*/  R2UR UR31, R0 ;  /* 0x00000000001f72ca */ /* 0x000fe200000e0000 */
[----:B------:R-:W-:Y:S01]  /*11740*/  UIADD3 UR16, UR8, 0x10000, URZ ;  /* 0x0001000008107890 */ /* 0x000fe2000fffe03f */
[C---:B------:R-:W-:Y:S01]  /*11750*/  IADD3 R0, P1, R7.reuse, 0x2f0, RZ ;  /* 0x000002f007007810 */ /* 0x040fe20007f3e0ff */
[----:B------:R-:W-:Y:S02]  /*11760*/  UIADD3 UR17, UR8, 0x30c10, URZ ;  /* 0x00030c1008117890 */ /* 0x000fe4000fffe03f */
[----:B------:R-:W-:Y:S01]  /*11770*/  UIADD3 UR42, UR8, 0x20000, URZ ;  /* 0x00020000082a7890 */ /* 0x000fe2000fffe03f */
[----:B------:R-:W-:Y:S01]  /*11780*/  R2UR UR44, R0 ;  /* 0x00000000002c72ca */ /* 0x000fe200000e0000 */
[----:B------:R-:W-:Y:S01]  /*11790*/  UIADD3 UR9, UR8, 0x30c00, URZ ;  /* 0x00030c0008097890 */ /* 0x000fe2000fffe03f */
[----:B------:R-:W-:Y:S01]  /*117a0*/  IADD3 R0, P2, R7, 0x3f0, RZ ;  /* 0x000003f007007810 */ /* 0x000fe20007f5e0ff */
[----:B------:R-:W-:Y:S01]  /*117b0*/  UIADD3 UR24, UR8, 0x4000, URZ ;  /* 0x0000400008187890 */ /* 0x000fe2000fffe03f */
[----:B------:R-:W-:-:S02]  /*117c0*/  UMOV UR43, UR17 ;  /* 0x00000011002b7c82 */ /* 0x000fc40008000000 */
[----:B------:R-:W-:Y:S01]  /*117d0*/  R2UR UR46, R0 ;  /* 0x00000000002e72ca */ /* 0x000fe200000e0000 */
[----:B------:R-:W-:Y:S01]  /*117e0*/  IMAD.X R0, RZ, RZ, R6, P1 ;  /* 0x000000ffff007224 */ /* 0x000fe200008e0606 */
[----:B------:R-:W-:Y:S01]  /*117f0*/  IADD3 R2, P1, R7, 0xf0, RZ ;  /* 0x000000f007027810 */ /* 0x000fe20007f3e0ff */
[----:B------:R-:W-:-:S03]  /*11800*/  UMOV UR25, UR9 ;  /* 0x0000000900197c82 */ /* 0x000fc60008000000 */
[----:B------:R-:W-:Y:S01]  /*11810*/  R2UR UR32, R2 ;  /* 0x00000000022072ca */ /* 0x000fe200000e0000 */
[--C-:B------:R-:W-:Y:S01]  /*11820*/  IMAD.X R3, RZ, RZ, R6.reuse, P1 ;  /* 0x000000ffff037224 */ /* 0x100fe200008e0606 */
[----:B------:R-:W-:Y:S01]  /*11830*/  R2UR UR45, R0 ;  /* 0x00000000002d72ca */ /* 0x000fe200000e0000 */
[----:B------:R-:W-:-:S03]  /*11840*/  IMAD.X R0, RZ, RZ, R6, P2 ;  /* 0x000000ffff007224 */ /* 0x000fc600010e0606 */
[----:B------:R-:W-:Y:S02]  /*11850*/  R2UR UR33, R3 ;  /* 0x00000000032172ca */ /* 0x000fe400000e0000 */
[----:B------:R-:W-:Y:S01]  /*11860*/  R2UR UR47, R0 ;  /* 0x00000000002f72ca */ /* 0x000fe200000e0000 */
[----:B------:R-:W-:-:S10]  /*11870*/  IMAD.MOV.U32 R0, RZ, RZ, 0x8000 ;  /* 0x00008000ff007424 */ /* 0x000fd400078e00ff */
[----:B------:R1:W-:Y:S01]  /*11880*/  UTMALDG.4D [UR16], [UR32], desc[UR34] ;  /* 0x00002210200075b4 */ /* 0x0003e20008019000 */
[----:B------:R1:W-:Y:S01]  /*11890*/  UBLKCP.S.G [UR42], [UR30], UR37 ;  /* 0x0000002a1e0073ba */ /* 0x0003e20008000225 */
[----:B------:R2:W-:Y:S01]  /*118a0*/  SYNCS.ARRIVE.TRANS64 RZ, [R15+URZ+0x30c00], R0 ;  /* 0x030c00000fff79a7 */ /* 0x0005e2000800003f */
[----:B------:R1:W-:Y:S01]  /*118b0*/  UTMALDG.4D [UR8], [UR44], desc[UR40] ;  /* 0x000028082c0075b4 */ /* 0x0003e20008019000 */
[----:B--2---:R-:W-:-:S04]  /*118c0*/  IMAD.U32 R0, RZ, RZ, UR6 ;  /* 0x00000006ff007e24 */ /* 0x004fc8000f8e00ff */
[----:B------:R-:W-:Y:S01]  /*118d0*/  VIADD R5, R0, 0xffffffff ;  /* 0xffffffff00057836 */ /* 0x000fe20000000000 */
[----:B------:R1:W-:Y:S04]  /*118e0*/  UTMALDG.4D [UR24], [UR46], desc[UR40] ;  /* 0x000028182e0075b4 */ /* 0x0003e80008019000 */
[----:B------:R-:W-:Y:S01]  /*118f0*/  ISETP.GE.AND P1, PT, R4, R5, PT ;  /* 0x000000050400720c */ /* 0x000fe20003f26270 */
[----:B------:R1:W-:-:S12]  /*11900*/  STL [R1+0x4], R5 ;  /* 0x0000040501007387 */ /* 0x0003d80000100800 */
[----:B-1----:R-:W-:Y:S05]  /*11910*/  @P1 BRA `(.L_x_1805) ;  /* 0x0000000c00c81947 */ /* 0x002fea0003800000 */
[----:B------:R-:W-:Y:S01]  /*11920*/  R2UR UR8, R4 ;  /* 0x00000000040872ca */ /* 0x000fe200000e0000 */
[----:B------:R-:W-:Y:S01]  /*11930*/  UIADD3 UR9, UR6, -0x2, URZ ;  /* 0xfffffffe06097890 */ /* 0x000fe2000fffe03f */
[----:B------:R-:W-:-:S05]  /*11940*/  IMAD.MOV.U32 R10, RZ, RZ, 0x1 ;  /* 0x00000001ff0a7424 */ /* 0x000fca00078e00ff */
[----:B------:R-:W-:-:S06]  /*11950*/  ISETP.NE.AND P1, PT, R4, UR9, PT ;  /* 0x0000000904007c0c */ /* 0x000fcc000bf25270 */
[----:B------:R-:W-:-:S04]  /*11960*/  ULOP3.LUT UR8, URZ, UR8, URZ, 0x33, !UPT ;  /* 0x000000083f087292 */ /* 0x000fc8000f8e333f */
[----:B------:R-:W-:-:S06]  /*11970*/  UIADD3 UR8, UR8, UR6, URZ ;  /* 0x0000000608087290 */ /* 0x000fcc000fffe03f */
[----:B------:R-:W-:-:S05]  /*11980*/  IMAD.U32 R0, RZ, RZ, UR8 ;  /* 0x00000008ff007e24 */ /* 0x000fca000f8e00ff */
[----:B------:R-:W-:Y:S01]  /*11990*/  LOP3.LUT R5, R0, 0x1, RZ, 0xc0, !PT ;  /* 0x0000000100057812 */ /* 0x000fe200078ec0ff */
[----:B------:R-:W-:-:S04]  /*119a0*/  IMAD.MOV.U32 R0, RZ, RZ, R4 ;  /* 0x000000ffff007224 */ /* 0x000fc800078e0004 */
[----:B------:R1:W-:Y:S01]  /*119b0*/  STL [R1+0x8], R5 ;  /* 0x0000080501007387 */ /* 0x0003e20000100800 */
[----:B------:R-:W-:Y:S05]  /*119c0*/  @!P1 BRA `(.L_x_1806) ;  /* 0x0000000800689947 */ /* 0x000fea0003800000 */
[----:B------:R-:W-:Y:S01]  /*119d0*/  R2UR UR9, R5 ;  /* 0x00000000050972ca */ /* 0x000fe200000e0000 */
[----:B------:R-:W-:Y:S02]  /*119e0*/  IMAD.MOV.U32 R0, RZ, RZ, R4 ;  /* 0x000000ffff007224 */ /* 0x000fe400078e0004 */
[----:B------:R-:W-:-:S10]  /*119f0*/  IMAD.MOV.U32 R10, RZ, RZ, 0x1 ;  /* 0x00000001ff0a7424 */ /* 0x000fd400078e00ff */
[----:B------:R-:W-:-:S06]  /*11a00*/  UIADD3 UR8, UR8, -UR9, URZ ;  /* 0x8000000908087290 */ /* 0x000fcc000fffe03f */
[----:B------:R-:W-:-:S07]  /*11a10*/  IMAD.U32 R17, RZ, RZ, UR8 ;  /* 0x00000008ff117e24 */ /* 0x000fce000f8e00ff */
.L_x_1815:
[----:B-123--:R-:W-:-:S04]  /*11a20*/  SHF.L.U32 R18, R10, 0x1f, RZ ;  /* 0x0000001f0a127819 */ /* 0x00efc800000006ff */
[----:B------:R-:W2:Y:S02]  /*11a30*/  SYNCS.PHASECHK.TRANS64.TRYWAIT P1, [R15+URZ+0x30c40], R18 ;  /* 0x030c40120f0075a7 */ /* 0x000ea4000802017f */
[----:B--2---:R-:W-:Y:S05]  /*11a40*/  @!P1 BRA `(.L_x_1807) ;  /* 0x00000014009c9947 */ /* 0x004fea0003800000 */
.L_x_1832:
[----:B------:R-:W-:Y:S05]  /*11a50*/  @P0 BRA `(.L_x_1808) ;  /* 0x00000000001c0947 */ /* 0x000fea0003800000 */
[----:B------:R-:W3:Y:S02]  /*11a60*/  S2R R2, SR_TID.X ;  /* 0x0000000000027919 */ /* 0x000ee40000002100 */
[----:B---3--:R-:W-:Y:S01]  /*11a70*/  LOP3.LUT R3, R2, 0x1f, RZ, 0xc0, !PT ;  /* 0x0000001f02037812 */ /* 0x008fe200078ec0ff */
[----:B------:R-:W-:-:S03]  /*11a80*/  IMAD.MOV.U32 R2, RZ, RZ, 0x4200 ;  /* 0x00004200ff027424 */ /* 0x000fc600078e00ff */
[----:B------:R-:W-:Y:S01]  /*11a90*/  ISETP.NE.AND P1, PT, R3, RZ, PT ;  /* 0x000000ff0300720c */ /* 0x000fe20003f25270 */
[----:B------:R3:W-:-:S12]  /*11aa0*/  SYNCS.ARRIVE.TRANS64 RZ, [R15+URZ+0x30c30], R2 ;  /* 0x030c30020fff79a7 */ /* 0x0007d8000800003f */
[----:B---3--:R-:W-:Y:S05]  /*11ab0*/  @!P1 BRA `(.L_x_1808) ;  /* 0x0000000000049947 */ /* 0x008fea0003800000 */
[----:B------:R-:W-:Y:S01]  /*11ac0*/  BPT.TRAP 0x1 ;  /* 0x000000040000795c */ /* 0x000fe20000300000 */
.L_x_1808:
[----:B------:R-:W3:Y:S01]  /*11ad0*/  LDC.64 R12, c[0x0][0x728] ;  /* 0x0001ca00ff0c7b82 */ /* 0x000ee20000000a00 */
[----:B------:R-:W-:Y:S01]  /*11ae0*/  IMAD.SHL.U32 R19, R0, 0x80, RZ ;  /* 0x0000008000137824 */ /* 0x000fe200078e00ff */
[----:B------:R-:W-:Y:S01]  /*11af0*/  R2UR UR8, R15 ;  /* 0x000000000f0872ca */ /* 0x000fe200000e0000 */
[----:B------:R-:W-:Y:S01]  /*11b00*/  UMOV UR28, 0x0 ;  /* 0x00000000001c7882 */ /* 0x000fe20000000000 */
[----:B------:R-:W-:Y:S01]  /*11b10*/  UMOV UR29, 0x14f00000 ;  /* 0x14f00000001d7882 */ /* 0x000fe20000000000 */
[----:B------:R-:W-:Y:S01]  /*11b20*/  UMOV UR18, URZ ;  /* 0x0000003f00127c82 */ /* 0x000fe20008000000 */
[C---:B------:R-:W-:Y:S01]  /*11b30*/  IADD3 R2, P1, R19.reuse, UR14, RZ ;  /* 0x0000000e13027c10 */ /* 0x040fe2000ff3e0ff */
[----:B------:R-:W-:Y:S01]  /*11b40*/  UMOV UR10, 0x20 ;  /* 0x00000020000a7882 */ /* 0x000fe20000000000 */
[----:B-1----:R-:W1:Y:S01]  /*11b50*/  LDC.64 R4, c[0x0][0x198] ;  /* 0x00006600ff047b82 */ /* 0x002e620000000a00 */
[----:B------:R-:W-:-:S06]  /*11b60*/  R2UR UR19, R19 ;  /* 0x00000000131372ca */ /* 0x000fcc00000e0000 */
[----:B------:R-:W-:Y:S02]  /*11b70*/  UIADD3 UR16, UR8, 0x18000, URZ ;  /* 0x0001800008107890 */ /* 0x000fe4000fffe03f */
[----:B------:R-:W-:Y:S02]  /*11b80*/  UIADD3 UR17, UR8, 0x30c30, URZ ;  /* 0x00030c3008117890 */ /* 0x000fe4000fffe03f */
[----:B------:R-:W-:-:S03]  /*11b90*/  UIADD3 UR8, UR8, 0x20400, URZ ;  /* 0x0002040008087890 */ /* 0x000fc6000fffe03f */
[----:B------:R-:W-:Y:S01]  /*11ba0*/  UIADD3 UR19, UR19, UR7, URZ ;  /* 0x0000000713137290 */ /* 0x000fe2000fffe03f */
[----:B---3--:R-:W-:Y:S01]  /*11bb0*/  LEA R3, P2, R2, R12, 0x2 ;  /* 0x0000000c02037211 */ /* 0x008fe200078410ff */
[----:B------:R-:W-:-:S03]  /*11bc0*/  UMOV UR9, UR17 ;  /* 0x0000001100097c82 */ /* 0x000fc60008000000 */
[----:B------:R-:W-:Y:S02]  /*11bd0*/  R2UR UR24, R3 ;  /* 0x00000000031872ca */ /* 0x000fe400000e0000 */
[----:B------:R-:W-:Y:S01]  /*11be0*/  LEA.HI.X.SX32 R3, R19, R11, 0x1, P1 ;  /* 0x0000000b13037211 */ /* 0x000fe200008f0eff */
[----:B-1----:R-:W-:Y:S02]  /*11bf0*/  IMAD.MOV.U32 R7, RZ, RZ, R4 ;  /* 0x000000ffff077224 */ /* 0x002fe400078e0004 */
        /* <DEDUP_REMOVED lines=10> */
[----:B-1-3--:R-:W-:Y:S05]  /*11ca0*/  @!P1 BRA `(.L_x_1809) ;  /* 0x0000001400189947 */ /* 0x00afea0003800000 */
.L_x_1833:
        /* <DEDUP_REMOVED lines=8> */
.L_x_1810:
[----:B------:R-:W-:Y:S01]  /*11d30*/  VIADD R19, R19, 0x80 ;  /* 0x0000008013137836 */ /* 0x000fe20000000000 */
[----:B------:R-:W-:Y:S01]  /*11d40*/  ULDC.64 UR8, c[0x0][0x700] ;  /* 0x0001c00000087ab9 */ /* 0x000fe20000000a00 */
[----:B------:R-:W-:Y:S01]  /*11d50*/  R2UR UR26, R15 ;  /* 0x000000000f1a72ca */ /* 0x000fe200000e0000 */
[----:B------:R-:W-:Y:S01]  /*11d60*/  IMAD.U32 R9, RZ, RZ, UR8 ;  /* 0x00000008ff097e24 */ /* 0x000fe2000f8e00ff */
[----:B------:R-:W-:Y:S01]  /*11d70*/  UMOV UR24, 0x0 ;  /* 0x0000000000187882 */ /* 0x000fe20000000000 */
[C---:B------:R-:W-:Y:S01]  /*11d80*/  IADD3 R2, P1, R19.reuse, UR22, RZ ;  /* 0x0000001613027c10 */ /* 0x040fe2000ff3e0ff */
[----:B------:R-:W-:Y:S01]  /*11d90*/  IMAD.U32 R8, RZ, RZ, UR9 ;  /* 0x00000009ff087e24 */ /* 0x000fe2000f8e00ff */
[----:B------:R-:W-:Y:S01]  /*11da0*/  SHF.R.S32.HI R20, RZ, 0x1f, R19 ;  /* 0x0000001fff147819 */ /* 0x000fe20000011413 */
[----:B------:R-:W-:Y:S01]  /*11db0*/  VIADD R21, R19, UR7 ;  /* 0x0000000713157c36 */ /* 0x000fe20008000000 */
[----:B------:R-:W-:Y:S01]  /*11dc0*/  LEA R3, P2, R2, R9, 0x2 ;  /* 0x0000000902037211 */ /* 0x000fe200078410ff */
[----:B------:R-:W-:Y:S01]  /*11dd0*/  UMOV UR25, 0x14f00000 ;  /* 0x14f0000000197882 */ /* 0x000fe20000000000 */
[----:B------:R-:W-:Y:S01]  /*11de0*/  UMOV UR18, URZ ;  /* 0x0000003f00127c82 */ /* 0x000fe20008000000 */
[----:B------:R-:W-:Y:S01]  /*11df0*/  UMOV UR10, 0x20 ;  /* 0x00000020000a7882 */ /* 0x000fe20000000000 */
[----:B------:R-:W-:Y:S01]  /*11e00*/  R2UR UR28, R3 ;  /* 0x00000000031c72ca */ /* 0x000fe200000e0000 */
[----:B------:R-:W-:Y:S01]  /*11e10*/  IMAD.X R3, R20, 0x1, R14, P1 ;  /* 0x0000000114037824 */ /* 0x000fe200008e060e */
[----:B------:R-:W-:Y:S01]  /*11e20*/  R2UR UR19, R21 ;  /* 0x00000000151372ca */ /* 0x000fe200000e0000 */
[----:B------:R-:W-:-:S02]  /*11e30*/  UIADD3 UR16, UR26, 0x14000, URZ ;  /* 0x000140001a107890 */ /* 0x000fc4000fffe03f */
[----:B------:R-:W-:Y:S01]  /*11e40*/  UIADD3 UR17, UR26, 0x30c18, URZ ;  /* 0x00030c181a117890 */ /* 0x000fe2000fffe03f */
[----:B------:R-:W-:Y:S01]  /*11e50*/  LEA.HI.X R3, R2, R8, R3, 0x2, P2 ;  /* 0x0000000802037211 */ /* 0x000fe200010f1403 */
[----:B------:R-:W-:Y:S01]  /*11e60*/  UIADD3 UR26, UR26, 0x20200, URZ ;  /* 0x000202001a1a7890 */ /* 0x000fe2000fffe03f */
[----:B------:R-:W-:Y:S02]  /*11e70*/  IADD3 R2, P1, R7, 0xf0, RZ ;  /* 0x000000f007027810 */ /* 0x000fe40007f3e0ff */
[----:B------:R-:W-:Y:S02]  /*11e80*/  R2UR UR29, R3 ;  /* 0x00000000031d72ca */ /* 0x000fe400000e0000 */
[----:B------:R-:W-:Y:S01]  /*11e90*/  R2UR UR8, R2 ;  /* 0x00000000020872ca */ /* 0x000fe200000e0000 */
[----:B------:R-:W-:Y:S01]  /*11ea0*/  IMAD.X R3, RZ, RZ, R6, P1 ;  /* 0x000000ffff037224 */ /* 0x000fe200008e0606 */
[----:B------:R-:W-:-:S04]  /*11eb0*/  UMOV UR27, UR17 ;  /* 0x00000011001b7c82 */ /* 0x000fc80008000000 */
[----:B------:R-:W-:-:S13]  /*11ec0*/  R2UR UR9, R3 ;  /* 0x00000000030972ca */ /* 0x000fda00000e0000 */
[----:B------:R3:W-:Y:S01]  /*11ed0*/  UTMALDG.4D [UR16], [UR8], desc[UR24] ;  /* 0x00001810080075b4 */ /* 0x0007e20008019000 */
[----:B------:R3:W-:Y:S01]  /*11ee0*/  UBLKCP.S.G [UR26], [UR28], UR10 ;  /* 0x0000001a1c0073ba */ /* 0x0007e2000800020a */
[----:B------:R-:W4:Y:S02]  /*11ef0*/  SYNCS.PHASECHK.TRANS64.TRYWAIT P1, [R15+URZ+0x30c48], R18 ;  /* 0x030c48120f0075a7 */ /* 0x000f24000802017f */
[----:B---34-:R-:W-:Y:S05]  /*11f00*/  @!P1 BRA `(.L_x_1811) ;  /* 0x0000001000949947 */ /* 0x018fea0003800000 */
.L_x_1834:
[----:B------:R-:W-:Y:S05]  /*11f10*/  @P0 BRA `(.L_x_1812) ;  /* 0x00000000001c0947 */ /* 0x000fea0003800000 */
[----:B-123--:R-:W-:-:S04]  /*11f20*/  IMAD.MOV.U32 R18, RZ, RZ, 0x4200 ;  /* 0x00004200ff127424 */ /* 0x00efc800078e00ff */
[----:B------:R1:W-:Y:S02]  /*11f30*/  SYNCS.ARRIVE.TRANS64 RZ, [R15+URZ+0x30c38], R18 ;  /* 0x030c38120fff79a7 */ /* 0x0003e4000800003f */
[----:B-1----:R-:W1:Y:S02]  /*11f40*/  S2R R18, SR_TID.X ;  /* 0x0000000000127919 */ /* 0x002e640000002100 */
[----:B-1----:R-:W-:-:S04]  /*11f50*/  LOP3.LUT R18, R18, 0x1f, RZ, 0xc0, !PT ;  /* 0x0000001f12127812 */ /* 0x002fc800078ec0ff */
[----:B------:R-:W-:-:S13]  /*11f60*/  ISETP.NE.AND P1, PT, R18, RZ, PT ;  /* 0x000000ff1200720c */ /* 0x000fda0003f25270 */
[----:B------:R-:W-:Y:S05]  /*11f70*/  @!P1 BRA `(.L_x_1812) ;  /* 0x0000000000049947 */ /* 0x000fea0003800000 */
[----:B------:R-:W-:Y:S01]  /*11f80*/  BPT.TRAP 0x1 ;  /* 0x000000040000795c */ /* 0x000fe20000300000 */
.L_x_1812:
[----:B------:R-:W-:Y:S01]  /*11f90*/  IADD3 R19, P1, R19, UR14, RZ ;  /* 0x0000000e13137c10 */ /* 0x000fe2000ff3e0ff */
[----:B------:R-:W-:Y:S01]  /*11fa0*/  UMOV UR24, 0x0 ;  /* 0x0000000000187882 */ /* 0x000fe20000000000 */
[----:B------:R-:W-:Y:S01]  /*11fb0*/  R2UR UR26, R15 ;  /* 0x000000000f1a72ca */ /* 0x000fe200000e0000 */
[----:B------:R-:W-:Y:S01]  /*11fc0*/  UMOV UR25, 0x14f00000 ;  /* 0x14f0000000197882 */ /* 0x000fe20000000000 */
[----:B------:R-:W-:Y:S01]  /*11fd0*/  R2UR UR19, R21 ;  /* 0x00000000151372ca */ /* 0x000fe200000e0000 */
[----:B------:R-:W-:Y:S01]  /*11fe0*/  IMAD.X R20, R20, 0x1, R11, P1 ;  /* 0x0000000114147824 */ /* 0x000fe200008e060b */
[C---:B------:R-:W-:Y:S01]  /*11ff0*/  LEA R12, P1, R19.reuse, R12, 0x2 ;  /* 0x0000000c130c7211 */ /* 0x040fe200078210ff */
        /* <DEDUP_REMOVED lines=15> */
[----:B------:R-:W5:Y:S02]  /*120f0*/  SYNCS.PHASECHK.TRANS64.TRYWAIT P1, [R15+URZ+0x30c20], R4 ;  /* 0x030c20040f0075a7 */ /* 0x000f64000802017f */
[----:B----45:R-:W-:Y:S05]  /*12100*/  @!P1 BRA `(.L_x_1813) ;  /* 0x0000001000289947 */ /* 0x030fea0003800000 */
.L_x_1836:
[----:B------:R-:W-:Y:S05]  /*12110*/  @P0 BRA `(.L_x_1814) ;  /* 0x00000000001c0947 */ /* 0x000fea0003800000 */
[----:B------:R-:W5:Y:S01]  /*12120*/  S2R R5, SR_TID.X ;  /* 0x0000000000057919 */ /* 0x000f620000002100 */
[----:B----4-:R-:W-:-:S04]  /*12130*/  IMAD.MOV.U32 R4, RZ, RZ, 0x4200 ;  /* 0x00004200ff047424 */ /* 0x010fc800078e00ff */
[----:B------:R4:W-:Y:S01]  /*12140*/  SYNCS.ARRIVE.TRANS64 RZ, [R15+URZ+0x30c10], R4 ;  /* 0x030c10040fff79a7 */ /* 0x0009e2000800003f */
[----:B-----5:R-:W-:-:S04]  /*12150*/  LOP3.LUT R5, R5, 0x1f, RZ, 0xc0, !PT ;  /* 0x0000001f05057812 */ /* 0x020fc800078ec0ff */
[----:B------:R-:W-:-:S13]  /*12160*/  ISETP.NE.AND P1, PT, R5, RZ, PT ;  /* 0x000000ff0500720c */ /* 0x000fda0003f25270 */
[----:B----4-:R-:W-:Y:S05]  /*12170*/  @!P1 BRA `(.L_x_1814) ;  /* 0x0000000000049947 */ /* 0x010fea0003800000 */
[----:B------:R-:W-:Y:S01]  /*12180*/  BPT.TRAP 0x1 ;  /* 0x000000040000795c */ /* 0x000fe20000300000 */
.L_x_1814:
        /* <DEDUP_REMOVED lines=8> */
[----:B------:R-:W-:Y:S02]  /*12210*/  UIADD3 UR10, UR10, 0x2, URZ ;  /* 0x000000020a0a7890 */ /* 0x000fe4000fffe03f */
[----:B------:R-:W-:Y:S02]  /*12220*/  UIADD3 UR16, UR26, 0x10000, URZ ;  /* 0x000100001a107890 */ /* 0x000fe4000fffe03f */
[----:B------:R-:W-:Y:S02]  /*12230*/  USHF.L.U32 UR19, UR10, 0x7, URZ ;  /* 0x000000070a137899 */ /* 0x000fe4000800063f */
[----:B------:R-:W-:Y:S02]  /*12240*/  UIADD3 UR17, UR26, 0x30c10, URZ ;  /* 0x00030c101a117890 */ /* 0x000fe4000fffe03f */
[----:B------:R-:W-:Y:S02]  /*12250*/  UIADD3 UR8, UP0, UR19, UR22, URZ ;  /* 0x0000001613087290 */ /* 0x000fe4000ff1e03f */
[----:B------:R-:W-:Y:S01]  /*12260*/  IMAD.U32 R5, RZ, RZ, UR19 ;  /* 0x00000013ff057e24 */ /* 0x000fe2000f8e00ff */
[----:B------:R-:W-:-:S02]  /*12270*/  UIADD3 UR19, UR19, UR7, URZ ;  /* 0x0000000713137290 */ /* 0x000fc4000fffe03f */
[----:B------:R-:W-:Y:S01]  /*12280*/  UIADD3 UR26, UR26, 0x20000, URZ ;  /* 0x000200001a1a7890 */ /* 0x000fe2000fffe03f */
[----:B------:R-:W-:Y:S01]  /*12290*/  IMAD.U32 R0, RZ, RZ, UR8 ;  /* 0x00000008ff007e24 */ /* 0x000fe2000f8e00ff */
[----:B------:R-:W-:Y:S01]  /*122a0*/  PLOP3.LUT P2, PT, PT, PT, UP0, 0x80, 0x0 ;  /* 0x000000000000781c */ /* 0x000fe20003f4f008 */
[----:B------:R-:W-:Y:S01]  /*122b0*/  UMOV UR27, UR17 ;  /* 0x00000011001b7c82 */ /* 0x000fe20008000000 */
[----:B------:R-:W-:Y:S02]  /*122c0*/  R2UR UR8, R2 ;  /* 0x00000000020872ca */ /* 0x000fe400000e0000 */
[----:B----4-:R-:W-:Y:S02]  /*122d0*/  LEA R4, P1, R0, R9, 0x2 ;  /* 0x0000000900047211 */ /* 0x010fe400078210ff */
[----:B------:R-:W-:Y:S02]  /*122e0*/  LEA.HI.X.SX32 R5, R5, R14, 0x1, P2 ;  /* 0x0000000e05057211 */ /* 0x000fe400010f0eff */
[----:B------:R-:W-:-:S02]  /*122f0*/  R2UR UR30, R4 ;  /* 0x00000000041e72ca */ /* 0x000fc400000e0000 */
[----:B------:R-:W-:Y:S02]  /*12300*/  LEA.HI.X R0, R0, R8, R5, 0x2, P1 ;  /* 0x0000000800007211 */ /* 0x000fe400008f1405 */
[----:B------:R-:W-:Y:S02]  /*12310*/  ISETP.NE.AND P1, PT, R17, RZ, PT ;  /* 0x000000ff1100720c */ /* 0x000fe40003f25270 */
[----:B------:R-:W-:Y:S01]  /*12320*/  R2UR UR31, R0 ;  /* 0x00000000001f72ca */ /* 0x000fe200000e0000 */
[----:B------:R4:W-:Y:S01]  /*12330*/  UTMALDG.4D [UR16], [UR8], desc[UR24] ;  /* 0x00001810080075b4 */ /* 0x0009e20008019000 */
[----:B------:R-:W-:-:S11]  /*12340*/  IMAD.U32 R0, RZ, RZ, UR10 ;  /* 0x0000000aff007e24 */ /* 0x000fd6000f8e00ff */
[----:B------:R4:W-:Y:S02]  /*12350*/  UBLKCP.S.G [UR26], [UR30], UR28 ;  /* 0x0000001a1e0073ba */ /* 0x0009e4000800021c */
[----:B----4-:R-:W-:Y:S05]  /*12360*/  @P1 BRA `(.L_x_1815) ;  /* 0xfffffff400ac1947 */ /* 0x010fea000383ffff */
.L_x_1806:
[----:B------:R-:W4:Y:S02]  /*12370*/  LDL.LU R4, [R1+0x8] ;  /* 0x0000080001047983 */ /* 0x000f240000300800 */
[----:B----4-:R-:W-:Y:S02]  /*12380*/  ISETP.NE.AND P1, PT, R4, RZ, PT ;  /* 0x000000ff0400720c */ /* 0x010fe40003f25270 */
[----:B------:R4:W5:Y:S11]  /*12390*/  LDL R4, [R1+0x4] ;  /* 0x0000040001047983 */ /* 0x0009760000100800 */
[----:B----4-:R-:W-:Y:S05]  /*123a0*/  @!P1 BRA `(.L_x_1805) ;  /* 0x0000000400249947 */ /* 0x010fea0003800000 */
[----:B------:R-:W-:-:S04]  /*123b0*/  SHF.L.U32 R12, R10, 0x1f, RZ ;  /* 0x0000001f0a0c7819 */ /* 0x000fc800000006ff */
[----:B------:R-:W4:Y:S02]  /*123c0*/  SYNCS.PHASECHK.TRANS64.TRYWAIT P1, [R15+URZ+0x30c40], R12 ;  /* 0x030c400c0f0075a7 */ /* 0x000f24000802017f */
[----:B----4-:R-:W-:Y:S05]  /*123d0*/  @!P1 BRA `(.L_x_1816) ;  /* 0x0000000c008c9947 */ /* 0x010fea0003800000 */
.L_x_1837:
[----:B------:R-:W-:Y:S05]  /*123e0*/  @P0 BRA `(.L_x_1817) ;  /* 0x00000000001c0947 */ /* 0x000fea0003800000 */
[----:B-----5:R-:W1:Y:S02]  /*123f0*/  S2R R4, SR_TID.X ;  /* 0x0000000000047919 */ /* 0x020e640000002100 */
[----:B-1----:R-:W-:Y:S01]  /*12400*/  LOP3.LUT R5, R4, 0x1f, RZ, 0xc0, !PT ;  /* 0x0000001f04057812 */ /* 0x002fe200078ec0ff */
[----:B------:R-:W-:-:S03]  /*12410*/  IMAD.MOV.U32 R4, RZ, RZ, 0x4200 ;  /* 0x00004200ff047424 */ /* 0x000fc600078e00ff */
[----:B------:R-:W-:Y:S01]  /*12420*/  ISETP.NE.AND P1, PT, R5, RZ, PT ;  /* 0x000000ff0500720c */ /* 0x000fe20003f25270 */
[----:B------:R1:W-:-:S12]  /*12430*/  SYNCS.ARRIVE.TRANS64 RZ, [R15+URZ+0x30c30], R4 ;  /* 0x030c30040fff79a7 */ /* 0x0003d8000800003f */
[----:B-1----:R-:W-:Y:S05]  /*12440*/  @!P1 BRA `(.L_x_1817) ;  /* 0x0000000000049947 */ /* 0x002fea0003800000 */
[----:B------:R-:W-:Y:S01]  /*12450*/  BPT.TRAP 0x1 ;  /* 0x000000040000795c */ /* 0x000fe20000300000 */
.L_x_1817:
[----:B-1---5:R-:W1:Y:S01]  /*12460*/  LDC.64 R4, c[0x0][0x728] ;  /* 0x0001ca00ff047b82 */ /* 0x022e620000000a00 */
        /* <DEDUP_REMOVED lines=10> */
[----:B------:R-:W-:Y:S02]  /*12510*/  UIADD3 UR26, UR26, 0x20400, URZ ;  /* 0x000204001a1a7890 */ /* 0x000fe4000fffe03f */
[----:B------:R-:W-:Y:S01]  /*12520*/  UIADD3 UR19, UR19, UR7, URZ ;  /* 0x0000000713137290 */ /* 0x000fe2000fffe03f */
[----:B-1----:R-:W-:Y:S02]  /*12530*/  LEA R4, P2, R13, R4, 0x2 ;  /* 0x000000040d047211 */ /* 0x002fe400078410ff */
        /* <DEDUP_REMOVED lines=13> */
.L_x_1838:
[----:B------:R-:W-:Y:S05]  /*12610*/  @P0 BRA `(.L_x_1819) ;  /* 0x00000000001c0947 */ /* 0x000fea0003800000 */
[----:B------:R-:W2:Y:S02]  /*12620*/  S2R R4, SR_TID.X ;  /* 0x0000000000047919 */ /* 0x000ea40000002100 */
[----:B--2---:R-:W-:Y:S01]  /*12630*/  LOP3.LUT R5, R4, 0x1f, RZ, 0xc0, !PT ;  /* 0x0000001f04057812 */ /* 0x004fe200078ec0ff */
[----:B------:R-:W-:-:S03]  /*12640*/  IMAD.MOV.U32 R4, RZ, RZ, 0x4200 ;  /* 0x00004200ff047424 */ /* 0x000fc600078e00ff */
[----:B------:R-:W-:Y:S01]  /*12650*/  ISETP.NE.AND P0, PT, R5, RZ, PT ;  /* 0x000000ff0500720c */ /* 0x000fe20003f05270 */
[----:B------:R2:W-:-:S12]  /*12660*/  SYNCS.ARRIVE.TRANS64 RZ, [R15+URZ+0x30c18], R4 ;  /* 0x030c18040fff79a7 */ /* 0x0005d8000800003f */
[----:B--2---:R-:W-:Y:S05]  /*12670*/  @!P0 BRA `(.L_x_1819) ;  /* 0x0000000000048947 */ /* 0x004fea0003800000 */
[----:B------:R-:W-:Y:S01]  /*12680*/  BPT.TRAP 0x1 ;  /* 0x000000040000795c */ /* 0x000fe20000300000 */
.L_x_1819:
[----:B------:R2:W5:Y:S01]  /*12690*/  LDL.LU R4, [R1+0x4] ;  /* 0x0000040001047983 */ /* 0x0005620000300800 */
[----:B------:R-:W-:Y:S01]  /*126a0*/  R2UR UR19, R0 ;  /* 0x00000000001372ca */ /* 0x000fe200000e0000 */
[----:B------:R-:W-:Y:S01]  /*126b0*/  UMOV UR24, 0x0 ;  /* 0x0000000000187882 */ /* 0x000fe20000000000 */
[----:B------:R-:W-:Y:S01]  /*126c0*/  R2UR UR26, R15 ;  /* 0x000000000f1a72ca */ /* 0x000fe200000e0000 */
[----:B------:R-:W-:Y:S01]  /*126d0*/  UMOV UR25, 0x14f00000 ;  /* 0x14f0000000197882 */ /* 0x000fe20000000000 */
[----:B------:R-:W-:Y:S01]  /*126e0*/  R2UR UR9, R3 ;  /* 0x00000000030972ca */ /* 0x000fe200000e0000 */
[----:B------:R-:W-:Y:S01]  /*126f0*/  UMOV UR18, URZ ;  /* 0x0000003f00127c82 */ /* 0x000fe20008000000 */
[----:B------:R-:W-:-:S07]  /*12700*/  UMOV UR10, 0x20 ;  /* 0x00000020000a7882 */ /* 0x000fce0000000000 */
[----:B------:R-:W-:Y:S02]  /*12710*/  UIADD3 UR19, UR19, 0x80, URZ ;  /* 0x0000008013137890 */ /* 0x000fe4000fffe03f */
[----:B------:R-:W-:Y:S02]  /*12720*/  UIADD3 UR16, UR26, 0x14000, URZ ;  /* 0x000140001a107890 */ /* 0x000fe4000fffe03f */
[----:B------:R-:W-:Y:S02]  /*12730*/  UIADD3 UR8, UP0, UR19, UR22, URZ ;  /* 0x0000001613087290 */ /* 0x000fe4000ff1e03f */
[----:B------:R-:W-:Y:S01]  /*12740*/  IMAD.U32 R5, RZ, RZ, UR19 ;  /* 0x00000013ff057e24 */ /* 0x000fe2000f8e00ff */
[----:B------:R-:W-:Y:S02]  /*12750*/  UIADD3 UR17, UR26, 0x30c18, URZ ;  /* 0x00030c181a117890 */ /* 0x000fe4000fffe03f */
[----:B------:R-:W-:Y:S01]  /*12760*/  UIADD3 UR19, UR19, UR7, URZ ;  /* 0x0000000713137290 */ /* 0x000fe2000fffe03f */
[----:B------:R-:W-:Y:S01]  /*12770*/  PLOP3.LUT P0, PT, PT, PT, UP0, 0x80, 0x0 ;  /* 0x000000000000781c */ /* 0x000fe20003f0f008 */
[----:B------:R-:W-:Y:S01]  /*12780*/  IMAD.U32 R0, RZ, RZ, UR8 ;  /* 0x00000008ff007e24 */ /* 0x000fe2000f8e00ff */
[----:B------:R-:W-:Y:S01]  /*12790*/  R2UR UR8, R2 ;  /* 0x00000000020872ca */ /* 0x000fe200000e0000 */
[----:B------:R-:W-:Y:S01]  /*127a0*/  UIADD3 UR26, UR26, 0x20200, URZ ;  /* 0x000202001a1a7890 */ /* 0x000fe2000fffe03f */
[----:B------:R-:W-:Y:S01]  /*127b0*/  LEA.HI.X.SX32 R5, R5, R14, 0x1, P0 ;  /* 0x0000000e05057211 */ /* 0x000fe200000f0eff */
[----:B------:R-:W-:Y:S01]  /*127c0*/  UMOV UR27, UR17 ;  /* 0x00000011001b7c82 */ /* 0x000fe20008000000 */
[----:B------:R-:W-:-:S04]  /*127d0*/  LEA R9, P0, R0, R9, 0x2 ;  /* 0x0000000900097211 */ /* 0x000fc800078010ff */
[----:B------:R-:W-:Y:S02]  /*127e0*/  LEA.HI.X R8, R0, R8, R5, 0x2, P0 ;  /* 0x0000000800087211 */ /* 0x000fe400000f1405 */
[----:B------:R-:W-:Y:S02]  /*127f0*/  R2UR UR28, R9 ;  /* 0x00000000091c72ca */ /* 0x000fe400000e0000 */
[----:B------:R-:W-:Y:S01]  /*12800*/  R2UR UR29, R8 ;  /* 0x00000000081d72ca */ /* 0x000fe200000e0000 */
[----:B------:R2:W-:-:S12]  /*12810*/  UTMALDG.4D [UR16], [UR8], desc[UR24] ;  /* 0x00001810080075b4 */ /* 0x0005d80008019000 */
[----:B------:R2:W-:Y:S02]  /*12820*/  UBLKCP.S.G [UR26], [UR28], UR10 ;  /* 0x0000001a1c0073ba */ /* 0x0005e4000800020a */
[----:B--2---:R-:W-:-:S07]  /*12830*/  IMAD.MOV.U32 R16, RZ, RZ, 0x1 ;  /* 0x00000001ff107424 */ /* 0x004fce00078e00ff */
.L_x_1805:
[----:B------:R-:W1:Y:S01]  /*12840*/  S2R R0, SR_TID.X ;  /* 0x0000000000007919 */ /* 0x000e620000002100 */
[----:B------:R-:W-:Y:S01]  /*12850*/  IMAD R3, R16, 0x8, R15 ;  /* 0x0000000810037824 */ /* 0x000fe200078e020f */
[----:B-1----:R-:W-:Y:S02]  /*12860*/  LOP3.LUT R2, R0, 0x7f, RZ, 0xc0, !PT ;  /* 0x0000007f00027812 */ /* 0x002fe400078ec0ff */
[----:B------:R-:W-:Y:S02]  /*12870*/  SHF.L.U32 R0, R10, 0x1f, RZ ;  /* 0x0000001f0a007819 */ /* 0x000fe400000006ff */
[----:B------:R-:W-:Y:S02]  /*12880*/  ISETP.NE.AND P1, PT, R2, RZ, PT ;  /* 0x000000ff0200720c */ /* 0x000fe40003f25270 */
[----:B------:R-:W1:Y:S02]  /*12890*/  SYNCS.PHASECHK.TRANS64.TRYWAIT P0, [R3+URZ+0x30c40], R0 ;  /* 0x030c4000030075a7 */ /* 0x000e64000800017f */
[----:B-1----:R-:W-:Y:S09]  /*128a0*/  @!P0 BRA `(.L_x_1820) ;  /* 0x0000000800808947 */ /* 0x002ff20003800000 */
.L_x_1839:
[----:B------:R-:W-:Y:S05]  /*128b0*/  @P1 BRA `(.L_x_1821) ;  /* 0x0000000000181947 */ /* 0x000fea0003800000 */
[----:B------:R-:W1:Y:S01]  /*128c0*/  S2R R2, SR_TID.X ;  /* 0x0000000000027919 */ /* 0x000e620000002100 */
[----:B------:R-:W-:-:S04]  /*128d0*/  IMAD.MOV.U32 R0, RZ, RZ, 0x4200 ;  /* 0x00004200ff007424 */ /* 0x000fc800078e00ff */
[----:B------:R1:W-:Y:S02]  /*128e0*/  SYNCS.ARRIVE.TRANS64 RZ, [R3+URZ+0x30c30], R0 ;  /* 0x030c300003ff79a7 */ /* 0x0003e4000800003f */
[----:B-1----:R-:W-:-:S13]  /*128f0*/  LOP3.LUT P0, RZ, R2, 0x1f, RZ, 0xc0, !PT ;  /* 0x0000001f02ff7812 */ /* 0x002fda000780c0ff */
[----:B------:R-:W-:Y:S05]  /*12900*/  @!P0 BRA `(.L_x_1821) ;  /* 0x0000000000048947 */ /* 0x000fea0003800000 */
[----:B------:R-:W-:Y:S01]  /*12910*/  BPT.TRAP 0x1 ;  /* 0x000000040000795c */ /* 0x000fe20000300000 */
.L_x_1821:
[----:B-----5:R-:W-:Y:S01]  /*12920*/  R2UR UR19, R4 ;  /* 0x00000000041372ca */ /* 0x020fe200000e0000 */
[C-C-:B------:R-:W-:Y:S01]  /*12930*/  IMAD R0, R16.reuse, 0x4000, R15.reuse ;  /* 0x0000400010007824 */ /* 0x140fe200078e020f */
[----:B------:R-:W-:Y:S01]  /*12940*/  R2UR UR9, R11 ;  /* 0x000000000b0972ca */ /* 0x000fe200000e0000 */
[----:B--234-:R-:W-:Y:S01]  /*12950*/  IMAD R15, R16, 0x200, R15 ;  /* 0x00000200100f7824 */ /* 0x01cfe200078e020f */
[----:B------:R-:W-:Y:S01]  /*12960*/  IADD3 R7, P0, R7, 0x1f0, RZ ;  /* 0x000001f007077810 */ /* 0x000fe20007f1e0ff */
[----:B------:R-:W-:Y:S01]  /*12970*/  ULDC.64 UR26, c[0x0][0x728] ;  /* 0x0001ca00001a7ab9 */ /* 0x000fe20000000a00 */
[----:B------:R-:W-:Y:S02]  /*12980*/  R2UR UR17, R3 ;  /* 0x00000000031172ca */ /* 0x000fe400000e0000 */
        /* <DEDUP_REMOVED lines=11> */
[----:B------:R-:W-:Y:S01]  /*12a40*/  ULEA.HI.X.SX32 UR9, UR19, UR9, 0x1, UP0 ;  /* 0x0000000913097291 */ /* 0x000fe200080f0e3f */
[----:B------:R-:W-:Y:S01]  /*12a50*/  SEL R0, R0, RZ, P0 ;  /* 0x000000ff00007207 */ /* 0x000fe20000000000 */
[----:B------:R-:W-:Y:S01]  /*12a60*/  ULEA UR8, UP0, UR18, UR26, 0x2 ;  /* 0x0000001a12087291 */ /* 0x000fe2000f80103f */
[----:B------:R-:W-:Y:S01]  /*12a70*/  LOP3.LUT R10, R10, R3, RZ, 0x3c, !PT ;  /* 0x000000030a0a7212 */ /* 0x000fe200078e3cff */
[----:B------:R-:W-:Y:S02]  /*12a80*/  UIADD3 UR19, UR19, UR7, URZ ;  /* 0x0000000713137290 */ /* 0x000fe4000fffe03f */
[----:B------:R-:W-:-:S02]  /*12a90*/  UIADD3 UR16, UR16, 0x18000, URZ ;  /* 0x0001800010107890 */ /* 0x000fc4000fffe03f */
[----:B------:R-:W-:Y:S02]  /*12aa0*/  ULEA.HI.X UR9, UR18, UR27, UR9, 0x2, UP0 ;  /* 0x0000001b12097291 */ /* 0x000fe400080f1409 */
[----:B------:R-:W-:Y:S01]  /*12ab0*/  UIADD3 UR28, UR10, 0x20400, URZ ;  /* 0x000204000a1c7890 */ /* 0x000fe2000fffe03f */
[----:B------:R-:W-:Y:S01]  /*12ac0*/  UMOV UR26, 0x0 ;  /* 0x00000000001a7882 */ /* 0x000fe20000000000 */
[----:B------:R-:W-:Y:S01]  /*12ad0*/  UMOV UR27, 0x14f00000 ;  /* 0x14f00000001b7882 */ /* 0x000fe20000000000 */
[----:B------:R-:W-:Y:S01]  /*12ae0*/  UMOV UR18, URZ ;  /* 0x0000003f00127c82 */ /* 0x000fe20008000000 */
[----:B------:R-:W-:Y:S01]  /*12af0*/  UMOV UR29, UR17 ;  /* 0x00000011001d7c82 */ /* 0x000fe20008000000 */
[----:B------:R-:W-:Y:S01]  /*12b00*/  UMOV UR10, 0x20 ;  /* 0x00000020000a7882 */ /* 0x000fe20000000000 */
[----:B------:R1:W-:Y:S03]  /*12b10*/  UTMALDG.4D [UR16], [UR24], desc[UR26] ;  /* 0x00001a10180075b4 */ /* 0x0003e60008019000 */
[----:B------:R1:W-:Y:S02]  /*12b20*/  UBLKCP.S.G [UR28], [UR8], UR10 ;  /* 0x0000001c080073ba */ /* 0x0003e4000800020a */
[----:B-1----:R-:W-:Y:S01]  /*12b30*/  NOP ;  /* 0x0000000000007918 */ /* 0x002fe20000000000 */
.L_x_1802:
[----:B------:R-:W-:Y:S05]  /*12b40*/  BSYNC B0 ;  /* 0x0000000000007941 */ /* 0x000fea0003800000 */
.L_x_1797:
[----:B------:R-:W-:-:S03]  /*12b50*/  UMOV UR8, 0xffffffff ;  /* 0xffffffff00087882 */ /* 0x000fc60000000000 */
[----:B------:R-:W-:Y:S05]  /*12b60*/  BRA.DIV UR8, `(.L_x_1822) ;  /* 0x0000000608e47947 */ /* 0x000fea000b800000 */
[----:B------:R-:W-:-:S13]  /*12b70*/  ELECT P6, URZ, PT ;  /* 0x00000000003f782f */ /* 0x000fda00038c0000 */
.L_x_1842:
[----:B------:R-:W-:Y:S05]  /*12b80*/  @!P6 BRA `(.L_x_1684) ;  /* 0x000000000084e947 */ /* 0x000fea0003800000 */
[----:B------:R-:W-:-:S06]  /*12b90*/  ULOP3.LUT UR8, UR36, 0x2, URZ, 0xfc, !UPT ;  /* 0x0000000224087892 */ /* 0x000fcc000f8efc3f */
[----:B------:R-:W-:-:S05]  /*12ba0*/  IMAD.U32 R2, RZ, RZ, UR8 ;  /* 0x00000008ff027e24 */ /* 0x000fca000f8e00ff */
[----:B------:R-:W-:-:S13]  /*12bb0*/  ISETP.NE.AND P2, PT, R2, 0x3, PT ;  /* 0x000000030200780c */ /* 0x000fda0003f45270 */
[----:B------:R-:W-:Y:S05]  /*12bc0*/  @!P2 BRA `(.L_x_1823) ;  /* 0x000000000004a947 */ /* 0x000fea0003800000 */
[----:B---3--:R-:W-:Y:S01]  /*12bd0*/  BPT.TRAP 0x1 ;  /* 0x000000040000795c */ /* 0x008fe20000300000 */
.L_x_1823:
        /* <DEDUP_REMOVED lines=15> */
.L_x_1843:
[----:B------:R-:W2:Y:S02]  /*12cd0*/  SYNCS.PHASECHK.TRANS64.TRYWAIT P0, [R3+URZ], R2 ;  /* 0x00000002030075a7 */ /* 0x000ea4000800017f */
[----:B--2---:R-:W-:Y:S05]  /*12ce0*/  @!P0 BRA `(.L_x_1825) ;  /* 0x0000000400b88947 */ /* 0x004fea0003800000 */
.L_x_1844:
[----:B------:R-:W-:Y:S05]  /*12cf0*/  @!P2 BRA `(.L_x_1826) ;  /* 0x000000000004a947 */ /* 0x000fea0003800000 */
[----:B---3--:R-:W-:Y:S01]  /*12d00*/  BPT.TRAP 0x1 ;  /* 0x000000040000795c */ /* 0x008fe20000300000 */
.L_x_1826:
[----:B--2---:R-:W-:-:S04]  /*12d10*/  VIADD R3, R8, 0x30c40 ;  /* 0x00030c4008037836 */ /* 0x004fc80000000000 */
[----:B------:R-:W-:-:S04]  /*12d20*/  IMAD R5, R0, 0x8, R3 ;  /* 0x0000000800057824 */ /* 0x000fc800078e0203 */
[----:B------:R-:W2:Y:S02]  /*12d30*/  SYNCS.PHASECHK.TRANS64.TRYWAIT P0, [R5+URZ], R4 ;  /* 0x00000004050075a7 */ /* 0x000ea4000800017f */
[----:B--2---:R-:W-:Y:S05]  /*12d40*/  @!P0 BRA `(.L_x_1827) ;  /* 0x0000000400b48947 */ /* 0x004fea0003800000 */
.L_x_1845:
[----:B------:R-:W-:-:S07]  /*12d50*/  IMAD R3, R6, 0x8, R3 ;  /* 0x0000000806037824 */ /* 0x000fce00078e0203 */
.L_x_1828:
[----:B----4-:R4:W1:Y:S02]  /*12d60*/  SYNCS.PHASECHK.TRANS64.TRYWAIT P0, [R3+URZ], R2 ;  /* 0x00000002030075a7 */ /* 0x010864000800017f */
[----:B-1----:R-:W-:Y:S05]  /*12d70*/  @!P0 NANOSLEEP.SYNCS 0x989680 ;  /* 0x009896800000895d */ /* 0x002fea0003900000 */
[----:B------:R-:W1:Y:S02]  /*12d80*/  @!P0 SYNCS.PHASECHK.TRANS64 P0, [R3+URZ], R2 ;  /* 0x00000002030085a7 */ /* 0x000e64000800007f */
[----:B-1----:R-:W-:Y:S05]  /*12d90*/  @!P0 BRA `(.L_x_1828) ;  /* 0xfffffffc00f08947 */ /* 0x002fea000383ffff */
.L_x_1684:
[----:B---3--:R-:W-:Y:S05]  /*12da0*/  BSYNC B6 ;  /* 0x0000000000067941 */ /* 0x008fea0003800000 */
.L_x_1678:
[----:B------:R-:W-:Y:S05]  /*12db0*/  EXIT ;  /* 0x000000000000794d */ /* 0x000fea0003800000 */
.L_x_1695:
[----:B------:R-:W-:Y:S02]  /*12dc0*/  IMAD.MOV.U32 R13, RZ, RZ, R10 ;  /* 0x000000ffff0d7224 */ /* 0x000fe400078e000a */
[----:B------:R-:W-:Y:S02]  /*12dd0*/  IMAD.MOV.U32 R12, RZ, RZ, RZ ;  /* 0x000000ffff0c7224 */ /* 0x000fe400078e00ff */
[----:B------:R-:W-:Y:S02]  /*12de0*/  IMAD.MOV.U32 R11, RZ, RZ, 0x1f ;  /* 0x0000001fff0b7424 */ /* 0x000fe400078e00ff */
[----:B------:R-:W-:-:S07]  /*12df0*/  IMAD.MOV.U32 R15, RZ, RZ, -0x1 ;  /* 0xffffffffff0f7424 */ /* 0x000fce00078e00ff */
[----:B------:R-:W-:Y:S05]  /*12e00*/  WARPSYNC.COLLECTIVE R15, `(.L_x_1829) ;  /* 0x000000000f087348 */ /* 0x000fea0003c00000 */
[----:B------:R1:W2:Y:S02]  /*12e10*/  SHFL.IDX P6, R14, R13, R12, R11 ;  /* 0x0000000c0d0e7389 */ /* 0x0002a400000c000b */
[----:B-12---:R-:W-:Y:S01]  /*12e20*/  ENDCOLLECTIVE ;  /* 0x000000000000791b */ /* 0x006fe20003800000 */
.L_x_1829:
[----:B------:R-:W-:Y:S05]  /*12e30*/  BRA `(.L_x_1830) ;  /* 0xfffffee400787947 */ /* 0x000fea000383ffff */
.L_x_1697:
[----:B--2---:R2:W3:Y:S02]  /*12e40*/  SYNCS.PHASECHK.TRANS64.TRYWAIT P0, [R16+URZ+0x30c00], R11 ;  /* 0x030c000b100075a7 */ /* 0x0044e4000800017f */
[----:B---3--:R-:W-:Y:S05]  /*12e50*/  @!P0 NANOSLEEP.SYNCS 0x989680 ;  /* 0x009896800000895d */ /* 0x008fea0003900000 */
[----:B------:R-:W3:Y:S02]  /*12e60*/  @!P0 SYNCS.PHASECHK.TRANS64 P0, [R16+URZ+0x30c00], R11 ;  /* 0x030c000b100085a7 */ /* 0x000ee4000800007f */
[----:B---3--:R-:W-:Y:S05]  /*12e70*/  @!P0 BRA `(.L_x_1697) ;  /* 0xfffffffc00f08947 */ /* 0x008fea000383ffff */
[----:B------:R-:W-:Y:S05]  /*12e80*/  BRA `(.L_x_1696) ;  /* 0xfffffee400c07947 */ /* 0x000fea000383ffff */
.L_x_1702:
[----:B--2---:R2:W3:Y:S02]  /*12e90*/  SYNCS.PHASECHK.TRANS64.TRYWAIT P0, [R8+URZ+0x30c10], R23 ;  /* 0x030c1017080075a7 */ /* 0x0044e4000800017f */
[----:B---3--:R-:W-:Y:S05]  /*12ea0*/  @!P0 NANOSLEEP.SYNCS 0x989680 ;  /* 0x009896800000895d */ /* 0x008fea0003900000 */
[----:B------:R-:W3:Y:S02]  /*12eb0*/  @!P0 SYNCS.PHASECHK.TRANS64 P0, [R8+URZ+0x30c10], R23 ;  /* 0x030c1017080085a7 */ /* 0x000ee4000800007f */
[----:B---3--:R-:W-:Y:S05]  /*12ec0*/  @!P0 BRA `(.L_x_1702) ;  /* 0xfffffffc00f08947 */ /* 0x008fea000383ffff */
[----:B------:R-:W-:Y:S05]  /*12ed0*/  BRA `(.L_x_1701) ;  /* 0xfffffeec00e47947 */ /* 0x000fea000383ffff */
.L_x_1706:
[----:B------:R1:W1:Y:S02]  /*12ee0*/  SYNCS.PHASECHK.TRANS64.TRYWAIT P0, [R8+URZ+0x30c30], R23 ;  /* 0x030c3017080075a7 */ /* 0x000264000800017f */
[----:B-1----:R-:W-:Y:S05]  /*12ef0*/  @!P0 NANOSLEEP.SYNCS 0x989680 ;  /* 0x009896800000895d */ /* 0x002fea0003900000 */
[----:B------:R-:W1:Y:S02]  /*12f00*/  @!P0 SYNCS.PHASECHK.TRANS64 P0, [R8+URZ+0x30c30], R23 ;  /* 0x030c3017080085a7 */ /* 0x000e64000800007f */
[----:B-1----:R-:W-:Y:S05]  /*12f10*/  @!P0 BRA `(.L_x_1706) ;  /* 0xfffffffc00f08947 */ /* 0x002fea000383ffff */
[----:B------:R-:W-:Y:S05]  /*12f20*/  BRA `(.L_x_1705) ;  /* 0xfffffef000e47947 */ /* 0x000fea000383ffff */
.L_x_1714:
[----:B--2---:R2:W3:Y:S02]  /*12f30*/  SYNCS.PHASECHK.TRANS64.TRYWAIT P1, [R7+URZ+0x30c10], R20 ;  /* 0x030c1014070075a7 */ /* 0x0044e4000802017f */
[----:B---3--:R-:W-:Y:S05]  /*12f40*/  @!P1 NANOSLEEP.SYNCS 0x989680 ;  /* 0x009896800000995d */ /* 0x008fea0003900000 */
[----:B------:R-:W3:Y:S02]  /*12f50*/  @!P1 SYNCS.PHASECHK.TRANS64 P1, [R7+URZ+0x30c10], R20 ;  /* 0x030c1014070095a7 */ /* 0x000ee4000802007f */
[----:B---3--:R-:W-:Y:S05]  /*12f60*/  @!P1 BRA `(.L_x_1714) ;  /* 0xfffffffc00f09947 */ /* 0x008fea000383ffff */
[----:B------:R-:W-:Y:S05]  /*12f70*/  BRA `(.L_x_1713) ;  /* 0xffffff30005c7947 */ /* 0x000fea000383ffff */
.L_x_1718:
[----:B------:R1:W1:Y:S02]  /*12f80*/  SYNCS.PHASECHK.TRANS64.TRYWAIT P1, [R7+URZ+0x30c30], R20 ;  /* 0x030c3014070075a7 */ /* 0x000264000802017f */
[----:B-1----:R-:W-:Y:S05]  /*12f90*/  @!P1 NANOSLEEP.SYNCS 0x989680 ;  /* 0x009896800000995d */ /* 0x002fea0003900000 */
[----:B------:R-:W1:Y:S02]  /*12fa0*/  @!P1 SYNCS.PHASECHK.TRANS64 P1, [R7+URZ+0x30c30], R20 ;  /* 0x030c3014070095a7 */ /* 0x000e64000802007f */
[----:B-1----:R-:W-:Y:S05]  /*12fb0*/  @!P1 BRA `(.L_x_1718) ;  /* 0xfffffffc00f09947 */ /* 0x002fea000383ffff */
[----:B------:R-:W-:Y:S05]  /*12fc0*/  BRA `(.L_x_1717) ;  /* 0xffffff3400707947 */ /* 0x000fea000383ffff */
.L_x_1726:
[----:B-1----:R1:W3:Y:S02]  /*12fd0*/  SYNCS.PHASECHK.TRANS64.TRYWAIT P0, [R7+URZ+0x30c10], R20 ;  /* 0x030c1014070075a7 */ /* 0x0022e4000800017f */
[----:B---3--:R-:W-:Y:S05]  /*12fe0*/  @!P0 NANOSLEEP.SYNCS 0x989680 ;  /* 0x009896800000895d */ /* 0x008fea0003900000 */
[----:B------:R-:W3:Y:S02]  /*12ff0*/  @!P0 SYNCS.PHASECHK.TRANS64 P0, [R7+URZ+0x30c10], R20 ;  /* 0x030c1014070085a7 */ /* 0x000ee4000800007f */
[----:B---3--:R-:W-:Y:S05]  /*13000*/  @!P0 BRA `(.L_x_1726) ;  /* 0xfffffffc00f08947 */ /* 0x008fea000383ffff */
[----:B------:R-:W-:Y:S05]  /*13010*/  BRA `(.L_x_1725) ;  /* 0xffffff6800a07947 */ /* 0x000fea000383ffff */
.L_x_1730:
[----:B------:R1:W1:Y:S02]  /*13020*/  SYNCS.PHASECHK.TRANS64.TRYWAIT P0, [R7+URZ+0x30c30], R20 ;  /* 0x030c3014070075a7 */ /* 0x000264000800017f */
[----:B-1----:R-:W-:Y:S05]  /*13030*/  @!P0 NANOSLEEP.SYNCS 0x989680 ;  /* 0x009896800000895d */ /* 0x002fea0003900000 */
[----:B------:R-:W1:Y:S02]  /*13040*/  @!P0 SYNCS.PHASECHK.TRANS64 P0, [R7+URZ+0x30c30], R20 ;  /* 0x030c3014070085a7 */ /* 0x000e64000800007f */
[----:B-1----:R-:W-:Y:S05]  /*13050*/  @!P0 BRA `(.L_x_1730) ;  /* 0xfffffffc00f08947 */ /* 0x002fea000383ffff */
[----:B------:R-:W-:Y:S05]  /*13060*/  BRA `(.L_x_1729) ;  /* 0xffffff6c00b07947 */ /* 0x000fea000383ffff */
.L_x_1803:
[----:B-1----:R1:W2:Y:S02]  /*13070*/  SYNCS.PHASECHK.TRANS64.TRYWAIT P0, [R15+URZ+0x30c20], R0 ;  /* 0x030c20000f0075a7 */ /* 0x0022a4000800017f */
[----:B--2---:R-:W-:Y:S05]  /*13080*/  @!P0 NANOSLEEP.SYNCS 0x989680 ;  /* 0x009896800000895d */ /* 0x004fea0003900000 */
[----:B------:R-:W2:Y:S02]  /*13090*/  @!P0 SYNCS.PHASECHK.TRANS64 P0, [R15+URZ+0x30c20], R0 ;  /* 0x030c20000f0085a7 */ /* 0x000ea4000800007f */
[----:B--2---:R-:W-:Y:S05]  /*130a0*/  @!P0 BRA `(.L_x_1803) ;  /* 0xfffffffc00f08947 */ /* 0x004fea000383ffff */
[----:B------:R-:W-:Y:S05]  /*130b0*/  BRA `(.L_x_1831) ;  /* 0xffffffe000e87947 */ /* 0x000fea000383ffff */
.L_x_1807:
[----:B--2---:R2:W3:Y:S02]  /*130c0*/  SYNCS.PHASECHK.TRANS64.TRYWAIT P1, [R15+URZ+0x30c40], R18 ;  /* 0x030c40120f0075a7 */ /* 0x0044e4000802017f */
[----:B---3--:R-:W-:Y:S05]  /*130d0*/  @!P1 NANOSLEEP.SYNCS 0x989680 ;  /* 0x009896800000995d */ /* 0x008fea0003900000 */
[----:B------:R-:W3:Y:S02]  /*130e0*/  @!P1 SYNCS.PHASECHK.TRANS64 P1, [R15+URZ+0x30c40], R18 ;  /* 0x030c40120f0095a7 */ /* 0x000ee4000802007f */
[----:B---3--:R-:W-:Y:S05]  /*130f0*/  @!P1 BRA `(.L_x_1807) ;  /* 0xfffffffc00f09947 */ /* 0x008fea000383ffff */
[----:B------:R-:W-:Y:S05]  /*13100*/  BRA `(.L_x_1832) ;  /* 0xffffffe800507947 */ /* 0x000fea000383ffff */
.L_x_1809:
[----:B-1----:R1:W3:Y:S02]  /*13110*/  SYNCS.PHASECHK.TRANS64.TRYWAIT P1, [R15+URZ+0x30c28], R18 ;  /* 0x030c28120f0075a7 */ /* 0x0022e4000802017f */
[----:B---3--:R-:W-:Y:S05]  /*13120*/  @!P1 NANOSLEEP.SYNCS 0x989680 ;  /* 0x009896800000995d */ /* 0x008fea0003900000 */
[----:B------:R-:W3:Y:S02]  /*13130*/  @!P1 SYNCS.PHASECHK.TRANS64 P1, [R15+URZ+0x30c28], R18 ;  /* 0x030c28120f0095a7 */ /* 0x000ee4000802007f */
[----:B---3--:R-:W-:Y:S05]  /*13140*/  @!P1 BRA `(.L_x_1809) ;  /* 0xfffffffc00f09947 */ /* 0x008fea000383ffff */
[----:B------:R-:W-:Y:S05]  /*13150*/  BRA `(.L_x_1833) ;  /* 0xffffffe800d47947 */ /* 0x000fea000383ffff */
.L_x_1811:
[----:B---3--:R3:W4:Y:S02]  /*13160*/  SYNCS.PHASECHK.TRANS64.TRYWAIT P1, [R15+URZ+0x30c48], R18 ;  /* 0x030c48120f0075a7 */ /* 0x008724000802017f */
[----:B----4-:R-:W-:Y:S05]  /*13170*/  @!P1 NANOSLEEP.SYNCS 0x989680 ;  /* 0x009896800000995d */ /* 0x010fea0003900000 */
[----:B------:R-:W4:Y:S02]  /*13180*/  @!P1 SYNCS.PHASECHK.TRANS64 P1, [R15+URZ+0x30c48], R18 ;  /* 0x030c48120f0095a7 */ /* 0x000f24000802007f */
[----:B----4-:R-:W-:Y:S05]  /*13190*/  @!P1 BRA `(.L_x_1811) ;  /* 0xfffffffc00f09947 */ /* 0x010fea000383ffff */
[----:B------:R-:W-:Y:S05]  /*131a0*/  BRA `(.L_x_1834) ;  /* 0xffffffec00587947 */ /* 0x000fea000383ffff */
.L_x_1813:
[----:B------:R-:W-:-:S07]  /*131b0*/  SHF.L.U32 R4, R10, 0x1f, RZ ;  /* 0x0000001f0a047819 */ /* 0x000fce00000006ff */
.L_x_1835:
[----:B----4-:R4:W1:Y:S02]  /*131c0*/  SYNCS.PHASECHK.TRANS64.TRYWAIT P1, [R15+URZ+0x30c20], R4 ;  /* 0x030c20040f0075a7 */ /* 0x010864000802017f */
[----:B-1----:R-:W-:Y:S05]  /*131d0*/  @!P1 NANOSLEEP.SYNCS 0x989680 ;  /* 0x009896800000995d */ /* 0x002fea0003900000 */
[----:B------:R-:W1:Y:S02]  /*131e0*/  @!P1 SYNCS.PHASECHK.TRANS64 P1, [R15+URZ+0x30c20], R4 ;  /* 0x030c20040f0095a7 */ /* 0x000e64000802007f */
[----:B-1----:R-:W-:Y:S05]  /*131f0*/  @!P1 BRA `(.L_x_1835) ;  /* 0xfffffffc00f09947 */ /* 0x002fea000383ffff */
[----:B------:R-:W-:Y:S05]  /*13200*/  BRA `(.L_x_1836) ;  /* 0xffffffec00c07947 */ /* 0x000fea000383ffff */
.L_x_1816:
[----:B----4-:R4:W1:Y:S02]  /*13210*/  SYNCS.PHASECHK.TRANS64.TRYWAIT P1, [R15+URZ+0x30c40], R12 ;  /* 0x030c400c0f0075a7 */ /* 0x010864000802017f */
[----:B-1----:R-:W-:Y:S05]  /*13220*/  @!P1 NANOSLEEP.SYNCS 0x989680 ;  /* 0x009896800000995d */ /* 0x002fea0003900000 */
[----:B------:R-:W1:Y:S02]  /*13230*/  @!P1 SYNCS.PHASECHK.TRANS64 P1, [R15+URZ+0x30c40], R12 ;  /* 0x030c400c0f0095a7 */ /* 0x000e64000802007f */
[----:B-1----:R-:W-:Y:S05]  /*13240*/  @!P1 BRA `(.L_x_1816) ;  /* 0xfffffffc00f09947 */ /* 0x002fea000383ffff */
[----:B------:R-:W-:Y:S05]  /*13250*/  BRA `(.L_x_1837) ;  /* 0xfffffff000607947 */ /* 0x000fea000383ffff */
.L_x_1818:
[----:B-1----:R1:W2:Y:S02]  /*13260*/  SYNCS.PHASECHK.TRANS64.TRYWAIT P1, [R15+URZ+0x30c28], R12 ;  /* 0x030c280c0f0075a7 */ /* 0x0022a4000802017f */
[----:B--2---:R-:W-:Y:S05]  /*13270*/  @!P1 NANOSLEEP.SYNCS 0x989680 ;  /* 0x009896800000995d */ /* 0x004fea0003900000 */
[----:B------:R-:W2:Y:S02]  /*13280*/  @!P1 SYNCS.PHASECHK.TRANS64 P1, [R15+URZ+0x30c28], R12 ;  /* 0x030c280c0f0095a7 */ /* 0x000ea4000802007f */
[----:B--2---:R-:W-:Y:S05]  /*13290*/  @!P1 BRA `(.L_x_1818) ;  /* 0xfffffffc00f09947 */ /* 0x004fea000383ffff */
[----:B------:R-:W-:Y:S05]  /*132a0*/  BRA `(.L_x_1838) ;  /* 0xfffffff000d87947 */ /* 0x000fea000383ffff */
.L_x_1820:
[----:B------:R1:W1:Y:S02]  /*132b0*/  SYNCS.PHASECHK.TRANS64.TRYWAIT P0, [R3+URZ+0x30c40], R0 ;  /* 0x030c4000030075a7 */ /* 0x000264000800017f */
[----:B-1----:R-:W-:Y:S05]  /*132c0*/  @!P0 NANOSLEEP.SYNCS 0x989680 ;  /* 0x009896800000895d */ /* 0x002fea0003900000 */
[----:B------:R-:W1:Y:S02]  /*132d0*/  @!P0 SYNCS.PHASECHK.TRANS64 P0, [R3+URZ+0x30c40], R0 ;  /* 0x030c4000030085a7 */ /* 0x000e64000800007f */
[----:B-1----:R-:W-:Y:S05]  /*132e0*/  @!P0 BRA `(.L_x_1820) ;  /* 0xfffffffc00f08947 */ /* 0x002fea000383ffff */
[----:B------:R-:W-:Y:S05]  /*132f0*/  BRA `(.L_x_1839) ;  /* 0xfffffff4006c7947 */ /* 0x000fea000383ffff */
.L_x_1822:
[----:B------:R-:W-:Y:S01]  /*13300*/  BSSY B0, `(.L_x_1840) ;  /* 0x0000006000007945 */ /* 0x000fe20003800000 */
[----:B------:R-:W-:-:S07]  /*13310*/  IMAD.MOV.U32 R15, RZ, RZ, -0x1 ;  /* 0xffffffffff0f7424 */ /* 0x000fce00078e00ff */
[----:B---3--:R-:W-:Y:S05]  /*13320*/  WARPSYNC.COLLECTIVE R15, `(.L_x_1841) ;  /* 0x000000000f0c7348 */ /* 0x008fea0003c00000 */
[----:B------:R-:W-:Y:S02]  /*13330*/  ELECT P6, UR62, PT ;  /* 0x00000000003e782f */ /* 0x000fe400038c0000 */
[----:B------:R-:W-:Y:S01]  /*13340*/  MOV R14, UR62 ;  /* 0x0000003e000e7c02 */ /* 0x000fe20008000f00 */
[----:B---3--:R-:W-:Y:S10]  /*13350*/  ENDCOLLECTIVE ;  /* 0x000000000000791b */ /* 0x008ff40003800000 */
.L_x_1841:
[----:B------:R-:W-:Y:S05]  /*13360*/  BSYNC B0 ;  /* 0x0000000000007941 */ /* 0x000fea0003800000 */
.L_x_1840:
[----:B------:R-:W-:Y:S05]  /*13370*/  BRA `(.L_x_1842) ;  /* 0xfffffff800007947 */ /* 0x000fea000383ffff */
.L_x_1824:
[----:B-1----:R1:W2:Y:S02]  /*13380*/  SYNCS.PHASECHK.TRANS64.TRYWAIT P0, [R7+URZ], R4 ;  /* 0x00000004070075a7 */ /* 0x0022a4000800017f */
[----:B--2---:R-:W-:Y:S05]  /*13390*/  @!P0 NANOSLEEP.SYNCS 0x989680 ;  /* 0x009896800000895d */ /* 0x004fea0003900000 */
[----:B------:R-:W2:Y:S02]  /*133a0*/  @!P0 SYNCS.PHASECHK.TRANS64 P0, [R7+URZ], R4 ;  /* 0x00000004070085a7 */ /* 0x000ea4000800007f */
[----:B--2---:R-:W-:Y:S05]  /*133b0*/  @!P0 BRA `(.L_x_1824) ;  /* 0xfffffffc00f08947 */ /* 0x004fea000383ffff */
[----:B------:R-:W-:Y:S05]  /*133c0*/  BRA `(.L_x_1843) ;  /* 0xfffffff800407947 */ /* 0x000fea000383ffff */
.L_x_1825:
[----:B--2---:R2:W4:Y:S02]  /*133d0*/  SYNCS.PHASECHK.TRANS64.TRYWAIT P0, [R3+URZ], R2 ;  /* 0x00000002030075a7 */ /* 0x004524000800017f */
[----:B----4-:R-:W-:Y:S05]  /*133e0*/  @!P0 NANOSLEEP.SYNCS 0x989680 ;  /* 0x009896800000895d */ /* 0x010fea0003900000 */
[----:B------:R-:W4:Y:S02]  /*133f0*/  @!P0 SYNCS.PHASECHK.TRANS64 P0, [R3+URZ], R2 ;  /* 0x00000002030085a7 */ /* 0x000f24000800007f */
[----:B----4-:R-:W-:Y:S05]  /*13400*/  @!P0 BRA `(.L_x_1825) ;  /* 0xfffffffc00f08947 */ /* 0x010fea000383ffff */
[----:B------:R-:W-:Y:S05]  /*13410*/  BRA `(.L_x_1844) ;  /* 0xfffffff800347947 */ /* 0x000fea000383ffff */
.L_x_1827:
[----:B--2---:R2:W4:Y:S02]  /*13420*/  SYNCS.PHASECHK.TRANS64.TRYWAIT P0, [R5+URZ], R4 ;  /* 0x00000004050075a7 */ /* 0x004524000800017f */
[----:B----4-:R-:W-:Y:S05]  /*13430*/  @!P0 NANOSLEEP.SYNCS 0x989680 ;  /* 0x009896800000895d */ /* 0x010fea0003900000 */
[----:B------:R-:W4:Y:S02]  /*13440*/  @!P0 SYNCS.PHASECHK.TRANS64 P0, [R5+URZ], R4 ;  /* 0x00000004050085a7 */ /* 0x000f24000800007f */
[----:B----4-:R-:W-:Y:S05]  /*13450*/  @!P0 BRA `(.L_x_1827) ;  /* 0xfffffffc00f08947 */ /* 0x010fea000383ffff */
[----:B------:R-:W-:Y:S05]  /*13460*/  BRA `(.L_x_1845) ;  /* 0xfffffff800387947 */ /* 0x000fea000383ffff */
.L_x_1846:
        /* <DEDUP_REMOVED lines=9> */
.L_x_3705:


//--------------------- .text._ZN7cutlass13device_kernelIN5flash11enable_sm90INS1_16FlashAttnBwdSm90INS1_25CollectiveMainloopBwdSm90ILi2ELi2ELi2EN4cute5tupleIJNS5_1CILi1EEES8_S8_EEENS6_IJNS7_ILi128EEESA_NS7_ILi64EEEEEENS_10bfloat16_tEfNS_4arch4Sm90ELb0ELb1ELb0ELb1ELb1ELb1ELb0ELb0ELi2ELi1ELi2ELi2ELb0EEENS1_21CollectiveEpilogueBwdISC_SD_SF_Li256ELb1ELb0ELi1EEENS1_19SingleTileSchedulerILb1ELb0ELb0ELi128EEEEEEEEEvNT_6ParamsE --------------------------
	.section	.text._ZN7cutlass13device_kernelIN5flash11enable_sm90INS1_16FlashAttnBwdSm90INS1_25CollectiveMainloopBwdSm90ILi2ELi2ELi2EN4cute5tupleIJNS5_1CILi1EEES8_S8_EEENS6_IJNS7_ILi128EEESA_NS7_ILi64EEEEEENS_10bfloat16_tEfNS_4arch4Sm90ELb0ELb1ELb0ELb1ELb1ELb1ELb0ELb0ELi2ELi1ELi2ELi2ELb0EEENS1_21CollectiveEpilogueBwdISC_SD_SF_Li256ELb1ELb0ELi1EEENS1_19SingleTileSchedulerILb1ELb0ELb0ELi128EEEEEEEEEvNT_6ParamsE,"ax",@progbits
	.align	128
.text._ZN7cutlass13device_kernelIN5flash11enable_sm90INS1_16FlashAttnBwdSm90INS1_25CollectiveMainloopBwdSm90ILi2ELi2ELi2EN4cute5tupleIJNS5_1CILi1EEES8_S8_EEENS6_IJNS7_ILi128EEESA_NS7_ILi64EEEEEENS_10bfloat16_tEfNS_4arch4Sm90ELb0ELb1ELb0ELb1ELb1ELb1ELb0ELb0ELi2ELi1ELi2ELi2ELb0EEENS1_21CollectiveEpilogueBwdISC_SD_SF_Li256ELb1ELb0ELi1EEENS1_19SingleTileSchedulerILb1ELb0ELb0ELi128EEEEEEEEEvNT_6ParamsE:
        .type           _ZN7cutlass13device_kernelIN5flash11enable_sm90INS1_16FlashAttnBwdSm90INS1_25CollectiveMainloopBwdSm90ILi2ELi2ELi2EN4cute5tupleIJNS5_1CILi1EEES8_S8_EEENS6_IJNS7_ILi128EEESA_NS7_ILi64EEEEEENS_10bfloat16_tEfNS_4arch4Sm90ELb0ELb1ELb0ELb1ELb1ELb1ELb0ELb0ELi2ELi1ELi2ELi2ELb0EEENS1_21CollectiveEpilogueBwdISC_SD_SF_Li256ELb1ELb0ELi1EEENS1_19SingleTileSchedulerILb1ELb0ELb0ELi128EEEEEEEEEvNT_6ParamsE,@function
        .size           _ZN7cutlass13device_kernelIN5flash11enable_sm90INS1_16FlashAttnBwdSm90INS1_25CollectiveMainloopBwdSm90ILi2ELi2ELi2EN4cute5tupleIJNS5_1CILi1EEES8_S8_EEENS6_IJNS7_ILi128EEESA_NS7_ILi64EEEEEENS_10bfloat16_tEfNS_4arch4Sm90ELb0ELb1ELb0ELb1ELb1ELb1ELb0ELb0ELi2ELi1ELi2ELi2ELb0EEENS1_21CollectiveEpilogueBwdISC_SD_SF_Li256ELb1ELb0ELi1EEENS1_19SingleTileSchedulerILb1ELb0ELb0ELi128EEEEEEEEEvNT_6ParamsE,(.L_x_3706 - _ZN7cutlass13device_kernelIN5flash11enable_sm90INS1_16FlashAttnBwdSm90INS1_25CollectiveMainloopBwdSm90ILi2ELi2ELi2EN4cute5tupleIJNS5_1CILi1EEES8_S8_EEENS6_IJNS7_ILi128EEESA_NS7_ILi64EEEEEENS_10bfloat16_tEfNS_4arch4Sm90ELb0ELb1ELb0ELb1ELb1ELb1ELb0ELb0ELi2ELi1ELi2ELi2ELb0EEENS1_21CollectiveEpilogueBwdISC_SD_SF_Li256ELb1ELb0ELi1EEENS1_19SingleTileSchedulerILb1ELb0ELb0ELi128EEEEEEEEEvNT_6ParamsE)
        .other          _ZN7cutlass13device_kernelIN5flash11enable_sm90INS1_16FlashAttnBwdSm90INS1_25CollectiveMainloopBwdSm90ILi2ELi2ELi2EN4cute5tupleIJNS5_1CILi1EEES8_S8_EEENS6_IJNS7_ILi128EEESA_NS7_ILi64EEEEEENS_10bfloat16_tEfNS_4arch4Sm90ELb0ELb1ELb0ELb1ELb1ELb1ELb0ELb0ELi2ELi1ELi2ELi2ELb0EEENS1_21CollectiveEpilogueBwdISC_SD_SF_Li256ELb1ELb0ELi1EEENS1_19SingleTileSchedulerILb1ELb0ELb0ELi128EEEEEEEEEvNT_6ParamsE,@"STO_CUDA_ENTRY STV_DEFAULT"
_ZN7cutlass13device_kernelIN5flash11enable_sm90INS1_16FlashAttnBwdSm90INS1_25CollectiveMainloopBwdSm90ILi2ELi2ELi2EN4cute5tupleIJNS5_1CILi1EEES8_S8_EEENS6_IJNS7_ILi128EEESA_NS7_ILi64EEEEEENS_10bfloat16_tEfNS_4arch4Sm90ELb0ELb1ELb0ELb1ELb1ELb1ELb0ELb0ELi2ELi1ELi2ELi2ELb0EEENS1_21CollectiveEpilogueBwdISC_SD_SF_Li256ELb1ELb0ELi1EEENS1_19SingleTileSchedulerILb1ELb0ELb0ELi128EEEEEEEEEvNT_6ParamsE:
        /* <DEDUP_REMOVED lines=24> */
.L_x_1848:
[----:B------:R-:W-:Y:S05]  /*0180*/  BSYNC B0 ;  /* 0x0000000000007941 */ /* 0x000fea0003800000 */
.L_x_1847:
        /* <DEDUP_REMOVED lines=37> */
.L_x_1849:
        /* <DEDUP_REMOVED lines=22> */
.L_x_1850:
[----:B------:R-:W-:Y:S01]  /*0540*/  PLOP3.LUT P0, PT, PT, PT, UP0, 0x80, 0x0 ;  /* 0x000000000000781c */ /* 0x000fe20003f0f008 */
[----:B------:R-:W-:Y:S01]  /*0550*/  NOP ;  /* 0x0000000000007918 */ /* 0x000fe20000000000 */
[----:B------:R-:W-:Y:S01]  /*0560*/  ULDC.64 UR38, c[0x0][0x208] ;  /* 0x0000820000267ab9 */ /* 0x000fe20000000a00 */
[----:B------:R-:W-:Y:S01]  /*0570*/  BSSY B6, `(.L_x_1851) ;  /* 0x0001374000067945 */ /* 0x000fe20003800000 */
[----:B-12-4-:R-:W-:Y:S09]  /*0580*/  BAR.SYNC.DEFER_BLOCKING 0x0 ;  /* 0x0000000000007b1d */ /* 0x016ff20000010000 */
[----:B------:R-:W-:Y:S05]  /*0590*/  @!P0 BRA `(.L_x_1852) ;  /* 0x000000f0003c8947 */ /* 0x000fea0003800000 */
.L_x_1853:
        /* <DEDUP_REMOVED lines=24> */
.L_x_1854:
        /* <DEDUP_REMOVED lines=14> */
.L_x_1856:
[----:B------:R-:W-:-:S05]  /*0800*/  ULDC UR4, c[0x0][0x8bc] ;  /* 0x00022f0000047ab9 */ /* 0x000fca0000000800 */
.L_x_1855:
        /* <DEDUP_REMOVED lines=19> */
.L_x_1858:
        /* <DEDUP_REMOVED lines=14> */
.L_x_1859:
        /* <DEDUP_REMOVED lines=11> */
.L_x_1860:
        /* <DEDUP_REMOVED lines=13> */
.L_x_1861:
        /* <DEDUP_REMOVED lines=50> */
.L_x_1862:
        /* <DEDUP_REMOVED lines=28> */
.L_x_1865:
        /* <DEDUP_REMOVED lines=15> */
.L_x_1864:
        /* <DEDUP_REMOVED lines=22> */
.L_x_1867:
        /* <DEDUP_REMOVED lines=15> */
.L_x_1866:
[----:B------:R-:W-:Y:S01]  /*13c0*/  SHF.R.S32.HI R6, RZ, 0x1f, R17 ;  /* 0x0000001fff067819 */ /* 0x000fe20000011411 */
[----:B------:R-:W-:-:S03]  /*13d0*/  UMOV UR4, 0xffffffff ;  /* 0xffffffff00047882 */ /* 0x000fc60000000000 */
[----:B------:R-:W-:-:S04]  /*13e0*/  LEA.HI R0, R6, R17, RZ, 0x7 ;  /* 0x0000001106007211 */ /* 0x000fc800078f38ff */
[----:B------:R-:W-:Y:S01]  /*13f0*/  SHF.R.S32.HI R10, RZ, 0x7, R0 ;  /* 0x00000007ff0a7819 */ /* 0x000fe20000011400 */
[----:B------:R-:W-:Y:S06]  /*1400*/  BRA.DIV UR4, `(.L_x_1868) ;  /* 0x0000012a04307947 */ /* 0x000fec000b800000 */
[----:B------:R1:W2:Y:S02]  /*1410*/  SHFL.IDX PT, R14, R10, RZ, 0x1f ;  /* 0x00001fff0a0e7589 */ /* 0x0002a400000e0000 */
.L_x_2031:
        /* <DEDUP_REMOVED lines=23> */
.L_x_1869:
        /* <DEDUP_REMOVED lines=126> */
.L_x_1882:
[----:B------:R-:W-:-:S06]  /*1d70*/  ULOP3.LUT UR4, UR36, 0x1, URZ, 0xfc, !UPT ;  /* 0x0000000124047892 */ /* 0x000fcc000f8efc3f */
[----:B-1----:R-:W-:-:S05]  /*1d80*/  IMAD.U32 R8, RZ, RZ, UR4 ;  /* 0x00000004ff087e24 */ /* 0x002fca000f8e00ff */
[----:B------:R-:W-:-:S13]  /*1d90*/  ISETP.NE.AND P6, PT, R8, 0x3, PT ;  /* 0x000000030800780c */ /* 0x000fda0003fc5270 */
[----:B------:R-:W-:Y:S05]  /*1da0*/  @!P6 BRA `(.L_x_1872) ;  /* 0x000000000004e947 */ /* 0x000fea0003800000 */
[----:B------:R-:W-:Y:S01]  /*1db0*/  BPT.TRAP 0x1 ;  /* 0x000000040000795c */ /* 0x000fe20000300000 */
.L_x_1872:
[----:B------:R-:W-:Y:S01]  /*1dc0*/  IMAD R8, R0, 0x8, R16 ;  /* 0x0000000800087824 */ /* 0x000fe200078e0210 */
[----:B------:R-:W-:-:S04]  /*1dd0*/  SHF.L.U32 R23, R4, 0x1f, RZ ;  /* 0x0000001f04177819 */ /* 0x000fc800000006ff */
[----:B------:R1:W2:Y:S01]  /*1de0*/  SYNCS.PHASECHK.TRANS64.TRYWAIT P0, [R8+URZ+0x30c10], R23 ;  /* 0x030c1017080075a7 */ /* 0x0002a2000800017f */
[----:B------:R-:W-:Y:S05]  /*1df0*/  @!P6 BRA `(.L_x_1873) ;  /* 0x000000000004e947 */ /* 0x000fea0003800000 */
[----:B------:R-:W-:Y:S01]  /*1e00*/  BPT.TRAP 0x1 ;  /* 0x000000040000795c */ /* 0x000fe20000300000 */
.L_x_1873:
[----:B------:R-:W-:-:S05]  /*1e10*/  VIADD R9, R16, 0x10000 ;  /* 0x0001000010097836 */ /* 0x000fca0000000000 */
[----:B------:R-:W-:-:S04]  /*1e20*/  SHF.R.U32.HI R9, RZ, 0x4, R9 ;  /* 0x00000004ff097819 */ /* 0x000fc80000011609 */
[----:B------:R-:W-:Y:S01]  /*1e30*/  LOP3.LUT R9, R9, 0x3fff, RZ, 0xc0, !PT ;  /* 0x00003fff09097812 */ /* 0x000fe200078ec0ff */
[----:B--2---:R-:W-:Y:S06]  /*1e40*/  @P0 BRA `(.L_x_1874) ;  /* 0x0000000000080947 */ /* 0x004fec0003800000 */
[----:B------:R-:W2:Y:S02]  /*1e50*/  SYNCS.PHASECHK.TRANS64.TRYWAIT P0, [R8+URZ+0x30c10], R23 ;  /* 0x030c1017080075a7 */ /* 0x000ea4000800017f */
[----:B--2---:R-:W-:Y:S05]  /*1e60*/  @!P0 BRA `(.L_x_1875) ;  /* 0x0000011c00cc8947 */ /* 0x004fea0003800000 */
.L_x_1874:
        /* <DEDUP_REMOVED lines=60> */
.L_x_1876:
[----:B------:R1:W1:Y:S01]  /*2230*/  SYNCS.PHASECHK.TRANS64.TRYWAIT P0, [R8+URZ+0x30c30], R23 ;  /* 0x030c3017080075a7 */ /* 0x000262000800017f */
[----:B------:R-:W-:Y:S05]  /*2240*/  @!P6 BRA `(.L_x_1877) ;  /* 0x000000000004e947 */ /* 0x000fea0003800000 */
[----:B------:R-:W-:Y:S01]  /*2250*/  BPT.TRAP 0x1 ;  /* 0x000000040000795c */ /* 0x000fe20000300000 */
.L_x_1877:
[----:B------:R-:W2:Y:S01]  /*2260*/  LDC.64 R24, c[0x0][0x748] ;  /* 0x0001d200ff187b82 */ /* 0x000ea20000000a00 */
[----:B------:R-:W-:-:S05]  /*2270*/  VIADD R13, R16, 0x18000 ;  /* 0x00018000100d7836 */ /* 0x000fca0000000000 */
[----:B------:R-:W-:Y:S01]  /*2280*/  SHF.R.U32.HI R13, RZ, 0x4, R13 ;  /* 0x00000004ff0d7819 */ /* 0x000fe2000001160d */
[----:B-1----:R-:W-:Y:S06]  /*2290*/  @P0 BRA `(.L_x_1878) ;  /* 0x0000000000080947 */ /* 0x002fec0003800000 */
[----:B------:R-:W1:Y:S02]  /*22a0*/  SYNCS.PHASECHK.TRANS64.TRYWAIT P0, [R8+URZ+0x30c30], R23 ;  /* 0x030c3017080075a7 */ /* 0x000e64000800017f */
[----:B-1----:R-:W-:Y:S05]  /*22b0*/  @!P0 BRA `(.L_x_1879) ;  /* 0x0000011800cc8947 */ /* 0x002fea0003800000 */
.L_x_1878:
        /* <DEDUP_REMOVED lines=769> */
.L_x_1880:
        /* <DEDUP_REMOVED lines=68> */
.L_x_1881:
        /* <DEDUP_REMOVED lines=11> */
.L_x_1871:
        /* <DEDUP_REMOVED lines=130> */
.L_x_1894:
[----:B------:R-:W-:-:S05]  /*5fe0*/  IMAD.U32 R7, RZ, RZ, UR36 ;  /* 0x00000024ff077e24 */ /* 0x000fca000f8e00ff */
[----:B------:R-:W-:-:S04]  /*5ff0*/  LOP3.LUT R7, R7, 0x1, RZ, 0xfc, !PT ;  /* 0x0000000107077812 */ /* 0x000fc800078efcff */
[----:B------:R-:W-:-:S13]  /*6000*/  ISETP.NE.AND P0, PT, R7, 0x3, PT ;  /* 0x000000030700780c */ /* 0x000fda0003f05270 */
[----:B------:R-:W-:Y:S05]  /*6010*/  @!P0 BRA `(.L_x_1884) ;  /* 0x0000000000048947 */ /* 0x000fea0003800000 */
[----:B------:R-:W-:Y:S01]  /*6020*/  BPT.TRAP 0x1 ;  /* 0x000000040000795c */ /* 0x000fe20000300000 */
.L_x_1884:
[----:B------:R-:W-:Y:S01]  /*6030*/  IMAD R7, R0, 0x8, R16 ;  /* 0x0000000800077824 */ /* 0x000fe200078e0210 */
[----:B------:R-:W-:-:S04]  /*6040*/  SHF.L.U32 R20, R4, 0x1f, RZ ;  /* 0x0000001f04147819 */ /* 0x000fc800000006ff */
[----:B------:R1:W3:Y:S01]  /*6050*/  SYNCS.PHASECHK.TRANS64.TRYWAIT P1, [R7+URZ+0x30c10], R20 ;  /* 0x030c1014070075a7 */ /* 0x0002e2000802017f */
[----:B------:R-:W-:Y:S05]  /*6060*/  @!P0 BRA `(.L_x_1885) ;  /* 0x0000000000048947 */ /* 0x000fea0003800000 */
[----:B------:R-:W-:Y:S01]  /*6070*/  BPT.TRAP 0x1 ;  /* 0x000000040000795c */ /* 0x000fe20000300000 */
.L_x_1885:
[----:B--2---:R-:W-:-:S05]  /*6080*/  VIADD R8, R16, 0x10000 ;  /* 0x0001000010087836 */ /* 0x004fca0000000000 */
[----:B------:R-:W-:-:S04]  /*6090*/  SHF.R.U32.HI R8, RZ, 0x4, R8 ;  /* 0x00000004ff087819 */ /* 0x000fc80000011608 */
[----:B------:R-:W-:-:S04]  /*60a0*/  LOP3.LUT R8, R8, 0x3fff, RZ, 0xc0, !PT ;  /* 0x00003fff08087812 */ /* 0x000fc800078ec0ff */
[----:B------:R-:W-:Y:S01]  /*60b0*/  LOP3.LUT R9, R8, 0x10000, RZ, 0xfc, !PT ;  /* 0x0001000008097812 */ /* 0x000fe200078efcff */
[----:B---3--:R-:W-:Y:S06]  /*60c0*/  @P1 BRA `(.L_x_1886) ;  /* 0x0000000000081947 */ /* 0x008fec0003800000 */
[----:B------:R-:W2:Y:S02]  /*60d0*/  SYNCS.PHASECHK.TRANS64.TRYWAIT P1, [R7+URZ+0x30c10], R20 ;  /* 0x030c1014070075a7 */ /* 0x000ea4000802017f */
[----:B--2---:R-:W-:Y:S05]  /*60e0*/  @!P1 BRA `(.L_x_1887) ;  /* 0x000000dc00549947 */ /* 0x004fea0003800000 */
.L_x_1886:
        /* <DEDUP_REMOVED lines=63> */
.L_x_1888:
[----:B------:R1:W1:Y:S01]  /*64e0*/  SYNCS.PHASECHK.TRANS64.TRYWAIT P1, [R7+URZ+0x30c30], R20 ;  /* 0x030c3014070075a7 */ /* 0x000262000802017f */
[----:B------:R-:W-:Y:S05]  /*64f0*/  @!P0 BRA `(.L_x_1889) ;  /* 0x0000000000048947 */ /* 0x000fea0003800000 */
[----:B------:R-:W-:Y:S01]  /*6500*/  BPT.TRAP 0x1 ;  /* 0x000000040000795c */ /* 0x000fe20000300000 */
.L_x_1889:
        /* <DEDUP_REMOVED lines=8> */
.L_x_1890:
        /* <DEDUP_REMOVED lines=629> */
.L_x_1892:
        /* <DEDUP_REMOVED lines=70> */
.L_x_1893:
        /* <DEDUP_REMOVED lines=12> */
.L_x_1883:
        /* <DEDUP_REMOVED lines=121> */
.L_x_1906:
[----:B------:R-:W-:-:S05]  /*9990*/  IMAD.U32 R7, RZ, RZ, UR36 ;  /* 0x00000024ff077e24 */ /* 0x000fca000f8e00ff */
[----:B------:R-:W-:-:S04]  /*99a0*/  LOP3.LUT R7, R7, 0x1, RZ, 0xfc, !PT ;  /* 0x0000000107077812 */ /* 0x000fc800078efcff */
[----:B------:R-:W-:-:S13]  /*99b0*/  ISETP.NE.AND P6, PT, R7, 0x3, PT ;  /* 0x000000030700780c */ /* 0x000fda0003fc5270 */
[----:B--2---:R-:W-:Y:S05]  /*99c0*/  @!P6 BRA `(.L_x_1896) ;  /* 0x000000000004e947 */ /* 0x004fea0003800000 */
[----:B------:R-:W-:Y:S01]  /*99d0*/  BPT.TRAP 0x1 ;  /* 0x000000040000795c */ /* 0x000fe20000300000 */
.L_x_1896:
[----:B------:R-:W-:Y:S01]  /*99e0*/  IMAD R7, R0, 0x8, R16 ;  /* 0x0000000800077824 */ /* 0x000fe200078e0210 */
[----:B------:R-:W-:-:S04]  /*99f0*/  SHF.L.U32 R20, R4, 0x1f, RZ ;  /* 0x0000001f04147819 */ /* 0x000fc800000006ff */
[----:B------:R2:W3:Y:S01]  /*9a00*/  SYNCS.PHASECHK.TRANS64.TRYWAIT P0, [R7+URZ+0x30c10], R20 ;  /* 0x030c1014070075a7 */ /* 0x0004e2000800017f */
[----:B------:R-:W-:Y:S05]  /*9a10*/  @!P6 BRA `(.L_x_1897) ;  /* 0x000000000004e947 */ /* 0x000fea0003800000 */
[----:B------:R-:W-:Y:S01]  /*9a20*/  BPT.TRAP 0x1 ;  /* 0x000000040000795c */ /* 0x000fe20000300000 */
.L_x_1897:
[----:B-1----:R-:W-:-:S05]  /*9a30*/  VIADD R8, R16, 0x10000 ;  /* 0x0001000010087836 */ /* 0x002fca0000000000 */
[----:B------:R-:W-:-:S04]  /*9a40*/  SHF.R.U32.HI R8, RZ, 0x4, R8 ;  /* 0x00000004ff087819 */ /* 0x000fc80000011608 */
[----:B------:R-:W-:-:S04]  /*9a50*/  LOP3.LUT R8, R8, 0x3fff, RZ, 0xc0, !PT ;  /* 0x00003fff08087812 */ /* 0x000fc800078ec0ff */
[----:B------:R-:W-:Y:S01]  /*9a60*/  LOP3.LUT R9, R8, 0x10000, RZ, 0xfc, !PT ;  /* 0x0001000008097812 */ /* 0x000fe200078efcff */
[----:B---3--:R-:W-:Y:S06]  /*9a70*/  @P0 BRA `(.L_x_1898) ;  /* 0x0000000000080947 */ /* 0x008fec0003800000 */
[----:B------:R-:W1:Y:S02]  /*9a80*/  SYNCS.PHASECHK.TRANS64.TRYWAIT P0, [R7+URZ+0x30c10], R20 ;  /* 0x030c1014070075a7 */ /* 0x000e64000800017f */
[----:B-1----:R-:W-:Y:S05]  /*9a90*/  @!P0 BRA `(.L_x_1899) ;  /* 0x000000a400108947 */ /* 0x002fea0003800000 */
.L_x_1898:
        /* <DEDUP_REMOVED lines=62> */
.L_x_1900:
[----:B------:R1:W1:Y:S01]  /*9e80*/  SYNCS.PHASECHK.TRANS64.TRYWAIT P0, [R7+URZ+0x30c30], R20 ;  /* 0x030c3014070075a7 */ /* 0x000262000800017f */
[----:B------:R-:W-:Y:S05]  /*9e90*/  @!P6 BRA `(.L_x_1901) ;  /* 0x000000000004e947 */ /* 0x000fea0003800000 */
[----:B------:R-:W-:Y:S01]  /*9ea0*/  BPT.TRAP 0x1 ;  /* 0x000000040000795c */ /* 0x000fe20000300000 */
.L_x_1901:
        /* <DEDUP_REMOVED lines=8> */
.L_x_1902:
        /* <DEDUP_REMOVED lines=780> */
.L_x_1904:
        /* <DEDUP_REMOVED lines=70> */
.L_x_1905:
        /* <DEDUP_REMOVED lines=12> */
.L_x_1895:
        /* <DEDUP_REMOVED lines=34> */
.L_x_1863:
        /* <DEDUP_REMOVED lines=119> */
.L_x_1908:
        /* <DEDUP_REMOVED lines=50> */
.L_x_1910:
[----:B------:R-:W-:Y:S05]  /*e1c0*/  BSYNC B0 ;  /* 0x0000000000007941 */ /* 0x000fea0003800000 */
.L_x_1909:
        /* <DEDUP_REMOVED lines=17> */
.L_x_1912:
[----:B------:R-:W-:Y:S05]  /*e2e0*/  BSYNC B0 ;  /* 0x0000000000007941 */ /* 0x000fea0003800000 */
.L_x_1911:
        /* <DEDUP_REMOVED lines=16> */
.L_x_1914:
[----:B------:R-:W-:Y:S05]  /*e3f0*/  BSYNC B0 ;  /* 0x0000000000007941 */ /* 0x000fea0003800000 */
.L_x_1913:
        /* <DEDUP_REMOVED lines=16> */
.L_x_1916:
[----:B------:R-:W-:Y:S05]  /*e500*/  BSYNC B0 ;  /* 0x0000000000007941 */ /* 0x000fea0003800000 */
.L_x_1915:
        /* <DEDUP_REMOVED lines=27> */
.L_x_1918:
[----:B------:R-:W-:Y:S05]  /*e6c0*/  BSYNC B0 ;  /* 0x0000000000007941 */ /* 0x000fea0003800000 */
.L_x_1917:
        /* <DEDUP_REMOVED lines=15> */
.L_x_1920:
[----:B------:R-:W-:Y:S05]  /*e7c0*/  BSYNC B0 ;  /* 0x0000000000007941 */ /* 0x000fea0003800000 */
.L_x_1919:
        /* <DEDUP_REMOVED lines=15> */
.L_x_1922:
[----:B------:R-:W-:Y:S05]  /*e8c0*/  BSYNC B0 ;  /* 0x0000000000007941 */ /* 0x000fea0003800000 */
.L_x_1921:
        /* <DEDUP_REMOVED lines=15> */
.L_x_1907:
        /* <DEDUP_REMOVED lines=35> */
.L_x_1923:
        /* <DEDUP_REMOVED lines=46> */
.L_x_1925:
[----:B------:R-:W-:Y:S05]  /*eed0*/  BSYNC B0 ;  /* 0x0000000000007941 */ /* 0x000fea0003800000 */
.L_x_1924:
        /* <DEDUP_REMOVED lines=16> */
.L_x_1927:
[----:B------:R-:W-:Y:S05]  /*efe0*/  BSYNC B0 ;  /* 0x0000000000007941 */ /* 0x000fea0003800000 */
.L_x_1926:
        /* <DEDUP_REMOVED lines=15> */
.L_x_1929:
[----:B------:R-:W-:Y:S05]  /*f0e0*/  BSYNC B0 ;  /* 0x0000000000007941 */ /* 0x000fea0003800000 */
.L_x_1928:
        /* <DEDUP_REMOVED lines=15> */
.L_x_1931:
[----:B------:R-:W-:Y:S05]  /*f1e0*/  BSYNC B0 ;  /* 0x0000000000007941 */ /* 0x000fea0003800000 */
.L_x_1930:
        /* <DEDUP_REMOVED lines=26> */
.L_x_1933:
[----:B------:R-:W-:Y:S05]  /*f390*/  BSYNC B0 ;  /* 0x0000000000007941 */ /* 0x000fea0003800000 */
.L_x_1932:
        /* <DEDUP_REMOVED lines=15> */
.L_x_1935:
[----:B------:R-:W-:Y:S05]  /*f490*/  BSYNC B0 ;  /* 0x0000000000007941 */ /* 0x000fea0003800000 */
.L_x_1934:
        /* <DEDUP_REMOVED lines=15> */
.L_x_1937:
[----:B------:R-:W-:Y:S05]  /*f590*/  BSYNC B0 ;  /* 0x0000000000007941 */ /* 0x000fea0003800000 */
.L_x_1936:
        /* <DEDUP_REMOVED lines=15> */
.L_x_1852:
        /* <DEDUP_REMOVED lines=21> */
.L_x_1939:
        /* <DEDUP_REMOVED lines=13> */
.L_x_1941:
[----:B------:R-:W-:-:S05]  /*f8b0*/  ULDC UR4, c[0x0][0x8bc] ;  /* 0x00022f0000047ab9 */ /* 0x000fca0000000800 */
.L_x_1940:
        /* <DEDUP_REMOVED lines=26> */
[----:B------:R-:W-:Y:S01]  /*fa60*/  ULDC UR10, c[0x0][0x280] ;  /* 0x0000a000000a7ab9 */ /* 0x000fe20000000800 */
[----:B-1----:R-:W-:-:S11]  /*fa70*/  USHF.R.S32.HI UR17, URZ, 0x1f, UR7 ;  /* 0x0000001f3f117899 */ /* 0x002fd60008011407 */
[----:B--2---:R-:W-:Y:S02]  /*fa80*/  @P0 R2UR UR4, R0 ;  /* 0x00000000000402ca */ /* 0x004fe400000e0000 */
[----:B------:R-:W-:-:S04]  /*fa90*/  ISETP.NE.U32.AND P0, PT, RZ, UR8, PT ;  /* 0x00000008ff007c0c */ /* 0x000fc8000bf05070 */
        /* <DEDUP_REMOVED lines=14> */
.L_x_1942:
        /* <DEDUP_REMOVED lines=13> */
.L_x_1943:
        /* <DEDUP_REMOVED lines=12> */
.L_x_1944:
[----:B------:R-:W-:Y:S01]  /*fd10*/  UIADD3 UR8, -UR11, UR10, UR6 ;  /* 0x0000000a0b087290 */ /* 0x000fe2000fffe106 */
[----:B------:R-:W-:Y:S01]  /*fd20*/  ISETP.LE.AND P0, PT, RZ, UR22, PT ;  /* 0x00000016ff007c0c */ /* 0x000fe2000bf03270 */
[----:B------:R-:W-:Y:S01]  /*fd30*/  ULDC UR9, c[0x0][0x74c] ;  /* 0x0001d30000097ab9 */ /* 0x000fe20000000800 */
[----:B------:R-:W-:Y:S02]  /*fd40*/  USHF.R.S32.HI UR13, URZ, 0x1f, UR16 ;  /* 0x0000001f3f0d7899 */ /* 0x000fe40008011410 */
[----:B------:R-:W-:Y:S02]  /*fd50*/  UIADD3 UR9, UR8, -UR9, URZ ;  /* 0x8000000908097290 */ /* 0x000fe4000fffe03f */
[----:B------:R-:W-:Y:S02]  /*fd60*/  UIADD3 UR8, UR10, 0x7f, URZ ;  /* 0x0000007f0a087890 */ /* 0x000fe4000fffe03f */
[----:B------:R-:W-:Y:S01]  /*fd70*/  USHF.R.S32.HI UR12, URZ, 0x1f, UR9 ;  /* 0x0000001f3f0c7899 */ /* 0x000fe20008011409 */
[----:B------:R-:W-:Y:S01]  /*fd80*/  ULDC UR15, c[0x0][0x288] ;  /* 0x0000a200000f7ab9 */ /* 0x000fe20000000800 */
[----:B------:R-:W-:-:S02]  /*fd90*/  USEL UR20, UR13, URZ, !UP0 ;  /* 0x0000003f0d147287 */ /* 0x000fc4000c000000 */
[----:B------:R-:W-:Y:S02]  /*fda0*/  ULEA.HI UR12, UR12, UR9, URZ, 0x7 ;  /* 0x000000090c0c7291 */ /* 0x000fe4000f8f383f */
[----:B------:R-:W-:Y:S02]  /*fdb0*/  USHF.R.S32.HI UR9, URZ, 0x1f, UR8 ;  /* 0x0000001f3f097899 */ /* 0x000fe40008011408 */
[----:B------:R-:W-:Y:S02]  /*fdc0*/  USHF.R.S32.HI UR12, URZ, 0x7, UR12 ;  /* 0x000000073f0c7899 */ /* 0x000fe4000801140c */
[----:B------:R-:W-:Y:S02]  /*fdd0*/  ULEA.HI UR8, UR9, UR8, URZ, 0x7 ;  /* 0x0000000809087291 */ /* 0x000fe4000f8f383f */
[----:B------:R-:W-:Y:S02]  /*fde0*/  UIMAD UR13, UR16, UR15, URZ ;  /* 0x0000000f100d72a4 */ /* 0x000fe4000f8e023f */
[----:B------:R-:W-:-:S02]  /*fdf0*/  UISETP.LT.AND UP1, UPT, URZ, UR12, UPT ;  /* 0x0000000c3f00728c */ /* 0x000fc4000bf21270 */
[----:B------:R-:W-:Y:S02]  /*fe00*/  USHF.R.S32.HI UR8, URZ, 0x7, UR8 ;  /* 0x000000073f087899 */ /* 0x000fe40008011408 */
[----:B------:R-:W-:Y:S02]  /*fe10*/  USEL UR14, UR16, URZ, !UP0 ;  /* 0x0000003f100e7287 */ /* 0x000fe4000c000000 */
[----:B------:R-:W-:Y:S02]  /*fe20*/  UIADD3 UR23, UP0, UR13, UR7, URZ ;  /* 0x000000070d177290 */ /* 0x000fe4000ff1e03f */
[----:B------:R-:W-:Y:S01]  /*fe30*/  USEL UR9, URZ, UR12, !UP1 ;  /* 0x0000000c3f097287 */ /* 0x000fe2000c800000 */
[----:B------:R-:W-:Y:S01]  /*fe40*/  IMAD.U32 R9, RZ, RZ, UR8 ;  /* 0x00000008ff097e24 */ /* 0x000fe2000f8e00ff */
[----:B------:R-:W-:Y:S10]  /*fe50*/  @!P0 BRA `(.L_x_1945) ;  /* 0x0000000000248947 */ /* 0x000ff40003800000 */
[----:B------:R-:W-:-:S03]  /*fe60*/  UIADD3 UR6, UR6, 0xff, UR10 ;  /* 0x000000ff06067890 */ /* 0x000fc6000fffe00a */
[----:B------:R-:W-:Y:S02]  /*fe70*/  ULDC UR10, c[0x0][0x748] ;  /* 0x0001d200000a7ab9 */ /* 0x000fe40000000800 */
[----:B------:R-:W-:-:S04]  /*fe80*/  UIADD3 UR6, UR6, UR10, -UR11 ;  /* 0x0000000a06067290 */ /* 0x000fc8000fffe80b */
[----:B------:R-:W-:-:S04]  /*fe90*/  USHF.R.S32.HI UR10, URZ, 0x1f, UR6 ;  /* 0x0000001f3f0a7899 */ /* 0x000fc80008011406 */
[----:B------:R-:W-:-:S04]  /*fea0*/  ULEA.HI UR10, UR10, UR6, URZ, 0x7 ;  /* 0x000000060a0a7291 */ /* 0x000fc8000f8f383f */
[----:B------:R-:W-:-:S04]  /*feb0*/  USHF.R.S32.HI UR10, URZ, 0x7, UR10 ;  /* 0x000000073f0a7899 */ /* 0x000fc8000801140a */
[----:B------:R-:W-:-:S04]  /*fec0*/  UISETP.LT.AND UP1, UPT, UR8, UR10, UPT ;  /* 0x0000000a0800728c */ /* 0x000fc8000bf21270 */
[----:B------:R-:W-:-:S06]  /*fed0*/  USEL UR10, UR8, UR10, UP1 ;  /* 0x0000000a080a7287 */ /* 0x000fcc0008800000 */
[----:B------:R-:W-:-:S07]  /*fee0*/  IMAD.U32 R9, RZ, RZ, UR10 ;  /* 0x0000000aff097e24 */ /* 0x000fce000f8e00ff */
.L_x_1945:
[----:B------:R-:W-:Y:S02]  /*fef0*/  ISETP.GT.AND P1, PT, R9, UR9, PT ;  /* 0x0000000909007c0c */ /* 0x000fe4000bf24270 */
[----:B------:R-:W-:Y:S01]  /*ff00*/  ELECT P0, URZ, PT ;  /* 0x00000000003f782f */ /* 0x000fe20003800000 */
[----:B------:R-:W-:-:S10]  /*ff10*/  ULEA.HI.X.SX32 UR10, UR13, UR17, 0x1, UP0 ;  /* 0x000000110d0a7291 */ /* 0x000fd400080f0e3f */
[----:B------:R-:W-:Y:S05]  /*ff20*/  @!P1 BRA `(.L_x_1946) ;  /* 0x0000001000849947 */ /* 0x000fea0003800000 */
[----:B------:R-:W1:Y:S01]  /*ff30*/  S2R R2, SR_TID.X ;  /* 0x0000000000027919 */ /* 0x000e620000002100 */
[----:B------:R-:W-:Y:S01]  /*ff40*/  ULDC.64 UR18, c[0x0][0x2d8] ;  /* 0x0000b60000127ab9 */ /* 0x000fe20000000a00 */
[----:B------:R-:W-:Y:S01]  /*ff50*/  VIADD R0, R9, -UR9 ;  /* 0x8000000909007c36 */ /* 0x000fe20008000000 */
[----:B------:R-:W-:Y:S02]  /*ff60*/  UIMAD UR6, UR17, UR18, URZ ;  /* 0x00000012110672a4 */ /* 0x000fe4000f8e023f */
[----:B------:R-:W-:Y:S02]  /*ff70*/  UIMAD.WIDE.U32 UR12, UR7, UR18, URZ ;  /* 0x00000012070c72a5 */ /* 0x000fe4000f8e003f */
[----:B------:R-:W-:Y:S01]  /*ff80*/  UIMAD UR19, UR7, UR19, UR6 ;  /* 0x00000013071372a4 */ /* 0x000fe2000f8e0206 */
[----:B------:R-:W-:Y:S01]  /*ff90*/  LOP3.LUT R0, R0, 0x1, RZ, 0xc0, !PT ;  /* 0x0000000100007812 */ /* 0x000fe200078ec0ff */
[----:B------:R-:W-:Y:S02]  /*ffa0*/  UIADD3 UR6, UP0, UR4, UR12, URZ ;  /* 0x0000000c04067290 */ /* 0x000fe4000ff1e03f */
[----:B------:R-:W-:Y:S01]  /*ffb0*/  UIADD3 UR19, UR13, UR19, URZ ;  /* 0x000000130d137290 */ /* 0x000fe2000fffe03f */
[----:B------:R-:W-:Y:S01]  /*ffc0*/  ISETP.NE.U32.AND P1, PT, R0, 0x1, PT ;  /* 0x000000010000780c */ /* 0x000fe20003f25070 */
[----:B------:R-:W-:Y:S01]  /*ffd0*/  ULDC.64 UR16, c[0x0][0x2e0] ;  /* 0x0000b80000107ab9 */ /* 0x000fe20000000a00 */
[----:B------:R-:W-:Y:S01]  /*ffe0*/  ULDC UR18, c[0x0][0x760] ;  /* 0x0001d80000127ab9 */ /* 0x000fe20000000800 */
[----:B------:R-:W-:-:S02]  /*fff0*/  UIADD3.X UR7, UR5, UR19, URZ, UP0, !UPT ;  /* 0x0000001305077290 */ /* 0x000fc400087fe43f */
[----:B------:R-:W-:Y:S02]  /*10000*/  UIMAD UR11, UR20, UR16, URZ ;  /* 0x00000010140b72a4 */ /* 0x000fe4000f8e023f */
[----:B------:R-:W-:Y:S02]  /*10010*/  UIMAD.WIDE.U32 UR6, UR14, UR16, UR6 ;  /* 0x000000100e0672a5 */ /* 0x000fe4000f8e0006 */
[----:B------:R-:W-:Y:S02]  /*10020*/  UIMAD UR17, UR14, UR17, UR11 ;  /* 0x000000110e1172a4 */ /* 0x000fe4000f8e020b */
[----:B------:R-:W-:Y:S02]  /*10030*/  UIMAD UR11, UR15, UR18, URZ ;  /* 0x000000120f0b72a4 */ /* 0x000fe4000f8e023f */
[----:B------:R-:W-:Y:S01]  /*10040*/  UIADD3 UR24, UR7, UR17, URZ ;  /* 0x0000001107187290 */ /* 0x000fe2000fffe03f */
[----:B-1----:R-:W-:Y:S01]  /*10050*/  LOP3.LUT R10, R2, 0x1f, RZ, 0xc0, !PT ;  /* 0x0000001f020a7812 */ /* 0x002fe200078ec0ff */
[----:B------:R-:W-:Y:S10]  /*10060*/  @P1 BRA `(.L_x_1947) ;  /* 0x00000004006c1947 */ /* 0x000ff40003800000 */
        /* <DEDUP_REMOVED lines=11> */
.L_x_1950:
[----:B------:R-:W2:Y:S04]  /*10120*/  LDG.E.STRONG.GPU R0, desc[UR38][R2.64] ;  /* 0x0000002602007981 */ /* 0x000ea8000c1ef900 */
[----:B--2---:R-:W-:Y:S01]  /*10130*/  CCTL.IVALL ;  /* 0x00000000ff00798f */ /* 0x004fe20002000000 */
[----:B------:R-:W-:Y:S05]  /*10140*/  YIELD ;  /* 0x0000000000007946 */ /* 0x000fea0003800000 */
[----:B------:R-:W-:-:S13]  /*10150*/  ISETP.NE.AND P1, PT, R0, UR22, PT ;  /* 0x0000001600007c0c */ /* 0x000fda000bf25270 */
[----:B------:R-:W-:Y:S05]  /*10160*/  @P1 BRA `(.L_x_1950) ;  /* 0xfffffffc00ec1947 */ /* 0x000fea000383ffff */
.L_x_1949:
[----:B------:R-:W-:Y:S05]  /*10170*/  BSYNC B0 ;  /* 0x0000000000007941 */ /* 0x000fea0003800000 */
.L_x_1948:
[----:B------:R-:W-:-:S03]  /*10180*/  UMOV UR15, 0xffffffff ;  /* 0xffffffff000f7882 */ /* 0x000fc60000000000 */
[----:B------:R-:W-:Y:S05]  /*10190*/  BRA.DIV UR15, `(.L_x_1951) ;  /* 0x0000003e0f787947 */ /* 0x000fea000b800000 */
[----:B------:R-:W-:Y:S01]  /*101a0*/  NOP ;  /* 0x0000000000007918 */ /* 0x000fe20000000000 */
.L_x_2034:
        /* <DEDUP_REMOVED lines=22> */
.L_x_1953:
[----:B------:R-:W-:Y:S05]  /*10310*/  BSYNC B0 ;  /* 0x0000000000007941 */ /* 0x000fea0003800000 */
.L_x_1952:
        /* <DEDUP_REMOVED lines=20> */
.L_x_1955:
[----:B------:R-:W-:Y:S05]  /*10460*/  BSYNC B0 ;  /* 0x0000000000007941 */ /* 0x000fea0003800000 */
.L_x_1954:
[----:B------:R-:W-:Y:S06]  /*10470*/  BAR.ARV 0xa, 0xa0 ;  /* 0x0282800000007b1d */ /* 0x000fec0000002000 */
[----:B------:R-:W-:Y:S04]  /*10480*/  BSSY B0, `(.L_x_1956) ;  /* 0x0000003000007945 */ /* 0x000fe80003800000 */
[----:B------:R-:W-:Y:S05]  /*10490*/  @!P0 BRA `(.L_x_1957) ;  /* 0x0000000000048947 */ /* 0x000fea0003800000 */
[----:B------:R-:W-:-:S04]  /*104a0*/  DEPBAR.LE SB0, 0x0 ;  /* 0x000080000000791a */ /* 0x000fc80000000000 */
.L_x_1957:
[----:B------:R-:W-:Y:S05]  /*104b0*/  BSYNC B0 ;  /* 0x0000000000007941 */ /* 0x000fea0003800000 */
.L_x_1956:
        /* <DEDUP_REMOVED lines=19> */
.L_x_1959:
[----:B------:R-:W-:Y:S05]  /*105f0*/  BSYNC B0 ;  /* 0x0000000000007941 */ /* 0x000fea0003800000 */
.L_x_1958:
[----:B------:R-:W-:Y:S01]  /*10600*/  UIADD3 UR15, UR9, 0x1, URZ ;  /* 0x00000001090f7890 */ /* 0x000fe2000fffe03f */
[----:B------:R-:W-:Y:S11]  /*10610*/  BRA `(.L_x_1960) ;  /* 0x0000000000047947 */ /* 0x000ff60003800000 */
.L_x_1947:
[----:B------:R-:W-:-:S05]  /*10620*/  UMOV UR15, UR9 ;  /* 0x00000009000f7c82 */ /* 0x000fca0008000000 */
.L_x_1960:
[----:B------:R-:W-:-:S06]  /*10630*/  UIADD3 UR9, UR9, 0x1, URZ ;  /* 0x0000000109097890 */ /* 0x000fcc000fffe03f */
[----:B------:R-:W-:Y:S01]  /*10640*/  ISETP.NE.AND P1, PT, R9, UR9, PT ;  /* 0x0000000909007c0c */ /* 0x000fe2000bf25270 */
[----:B------:R-:W-:-:S12]  /*10650*/  UMOV UR9, UR15 ;  /* 0x0000000f00097c82 */ /* 0x000fd80008000000 */
[----:B------:R-:W-:Y:S05]  /*10660*/  @!P1 BRA `(.L_x_1946) ;  /* 0x0000000800b49947 */ /* 0x000fea0003800000 */
[----:B------:R-:W-:Y:S01]  /*10670*/  UMOV UR18, UR12 ;  /* 0x0000000c00127c82 */ /* 0x000fe20008000000 */
[----:B------:R-:W-:Y:S01]  /*10680*/  UMOV UR9, UR15 ;  /* 0x0000000f00097c82 */ /* 0x000fe20008000000 */
[----:B------:R-:W-:-:S03]  /*10690*/  UIMAD.WIDE.U32 UR12, UR14, UR16, UR18 ;  /* 0x000000100e0c72a5 */ /* 0x000fc6000f8e0012 */
[----:B------:R-:W-:Y:S01]  /*106a0*/  ULDC.64 UR18, c[0x0][0x2c0] ;  /* 0x0000b00000127ab9 */ /* 0x000fe20000000a00 */
[----:B------:R-:W-:-:S04]  /*106b0*/  UIADD3 UR4, UP0, UR4, UR12, URZ ;  /* 0x0000000c04047290 */ /* 0x000fc8000ff1e03f */
[----:B------:R-:W-:Y:S02]  /*106c0*/  UIADD3.X UR5, UR5, UR17, UR13, UP0, !UPT ;  /* 0x0000001105057290 */ /* 0x000fe400087fe40d */
[----:B------:R-:W-:-:S04]  /*106d0*/  ULEA UR14, UP0, UR4, UR18, 0x2 ;  /* 0x00000012040e7291 */ /* 0x000fc8000f80103f */
[----:B------:R-:W-:Y:S02]  /*106e0*/  ULEA.HI.X UR5, UR4, UR19, UR5, 0x2, UP0 ;  /* 0x0000001304057291 */ /* 0x000fe400080f1405 */
[----:B------:R-:W-:Y:S01]  /*106f0*/  UIADD3 UR14, UP0, UR14, 0x4000, URZ ;  /* 0x000040000e0e7890 */ /* 0x000fe2000ff1e03f */
[----:B------:R-:W-:-:S03]  /*10700*/  UMOV UR4, URZ ;  /* 0x0000003f00047c82 */ /* 0x000fc60008000000 */
[----:B------:R-:W-:-:S12]  /*10710*/  UIADD3.X UR5, URZ, UR5, URZ, UP0, !UPT ;  /* 0x000000053f057290 */ /* 0x000fd800087fe43f */
.L_x_1985:
        /* <DEDUP_REMOVED lines=11> */
.L_x_1963:
[----:B------:R-:W2:Y:S04]  /*107d0*/  LDG.E.STRONG.GPU R0, desc[UR38][R2.64] ;  /* 0x0000002602007981 */ /* 0x000ea8000c1ef900 */
[----:B--2---:R-:W-:Y:S01]  /*107e0*/  CCTL.IVALL ;  /* 0x00000000ff00798f */ /* 0x004fe20002000000 */
[----:B------:R-:W-:Y:S05]  /*107f0*/  YIELD ;  /* 0x0000000000007946 */ /* 0x000fea0003800000 */
[----:B------:R-:W-:-:S13]  /*10800*/  ISETP.NE.AND P1, PT, R0, UR22, PT ;  /* 0x0000001600007c0c */ /* 0x000fda000bf25270 */
[----:B------:R-:W-:Y:S05]  /*10810*/  @P1 BRA `(.L_x_1963) ;  /* 0xfffffffc00ec1947 */ /* 0x000fea000383ffff */
.L_x_1962:
[----:B------:R-:W-:Y:S05]  /*10820*/  BSYNC B0 ;  /* 0x0000000000007941 */ /* 0x000fea0003800000 */
.L_x_1961:
[----:B------:R-:W-:-:S03]  /*10830*/  UMOV UR16, 0xffffffff ;  /* 0xffffffff00107882 */ /* 0x000fc60000000000 */
[----:B------:R-:W-:Y:S05]  /*10840*/  BRA.DIV UR16, `(.L_x_1964) ;  /* 0x0000003610e87947 */ /* 0x000fea000b800000 */
[----:B------:R-:W-:Y:S01]  /*10850*/  NOP ;  /* 0x0000000000007918 */ /* 0x000fe20000000000 */
.L_x_2037:
        /* <DEDUP_REMOVED lines=8> */
[----:B------:R-:W-:Y:S01]  /*108e0*/  UIADD3 UR25, UP0, UR16, UR6, URZ ;  /* 0x0000000610197290 */ /* 0x000fe2000ff1e03f */
[----:B------:R-:W-:Y:S01]  /*108f0*/  UMOV UR26, 0x0 ;  /* 0x00000000001a7882 */ /* 0x000fe20000000000 */
[----:B------:R-:W-:Y:S01]  /*10900*/  UMOV UR27, 0x14f00000 ;  /* 0x14f00000001b7882 */ /* 0x000fe20000000000 */
[----:B-1----:R-:W-:Y:S02]  /*10910*/  ULEA UR18, UR18, UR17, 0x18 ;  /* 0x0000001112127291 */ /* 0x002fe4000f8ec03f */
[----:B------:R-:W-:-:S02]  /*10920*/  ULEA.HI.X.SX32 UR17, UR16, UR24, 0x1, UP0 ;  /* 0x0000001810117291 */ /* 0x000fc400080f0e3f */
[----:B------:R-:W-:Y:S02]  /*10930*/  ULEA UR16, UP0, UR25, UR20, 0x2 ;  /* 0x0000001419107291 */ /* 0x000fe4000f80103f */
[----:B------:R-:W-:Y:S02]  /*10940*/  UIADD3 UR18, UR18, 0x8000, URZ ;  /* 0x0000800012127890 */ /* 0x000fe4000fffe03f */
[----:B------:R-:W-:Y:S01]  /*10950*/  ULEA.HI.X UR17, UR25, UR21, UR17, 0x2, UP0 ;  /* 0x0000001519117291 */ /* 0x000fe200080f1411 */
[----:B------:R-:W-:-:S08]  /*10960*/  UMOV UR20, 0x400 ;  /* 0x0000040000147882 */ /* 0x000fd00000000000 */
[----:B------:R1:W-:Y:S02]  /*10970*/  UBLKRED.G.S.ADD.F32.RN [UR16], [UR18], UR20, desc[UR26] ;  /* 0x00001a10120073bb */ /* 0x0003e400080a1414 */
[----:B-1----:R0:W-:Y:S02]  /*10980*/  UTMACMDFLUSH ;  /* 0x00000000000079b7 */ /* 0x0021e40000000000 */
.L_x_1966:
[----:B------:R-:W-:Y:S05]  /*10990*/  BSYNC B0 ;  /* 0x0000000000007941 */ /* 0x000fea0003800000 */
.L_x_1965:
[----:B------:R-:W-:Y:S01]  /*109a0*/  ULEA UR18, UR15, UR4, 0xd ;  /* 0x000000040f127291 */ /* 0x000fe2000f8e683f */
[----:B------:R-:W-:Y:S06]  /*109b0*/  BAR.SYNC.DEFER_BLOCKING 0xe, 0xa0 ;  /* 0x0382800000007b1d */ /* 0x000fec0000010000 */
[----:B------:R-:W-:Y:S01]  /*109c0*/  UMOV UR16, UR14 ;  /* 0x0000000e00107c82 */ /* 0x000fe20008000000 */
[----:B------:R-:W-:Y:S01]  /*109d0*/  UMOV UR17, UR5 ;  /* 0x0000000500117c82 */ /* 0x000fe20008000000 */
[----:B------:R-:W-:Y:S01]  /*109e0*/  BSSY B0, `(.L_x_1967) ;  /* 0x000000d000007945 */ /* 0x000fe20003800000 */
[----:B------:R-:W-:-:S03]  /*109f0*/  UIMAD.WIDE UR16, UR18, 0x4, UR16 ;  /* 0x00000004121078a5 */ /* 0x000fc6000f8e0210 */
[----:B------:R-:W-:Y:S09]  /*10a00*/  @!P0 BRA `(.L_x_1968) ;  /* 0x0000000000288947 */ /* 0x000ff20003800000 */
        /* <DEDUP_REMOVED lines=10> */
.L_x_1968:
[----:B------:R-:W-:Y:S05]  /*10ab0*/  BSYNC B0 ;  /* 0x0000000000007941 */ /* 0x000fea0003800000 */
.L_x_1967:
[----:B------:R-:W-:Y:S06]  /*10ac0*/  BAR.ARV 0xa, 0xa0 ;  /* 0x0282800000007b1d */ /* 0x000fec0000002000 */
[----:B------:R-:W-:Y:S04]  /*10ad0*/  BSSY B0, `(.L_x_1969) ;  /* 0x0000003000007945 */ /* 0x000fe80003800000 */
[----:B------:R-:W-:Y:S05]  /*10ae0*/  @!P0 BRA `(.L_x_1970) ;  /* 0x0000000000048947 */ /* 0x000fea0003800000 */
[----:B------:R-:W-:-:S04]  /*10af0*/  DEPBAR.LE SB0, 0x0 ;  /* 0x000080000000791a */ /* 0x000fc80000000000 */
.L_x_1970:
[----:B------:R-:W-:Y:S05]  /*10b00*/  BSYNC B0 ;  /* 0x0000000000007941 */ /* 0x000fea0003800000 */
.L_x_1969:
        /* <DEDUP_REMOVED lines=19> */
.L_x_1972:
[----:B------:R-:W-:Y:S05]  /*10c40*/  BSYNC B0 ;  /* 0x0000000000007941 */ /* 0x000fea0003800000 */
.L_x_1971:
        /* <DEDUP_REMOVED lines=9> */
.L_x_1975:
[----:B------:R-:W2:Y:S04]  /*10ce0*/  LDG.E.STRONG.GPU R0, desc[UR38][R2.64] ;  /* 0x0000002602007981 */ /* 0x000ea8000c1ef900 */
[----:B--2---:R-:W-:Y:S01]  /*10cf0*/  CCTL.IVALL ;  /* 0x00000000ff00798f */ /* 0x004fe20002000000 */
[----:B------:R-:W-:Y:S05]  /*10d00*/  YIELD ;  /* 0x0000000000007946 */ /* 0x000fea0003800000 */
[----:B------:R-:W-:-:S13]  /*10d10*/  ISETP.NE.AND P1, PT, R0, UR22, PT ;  /* 0x0000001600007c0c */ /* 0x000fda000bf25270 */
[----:B------:R-:W-:Y:S05]  /*10d20*/  @P1 BRA `(.L_x_1975) ;  /* 0xfffffffc00ec1947 */ /* 0x000fea000383ffff */
.L_x_1974:
[----:B------:R-:W-:Y:S05]  /*10d30*/  BSYNC B0 ;  /* 0x0000000000007941 */ /* 0x000fea0003800000 */
.L_x_1973:
[----:B------:R-:W-:-:S03]  /*10d40*/  UMOV UR12, 0xffffffff ;  /* 0xffffffff000c7882 */ /* 0x000fc60000000000 */
[----:B------:R-:W-:Y:S05]  /*10d50*/  BRA.DIV UR12, `(.L_x_1976) ;  /* 0x000000320cc07947 */ /* 0x000fea000b800000 */
[----:B------:R-:W-:Y:S01]  /*10d60*/  NOP ;  /* 0x0000000000007918 */ /* 0x000fe20000000000 */
.L_x_2040:
        /* <DEDUP_REMOVED lines=15> */
.L_x_1978:
[----:B------:R-:W-:Y:S05]  /*10e60*/  BSYNC B0 ;  /* 0x0000000000007941 */ /* 0x000fea0003800000 */
.L_x_1977:
        /* <DEDUP_REMOVED lines=15> */
.L_x_1980:
[----:B------:R-:W-:Y:S05]  /*10f60*/  BSYNC B0 ;  /* 0x0000000000007941 */ /* 0x000fea0003800000 */
.L_x_1979:
[----:B------:R-:W-:Y:S06]  /*10f70*/  BAR.ARV 0xa, 0xa0 ;  /* 0x0282800000007b1d */ /* 0x000fec0000002000 */
[----:B------:R-:W-:Y:S04]  /*10f80*/  BSSY B0, `(.L_x_1981) ;  /* 0x0000003000007945 */ /* 0x000fe80003800000 */
[----:B------:R-:W-:Y:S05]  /*10f90*/  @!P0 BRA `(.L_x_1982) ;  /* 0x0000000000048947 */ /* 0x000fea0003800000 */
[----:B------:R-:W-:-:S04]  /*10fa0*/  DEPBAR.LE SB0, 0x0 ;  /* 0x000080000000791a */ /* 0x000fc80000000000 */
.L_x_1982:
[----:B------:R-:W-:Y:S05]  /*10fb0*/  BSYNC B0 ;  /* 0x0000000000007941 */ /* 0x000fea0003800000 */
.L_x_1981:
        /* <DEDUP_REMOVED lines=19> */
.L_x_1984:
[----:B------:R-:W-:Y:S05]  /*110f0*/  BSYNC B0 ;  /* 0x0000000000007941 */ /* 0x000fea0003800000 */
.L_x_1983:
[----:B------:R-:W-:Y:S02]  /*11100*/  UIADD3 UR9, UR9, 0x2, URZ ;  /* 0x0000000209097890 */ /* 0x000fe4000fffe03f */
[----:B------:R-:W-:-:S04]  /*11110*/  UIADD3 UR4, UR4, 0x4000, URZ ;  /* 0x0000400004047890 */ /* 0x000fc8000fffe03f */
[----:B------:R-:W-:-:S13]  /*11120*/  ISETP.LE.AND P1, PT, R9, UR9, PT ;  /* 0x0000000909007c0c */ /* 0x000fda000bf23270 */
[----:B------:R-:W-:Y:S05]  /*11130*/  @!P1 BRA `(.L_x_1985) ;  /* 0xfffffff400789947 */ /* 0x000fea000383ffff */
.L_x_1946:
        /* <DEDUP_REMOVED lines=41> */
.L_x_1988:
[----:B------:R-:W-:Y:S05]  /*113d0*/  BSYNC B0 ;  /* 0x0000000000007941 */ /* 0x000fea0003800000 */
.L_x_1987:
[----:B------:R-:W-:Y:S05]  /*113e0*/  BRA `(.L_x_1989) ;  /* 0x0000000000047947 */ /* 0x000fea0003800000 */
.L_x_1986:
[----:B------:R-:W-:-:S05]  /*113f0*/  UMOV UR4, UR9 ;  /* 0x0000000900047c82 */ /* 0x000fca0008000000 */
.L_x_1989:
        /* <DEDUP_REMOVED lines=11> */
.L_x_1994:
        /* <DEDUP_REMOVED lines=24> */
.L_x_1991:
[----:B------:R-:W-:Y:S05]  /*11630*/  BSYNC B0 ;  /* 0x0000000000007941 */ /* 0x000fea0003800000 */
.L_x_1990:
        /* <DEDUP_REMOVED lines=24> */
.L_x_1993:
[----:B------:R-:W-:Y:S05]  /*117c0*/  BSYNC B0 ;  /* 0x0000000000007941 */ /* 0x000fea0003800000 */
.L_x_1992:
[----:B------:R-:W-:Y:S02]  /*117d0*/  UIADD3 UR7, UR7, 0x2, URZ ;  /* 0x0000000207077890 */ /* 0x000fe4000fffe03f */
[----:B------:R-:W-:Y:S02]  /*117e0*/  ULEA UR5, UR19, UR5, 0x1 ;  /* 0x0000000513057291 */ /* 0x000fe4000f8e083f */
[----:B------:R-:W-:Y:S02]  /*117f0*/  ULEA UR6, UR19, UR6, 0x1 ;  /* 0x0000000613067291 */ /* 0x000fe4000f8e083f */
[----:B------:R-:W-:-:S13]  /*11800*/  ISETP.NE.AND P0, PT, RZ, UR7, PT ;  /* 0x00000007ff007c0c */ /* 0x000fda000bf05270 */
[----:B------:R-:W-:Y:S05]  /*11810*/  @!P0 BRA `(.L_x_1857) ;  /* 0x0000002400248947 */ /* 0x000fea0003800000 */
[----:B------:R-:W-:Y:S05]  /*11820*/  BRA `(.L_x_1994) ;  /* 0xfffffffc00207947 */ /* 0x000fea000383ffff */
.L_x_1938:
        /* <DEDUP_REMOVED lines=14> */
.L_x_1995:
        /* <DEDUP_REMOVED lines=14> */
.L_x_1997:
[----:B------:R-:W-:-:S05]  /*119f0*/  ULDC UR4, c[0x0][0x8bc] ;  /* 0x00022f0000047ab9 */ /* 0x000fca0000000800 */
.L_x_1996:
        /* <DEDUP_REMOVED lines=59> */
.L_x_1999:
        /* <DEDUP_REMOVED lines=13> */
.L_x_2000:
        /* <DEDUP_REMOVED lines=8> */
.L_x_2001:
        /* <DEDUP_REMOVED lines=21> */
.L_x_2002:
        /* <DEDUP_REMOVED lines=50> */
.L_x_2041:
        /* <DEDUP_REMOVED lines=15> */
.L_x_2005:
        /* <DEDUP_REMOVED lines=77> */
.L_x_2016:
[----:B-123--:R-:W-:-:S04]  /*12930*/  SHF.L.U32 R18, R10, 0x1f, RZ ;  /* 0x0000001f0a127819 */ /* 0x00efc800000006ff */
[----:B------:R-:W2:Y:S02]  /*12940*/  SYNCS.PHASECHK.TRANS64.TRYWAIT P1, [R15+URZ+0x30c40], R18 ;  /* 0x030c40120f0075a7 */ /* 0x000ea4000802017f */
[----:B--2---:R-:W-:Y:S05]  /*12950*/  @!P1 BRA `(.L_x_2008) ;  /* 0x0000001400f09947 */ /* 0x004fea0003800000 */
.L_x_2042:
        /* <DEDUP_REMOVED lines=8> */
.L_x_2009:
        /* <DEDUP_REMOVED lines=30> */
.L_x_2043:
        /* <DEDUP_REMOVED lines=8> */
.L_x_2011:
        /* <DEDUP_REMOVED lines=30> */
.L_x_2044:
        /* <DEDUP_REMOVED lines=8> */
.L_x_2013:
        /* <DEDUP_REMOVED lines=24> */
.L_x_2046:
        /* <DEDUP_REMOVED lines=8> */
.L_x_2015:
        /* <DEDUP_REMOVED lines=30> */
.L_x_2007:
[----:B------:R-:W4:Y:S02]  /*13280*/  LDL.LU R4, [R1+0x8] ;  /* 0x0000080001047983 */ /* 0x000f240000300800 */
[----:B----4-:R-:W-:Y:S02]  /*13290*/  ISETP.NE.AND P1, PT, R4, RZ, PT ;  /* 0x000000ff0400720c */ /* 0x010fe40003f25270 */
[----:B------:R4:W5:Y:S11]  /*132a0*/  LDL R4, [R1+0x4] ;  /* 0x0000040001047983 */ /* 0x0009760000100800 */
[----:B----4-:R-:W-:Y:S05]  /*132b0*/  @!P1 BRA `(.L_x_2006) ;  /* 0x0000000400249947 */ /* 0x010fea0003800000 */
[----:B------:R-:W-:-:S04]  /*132c0*/  SHF.L.U32 R12, R10, 0x1f, RZ ;  /* 0x0000001f0a0c7819 */ /* 0x000fc800000006ff */
[----:B------:R-:W4:Y:S02]  /*132d0*/  SYNCS.PHASECHK.TRANS64.TRYWAIT P1, [R15+URZ+0x30c40], R12 ;  /* 0x030c400c0f0075a7 */ /* 0x000f24000802017f */
[----:B----4-:R-:W-:Y:S05]  /*132e0*/  @!P1 BRA `(.L_x_2017) ;  /* 0x0000000c00e09947 */ /* 0x010fea0003800000 */
.L_x_2047:
        /* <DEDUP_REMOVED lines=8> */
.L_x_2018:
        /* <DEDUP_REMOVED lines=27> */
.L_x_2048:
        /* <DEDUP_REMOVED lines=8> */
.L_x_2020:
        /* <DEDUP_REMOVED lines=27> */
.L_x_2006:
[----:B------:R-:W1:Y:S01]  /*13750*/  S2R R0, SR_TID.X ;  /* 0x0000000000007919 */ /* 0x000e620000002100 */
[----:B------:R-:W-:Y:S01]  /*13760*/  IMAD R3, R16, 0x8, R15 ;  /* 0x0000000810037824 */ /* 0x000fe200078e020f */
[----:B-1----:R-:W-:Y:S02]  /*13770*/  LOP3.LUT R2, R0, 0x7f, RZ, 0xc0, !PT ;  /* 0x0000007f00027812 */ /* 0x002fe400078ec0ff */
[----:B------:R-:W-:Y:S02]  /*13780*/  SHF.L.U32 R0, R10, 0x1f, RZ ;  /* 0x0000001f0a007819 */ /* 0x000fe400000006ff */
[----:B------:R-:W-:Y:S02]  /*13790*/  ISETP.NE.AND P1, PT, R2, RZ, PT ;  /* 0x000000ff0200720c */ /* 0x000fe40003f25270 */
[----:B------:R-:W1:Y:S02]  /*137a0*/  SYNCS.PHASECHK.TRANS64.TRYWAIT P0, [R3+URZ+0x30c40], R0 ;  /* 0x030c4000030075a7 */ /* 0x000e64000800017f */
[----:B-1----:R-:W-:Y:S09]  /*137b0*/  @!P0 BRA `(.L_x_2021) ;  /* 0x0000000800d48947 */ /* 0x002ff20003800000 */
.L_x_2049:
[----:B------:R-:W-:Y:S05]  /*137c0*/  @P1 BRA `(.L_x_2022) ;  /* 0x0000000000181947 */ /* 0x000fea0003800000 */
[----:B------:R-:W1:Y:S01]  /*137d0*/  S2R R2, SR_TID.X ;  /* 0x0000000000027919 */ /* 0x000e620000002100 */
[----:B------:R-:W-:-:S04]  /*137e0*/  IMAD.MOV.U32 R0, RZ, RZ, 0x4200 ;  /* 0x00004200ff007424 */ /* 0x000fc800078e00ff */
[----:B------:R1:W-:Y:S02]  /*137f0*/  SYNCS.ARRIVE.TRANS64 RZ, [R3+URZ+0x30c30], R0 ;  /* 0x030c300003ff79a7 */ /* 0x0003e4000800003f */
[----:B-1----:R-:W-:-:S13]  /*13800*/  LOP3.LUT P0, RZ, R2, 0x1f, RZ, 0xc0, !PT ;  /* 0x0000001f02ff7812 */ /* 0x002fda000780c0ff */
[----:B------:R-:W-:Y:S05]  /*13810*/  @!P0 BRA `(.L_x_2022) ;  /* 0x0000000000048947 */ /* 0x000fea0003800000 */
[----:B------:R-:W-:Y:S01]  /*13820*/  BPT.TRAP 0x1 ;  /* 0x000000040000795c */ /* 0x000fe20000300000 */
.L_x_2022:
        /* <DEDUP_REMOVED lines=34> */
.L_x_2003:
[----:B------:R-:W-:Y:S05]  /*13a50*/  BSYNC B0 ;  /* 0x0000000000007941 */ /* 0x000fea0003800000 */
.L_x_1998:
[----:B------:R-:W-:-:S03]  /*13a60*/  UMOV UR8, 0xffffffff ;  /* 0xffffffff00087882 */ /* 0x000fc60000000000 */
[----:B------:R-:W-:Y:S05]  /*13a70*/  BRA.DIV UR8, `(.L_x_2023) ;  /* 0x0000000a08387947 */ /* 0x000fea000b800000 */
[----:B------:R-:W-:-:S13]  /*13a80*/  ELECT P6, URZ, PT ;  /* 0x00000000003f782f */ /* 0x000fda00038c0000 */
.L_x_2052:
[----:B------:R-:W-:Y:S05]  /*13a90*/  @!P6 BRA `(.L_x_1857) ;  /* 0x000000000084e947 */ /* 0x000fea0003800000 */
[----:B------:R-:W-:-:S06]  /*13aa0*/  ULOP3.LUT UR8, UR36, 0x2, URZ, 0xfc, !UPT ;  /* 0x0000000224087892 */ /* 0x000fcc000f8efc3f */
[----:B------:R-:W-:-:S05]  /*13ab0*/  IMAD.U32 R2, RZ, RZ, UR8 ;  /* 0x00000008ff027e24 */ /* 0x000fca000f8e00ff */
[----:B------:R-:W-:-:S13]  /*13ac0*/  ISETP.NE.AND P2, PT, R2, 0x3, PT ;  /* 0x000000030200780c */ /* 0x000fda0003f45270 */
[----:B------:R-:W-:Y:S05]  /*13ad0*/  @!P2 BRA `(.L_x_2024) ;  /* 0x000000000004a947 */ /* 0x000fea0003800000 */
[----:B---3--:R-:W-:Y:S01]  /*13ae0*/  BPT.TRAP 0x1 ;  /* 0x000000040000795c */ /* 0x008fe20000300000 */
.L_x_2024:
        /* <DEDUP_REMOVED lines=15> */
.L_x_2053:
[----:B------:R-:W2:Y:S02]  /*13be0*/  SYNCS.PHASECHK.TRANS64.TRYWAIT P0, [R3+URZ], R2 ;  /* 0x00000002030075a7 */ /* 0x000ea4000800017f */
[----:B--2---:R-:W-:Y:S05]  /*13bf0*/  @!P0 BRA `(.L_x_2026) ;  /* 0x00000008000c8947 */ /* 0x004fea0003800000 */
.L_x_2054:
[----:B------:R-:W-:Y:S05]  /*13c00*/  @!P2 BRA `(.L_x_2027) ;  /* 0x000000000004a947 */ /* 0x000fea0003800000 */
[----:B---3--:R-:W-:Y:S01]  /*13c10*/  BPT.TRAP 0x1 ;  /* 0x000000040000795c */ /* 0x008fe20000300000 */
.L_x_2027:
[----:B--2---:R-:W-:-:S04]  /*13c20*/  VIADD R3, R8, 0x30c40 ;  /* 0x00030c4008037836 */ /* 0x004fc80000000000 */
[----:B------:R-:W-:-:S04]  /*13c30*/  IMAD R5, R0, 0x8, R3 ;  /* 0x0000000800057824 */ /* 0x000fc800078e0203 */
[----:B------:R-:W2:Y:S02]  /*13c40*/  SYNCS.PHASECHK.TRANS64.TRYWAIT P0, [R5+URZ], R4 ;  /* 0x00000004050075a7 */ /* 0x000ea4000800017f */
[----:B--2---:R-:W-:Y:S05]  /*13c50*/  @!P0 BRA `(.L_x_2028) ;  /* 0x0000000800088947 */ /* 0x004fea0003800000 */
.L_x_2055:
[----:B------:R-:W-:-:S07]  /*13c60*/  IMAD R3, R6, 0x8, R3 ;  /* 0x0000000806037824 */ /* 0x000fce00078e0203 */
.L_x_2029:
[----:B----4-:R4:W1:Y:S02]  /*13c70*/  SYNCS.PHASECHK.TRANS64.TRYWAIT P0, [R3+URZ], R2 ;  /* 0x00000002030075a7 */ /* 0x010864000800017f */
[----:B-1----:R-:W-:Y:S05]  /*13c80*/  @!P0 NANOSLEEP.SYNCS 0x989680 ;  /* 0x009896800000895d */ /* 0x002fea0003900000 */
[----:B------:R-:W1:Y:S02]  /*13c90*/  @!P0 SYNCS.PHASECHK.TRANS64 P0, [R3+URZ], R2 ;  /* 0x00000002030085a7 */ /* 0x000e64000800007f */
[----:B-1----:R-:W-:Y:S05]  /*13ca0*/  @!P0 BRA `(.L_x_2029) ;  /* 0xfffffffc00f08947 */ /* 0x002fea000383ffff */
.L_x_1857:
[----:B---3--:R-:W-:Y:S05]  /*13cb0*/  BSYNC B6 ;  /* 0x0000000000067941 */ /* 0x008fea0003800000 */
.L_x_1851:
[----:B------:R-:W-:Y:S05]  /*13cc0*/  EXIT ;  /* 0x000000000000794d */ /* 0x000fea0003800000 */
.L_x_1868:
[----:B------:R-:W-:Y:S02]  /*13cd0*/  IMAD.MOV.U32 R13, RZ, RZ, R10 ;  /* 0x000000ffff0d7224 */ /* 0x000fe400078e000a */
[----:B------:R-:W-:Y:S02]  /*13ce0*/  IMAD.MOV.U32 R12, RZ, RZ, RZ ;  /* 0x000000ffff0c7224 */ /* 0x000fe400078e00ff */
[----:B------:R-:W-:Y:S02]  /*13cf0*/  IMAD.MOV.U32 R11, RZ, RZ, 0x1f ;  /* 0x0000001fff0b7424 */ /* 0x000fe400078e00ff */
[----:B------:R-:W-:-:S07]  /*13d00*/  IMAD.MOV.U32 R15, RZ, RZ, -0x1 ;  /* 0xffffffffff0f7424 */ /* 0x000fce00078e00ff */
[----:B------:R-:W-:Y:S05]  /*13d10*/  WARPSYNC.COLLECTIVE R15, `(.L_x_2030) ;  /* 0x000000000f087348 */ /* 0x000fea0003c00000 */
[----:B------:R1:W2:Y:S02]  /*13d20*/  SHFL.IDX P6, R14, R13, R12, R11 ;  /* 0x0000000c0d0e7389 */ /* 0x0002a400000c000b */
[----:B-12---:R-:W-:Y:S01]  /*13d30*/  ENDCOLLECTIVE ;  /* 0x000000000000791b */ /* 0x006fe20003800000 */
.L_x_2030:
[----:B------:R-:W-:Y:S05]  /*13d40*/  BRA `(.L_x_2031) ;  /* 0xfffffed400b47947 */ /* 0x000fea000383ffff */
.L_x_1870:
[----:B--2---:R2:W3:Y:S02]  /*13d50*/  SYNCS.PHASECHK.TRANS64.TRYWAIT P0, [R16+URZ+0x30c00], R11 ;  /* 0x030c000b100075a7 */ /* 0x0044e4000800017f */
[----:B---3--:R-:W-:Y:S05]  /*13d60*/  @!P0 NANOSLEEP.SYNCS 0x989680 ;  /* 0x009896800000895d */ /* 0x008fea0003900000 */
[----:B------:R-:W3:Y:S02]  /*13d70*/  @!P0 SYNCS.PHASECHK.TRANS64 P0, [R16+URZ+0x30c00], R11 ;  /* 0x030c000b100085a7 */ /* 0x000ee4000800007f */
[----:B---3--:R-:W-:Y:S05]  /*13d80*/  @!P0 BRA `(.L_x_1870) ;  /* 0xfffffffc00f08947 */ /* 0x008fea000383ffff */
[----:B------:R-:W-:Y:S05]  /*13d90*/  BRA `(.L_x_1869) ;  /* 0xfffffed400fc7947 */ /* 0x000fea000383ffff */
.L_x_1875:
[----:B--2---:R2:W3:Y:S02]  /*13da0*/  SYNCS.PHASECHK.TRANS64.TRYWAIT P0, [R8+URZ+0x30c10], R23 ;  /* 0x030c1017080075a7 */ /* 0x0044e4000800017f */
[----:B---3--:R-:W-:Y:S05]  /*13db0*/  @!P0 NANOSLEEP.SYNCS 0x989680 ;  /* 0x009896800000895d */ /* 0x008fea0003900000 */
[----:B------:R-:W3:Y:S02]  /*13dc0*/  @!P0 SYNCS.PHASECHK.TRANS64 P0, [R8+URZ+0x30c10], R23 ;  /* 0x030c1017080085a7 */ /* 0x000ee4000800007f */
[----:B---3--:R-:W-:Y:S05]  /*13dd0*/  @!P0 BRA `(.L_x_1875) ;  /* 0xfffffffc00f08947 */ /* 0x008fea000383ffff */
[----:B------:R-:W-:Y:S05]  /*13de0*/  BRA `(.L_x_1874) ;  /* 0xfffffee000207947 */ /* 0x000fea000383ffff */
.L_x_1879:
[----:B------:R1:W1:Y:S02]  /*13df0*/  SYNCS.PHASECHK.TRANS64.TRYWAIT P0, [R8+URZ+0x30c30], R23 ;  /* 0x030c3017080075a7 */ /* 0x000264000800017f */
[----:B-1----:R-:W-:Y:S05]  /*13e00*/  @!P0 NANOSLEEP.SYNCS 0x989680 ;  /* 0x009896800000895d */ /* 0x002fea0003900000 */
[----:B------:R-:W1:Y:S02]  /*13e10*/  @!P0 SYNCS.PHASECHK.TRANS64 P0, [R8+URZ+0x30c30], R23 ;  /* 0x030c3017080085a7 */ /* 0x000e64000800007f */
[----:B-1----:R-:W-:Y:S05]  /*13e20*/  @!P0 BRA `(.L_x_1879) ;  /* 0xfffffffc00f08947 */ /* 0x002fea000383ffff */
[----:B------:R-:W-:Y:S05]  /*13e30*/  BRA `(.L_x_1878) ;  /* 0xfffffee400207947 */ /* 0x000fea000383ffff */
.L_x_1887:
[----:B--2---:R2:W3:Y:S02]  /*13e40*/  SYNCS.PHASECHK.TRANS64.TRYWAIT P1, [R7+URZ+0x30c10], R20 ;  /* 0x030c1014070075a7 */ /* 0x0044e4000802017f */
[----:B---3--:R-:W-:Y:S05]  /*13e50*/  @!P1 NANOSLEEP.SYNCS 0x989680 ;  /* 0x009896800000995d */ /* 0x008fea0003900000 */
[----:B------:R-:W3:Y:S02]  /*13e60*/  @!P1 SYNCS.PHASECHK.TRANS64 P1, [R7+URZ+0x30c10], R20 ;  /* 0x030c1014070095a7 */ /* 0x000ee4000802007f */
[----:B---3--:R-:W-:Y:S05]  /*13e70*/  @!P1 BRA `(.L_x_1887) ;  /* 0xfffffffc00f09947 */ /* 0x008fea000383ffff */
[----:B------:R-:W-:Y:S05]  /*13e80*/  BRA `(.L_x_1886) ;  /* 0xffffff2000987947 */ /* 0x000fea000383ffff */
.L_x_1891:
[----:B------:R1:W1:Y:S02]  /*13e90*/  SYNCS.PHASECHK.TRANS64.TRYWAIT P1, [R7+URZ+0x30c30], R20 ;  /* 0x030c3014070075a7 */ /* 0x000264000802017f */
[----:B-1----:R-:W-:Y:S05]  /*13ea0*/  @!P1 NANOSLEEP.SYNCS 0x989680 ;  /* 0x009896800000995d */ /* 0x002fea0003900000 */
[----:B------:R-:W1:Y:S02]  /*13eb0*/  @!P1 SYNCS.PHASECHK.TRANS64 P1, [R7+URZ+0x30c30], R20 ;  /* 0x030c3014070095a7 */ /* 0x000e64000802007f */
[----:B-1----:R-:W-:Y:S05]  /*13ec0*/  @!P1 BRA `(.L_x_1891) ;  /* 0xfffffffc00f09947 */ /* 0x002fea000383ffff */
[----:B------:R-:W-:Y:S05]  /*13ed0*/  BRA `(.L_x_1890) ;  /* 0xffffff2400ac7947 */ /* 0x000fea000383ffff */
.L_x_1899:
[----:B-1----:R1:W3:Y:S02]  /*13ee0*/  SYNCS.PHASECHK.TRANS64.TRYWAIT P0, [R7+URZ+0x30c10], R20 ;  /* 0x030c1014070075a7 */ /* 0x0022e4000800017f */
[----:B---3--:R-:W-:Y:S05]  /*13ef0*/  @!P0 NANOSLEEP.SYNCS 0x989680 ;  /* 0x009896800000895d */ /* 0x008fea0003900000 */
[----:B------:R-:W3:Y:S02]  /*13f00*/  @!P0 SYNCS.PHASECHK.TRANS64 P0, [R7+URZ+0x30c10], R20 ;  /* 0x030c1014070085a7 */ /* 0x000ee4000800007f */
[----:B---3--:R-:W-:Y:S05]  /*13f10*/  @!P0 BRA `(.L_x_1899) ;  /* 0xfffffffc00f08947 */ /* 0x008fea000383ffff */
[----:B------:R-:W-:Y:S05]  /*13f20*/  BRA `(.L_x_1898) ;  /* 0xffffff5800dc7947 */ /* 0x000fea000383ffff */
.L_x_1903:
[----:B------:R1:W1:Y:S02]  /*13f30*/  SYNCS.PHASECHK.TRANS64.TRYWAIT P0, [R7+URZ+0x30c30], R20 ;  /* 0x030c3014070075a7 */ /* 0x000264000800017f */
[----:B-1----:R-:W-:Y:S05]  /*13f40*/  @!P0 NANOSLEEP.SYNCS 0x989680 ;  /* 0x009896800000895d */ /* 0x002fea0003900000 */
[----:B------:R-:W1:Y:S02]  /*13f50*/  @!P0 SYNCS.PHASECHK.TRANS64 P0, [R7+URZ+0x30c30], R20 ;  /* 0x030c3014070085a7 */ /* 0x000e64000800007f */
[----:B-1----:R-:W-:Y:S05]  /*13f60*/  @!P0 BRA `(.L_x_1903) ;  /* 0xfffffffc00f08947 */ /* 0x002fea000383ffff */
[----:B------:R-:W-:Y:S05]  /*13f70*/  BRA `(.L_x_1902) ;  /* 0xffffff5c00ec7947 */ /* 0x000fea000383ffff */
.L_x_1951:
[----:B------:R-:W-:Y:S01]  /*13f80*/  BSSY B0, `(.L_x_2032) ;  /* 0x0000005000007945 */ /* 0x000fe20003800000 */
[----:B------:R-:W-:-:S07]  /*13f90*/  IMAD.MOV.U32 R15, RZ, RZ, -0x1 ;  /* 0xffffffffff0f7424 */ /* 0x000fce00078e00ff */
[----:B------:R-:W-:Y:S05]  /*13fa0*/  WARPSYNC.COLLECTIVE R15, `(.L_x_2033) ;  /* 0x000000000f087348 */ /* 0x000fea0003c00000 */
[----:B------:R-:W-:Y:S01]  /*13fb0*/  NOP ;  /* 0x0000000000007918 */ /* 0x000fe20000000000 */
[----:B------:R-:W-:Y:S01]  /*13fc0*/  ENDCOLLECTIVE ;  /* 0x000000000000791b */ /* 0x000fe20003800000 */
.L_x_2033:
[----:B------:R-:W-:Y:S05]  /*13fd0*/  BSYNC B0 ;  /* 0x0000000000007941 */ /* 0x000fea0003800000 */
.L_x_2032:
[----:B------:R-:W-:Y:S05]  /*13fe0*/  BRA `(.L_x_2034) ;  /* 0xffffffc000707947 */ /* 0x000fea000383ffff */
.L_x_1964:
[----:B------:R-:W-:Y:S01]  /*13ff0*/  BSSY B0, `(.L_x_2035) ;  /* 0x0000005000007945 */ /* 0x000fe20003800000 */
[----:B------:R-:W-:-:S07]  /*14000*/  IMAD.MOV.U32 R15, RZ, RZ, -0x1 ;  /* 0xffffffffff0f7424 */ /* 0x000fce00078e00ff */
[----:B------:R-:W-:Y:S05]  /*14010*/  WARPSYNC.COLLECTIVE R15, `(.L_x_2036) ;  /* 0x000000000f087348 */ /* 0x000fea0003c00000 */
[----:B------:R-:W-:Y:S01]  /*14020*/  NOP ;  /* 0x0000000000007918 */ /* 0x000fe20000000000 */
[----:B------:R-:W-:Y:S01]  /*14030*/  ENDCOLLECTIVE ;  /* 0x000000000000791b */ /* 0x000fe20003800000 */
.L_x_2036:
[----:B------:R-:W-:Y:S05]  /*14040*/  BSYNC B0 ;  /* 0x0000000000007941 */ /* 0x000fea0003800000 */
.L_x_2035:
[----:B------:R-:W-:Y:S05]  /*14050*/  BRA `(.L_x_2037) ;  /* 0xffffffc800007947 */ /* 0x000fea000383ffff */
.L_x_1976:
[----:B------:R-:W-:Y:S01]  /*14060*/  BSSY B0, `(.L_x_2038) ;  /* 0x0000005000007945 */ /* 0x000fe20003800000 */
[----:B------:R-:W-:-:S07]  /*14070*/  IMAD.MOV.U32 R15, RZ, RZ, -0x1 ;  /* 0xffffffffff0f7424 */ /* 0x000fce00078e00ff */
[----:B------:R-:W-:Y:S05]  /*14080*/  WARPSYNC.COLLECTIVE R15, `(.L_x_2039) ;  /* 0x000000000f087348 */ /* 0x000fea0003c00000 */
[----:B------:R-:W-:Y:S01]  /*14090*/  NOP ;  /* 0x0000000000007918 */ /* 0x000fe20000000000 */
[----:B------:R-:W-:Y:S01]  /*140a0*/  ENDCOLLECTIVE ;  /* 0x000000000000791b */ /* 0x000fe20003800000 */
.L_x_2039:
[----:B------:R-:W-:Y:S05]  /*140b0*/  BSYNC B0 ;  /* 0x0000000000007941 */ /* 0x000fea0003800000 */
.L_x_2038:
[----:B------:R-:W-:Y:S05]  /*140c0*/  BRA `(.L_x_2040) ;  /* 0xffffffcc00287947 */ /* 0x000fea000383ffff */
.L_x_2004:
[----:B-1----:R1:W2:Y:S02]  /*140d0*/  SYNCS.PHASECHK.TRANS64.TRYWAIT P0, [R15+URZ+0x30c20], R0 ;  /* 0x030c20000f0075a7 */ /* 0x0022a4000800017f */
[----:B--2---:R-:W-:Y:S05]  /*140e0*/  @!P0 NANOSLEEP.SYNCS 0x989680 ;  /* 0x009896800000895d */ /* 0x004fea0003900000 */
[----:B------:R-:W2:Y:S02]  /*140f0*/  @!P0 SYNCS.PHASECHK.TRANS64 P0, [R15+URZ+0x30c20], R0 ;  /* 0x030c20000f0085a7 */ /* 0x000ea4000800007f */
[----:B--2---:R-:W-:Y:S05]  /*14100*/  @!P0 BRA `(.L_x_2004) ;  /* 0xfffffffc00f08947 */ /* 0x004fea000383ffff */
[----:B------:R-:W-:Y:S05]  /*14110*/  BRA `(.L_x_2041) ;  /* 0xffffffe000947947 */ /* 0x000fea000383ffff */
.L_x_2008:
[----:B--2---:R2:W3:Y:S02]  /*14120*/  SYNCS.PHASECHK.TRANS64.TRYWAIT P1, [R15+URZ+0x30c40], R18 ;  /* 0x030c40120f0075a7 */ /* 0x0044e4000802017f */
[----:B---3--:R-:W-:Y:S05]  /*14130*/  @!P1 NANOSLEEP.SYNCS 0x989680 ;  /* 0x009896800000995d */ /* 0x008fea0003900000 */
[----:B------:R-:W3:Y:S02]  /*14140*/  @!P1 SYNCS.PHASECHK.TRANS64 P1, [R15+URZ+0x30c40], R18 ;  /* 0x030c40120f0095a7 */ /* 0x000ee4000802007f */
[----:B---3--:R-:W-:Y:S05]  /*14150*/  @!P1 BRA `(.L_x_2008) ;  /* 0xfffffffc00f09947 */ /* 0x008fea000383ffff */
[----:B------:R-:W-:Y:S05]  /*14160*/  BRA `(.L_x_2042) ;  /* 0xffffffe400fc7947 */ /* 0x000fea000383ffff */
.L_x_2010:
[----:B-1----:R1:W3:Y:S02]  /*14170*/  SYNCS.PHASECHK.TRANS64.TRYWAIT P1, [R15+URZ+0x30c28], R18 ;  /* 0x030c28120f0075a7 */ /* 0x0022e4000802017f */
[----:B---3--:R-:W-:Y:S05]  /*14180*/  @!P1 NANOSLEEP.SYNCS 0x989680 ;  /* 0x009896800000995d */ /* 0x008fea0003900000 */
[----:B------:R-:W3:Y:S02]  /*14190*/  @!P1 SYNCS.PHASECHK.TRANS64 P1, [R15+URZ+0x30c28], R18 ;  /* 0x030c28120f0095a7 */ /* 0x000ee4000802007f */
[----:B---3--:R-:W-:Y:S05]  /*141a0*/  @!P1 BRA `(.L_x_2010) ;  /* 0xfffffffc00f09947 */ /* 0x008fea000383ffff */
[----:B------:R-:W-:Y:S05]  /*141b0*/  BRA `(.L_x_2043) ;  /* 0xffffffe800807947 */ /* 0x000fea000383ffff */
.L_x_2012:
[----:B---3--:R3:W4:Y:S02]  /*141c0*/  SYNCS.PHASECHK.TRANS64.TRYWAIT P1, [R15+URZ+0x30c48], R18 ;  /* 0x030c48120f0075a7 */ /* 0x008724000802017f */
[----:B----4-:R-:W-:Y:S05]  /*141d0*/  @!P1 NANOSLEEP.SYNCS 0x989680 ;  /* 0x009896800000995d */ /* 0x010fea0003900000 */
[----:B------:R-:W4:Y:S02]  /*141e0*/  @!P1 SYNCS.PHASECHK.TRANS64 P1, [R15+URZ+0x30c48], R18 ;  /* 0x030c48120f0095a7 */ /* 0x000f24000802007f */
[----:B----4-:R-:W-:Y:S05]  /*141f0*/  @!P1 BRA `(.L_x_2012) ;  /* 0xfffffffc00f09947 */ /* 0x010fea000383ffff */
[----:B------:R-:W-:Y:S05]  /*14200*/  BRA `(.L_x_2044) ;  /* 0xffffffec00047947 */ /* 0x000fea000383ffff */
.L_x_2014:
[----:B------:R-:W-:-:S07]  /*14210*/  SHF.L.U32 R4, R10, 0x1f, RZ ;  /* 0x0000001f0a047819 */ /* 0x000fce00000006ff */
.L_x_2045:
[----:B----4-:R4:W1:Y:S02]  /*14220*/  SYNCS.PHASECHK.TRANS64.TRYWAIT P1, [R15+URZ+0x30c20], R4 ;  /* 0x030c20040f0075a7 */ /* 0x010864000802017f */
[----:B-1----:R-:W-:Y:S05]  /*14230*/  @!P1 NANOSLEEP.SYNCS 0x989680 ;  /* 0x009896800000995d */ /* 0x002fea0003900000 */
[----:B------:R-:W1:Y:S02]  /*14240*/  @!P1 SYNCS.PHASECHK.TRANS64 P1, [R15+URZ+0x30c20], R4 ;  /* 0x030c20040f0095a7 */ /* 0x000e64000802007f */
[----:B-1----:R-:W-:Y:S05]  /*14250*/  @!P1 BRA `(.L_x_2045) ;  /* 0xfffffffc00f09947 */ /* 0x002fea000383ffff */
[----:B------:R-:W-:Y:S05]  /*14260*/  BRA `(.L_x_2046) ;  /* 0xffffffec006c7947 */ /* 0x000fea000383ffff */
.L_x_2017:
[----:B----4-:R4:W1:Y:S02]  /*14270*/  SYNCS.PHASECHK.TRANS64.TRYWAIT P1, [R15+URZ+0x30c40], R12 ;  /* 0x030c400c0f0075a7 */ /* 0x010864000802017f */
[----:B-1----:R-:W-:Y:S05]  /*14280*/  @!P1 NANOSLEEP.SYNCS 0x989680 ;  /* 0x009896800000995d */ /* 0x002fea0003900000 */
[----:B------:R-:W1:Y:S02]  /*14290*/  @!P1 SYNCS.PHASECHK.TRANS64 P1, [R15+URZ+0x30c40], R12 ;  /* 0x030c400c0f0095a7 */ /* 0x000e64000802007f */
[----:B-1----:R-:W-:Y:S05]  /*142a0*/  @!P1 BRA `(.L_x_2017) ;  /* 0xfffffffc00f09947 */ /* 0x002fea000383ffff */
[----:B------:R-:W-:Y:S05]  /*142b0*/  BRA `(.L_x_2047) ;  /* 0xfffffff0000c7947 */ /* 0x000fea000383ffff */
.L_x_2019:
[----:B-1----:R1:W2:Y:S02]  /*142c0*/  SYNCS.PHASECHK.TRANS64.TRYWAIT P1, [R15+URZ+0x30c28], R12 ;  /* 0x030c280c0f0075a7 */ /* 0x0022a4000802017f */
[----:B--2---:R-:W-:Y:S05]  /*142d0*/  @!P1 NANOSLEEP.SYNCS 0x989680 ;  /* 0x009896800000995d */ /* 0x004fea0003900000 */
[----:B------:R-:W2:Y:S02]  /*142e0*/  @!P1 SYNCS.PHASECHK.TRANS64 P1, [R15+URZ+0x30c28], R12 ;  /* 0x030c280c0f0095a7 */ /* 0x000ea4000802007f */
[----:B--2---:R-:W-:Y:S05]  /*142f0*/  @!P1 BRA `(.L_x_2019) ;  /* 0xfffffffc00f09947 */ /* 0x004fea000383ffff */
[----:B------:R-:W-:Y:S05]  /*14300*/  BRA `(.L_x_2048) ;  /* 0xfffffff000847947 */ /* 0x000fea000383ffff */
.L_x_2021:
[----:B------:R1:W1:Y:S02]  /*14310*/  SYNCS.PHASECHK.TRANS64.TRYWAIT P0, [R3+URZ+0x30c40], R0 ;  /* 0x030c4000030075a7 */ /* 0x000264000800017f */
[----:B-1----:R-:W-:Y:S05]  /*14320*/  @!P0 NANOSLEEP.SYNCS 0x989680 ;  /* 0x009896800000895d */ /* 0x002fea0003900000 */
[----:B------:R-:W1:Y:S02]  /*14330*/  @!P0 SYNCS.PHASECHK.TRANS64 P0, [R3+URZ+0x30c40], R0 ;  /* 0x030c4000030085a7 */ /* 0x000e64000800007f */
[----:B-1----:R-:W-:Y:S05]  /*14340*/  @!P0 BRA `(.L_x_2021) ;  /* 0xfffffffc00f08947 */ /* 0x002fea000383ffff */
[----:B------:R-:W-:Y:S05]  /*14350*/  BRA `(.L_x_2049) ;  /* 0xfffffff400187947 */ /* 0x000fea000383ffff */
.L_x_2023:
[----:B------:R-:W-:Y:S01]  /*14360*/  BSSY B0, `(.L_x_2050) ;  /* 0x0000006000007945 */ /* 0x000fe20003800000 */
[----:B------:R-:W-:-:S07]  /*14370*/  IMAD.MOV.U32 R15, RZ, RZ, -0x1 ;  /* 0xffffffffff0f7424 */ /* 0x000fce00078e00ff */
[----:B---3--:R-:W-:Y:S05]  /*14380*/  WARPSYNC.COLLECTIVE R15, `(.L_x_2051) ;  /* 0x000000000f0c7348 */ /* 0x008fea0003c00000 */
[----:B------:R-:W-:Y:S02]  /*14390*/  ELECT P6, UR62, PT ;  /* 0x00000000003e782f */ /* 0x000fe400038c0000 */
[----:B------:R-:W-:Y:S01]  /*143a0*/  MOV R14, UR62 ;  /* 0x0000003e000e7c02 */ /* 0x000fe20008000f00 */
[----:B---3--:R-:W-:Y:S10]  /*143b0*/  ENDCOLLECTIVE ;  /* 0x000000000000791b */ /* 0x008ff40003800000 */
.L_x_2051:
[----:B------:R-:W-:Y:S05]  /*143c0*/  BSYNC B0 ;  /* 0x0000000000007941 */ /* 0x000fea0003800000 */
.L_x_2050:
[----:B------:R-:W-:Y:S05]  /*143d0*/  BRA `(.L_x_2052) ;  /* 0xfffffff400ac7947 */ /* 0x000fea000383ffff */
.L_x_2025:
[----:B-1----:R1:W2:Y:S02]  /*143e0*/  SYNCS.PHASECHK.TRANS64.TRYWAIT P0, [R7+URZ], R4 ;  /* 0x00000004070075a7 */ /* 0x0022a4000800017f */
[----:B--2---:R-:W-:Y:S05]  /*143f0*/  @!P0 NANOSLEEP.SYNCS 0x989680 ;  /* 0x009896800000895d */ /* 0x004fea0003900000 */
[----:B------:R-:W2:Y:S02]  /*14400*/  @!P0 SYNCS.PHASECHK.TRANS64 P0, [R7+URZ], R4 ;  /* 0x00000004070085a7 */ /* 0x000ea4000800007f */
[----:B--2---:R-:W-:Y:S05]  /*14410*/  @!P0 BRA `(.L_x_2025) ;  /* 0xfffffffc00f08947 */ /* 0x004fea000383ffff */
[----:B------:R-:W-:Y:S05]  /*14420*/  BRA `(.L_x_2053) ;  /* 0xfffffff400ec7947 */ /* 0x000fea000383ffff */
.L_x_2026:
[----:B--2---:R2:W4:Y:S02]  /*14430*/  SYNCS.PHASECHK.TRANS64.TRYWAIT P0, [R3+URZ], R2 ;  /* 0x00000002030075a7 */ /* 0x004524000800017f */
[----:B----4-:R-:W-:Y:S05]  /*14440*/  @!P0 NANOSLEEP.SYNCS 0x989680 ;  /* 0x009896800000895d */ /* 0x010fea0003900000 */
[----:B------:R-:W4:Y:S02]  /*14450*/  @!P0 SYNCS.PHASECHK.TRANS64 P0, [R3+URZ], R2 ;  /* 0x00000002030085a7 */ /* 0x000f24000800007f */
[----:B----4-:R-:W-:Y:S05]  /*14460*/  @!P0 BRA `(.L_x_2026) ;  /* 0xfffffffc00f08947 */ /* 0x010fea000383ffff */
[----:B------:R-:W-:Y:S05]  /*14470*/  BRA `(.L_x_2054) ;  /* 0xfffffff400e07947 */ /* 0x000fea000383ffff */
.L_x_2028:
[----:B--2---:R2:W4:Y:S02]  /*14480*/  SYNCS.PHASECHK.TRANS64.TRYWAIT P0, [R5+URZ], R4 ;  /* 0x00000004050075a7 */ /* 0x004524000800017f */
[----:B----4-:R-:W-:Y:S05]  /*14490*/  @!P0 NANOSLEEP.SYNCS 0x989680 ;  /* 0x009896800000895d */ /* 0x010fea0003900000 */
[----:B------:R-:W4:Y:S02]  /*144a0*/  @!P0 SYNCS.PHASECHK.TRANS64 P0, [R5+URZ], R4 ;  /* 0x00000004050085a7 */ /* 0x000f24000800007f */
[----:B----4-:R-:W-:Y:S05]  /*144b0*/  @!P0 BRA `(.L_x_2028) ;  /* 0xfffffffc00f08947 */ /* 0x010fea000383ffff */
[----:B------:R-:W-:Y:S05]  /*144c0*/  BRA `(.L_x_2055) ;  /* 0xfffffff400e47947 */ /* 0x000fea000383ffff */
.L_x_2056:
        /* <DEDUP_REMOVED lines=11> */
.L_x_3706:


//--------------------- .text._ZN7cutlass13device_kernelIN5flash11enable_sm90INS1_16FlashAttnBwdSm90INS1_25CollectiveMainloopBwdSm90ILi2ELi2ELi2EN4cute5tupleIJNS5_1CILi1EEES8_S8_EEENS6_IJNS7_ILi128EEESA_NS7_ILi64EEEEEENS_10bfloat16_tEfNS_4arch4Sm90ELb0ELb1ELb0ELb1ELb0ELb1ELb0ELb0ELi2ELi1ELi2ELi2ELb0EEENS1_24CollectiveEpilogueBwdGQAISC_fSF_Li256ELb1ELb0EEENS1_19SingleTileSchedulerILb1ELb0ELb0ELi128EEEEEEEEEvNT_6ParamsE --------------------------
	.section	.text._ZN7cutlass13device_kernelIN5flash11enable_sm90INS1_16FlashAttnBwdSm90INS1_25CollectiveMainloopBwdSm90ILi2ELi2ELi2EN4cute5tupleIJNS5_1CILi1EEES8_S8_EEENS6_IJNS7_ILi128EEESA_NS7_ILi64EEEEEENS_10bfloat16_tEfNS_4arch4Sm90ELb0ELb1ELb0ELb1ELb0ELb1ELb0ELb0ELi2ELi1ELi2ELi2ELb0EEENS1_24CollectiveEpilogueBwdGQAISC_fSF_Li256ELb1ELb0EEENS1_19SingleTileSchedulerILb1ELb0ELb0ELi128EEEEEEEEEvNT_6ParamsE,"ax",@progbits
	.align	128
.text._ZN7cutlass13device_kernelIN5flash11enable_sm90INS1_16FlashAttnBwdSm90INS1_25CollectiveMainloopBwdSm90ILi2ELi2ELi2EN4cute5tupleIJNS5_1CILi1EEES8_S8_EEENS6_IJNS7_ILi128EEESA_NS7_ILi64EEEEEENS_10bfloat16_tEfNS_4arch4Sm90ELb0ELb1ELb0ELb1ELb0ELb1ELb0ELb0ELi2ELi1ELi2ELi2ELb0EEENS1_24CollectiveEpilogueBwdGQAISC_fSF_Li256ELb1ELb0EEENS1_19SingleTileSchedulerILb1ELb0ELb0ELi128EEEEEEEEEvNT_6ParamsE:
        .type           _ZN7cutlass13device_kernelIN5flash11enable_sm90INS1_16FlashAttnBwdSm90INS1_25CollectiveMainloopBwdSm90ILi2ELi2ELi2EN4cute5tupleIJNS5_1CILi1EEES8_S8_EEENS6_IJNS7_ILi128EEESA_NS7_ILi64EEEEEENS_10bfloat16_tEfNS_4arch4Sm90ELb0ELb1ELb0ELb1ELb0ELb1ELb0ELb0ELi2ELi1ELi2ELi2ELb0EEENS1_24CollectiveEpilogueBwdGQAISC_fSF_Li256ELb1ELb0EEENS1_19SingleTileSchedulerILb1ELb0ELb0ELi128EEEEEEEEEvNT_6ParamsE,@function
        .size           _ZN7cutlass13device_kernelIN5flash11enable_sm90INS1_16FlashAttnBwdSm90INS1_25CollectiveMainloopBwdSm90ILi2ELi2ELi2EN4cute5tupleIJNS5_1CILi1EEES8_S8_EEENS6_IJNS7_ILi128EEESA_NS7_ILi64EEEEEENS_10bfloat16_tEfNS_4arch4Sm90ELb0ELb1ELb0ELb1ELb0ELb1ELb0ELb0ELi2ELi1ELi2ELi2ELb0EEENS1_24CollectiveEpilogueBwdGQAISC_fSF_Li256ELb1ELb0EEENS1_19SingleTileSchedulerILb1ELb0ELb0ELi128EEEEEEEEEvNT_6ParamsE,(.L_x_3707 - _ZN7cutlass13device_kernelIN5flash11enable_sm90INS1_16FlashAttnBwdSm90INS1_25CollectiveMainloopBwdSm90ILi2ELi2ELi2EN4cute5tupleIJNS5_1CILi1EEES8_S8_EEENS6_IJNS7_ILi128EEESA_NS7_ILi64EEEEEENS_10bfloat16_tEfNS_4arch4Sm90ELb0ELb1ELb0ELb1ELb0ELb1ELb0ELb0ELi2ELi1ELi2ELi2ELb0EEENS1_24CollectiveEpilogueBwdGQAISC_fSF_Li256ELb1ELb0EEENS1_19SingleTileSchedulerILb1ELb0ELb0ELi128EEEEEEEEEvNT_6ParamsE)
        .other          _ZN7cutlass13device_kernelIN5flash11enable_sm90INS1_16FlashAttnBwdSm90INS1_25CollectiveMainloopBwdSm90ILi2ELi2ELi2EN4cute5tupleIJNS5_1CILi1EEES8_S8_EEENS6_IJNS7_ILi128EEESA_NS7_ILi64EEEEEENS_10bfloat16_tEfNS_4arch4Sm90ELb0ELb1ELb0ELb1ELb0ELb1ELb0ELb0ELi2ELi1ELi2ELi2ELb0EEENS1_24CollectiveEpilogueBwdGQAISC_fSF_Li256ELb1ELb0EEENS1_19SingleTileSchedulerILb1ELb0ELb0ELi128EEEEEEEEEvNT_6ParamsE,@"STO_CUDA_ENTRY STV_DEFAULT"
_ZN7cutlass13device_kernelIN5flash11enable_sm90INS1_16FlashAttnBwdSm90INS1_25CollectiveMainloopBwdSm90ILi2ELi2ELi2EN4cute5tupleIJNS5_1CILi1EEES8_S8_EEENS6_IJNS7_ILi128EEESA_NS7_ILi64EEEEEENS_10bfloat16_tEfNS_4arch4Sm90ELb0ELb1ELb0ELb1ELb0ELb1ELb0ELb0ELi2ELi1ELi2ELi2ELb0EEENS1_24CollectiveEpilogueBwdGQAISC_fSF_Li256ELb1ELb0EEENS1_19SingleTileSchedulerILb1ELb0ELb0ELi128EEEEEEEEEvNT_6ParamsE:
        /* <DEDUP_REMOVED lines=24> */
.L_x_2058:
[----:B------:R-:W-:Y:S05]  /*0180*/  BSYNC B0 ;  /* 0x0000000000007941 */ /* 0x000fea0003800000 */
.L_x_2057:
        /* <DEDUP_REMOVED lines=37> */
.L_x_2059:
        /* <DEDUP_REMOVED lines=22> */
.L_x_2060:
[----:B------:R-:W-:Y:S01]  /*0540*/  PLOP3.LUT P0, PT, PT, PT, UP0, 0x80, 0x0 ;  /* 0x000000000000781c */ /* 0x000fe20003f0f008 */
[----:B------:R-:W-:Y:S01]  /*0550*/  NOP ;  /* 0x0000000000007918 */ /* 0x000fe20000000000 */
[----:B------:R-:W-:Y:S01]  /*0560*/  ULDC.64 UR38, c[0x0][0x208] ;  /* 0x0000820000267ab9 */ /* 0x000fe20000000a00 */
[----:B------:R-:W-:Y:S01]  /*0570*/  BSSY B6, `(.L_x_2061) ;  /* 0x000113b000067945 */ /* 0x000fe20003800000 */
[----:B-12-4-:R-:W-:Y:S09]  /*0580*/  BAR.SYNC.DEFER_BLOCKING 0x0 ;  /* 0x0000000000007b1d */ /* 0x016ff20000010000 */
[----:B------:R-:W-:Y:S05]  /*0590*/  @!P0 BRA `(.L_x_2062) ;  /* 0x000000dc001c8947 */ /* 0x000fea0003800000 */
.L_x_2063:
        /* <DEDUP_REMOVED lines=24> */
.L_x_2064:
        /* <DEDUP_REMOVED lines=14> */
.L_x_2066:
[----:B------:R-:W-:-:S05]  /*0800*/  ULDC UR4, c[0x0][0x8c4] ;  /* 0x0002310000047ab9 */ /* 0x000fca0000000800 */
.L_x_2065:
        /* <DEDUP_REMOVED lines=19> */
.L_x_2068:
        /* <DEDUP_REMOVED lines=14> */
.L_x_2069:
        /* <DEDUP_REMOVED lines=11> */
.L_x_2070:
        /* <DEDUP_REMOVED lines=13> */
.L_x_2071:
        /* <DEDUP_REMOVED lines=50> */
.L_x_2072:
        /* <DEDUP_REMOVED lines=28> */
.L_x_2075:
        /* <DEDUP_REMOVED lines=15> */
.L_x_2074:
        /* <DEDUP_REMOVED lines=22> */
.L_x_2077:
        /* <DEDUP_REMOVED lines=15> */
.L_x_2076:
[----:B------:R-:W-:Y:S01]  /*13c0*/  SHF.R.S32.HI R6, RZ, 0x1f, R17 ;  /* 0x0000001fff067819 */ /* 0x000fe20000011411 */
[----:B------:R-:W-:-:S03]  /*13d0*/  UMOV UR4, 0xffffffff ;  /* 0xffffffff00047882 */ /* 0x000fc60000000000 */
[----:B------:R-:W-:-:S04]  /*13e0*/  LEA.HI R0, R6, R17, RZ, 0x7 ;  /* 0x0000001106007211 */ /* 0x000fc800078f38ff */
[----:B------:R-:W-:Y:S01]  /*13f0*/  SHF.R.S32.HI R10, RZ, 0x7, R0 ;  /* 0x00000007ff0a7819 */ /* 0x000fe20000011400 */
[----:B------:R-:W-:Y:S06]  /*1400*/  BRA.DIV UR4, `(.L_x_2078) ;  /* 0x00000106044c7947 */ /* 0x000fec000b800000 */
[----:B------:R1:W2:Y:S02]  /*1410*/  SHFL.IDX PT, R14, R10, RZ, 0x1f ;  /* 0x00001fff0a0e7589 */ /* 0x0002a400000e0000 */
.L_x_2186:
        /* <DEDUP_REMOVED lines=23> */
.L_x_2079:
        /* <DEDUP_REMOVED lines=60> */
[----:B------:R-:W-:Y:S02]  /*1950*/  LOP3.LUT R0, R5, 0xffffffe0, RZ, 0xc0, !PT ;  /* 0xffffffe005007812 */ /* 0x000fe400078ec0ff */
[----:B------:R-:W-:Y:S02]  /*1960*/  CS2R R182, SRZ ;  /* 0x0000000000b67805 */ /* 0x000fe4000001ff00 */
[--C-:B------:R-:W-:Y:S02]  /*1970*/  SHF.R.S32.HI R8, RZ, 0x2, R9.reuse ;  /* 0x00000002ff087819 */ /* 0x100fe40000011409 */
[----:B------:R-:W-:Y:S02]  /*1980*/  CS2R R180, SRZ ;  /* 0x0000000000b47805 */ /* 0x000fe4000001ff00 */
[----:B------:R-:W-:Y:S01]  /*1990*/  SHF.R.S32.HI R5, RZ, 0x1f, R9 ;  /* 0x0000001fff057819 */ /* 0x000fe20000011409 */
[----:B------:R-:W-:Y:S01]  /*19a0*/  IMAD.IADD R0, R17, 0x1, -R0 ;  /* 0x0000000111007824 */ /* 0x000fe200078e0a00 */
[----:B------:R-:W-:-:S02]  /*19b0*/  LEA.HI R6, R6, R17, RZ, 0x2 ;  /* 0x0000001106067211 */ /* 0x000fc400078f10ff */
[----:B------:R-:W-:Y:S02]  /*19c0*/  CS2R R178, SRZ ;  /* 0x0000000000b27805 */ /* 0x000fe4000001ff00 */
[----:B------:R-:W-:Y:S02]  /*19d0*/  LEA.HI R5, R5, R8, RZ, 0x3 ;  /* 0x0000000805057211 */ /* 0x000fe400078f18ff */
[----:B------:R-:W-:Y:S02]  /*19e0*/  CS2R R176, SRZ ;  /* 0x0000000000b07805 */ /* 0x000fe4000001ff00 */
[----:B------:R-:W-:Y:S02]  /*19f0*/  SHF.R.S32.HI R7, RZ, 0x1f, R0 ;  /* 0x0000001fff077819 */ /* 0x000fe40000011400 */
[----:B------:R-:W-:Y:S02]  /*1a00*/  CS2R R174, SRZ ;  /* 0x0000000000ae7805 */ /* 0x000fe4000001ff00 */
[----:B------:R-:W-:-:S02]  /*1a10*/  LOP3.LUT R9, R5, 0xfffffff8, RZ, 0xc0, !PT ;  /* 0xfffffff805097812 */ /* 0x000fc400078ec0ff */
[----:B------:R-:W-:Y:S02]  /*1a20*/  CS2R R172, SRZ ;  /* 0x0000000000ac7805 */ /* 0x000fe4000001ff00 */
[----:B------:R-:W-:Y:S02]  /*1a30*/  LOP3.LUT R6, R6, 0xfffffffc, RZ, 0xc0, !PT ;  /* 0xfffffffc06067812 */ /* 0x000fe400078ec0ff */
[----:B------:R-:W-:Y:S02]  /*1a40*/  CS2R R170, SRZ ;  /* 0x0000000000aa7805 */ /* 0x000fe4000001ff00 */
[CC--:B------:R-:W-:Y:S01]  /*1a50*/  LEA.HI R4, R7.reuse, R0.reuse, RZ, 0x3 ;  /* 0x0000000007047211 */ /* 0x0c0fe200078f18ff */
[----:B------:R-:W-:Y:S01]  /*1a60*/  IMAD.IADD R8, R8, 0x1, -R9 ;  /* 0x0000000108087824 */ /* 0x000fe200078e0a09 */
[----:B------:R-:W-:Y:S01]  /*1a70*/  LEA.HI R7, R7, R0, RZ, 0x2 ;  /* 0x0000000007077211 */ /* 0x000fe200078f10ff */
[----:B------:R-:W-:Y:S01]  /*1a80*/  IMAD.IADD R5, R17, 0x1, -R6 ;  /* 0x0000000111057824 */ /* 0x000fe200078e0a06 */
[----:B------:R-:W-:-:S02]  /*1a90*/  SHF.R.S32.HI R0, RZ, 0x3, R4 ;  /* 0x00000003ff007819 */ /* 0x000fc40000011404 */
[----:B------:R-:W-:Y:S02]  /*1aa0*/  CS2R R168, SRZ ;  /* 0x0000000000a87805 */ /* 0x000fe4000001ff00 */
[----:B------:R-:W-:Y:S02]  /*1ab0*/  SHF.R.S32.HI R9, RZ, 0x1f, R4 ;  /* 0x0000001fff097819 */ /* 0x000fe40000011404 */
[----:B------:R-:W-:Y:S02]  /*1ac0*/  CS2R R166, SRZ ;  /* 0x0000000000a67805 */ /* 0x000fe4000001ff00 */
[----:B------:R-:W-:Y:S02]  /*1ad0*/  LEA.HI R6, R10, R11, RZ, 0x5 ;  /* 0x0000000b0a067211 */ /* 0x000fe400078f28ff */
[----:B------:R-:W-:Y:S02]  /*1ae0*/  CS2R R164, SRZ ;  /* 0x0000000000a47805 */ /* 0x000fe4000001ff00 */
[----:B------:R-:W-:-:S02]  /*1af0*/  SHF.R.S32.HI R4, RZ, 0x2, R7 ;  /* 0x00000002ff047819 */ /* 0x000fc40000011407 */
[----:B------:R-:W-:Y:S02]  /*1b00*/  CS2R R162, SRZ ;  /* 0x0000000000a27805 */ /* 0x000fe4000001ff00 */
[----:B------:R-:W-:Y:S02]  /*1b10*/  LEA.HI R10, R12, R12, RZ, 0x1 ;  /* 0x0000000c0c0a7211 */ /* 0x000fe400078f08ff */
[----:B------:R-:W-:Y:S02]  /*1b20*/  CS2R R160, SRZ ;  /* 0x0000000000a07805 */ /* 0x000fe4000001ff00 */
[----:B------:R-:W-:Y:S01]  /*1b30*/  SHF.R.S32.HI R11, RZ, 0x5, R6 ;  /* 0x00000005ff0b7819 */ /* 0x000fe20000011406 */
[----:B------:R-:W-:Y:S01]  /*1b40*/  VIADD R6, R4, 0x8 ;  /* 0x0000000804067836 */ /* 0x000fe20000000000 */
[----:B------:R-:W-:Y:S02]  /*1b50*/  LEA.HI R9, R9, R0, RZ, 0x4 ;  /* 0x0000000009097211 */ /* 0x000fe400078f20ff */
[----:B------:R-:W-:-:S02]  /*1b60*/  CS2R R158, SRZ ;  /* 0x00000000009e7805 */ /* 0x000fc4000001ff00 */
[----:B------:R-:W-:Y:S01]  /*1b70*/  LOP3.LUT R10, R10, 0x3fffffe, RZ, 0xc0, !PT ;  /* 0x03fffffe0a0a7812 */ /* 0x000fe200078ec0ff */
[----:B------:R-:W-:Y:S01]  /*1b80*/  IMAD R11, R11, 0x10, R8 ;  /* 0x000000100b0b7824 */ /* 0x000fe200078e0208 */
        /* <DEDUP_REMOVED lines=9> */
[C---:B------:R-:W-:Y:S01]  /*1c20*/  VIADD R10, R4.reuse, 0x10 ;  /* 0x00000010040a7836 */ /* 0x040fe20000000000 */
[----:B------:R-:W-:Y:S01]  /*1c30*/  SHF.R.S32.HI R11, RZ, 0x1f, R8 ;  /* 0x0000001fff0b7819 */ /* 0x000fe20000011408 */
[----:B------:R-:W-:Y:S01]  /*1c40*/  VIADD R12, R4, 0x18 ;  /* 0x00000018040c7836 */ /* 0x000fe20000000000 */
[----:B------:R-:W-:Y:S01]  /*1c50*/  CS2R R154, SRZ ;  /* 0x00000000009a7805 */ /* 0x000fe2000001ff00 */
[----:B------:R-:W-:Y:S01]  /*1c60*/  IMAD.IADD R9, R6, 0x1, -R9 ;  /* 0x0000000106097824 */ /* 0x000fe200078e0a09 */
[----:B------:R-:W-:Y:S01]  /*1c70*/  LEA.HI R6, R10, R10, RZ, 0x1 ;  /* 0x0000000a0a067211 */ /* 0x000fe200078f08ff */
[----:B------:R-:W-:Y:S01]  /*1c80*/  IMAD.IADD R7, R4, 0x1, -R7 ;  /* 0x0000000104077824 */ /* 0x000fe200078e0a07 */
[----:B------:R-:W-:-:S02]  /*1c90*/  LEA.HI R14, R12, R12, RZ, 0x1 ;  /* 0x0000000c0c0e7211 */ /* 0x000fc400078f08ff */
[----:B------:R-:W-:Y:S02]  /*1ca0*/  CS2R R152, SRZ ;  /* 0x0000000000987805 */ /* 0x000fe4000001ff00 */
[----:B------:R-:W-:Y:S01]  /*1cb0*/  SHF.R.S32.HI R4, RZ, 0x1, R8 ;  /* 0x00000001ff047819 */ /* 0x000fe20000011408 */
[----:B------:R-:W-:Y:S01]  /*1cc0*/  IMAD R229, R0, 0x8, R7 ;  /* 0x0000000800e57824 */ /* 0x000fe200078e0207 */
[----:B------:R-:W-:Y:S01]  /*1cd0*/  LOP3.LUT R13, R6, 0xfffffffe, RZ, 0xc0, !PT ;  /* 0xfffffffe060d7812 */ /* 0x000fe200078ec0ff */
[----:B------:R-:W-:Y:S01]  /*1ce0*/  IMAD.U32 R7, RZ, RZ, UR44 ;  /* 0x0000002cff077e24 */ /* 0x000fe2000f8e00ff */
[--C-:B------:R-:W-:Y:S01]  /*1cf0*/  SHF.R.S32.HI R8, RZ, 0x1, R6.reuse ;  /* 0x00000001ff087819 */ /* 0x100fe20000011406 */
[----:B------:R-:W-:Y:S01]  /*1d00*/  IMAD.MOV.U32 R0, RZ, RZ, RZ ;  /* 0x000000ffff007224 */ /* 0x000fe200078e00ff */
        /* <DEDUP_REMOVED lines=26> */
[----:B------:R-:W-:Y:S01]  /*1eb0*/  IADD3 R6, -R18, UR41, -R7 ;  /* 0x0000002912067c10 */ /* 0x000fe2000fffe907 */
[----:B------:R-:W-:Y:S01]  /*1ec0*/  IMAD R227, R4, 0x8, R9 ;  /* 0x0000000804e37824 */ /* 0x000fe200078e0209 */
[----:B------:R-:W-:Y:S01]  /*1ed0*/  CS2R R194, SRZ ;  /* 0x0000000000c27805 */ /* 0x000fe2000001ff00 */
[----:B------:R-:W-:Y:S01]  /*1ee0*/  IMAD R226, R226, 0x8, R13 ;  /* 0x00000008e2e27824 */ /* 0x000fe200078e020d */
[----:B------:R-:W-:Y:S01]  /*1ef0*/  CS2R R192, SRZ ;  /* 0x0000000000c07805 */ /* 0x000fe2000001ff00 */
[----:B------:R-:W-:Y:S01]  /*1f00*/  IMAD.MOV.U32 R4, RZ, RZ, RZ ;  /* 0x000000ffff047224 */ /* 0x000fe200078e00ff */
[----:B------:R-:W-:-:S02]  /*1f10*/  CS2R R190, SRZ ;  /* 0x0000000000be7805 */ /* 0x000fc4000001ff00 */
[----:B------:R-:W-:Y:S02]  /*1f20*/  CS2R R188, SRZ ;  /* 0x0000000000bc7805 */ /* 0x000fe4000001ff00 */
[----:B------:R-:W-:Y:S02]  /*1f30*/  CS2R R186, SRZ ;  /* 0x0000000000ba7805 */ /* 0x000fe4000001ff00 */
[----:B------:R-:W-:Y:S02]  /*1f40*/  CS2R R184, SRZ ;  /* 0x0000000000b87805 */ /* 0x000fe4000001ff00 */
[----:B------:R-:W-:-:S07]  /*1f50*/  IADD3 R7, RZ, -UR44, -R18 ;  /* 0x8000002cff077c10 */ /* 0x000fce000fffe812 */
.L_x_2092:
[----:B------:R-:W-:-:S06]  /*1f60*/  ULOP3.LUT UR4, UR36, 0x1, URZ, 0xfc, !UPT ;  /* 0x0000000124047892 */ /* 0x000fcc000f8efc3f */
[----:B-1----:R-:W-:-:S05]  /*1f70*/  IMAD.U32 R8, RZ, RZ, UR4 ;  /* 0x00000004ff087e24 */ /* 0x002fca000f8e00ff */
[----:B------:R-:W-:-:S13]  /*1f80*/  ISETP.NE.AND P6, PT, R8, 0x3, PT ;  /* 0x000000030800780c */ /* 0x000fda0003fc5270 */
[----:B------:R-:W-:Y:S05]  /*1f90*/  @!P6 BRA `(.L_x_2082) ;  /* 0x000000000004e947 */ /* 0x000fea0003800000 */
[----:B------:R-:W-:Y:S01]  /*1fa0*/  BPT.TRAP 0x1 ;  /* 0x000000040000795c */ /* 0x000fe20000300000 */
.L_x_2082:
[----:B------:R-:W-:Y:S01]  /*1fb0*/  IMAD R8, R0, 0x8, R16 ;  /* 0x0000000800087824 */ /* 0x000fe200078e0210 */
[----:B------:R-:W-:-:S04]  /*1fc0*/  SHF.L.U32 R23, R4, 0x1f, RZ ;  /* 0x0000001f04177819 */ /* 0x000fc800000006ff */
[----:B------:R1:W2:Y:S01]  /*1fd0*/  SYNCS.PHASECHK.TRANS64.TRYWAIT P0, [R8+URZ+0x30c10], R23 ;  /* 0x030c1017080075a7 */ /* 0x0002a2000800017f */
[----:B------:R-:W-:Y:S05]  /*1fe0*/  @!P6 BRA `(.L_x_2083) ;  /* 0x000000000004e947 */ /* 0x000fea0003800000 */
[----:B------:R-:W-:Y:S01]  /*1ff0*/  BPT.TRAP 0x1 ;  /* 0x000000040000795c */ /* 0x000fe20000300000 */
.L_x_2083:
[----:B------:R-:W-:-:S05]  /*2000*/  VIADD R9, R16, 0x10000 ;  /* 0x0001000010097836 */ /* 0x000fca0000000000 */
[----:B------:R-:W-:-:S04]  /*2010*/  SHF.R.U32.HI R9, RZ, 0x4, R9 ;  /* 0x00000004ff097819 */ /* 0x000fc80000011609 */
[----:B------:R-:W-:Y:S01]  /*2020*/  LOP3.LUT R9, R9, 0x3fff, RZ, 0xc0, !PT ;  /* 0x00003fff09097812 */ /* 0x000fe200078ec0ff */
[----:B--2---:R-:W-:Y:S06]  /*2030*/  @P0 BRA `(.L_x_2084) ;  /* 0x0000000000080947 */ /* 0x004fec0003800000 */
[----:B------:R-:W2:Y:S02]  /*2040*/  SYNCS.PHASECHK.TRANS64.TRYWAIT P0, [R8+URZ+0x30c10], R23 ;  /* 0x030c1017080075a7 */ /* 0x000ea4000800017f */
[----:B--2---:R-:W-:Y:S05]  /*2050*/  @!P0 BRA `(.L_x_2085) ;  /* 0x000000f8006c8947 */ /* 0x004fea0003800000 */
.L_x_2084:
        /* <DEDUP_REMOVED lines=60> */
.L_x_2086:
[----:B------:R1:W1:Y:S01]  /*2420*/  SYNCS.PHASECHK.TRANS64.TRYWAIT P0, [R8+URZ+0x30c30], R23 ;  /* 0x030c3017080075a7 */ /* 0x000262000800017f */
[----:B------:R-:W-:Y:S05]  /*2430*/  @!P6 BRA `(.L_x_2087) ;  /* 0x000000000004e947 */ /* 0x000fea0003800000 */
[----:B------:R-:W-:Y:S01]  /*2440*/  BPT.TRAP 0x1 ;  /* 0x000000040000795c */ /* 0x000fe20000300000 */
.L_x_2087:
[----:B------:R-:W2:Y:S01]  /*2450*/  LDC.64 R24, c[0x0][0x748] ;  /* 0x0001d200ff187b82 */ /* 0x000ea20000000a00 */
[----:B------:R-:W-:-:S05]  /*2460*/  VIADD R13, R16, 0x18000 ;  /* 0x00018000100d7836 */ /* 0x000fca0000000000 */
[----:B------:R-:W-:Y:S01]  /*2470*/  SHF.R.U32.HI R13, RZ, 0x4, R13 ;  /* 0x00000004ff0d7819 */ /* 0x000fe2000001160d */
[----:B-1----:R-:W-:Y:S06]  /*2480*/  @P0 BRA `(.L_x_2088) ;  /* 0x0000000000080947 */ /* 0x002fec0003800000 */
[----:B------:R-:W1:Y:S02]  /*2490*/  SYNCS.PHASECHK.TRANS64.TRYWAIT P0, [R8+URZ+0x30c30], R23 ;  /* 0x030c3017080075a7 */ /* 0x000e64000800017f */
[----:B-1----:R-:W-:Y:S05]  /*24a0*/  @!P0 BRA `(.L_x_2089) ;  /* 0x000000f4006c8947 */ /* 0x002fea0003800000 */
.L_x_2088:
        /* <DEDUP_REMOVED lines=32> */
[----:B------:R-:W-:Y:S01]  /*26b0*/  VIADD R221, R5, 0x8 ;  /* 0x0000000805dd7836 */ /* 0x000fe20000000000 */
[C---:B------:R-:W-:Y:S01]  /*26c0*/  ISETP.GE.AND P1, PT, R22.reuse, RZ, PT ;  /* 0x000000ff1600720c */ /* 0x040fe20003f26270 */
[----:B------:R-:W-:Y:S01]  /*26d0*/  ULDC UR11, c[0x0][0x744] ;  /* 0x0001d100000b7ab9 */ /* 0x000fe20000000800 */
        /* <DEDUP_REMOVED lines=16> */
[----:B------:R-:W-:Y:S01]  /*27e0*/  VIADD R23, R5, 0xc ;  /* 0x0000000c05177836 */ /* 0x000fe20000000000 */
[----:B------:R-:W-:Y:S01]  /*27f0*/  ISETP.GE.AND P1, PT, R22, 0x8, PT ;  /* 0x000000081600780c */ /* 0x000fe20003f26270 */
[--C-:B--2---:R-:W-:Y:S01]  /*2800*/  FFMA.FTZ R222, R222, UR11, -R217.reuse ;  /* 0x0000000bdede7c23 */ /* 0x104fe200080108d9 */
[----:B------:R-:W-:Y:S01]  /*2810*/  FFMA.FTZ R217, R148, UR11, -R217 ;  /* 0x0000000b94d97c23 */ /* 0x000fe200080108d9 */
[----:B------:R-:W-:Y:S01]  /*2820*/  ISETP.GE.AND P3, PT, R13, 0x8, PT ;  /* 0x000000080d00780c */ /* 0x000fe20003f66270 */
[----:B------:R-:W-:Y:S01]  /*2830*/  HGMMA.64x128x16.F32.BF16 R24, gdesc[UR4], RZ, !UPT, gsb0 ;  /* 0x01e00000041879f0 */ /* 0x000fe2000c0018ff */
[----:B------:R-:W-:Y:S01]  /*2840*/  UIADD3 UR6, UR10, 0x2, URZ ;  /* 0x000000020a067890 */ /* 0x000fe2000fffe03f */
[----:B------:R-:W1:Y:S01]  /*2850*/  SHFL.IDX PT, R216, R21, R23, 0x1f ;  /* 0x00001f1715d87589 */ /* 0x000e6200000e0000 */
[----:B------:R-:W-:Y:S01]  /*2860*/  UIADD3 UR4, UR9, 0x2, URZ ;  /* 0x0000000209047890 */ /* 0x000fe2000fffe03f */
[----:B------:R-:W-:Y:S01]  /*2870*/  ISETP.GT.OR P1, PT, R20, 0x8, !P1 ;  /* 0x000000081400780c */ /* 0x000fe20004f24670 */
[----:B------:R-:W-:Y:S01]  /*2880*/  UMOV UR7, 0x40000040 ;  /* 0x4000004000077882 */ /* 0x000fe20000000000 */
[----:B------:R-:W-:Y:S01]  /*2890*/  UMOV UR5, 0x40000040 ;  /* 0x4000004000057882 */ /* 0x000fe20000000000 */
[----:B------:R-:W-:Y:S01]  /*28a0*/  VIADD R148, R5, 0x10 ;  /* 0x0000001005947836 */ /* 0x000fe20000000000 */
[----:B------:R-:W-:Y:S01]  /*28b0*/  ISETP.GE.AND P0, PT, R13, 0x9, PT ;  /* 0x000000090d00780c */ /* 0x000fe20003f06270 */
[----:B------:R-:W-:Y:S01]  /*28c0*/  MUFU.EX2 R219, R219 ;  /* 0x000000db00db7308 */ /* 0x000fe20000000800 */
[----:B------:R-:W-:-:S02]  /*28d0*/  ISETP.GT.OR P3, PT, R19, 0x8, !P3 ;  /* 0x000000081300780c */ /* 0x000fc40005f64670 */
[----:B------:R-:W-:Y:S01]  /*28e0*/  FSEL R88, R88, -INF , !P1 ;  /* 0xff80000058587808 */ /* 0x000fe20004800000 */
[----:B------:R-:W2:Y:S01]  /*28f0*/  SHFL.IDX PT, R150, R21, R148, 0x1f ;  /* 0x00001f9415967589 */ /* 0x000ea200000e0000 */
[----:B------:R-:W-:Y:S02]  /*2900*/  ISETP.GE.AND P1, PT, R13, 0x10, PT ;  /* 0x000000100d00780c */ /* 0x000fe40003f26270 */
[----:B------:R-:W-:Y:S02]  /*2910*/  ISETP.GE.AND P2, PT, R22, 0x9, PT ;  /* 0x000000091600780c */ /* 0x000fe40003f46270 */
[C---:B------:R-:W-:Y:S02]  /*2920*/  ISETP.GT.OR P0, PT, R19.reuse, 0x9, !P0 ;  /* 0x000000091300780c */ /* 0x040fe40004704670 */
[----:B------:R-:W-:Y:S01]  /*2930*/  FSEL R218, R90, -INF , !P3 ;  /* 0xff8000005ada7808 */ /* 0x000fe20005800000 */
[----:B---3--:R-:W-:Y:S01]  /*2940*/  FFMA.FTZ R90, R88, UR11, -R149 ;  /* 0x0000000b585a7c23 */ /* 0x008fe20008010895 */
[----:B------:R-:W-:Y:S01]  /*2950*/  ISETP.GT.OR P1, PT, R19, 0x10, !P1 ;  /* 0x000000101300780c */ /* 0x000fe20004f24670 */
[----:B------:R-:W-:Y:S01]  /*2960*/  MUFU.EX2 R88, R220 ;  /* 0x000000dc00587308 */ /* 0x000fe20000000800 */
[----:B------:R-:W-:-:S02]  /*2970*/  ISETP.GT.OR P2, PT, R20, 0x9, !P2 ;  /* 0x000000091400780c */ /* 0x000fc40005744670 */
[----:B------:R-:W-:Y:S01]  /*2980*/  FSEL R151, R91, -INF , !P0 ;  /* 0xff8000005b977808 */ /* 0x000fe20004000000 */
[----:B------:R-:W-:Y:S01]  /*2990*/  FFMA.FTZ R91, R218, UR11, -R149 ;  /* 0x0000000bda5b7c23 */ /* 0x000fe20008010895 */
[----:B------:R-:W-:Y:S02]  /*29a0*/  FSEL R149, R94, -INF , !P1 ;  /* 0xff8000005e957808 */ /* 0x000fe40004800000 */
[C---:B------:R-:W-:Y:S01]  /*29b0*/  ISETP.GE.AND P1, PT, R22.reuse, 0x11, PT ;  /* 0x000000111600780c */ /* 0x040fe20003f26270 */
[----:B------:R-:W-:Y:S01]  /*29c0*/  MUFU.EX2 R90, R90 ;  /* 0x0000005a005a7308 */ /* 0x000fe20000000800 */
[C---:B------:R-:W-:Y:S02]  /*29d0*/  ISETP.GE.AND P4, PT, R22.reuse, 0x18, PT ;  /* 0x000000181600780c */ /* 0x040fe40003f86270 */
[----:B------:R-:W-:Y:S02]  /*29e0*/  FSEL R89, R89, -INF , !P2 ;  /* 0xff80000059597808 */ /* 0x000fe40005000000 */
[----:B------:R-:W-:-:S02]  /*29f0*/  ISETP.GE.AND P0, PT, R22, 0x10, PT ;  /* 0x000000101600780c */ /* 0x000fc40003f06270 */
[C---:B------:R-:W-:Y:S01]  /*2a00*/  ISETP.GT.OR P1, PT, R20.reuse, 0x11, !P1 ;  /* 0x000000111400780c */ /* 0x040fe20004f24670 */
[--C-:B-1----:R-:W-:Y:S01]  /*2a10*/  FFMA.FTZ R218, R89, UR11, -R216.reuse ;  /* 0x0000000b59da7c23 */ /* 0x102fe200080108d8 */
[C---:B------:R-:W-:Y:S01]  /*2a20*/  ISETP.GT.OR P4, PT, R20.reuse, 0x18, !P4 ;  /* 0x000000181400780c */ /* 0x040fe20006784670 */
[----:B------:R-:W-:Y:S01]  /*2a30*/  FFMA.FTZ R216, R151, UR11, -R216 ;  /* 0x0000000b97d87c23 */ /* 0x000fe200080108d8 */
[----:B------:R-:W-:Y:S01]  /*2a40*/  ISETP.GT.OR P0, PT, R20, 0x10, !P0 ;  /* 0x000000101400780c */ /* 0x000fe20004704670 */
[----:B------:R-:W-:Y:S01]  /*2a50*/  MUFU.EX2 R91, R91 ;  /* 0x0000005b005b7308 */ /* 0x000fe20000000800 */
[----:B------:R-:W-:Y:S02]  /*2a60*/  FSEL R151, R93, -INF , !P1 ;  /* 0xff8000005d977808 */ /* 0x000fe40004800000 */
[----:B------:R-:W-:Y:S02]  /*2a70*/  FSEL R96, R96, -INF , !P4 ;  /* 0xff80000060607808 */ /* 0x000fe40006000000 */
[----:B------:R-:W-:-:S02]  /*2a80*/  ISETP.GE.AND P5, PT, R22, 0x19, PT ;  /* 0x000000191600780c */ /* 0x000fc40003fa6270 */
[C---:B------:R-:W-:Y:S01]  /*2a90*/  ISETP.GE.AND P1, PT, R22.reuse, 0x29, PT ;  /* 0x000000291600780c */ /* 0x040fe20003f26270 */
[----:B------:R-:W-:Y:S01]  /*2aa0*/  MUFU.EX2 R93, R216 ;  /* 0x000000d8005d7308 */ /* 0x000fe20000000800 */
[----:B------:R-:W-:Y:S02]  /*2ab0*/  ISETP.GE.AND P4, PT, R22, 0x30, PT ;  /* 0x000000301600780c */ /* 0x000fe40003f86270 */
        /* <DEDUP_REMOVED lines=9> */
[----:B------:R-:W-:Y:S02]  /*2b50*/  FSEL R108, R108, -INF , !P4 ;  /* 0xff8000006c6c7808 */ /* 0x000fe40006000000 */
[C---:B------:R-:W-:Y:S02]  /*2b60*/  ISETP.GE.AND P5, PT, R22.reuse, 0x31, PT ;  /* 0x000000311600780c */ /* 0x040fe40003fa6270 */
[C---:B------:R-:W-:Y:S01]  /*2b70*/  ISETP.GE.AND P1, PT, R22.reuse, 0x41, PT ;  /* 0x000000411600780c */ /* 0x040fe20003f26270 */
[----:B------:R2:W3:Y:S01]  /*2b80*/  MUFU.EX2 R92, R218 ;  /* 0x000000da005c7308 */ /* 0x0004e20000000800 */
[----:B------:R-:W-:Y:S01]  /*2b90*/  ISETP.GE.AND P4, PT, R22, 0x48, PT ;  /* 0x000000481600780c */ /* 0x000fe20003f86270 */
[----:B-1----:R-:W-:Y:S01]  /*2ba0*/  VIADD R217, R5, 0x14 ;  /* 0x0000001405d97836 */ /* 0x002fe20000000000 */
[C---:B------:R-:W-:Y:S02]  /*2bb0*/  ISETP.GT.OR P5, PT, R20.reuse, 0x31, !P5 ;  /* 0x000000311400780c */ /* 0x040fe40006fa4670 */
[----:B------:R-:W-:-:S02]  /*2bc0*/  ISETP.GT.OR P1, PT, R20, 0x41, !P1 ;  /* 0x000000411400780c */ /* 0x000fc40004f24670 */
[----:B------:R-:W-:Y:S01]  /*2bd0*/  ISETP.GT.OR P4, PT, R20, 0x48, !P4 ;  /* 0x000000481400780c */ /* 0x000fe20006784670 */
[----:B------:R-:W-:Y:S01]  /*2be0*/  MUFU.EX2 R94, R94 ;  /* 0x0000005e005e7308 */ /* 0x000fe20000000800 */
[----:B------:R-:W-:Y:S01]  /*2bf0*/  FSEL R109, R109, -INF , !P5 ;  /* 0xff8000006d6d7808 */ /* 0x000fe20006800000 */
[----:B--2---:R-:W-:Y:S01]  /*2c00*/  VIADD R218, R5, 0x18 ;  /* 0x0000001805da7836 */ /* 0x004fe20000000000 */
[----:B------:R-:W-:Y:S02]  /*2c10*/  FSEL R117, R117, -INF , !P1 ;  /* 0xff80000075757808 */ /* 0x000fe40004800000 */
[----:B------:R-:W-:Y:S02]  /*2c20*/  FSEL R220, R120, -INF , !P4 ;  /* 0xff80000078dc7808 */ /* 0x000fe40006000000 */
[C---:B------:R-:W-:Y:S01]  /*2c30*/  ISETP.GE.AND P5, PT, R22.reuse, 0x49, PT ;  /* 0x000000491600780c */ /* 0x040fe20003fa6270 */
[----:B------:R1:W-:Y:S01]  /*2c40*/  MUFU.EX2 R120, R222 ;  /* 0x000000de00787308 */ /* 0x0003e20000000800 */
[C---:B------:R-:W-:Y:S01]  /*2c50*/  ISETP.GE.AND P1, PT, R22.reuse, 0x59, PT ;  /* 0x000000591600780c */ /* 0x040fe20003f26270 */
[----:B------:R-:W2:Y:S01]  /*2c60*/  SHFL.IDX PT, R228, R21, R218, 0x1f ;  /* 0x00001fda15e47589 */ /* 0x000ea200000e0000 */
[----:B------:R-:W-:-:S02]  /*2c70*/  ISETP.GE.AND P4, PT, R22, 0x60, PT ;  /* 0x000000601600780c */ /* 0x000fc40003f86270 */
[C---:B------:R-:W-:Y:S02]  /*2c80*/  ISETP.GT.OR P5, PT, R20.reuse, 0x49, !P5 ;  /* 0x000000491400780c */ /* 0x040fe40006fa4670 */
[C---:B------:R-:W-:Y:S02]  /*2c90*/  ISETP.GT.OR P1, PT, R20.reuse, 0x59, !P1 ;  /* 0x000000591400780c */ /* 0x040fe40004f24670 */
[----:B------:R-:W-:Y:S01]  /*2ca0*/  ISETP.GT.OR P4, PT, R20, 0x60, !P4 ;  /* 0x000000601400780c */ /* 0x000fe20006784670 */
[----:B-1----:R-:W1:Y:S01]  /*2cb0*/  SHFL.IDX PT, R222, R21, R217, 0x1f ;  /* 0x00001fd915de7589 */ /* 0x002e6200000e0000 */
[----:B------:R-:W-:Y:S02]  /*2cc0*/  FSEL R121, R121, -INF , !P5 ;  /* 0xff80000079797808 */ /* 0x000fe40006800000 */
[----:B------:R-:W-:Y:S02]  /*2cd0*/  FSEL R129, R129, -INF , !P1 ;  /* 0xff80000081817808 */ /* 0x000fe40004800000 */
[----:B------:R-:W-:-:S02]  /*2ce0*/  FSEL R132, R132, -INF , !P4 ;  /* 0xff80000084847808 */ /* 0x000fc40006000000 */
[C---:B------:R-:W-:Y:S02]  /*2cf0*/  ISETP.GE.AND P2, PT, R22.reuse, 0x20, PT ;  /* 0x000000201600780c */ /* 0x040fe40003f46270 */
[C---:B------:R-:W-:Y:S02]  /*2d00*/  ISETP.GE.AND P3, PT, R22.reuse, 0x21, PT ;  /* 0x000000211600780c */ /* 0x040fe40003f66270 */
[C---:B------:R-:W-:Y:S02]  /*2d10*/  ISETP.GE.AND P0, PT, R22.reuse, 0x28, PT ;  /* 0x000000281600780c */ /* 0x040fe40003f06270 */
[----:B------:R-:W-:Y:S02]  /*2d20*/  ISETP.GE.AND P5, PT, R22, 0x61, PT ;  /* 0x000000611600780c */ /* 0x000fe40003fa6270 */
[C---:B------:R-:W-:Y:S01]  /*2d30*/  ISETP.GE.AND P1, PT, R13.reuse, 0x11, PT ;  /* 0x000000110d00780c */ /* 0x040fe20003f26270 */
[----:B--2---:R-:W-:Y:S01]  /*2d40*/  FFMA.FTZ R96, R96, UR11, -R228 ;  /* 0x0000000b60607c23 */ /* 0x004fe200080108e4 */
[----:B------:R-:W-:-:S02]  /*2d50*/  ISETP.GE.AND P4, PT, R13, 0x18, PT ;  /* 0x000000180d00780c */ /* 0x000fc40003f86270 */
[C---:B------:R-:W-:Y:S02]  /*2d60*/  ISETP.GT.OR P2, PT, R20.reuse, 0x20, !P2 ;  /* 0x000000201400780c */ /* 0x040fe40005744670 */
[C---:B------:R-:W-:Y:S02]  /*2d70*/  ISETP.GT.OR P3, PT, R20.reuse, 0x21, !P3 ;  /* 0x000000211400780c */ /* 0x040fe40005f64670 */
[C---:B------:R-:W-:Y:S02]  /*2d80*/  ISETP.GT.OR P0, PT, R20.reuse, 0x28, !P0 ;  /* 0x000000281400780c */ /* 0x040fe40004704670 */
[----:B------:R-:W-:Y:S02]  /*2d90*/  ISETP.GT.OR P5, PT, R20, 0x61, !P5 ;  /* 0x000000611400780c */ /* 0x000fe40006fa4670 */
[C---:B------:R-:W-:Y:S02]  /*2da0*/  ISETP.GT.OR P1, PT, R19.reuse, 0x11, !P1 ;  /* 0x000000111300780c */ /* 0x040fe40004f24670 */
[----:B------:R-:W-:-:S02]  /*2db0*/  ISETP.GT.OR P4, PT, R19, 0x18, !P4 ;  /* 0x000000181300780c */ /* 0x000fc40006784670 */
[----:B------:R-:W-:Y:S02]  /*2dc0*/  FSEL R100, R100, -INF , !P2 ;  /* 0xff80000064647808 */ /* 0x000fe40005000000 */
[----:B------:R-:W-:Y:S02]  /*2dd0*/  FSEL R101, R101, -INF , !P3 ;  /* 0xff80000065657808 */ /* 0x000fe40005800000 */
[----:B------:R-:W-:Y:S01]  /*2de0*/  FSEL R104, R104, -INF , !P0 ;  /* 0xff80000068687808 */ /* 0x000fe20004000000 */
[----:B------:R-:W-:Y:S02]  /*2df0*/  WARPGROUP.DEPBAR.LE gsb0, 0x0 ;  /* 0x00008000000079c5 */ /* 0x000fe40000010000 */
[----:B------:R-:W-:Y:S01]  /*2e00*/  WARPGROUP.ARRIVE ;  /* 0x00000000000079c5 */ /* 0x000fe20000000000 */
[----:B------:R-:W-:Y:S02]  /*2e10*/  FSEL R133, R133, -INF , !P5 ;  /* 0xff80000085857808 */ /* 0x000fe40006800000 */
[----:B------:R-:W-:-:S02]  /*2e20*/  FSEL R97, R95, -INF , !P1 ;  /* 0xff8000005f617808 */ /* 0x000fc40004800000 */
[----:B------:R-:W-:Y:S01]  /*2e30*/  FSEL R98, R98, -INF , !P4 ;  /* 0xff80000062627808 */ /* 0x000fe20006000000 */
[----:B------:R-:W-:Y:S01]  /*2e40*/  HGMMA.64x128x16.F32.BF16 R24, gdesc[UR4], R24, gsb0 ;  /* 0x01e00000041879f0 */ /* 0x000fe20008001818 */
[----:B------:R-:W-:Y:S01]  /*2e50*/  UIADD3 UR6, UR10, 0x4, URZ ;  /* 0x000000040a067890 */ /* 0x000fe2000fffe03f */
[C---:B------:R-:W-:Y:S01]  /*2e60*/  ISETP.GE.AND P2, PT, R22.reuse, 0x38, PT ;  /* 0x000000381600780c */ /* 0x040fe20003f46270 */
[----:B------:R-:W-:Y:S01]  /*2e70*/  UIADD3 UR4, UR9, 0x4, URZ ;  /* 0x0000000409047890 */ /* 0x000fe2000fffe03f */
[C---:B------:R-:W-:Y:S01]  /*2e80*/  ISETP.GE.AND P3, PT, R22.reuse, 0x39, PT ;  /* 0x000000391600780c */ /* 0x040fe20003f66270 */
[----:B------:R-:W-:Y:S01]  /*2e90*/  UMOV UR7, 0x40000040 ;  /* 0x4000004000077882 */ /* 0x000fe20000000000 */
[----:B------:R-:W-:Y:S01]  /*2ea0*/  UMOV UR5, 0x40000040 ;  /* 0x4000004000057882 */ /* 0x000fe20000000000 */
[----:B------:R-:W-:Y:S01]  /*2eb0*/  ISETP.GE.AND P0, PT, R22, 0x40, PT ;  /* 0x000000401600780c */ /* 0x000fe20003f06270 */
[----:B-1----:R-:W-:Y:S01]  /*2ec0*/  FFMA.FTZ R233, R97, UR11, -R222 ;  /* 0x0000000b61e97c23 */ /* 0x002fe200080108de */
[C---:B------:R-:W-:Y:S01]  /*2ed0*/  ISETP.GE.AND P5, PT, R13.reuse, 0x19, PT ;  /* 0x000000190d00780c */ /* 0x040fe20003fa6270 */
[----:B------:R-:W1:Y:S01]  /*2ee0*/  MUFU.EX2 R97, R96 ;  /* 0x0000006000617308 */ /* 0x000e620000000800 */
[----:B------:R-:W-:-:S02]  /*2ef0*/  ISETP.GE.AND P1, PT, R13, 0x20, PT ;  /* 0x000000200d00780c */ /* 0x000fc40003f26270 */
[----:B------:R-:W-:Y:S02]  /*2f00*/  ISETP.GE.AND P4, PT, R13, 0x21, PT ;  /* 0x000000210d00780c */ /* 0x000fe40003f86270 */
[C---:B------:R-:W-:Y:S02]  /*2f10*/  ISETP.GT.OR P2, PT, R20.reuse, 0x38, !P2 ;  /* 0x000000381400780c */ /* 0x040fe40005744670 */
[C---:B------:R-:W-:Y:S01]  /*2f20*/  ISETP.GT.OR P3, PT, R20.reuse, 0x39, !P3 ;  /* 0x000000391400780c */ /* 0x040fe20005f64670 */
[----:B------:R2:W1:Y:S01]  /*2f30*/  MUFU.EX2 R95, R150 ;  /* 0x00000096005f7308 */ /* 0x0004620000000800 */
[----:B------:R-:W-:Y:S02]  /*2f40*/  ISETP.GT.OR P0, PT, R20, 0x40, !P0 ;  /* 0x000000401400780c */ /* 0x000fe40004704670 */
[C---:B------:R-:W-:Y:S02]  /*2f50*/  ISETP.GT.OR P5, PT, R19.reuse, 0x19, !P5 ;  /* 0x000000191300780c */ /* 0x040fe40006fa4670 */
[----:B------:R-:W-:-:S02]  /*2f60*/  ISETP.GT.OR P1, PT, R19, 0x20, !P1 ;  /* 0x000000201300780c */ /* 0x000fc40004f24670 */
[----:B------:R-:W-:Y:S02]  /*2f70*/  ISETP.GT.OR P4, PT, R19, 0x21, !P4 ;  /* 0x000000211300780c */ /* 0x000fe40006784670 */
[----:B------:R-:W-:Y:S01]  /*2f80*/  FSEL R112, R112, -INF , !P2 ;  /* 0xff80000070707808 */ /* 0x000fe20005000000 */
[----:B--2---:R-:W-:Y:S01]  /*2f90*/  VIADD R150, R5, 0x1c ;  /* 0x0000001c05967836 */ /* 0x004fe20000000000 */
[----:B------:R-:W-:Y:S02]  /*2fa0*/  FSEL R113, R113, -INF , !P3 ;  /* 0xff80000071717808 */ /* 0x000fe40005800000 */
[----:B------:R-:W-:Y:S02]  /*2fb0*/  FSEL R116, R116, -INF , !P0 ;  /* 0xff80000074747808 */ /* 0x000fe40004000000 */
[----:B------:R-:W-:Y:S01]  /*2fc0*/  FSEL R99, R99, -INF , !P5 ;  /* 0xff80000063637808 */ /* 0x000fe20006800000 */
[----:B------:R2:W4:Y:S01]  /*2fd0*/  SHFL.IDX PT, R232, R21, R150, 0x1f ;  /* 0x00001f9615e87589 */ /* 0x00052200000e0000 */
[----:B------:R-:W-:-:S02]  /*2fe0*/  FSEL R102, R102, -INF , !P1 ;  /* 0xff80000066667808 */ /* 0x000fc40004800000 */
[----:B------:R-:W-:Y:S02]  /*2ff0*/  FSEL R103, R103, -INF , !P4 ;  /* 0xff80000067677808 */ /* 0x000fe40006000000 */
[C---:B------:R-:W-:Y:S02]  /*3000*/  ISETP.GE.AND P2, PT, R22.reuse, 0x50, PT ;  /* 0x000000501600780c */ /* 0x040fe40003f46270 */
[C---:B------:R-:W-:Y:S02]  /*3010*/  ISETP.GE.AND P3, PT, R22.reuse, 0x51, PT ;  /* 0x000000511600780c */ /* 0x040fe40003f66270 */
[----:B------:R-:W-:Y:S01]  /*3020*/  ISETP.GE.AND P0, PT, R22, 0x58, PT ;  /* 0x000000581600780c */ /* 0x000fe20003f06270 */
[----:B--2---:R-:W2:Y:S01]  /*3030*/  MUFU.EX2 R21, R233 ;  /* 0x000000e900157308 */ /* 0x004ea20000000800 */
[C---:B------:R-:W-:Y:S02]  /*3040*/  ISETP.GE.AND P5, PT, R13.reuse, 0x28, PT ;  /* 0x000000280d00780c */ /* 0x040fe40003fa6270 */
[----:B------:R-:W-:-:S02]  /*3050*/  ISETP.GE.AND P1, PT, R13, 0x29, PT ;  /* 0x000000290d00780c */ /* 0x000fc40003f26270 */
[----:B------:R-:W-:Y:S02]  /*3060*/  ISETP.GE.AND P4, PT, R13, 0x30, PT ;  /* 0x000000300d00780c */ /* 0x000fe40003f86270 */
[C---:B------:R-:W-:Y:S02]  /*3070*/  ISETP.GT.OR P2, PT, R20.reuse, 0x50, !P2 ;  /* 0x000000501400780c */ /* 0x040fe40005744670 */
[C---:B------:R-:W-:Y:S02]  /*3080*/  ISETP.GT.OR P3, PT, R20.reuse, 0x51, !P3 ;  /* 0x000000511400780c */ /* 0x040fe40005f64670 */
[----:B------:R-:W-:Y:S02]  /*3090*/  ISETP.GT.OR P0, PT, R20, 0x58, !P0 ;  /* 0x000000581400780c */ /* 0x000fe40004704670 */
[----:B------:R-:W-:Y:S01]  /*30a0*/  ISETP.GT.OR P5, PT, R19, 0x28, !P5 ;  /* 0x000000281300780c */ /* 0x000fe20006fa4670 */
[--C-:B----4-:R-:W-:Y:S01]  /*30b0*/  FFMA.FTZ R230, R149, UR11, -R232.reuse ;  /* 0x0000000b95e67c23 */ /* 0x110fe200080108e8 */
[----:B------:R-:W-:Y:S01]  /*30c0*/  ISETP.GT.OR P1, PT, R19, 0x29, !P1 ;  /* 0x000000291300780c */ /* 0x000fe20004f24670 */
[----:B------:R-:W-:Y:S01]  /*30d0*/  FFMA.FTZ R99, R99, UR11, -R232 ;  /* 0x0000000b63637c23 */ /* 0x000fe200080108e8 */
[----:B------:R-:W-:-:S02]  /*30e0*/  ISETP.GT.OR P4, PT, R19, 0x30, !P4 ;  /* 0x000000301300780c */ /* 0x000fc40006784670 */
[----:B------:R-:W-:Y:S02]  /*30f0*/  FSEL R124, R124, -INF , !P2 ;  /* 0xff8000007c7c7808 */ /* 0x000fe40005000000 */
[----:B------:R-:W-:Y:S01]  /*3100*/  FSEL R125, R125, -INF , !P3 ;  /* 0xff8000007d7d7808 */ /* 0x000fe20005800000 */
[----:B------:R-:W-:Y:S01]  /*3110*/  MUFU.EX2 R99, R99 ;  /* 0x0000006300637308 */ /* 0x000fe20000000800 */
[----:B------:R-:W-:Y:S02]  /*3120*/  FSEL R128, R128, -INF , !P0 ;  /* 0xff80000080807808 */ /* 0x000fe40004000000 */
[----:B------:R-:W-:Y:S02]  /*3130*/  FSEL R216, R106, -INF , !P5 ;  /* 0xff8000006ad87808 */ /* 0x000fe40006800000 */
[----:B------:R-:W-:Y:S01]  /*3140*/  FSEL R107, R107, -INF , !P1 ;  /* 0xff8000006b6b7808 */ /* 0x000fe20004800000 */
[----:B------:R-:W4:Y:S01]  /*3150*/  SHFL.IDX PT, R106, R18, R221, 0x1f ;  /* 0x00001fdd126a7589 */ /* 0x000f2200000e0000 */
        /* <DEDUP_REMOVED lines=9> */
[C---:B------:R-:W-:Y:S01]  /*31f0*/  ISETP.GT.OR P2, PT, R20.reuse, 0x68, !P2 ;  /* 0x000000681400780c */ /* 0x040fe20005744670 */
[----:B------:R-:W3:Y:S01]  /*3200*/  SHFL.IDX PT, R98, R18, R5, 0x1f ;  /* 0x00001f0512627589 */ /* 0x000ee200000e0000 */
[----:B------:R-:W-:Y:S01]  /*3210*/  ISETP.GT.OR P0, PT, R20, 0x70, !P0 ;  /* 0x000000701400780c */ /* 0x000fe20004704670 */
[----:B------:R1:W5:Y:S01]  /*3220*/  MUFU.EX2 R96, R151 ;  /* 0x0000009700607308 */ /* 0x0003620000000800 */
[----:B------:R-:W-:Y:S01]  /*3230*/  FSEL R136, R136, -INF , !P2 ;  /* 0xff80000088887808 */ /* 0x000fe20005000000 */
[----:B------:R-:W2:Y:S01]  /*3240*/  SHFL.IDX PT, R228, R18, R223, 0x1f ;  /* 0x00001fdf12e47589 */ /* 0x000ea200000e0000 */
[----:B------:R-:W-:-:S02]  /*3250*/  ISETP.GE.AND P2, PT, R13, 0x31, PT ;  /* 0x000000310d00780c */ /* 0x000fc40003f46270 */
[----:B------:R-:W-:Y:S01]  /*3260*/  FSEL R140, R140, -INF , !P0 ;  /* 0xff8000008c8c7808 */ /* 0x000fe20004000000 */
[----:B------:R-:W5:Y:S01]  /*3270*/  SHFL.IDX PT, R222, R18, R23, 0x1f ;  /* 0x00001f1712de7589 */ /* 0x000f6200000e0000 */
[----:B------:R-:W-:Y:S01]  /*3280*/  ISETP.GE.AND P0, PT, R13, 0x39, PT ;  /* 0x000000390d00780c */ /* 0x000fe20003f06270 */
[--C-:B----4-:R-:W-:Y:S01]  /*3290*/  FFMA.FTZ R216, R216, UR11, -R106.reuse ;  /* 0x0000000bd8d87c23 */ /* 0x110fe2000801086a */
[C---:B------:R-:W-:Y:S01]  /*32a0*/  ISETP.GT.OR P2, PT, R19.reuse, 0x31, !P2 ;  /* 0x000000311300780c */ /* 0x040fe20005744670 */
[----:B-1----:R-:W1:Y:S01]  /*32b0*/  SHFL.IDX PT, R151, R18, R148, 0x1f ;  /* 0x00001f9412977589 */ /* 0x002e6200000e0000 */
[----:B------:R-:W-:Y:S01]  /*32c0*/  ISETP.GT.OR P0, PT, R19, 0x39, !P0 ;  /* 0x000000391300780c */ /* 0x000fe20004704670 */
[----:B------:R-:W-:Y:S01]  /*32d0*/  FFMA.FTZ R104, R104, UR11, -R106 ;  /* 0x0000000b68687c23 */ /* 0x000fe2000801086a */
[C---:B------:R-:W-:Y:S01]  /*32e0*/  ISETP.GT.OR P3, PT, R20.reuse, 0x69, !P3 ;  /* 0x000000691400780c */ /* 0x040fe20005f64670 */
[----:B------:R-:W-:Y:S01]  /*32f0*/  MUFU.EX2 R22, R22 ;  /* 0x0000001600167308 */ /* 0x000fe20000000800 */
[----:B------:R-:W-:-:S02]  /*3300*/  ISETP.GT.OR P5, PT, R20, 0x71, !P5 ;  /* 0x000000711400780c */ /* 0x000fc40006fa4670 */
[----:B------:R-:W-:Y:S02]  /*3310*/  FSEL R137, R137, -INF , !P3 ;  /* 0xff80000089897808 */ /* 0x000fe40005800000 */
[----:B------:R-:W-:Y:S02]  /*3320*/  ISETP.GE.AND P3, PT, R13, 0x38, PT ;  /* 0x000000380d00780c */ /* 0x000fe40003f66270 */
[----:B------:R-:W-:Y:S01]  /*3330*/  ISETP.GT.OR P1, PT, R20, 0x78, !P1 ;  /* 0x000000781400780c */ /* 0x000fe20004f24670 */
[--C-:B---3--:R-:W-:Y:S01]  /*3340*/  FFMA.FTZ R149, R102, UR11, -R98.reuse ;  /* 0x0000000b66957c23 */ /* 0x108fe20008010862 */
[----:B------:R-:W-:Y:S01]  /*3350*/  ISETP.GT.OR P3, PT, R19, 0x38, !P3 ;  /* 0x000000381300780c */ /* 0x000fe20005f64670 */
[----:B------:R-:W-:Y:S01]  /*3360*/  FFMA.FTZ R100, R100, UR11, -R98 ;  /* 0x0000000b64647c23 */ /* 0x000fe20008010862 */
[----:B------:R-:W-:Y:S01]  /*3370*/  ISETP.GT.OR P4, PT, R20, 0x79, !P4 ;  /* 0x000000791400780c */ /* 0x000fe20006784670 */
[--C-:B--2---:R-:W-:Y:S01]  /*3380*/  FFMA.FTZ R102, R101, UR11, -R228.reuse ;  /* 0x0000000b65667c23 */ /* 0x104fe200080108e4 */
[----:B------:R-:W-:Y:S01]  /*3390*/  FFMA.FTZ R103, R103, UR11, -R228 ;  /* 0x0000000b67677c23 */ /* 0x000fe200080108e4 */
[----:B------:R2:W-:Y:S01]  /*33a0*/  MUFU.EX2 R101, R149 ;  /* 0x0000009500657308 */ /* 0x0005e20000000800 */
[----:B------:R-:W-:Y:S01]  /*33b0*/  SHFL.IDX PT, R228, R18, R150, 0x1f ;  /* 0x00001f9612e47589 */ /* 0x000fe200000e0000 */
[--C-:B-----5:R-:W-:Y:S01]  /*33c0*/  FFMA.FTZ R106, R105, UR11, -R222.reuse ;  /* 0x0000000b696a7c23 */ /* 0x120fe200080108de */
[----:B------:R-:W-:Y:S01]  /*33d0*/  FFMA.FTZ R107, R107, UR11, -R222 ;  /* 0x0000000b6b6b7c23 */ /* 0x000fe200080108de */
[----:B------:R-:W-:Y:S01]  /*33e0*/  FSEL R144, R144, -INF , !P1 ;  /* 0xff80000090907808 */ /* 0x000fe20004800000 */
[----:B------:R-:W3:Y:S01]  /*33f0*/  SHFL.IDX PT, R222, R18, R217, 0x1f ;  /* 0x00001fd912de7589 */ /* 0x000ee200000e0000 */
[--C-:B-1----:R-:W-:Y:S01]  /*3400*/  FFMA.FTZ R108, R108, UR11, -R151.reuse ;  /* 0x0000000b6c6c7c23 */ /* 0x102fe20008010897 */
[----:B------:R-:W-:Y:S01]  /*3410*/  FFMA.FTZ R110, R110, UR11, -R151 ;  /* 0x0000000b6e6e7c23 */ /* 0x000fe20008010897 */
[----:B------:R-:W-:Y:S01]  /*3420*/  FSEL R151, R111, -INF , !P2 ;  /* 0xff8000006f977808 */ /* 0x000fe20005000000 */
[----:B------:R1:W-:Y:S01]  /*3430*/  MUFU.EX2 R105, R216 ;  /* 0x000000d800697308 */ /* 0x0003e20000000800 */
[----:B------:R-:W-:-:S02]  /*3440*/  ISETP.GE.AND P2, PT, R13, 0x40, PT ;  /* 0x000000400d00780c */ /* 0x000fc40003f46270 */
[----:B------:R-:W-:Y:S02]  /*3450*/  FSEL R111, R115, -INF , !P0 ;  /* 0xff800000736f7808 */ /* 0x000fe40004000000 */
[----:B------:R-:W-:Y:S01]  /*3460*/  ISETP.GE.AND P0, PT, R13, 0x48, PT ;  /* 0x000000480d00780c */ /* 0x000fe20003f06270 */
[----:B------:R-:W-:Y:S02]  /*3470*/  WARPGROUP.DEPBAR.LE gsb0, 0x0 ;  /* 0x00008000000079c5 */ /* 0x000fe40000010000 */
[----:B------:R-:W-:Y:S01]  /*3480*/  WARPGROUP.ARRIVE ;  /* 0x00000000000079c5 */ /* 0x000fe20000000000 */
[C---:B------:R-:W-:Y:S01]  /*3490*/  ISETP.GT.OR P2, PT, R19.reuse, 0x40, !P2 ;  /* 0x000000401300780c */ /* 0x040fe20005744670 */
[----:B------:R-:W-:Y:S01]  /*34a0*/  MUFU.EX2 R98, R230 ;  /* 0x000000e600627308 */ /* 0x000fe20000000800 */
[----:B------:R-:W-:Y:S02]  /*34b0*/  ISETP.GT.OR P0, PT, R19, 0x48, !P0 ;  /* 0x000000481300780c */ /* 0x000fe40004704670 */
[----:B------:R-:W-:Y:S01]  /*34c0*/  FSEL R118, R118, -INF , !P2 ;  /* 0xff80000076767808 */ /* 0x000fe20005000000 */
[----:B------:R-:W-:Y:S01]  /*34d0*/  HGMMA.64x128x16.F32.BF16 R24, gdesc[UR4], R24, gsb0 ;  /* 0x01e00000041879f0 */ /* 0x000fe20008001818 */
[----:B------:R-:W-:Y:S01]  /*34e0*/  UIADD3 UR6, UR10, 0x6, URZ ;  /* 0x000000060a067890 */ /* 0x000fe2000fffe03f */
[C---:B------:R-:W-:Y:S01]  /*34f0*/  ISETP.GE.AND P2, PT, R13.reuse, 0x49, PT ;  /* 0x000000490d00780c */ /* 0x040fe20003f46270 */
[----:B------:R-:W-:Y:S01]  /*3500*/  UIADD3 UR4, UR9, 0x6, URZ ;  /* 0x0000000609047890 */ /* 0x000fe2000fffe03f */
[----:B------:R-:W-:Y:S01]  /*3510*/  FSEL R122, R122, -INF , !P0 ;  /* 0xff8000007a7a7808 */ /* 0x000fe20004000000 */
[----:B------:R-:W-:Y:S01]  /*3520*/  UMOV UR7, 0x40000040 ;  /* 0x4000004000077882 */ /* 0x000fe20000000000 */
[----:B------:R-:W-:Y:S01]  /*3530*/  UMOV UR5, 0x40000040 ;  /* 0x4000004000057882 */ /* 0x000fe20000000000 */
[----:B------:R-:W-:Y:S01]  /*3540*/  ISETP.GE.AND P0, PT, R13, 0x51, PT ;  /* 0x000000510d00780c */ /* 0x000fe20003f06270 */
[--C-:B---3--:R-:W-:Y:S01]  /*3550*/  FFMA.FTZ R109, R109, UR11, -R222.reuse ;  /* 0x0000000b6d6d7c23 */ /* 0x108fe200080108de */
[----:B------:R-:W-:Y:S01]  /*3560*/  ISETP.GT.OR P2, PT, R19, 0x49, !P2 ;  /* 0x000000491300780c */ /* 0x000fe20005744670 */
[----:B------:R-:W-:Y:S01]  /*3570*/  FFMA.FTZ R151, R151, UR11, -R222 ;  /* 0x0000000b97977c23 */ /* 0x000fe200080108de */
[----:B------:R-:W-:Y:S01]  /*3580*/  ISETP.GT.OR P0, PT, R19, 0x51, !P0 ;  /* 0x000000511300780c */ /* 0x000fe20004704670 */
[----:B------:R-:W3:Y:S01]  /*3590*/  SHFL.IDX PT, R222, R12, R221, 0x1f ;  /* 0x00001fdd0cde7589 */ /* 0x000ee200000e0000 */
[----:B--2---:R-:W-:Y:S01]  /*35a0*/  FSEL R149, R114, -INF , !P3 ;  /* 0xff80000072957808 */ /* 0x004fe20005800000 */
[----:B------:R-:W-:Y:S01]  /*35b0*/  MUFU.EX2 R100, R100 ;  /* 0x0000006400647308 */ /* 0x000fe20000000800 */
[----:B-1----:R-:W-:-:S02]  /*35c0*/  FSEL R216, R123, -INF , !P2 ;  /* 0xff8000007bd87808 */ /* 0x002fc40005000000 */
[C---:B------:R-:W-:Y:S02]  /*35d0*/  ISETP.GE.AND P3, PT, R13.reuse, 0x41, PT ;  /* 0x000000410d00780c */ /* 0x040fe40003f66270 */
[----:B------:R-:W-:Y:S02]  /*35e0*/  ISETP.GE.AND P2, PT, R13, 0x58, PT ;  /* 0x000000580d00780c */ /* 0x000fe40003f46270 */
[----:B------:R-:W-:Y:S01]  /*35f0*/  FSEL R127, R127, -INF , !P0 ;  /* 0xff8000007f7f7808 */ /* 0x000fe20004000000 */
[----:B------:R-:W1:Y:S01]  /*3600*/  MUFU.EX2 R102, R102 ;  /* 0x0000006600667308 */ /* 0x000e620000000800 */
[----:B------:R-:W-:Y:S02]  /*3610*/  ISETP.GE.AND P0, PT, R13, 0x60, PT ;  /* 0x000000600d00780c */ /* 0x000fe40003f06270 */
[C---:B------:R-:W-:Y:S02]  /*3620*/  ISETP.GT.OR P3, PT, R19.reuse, 0x41, !P3 ;  /* 0x000000411300780c */ /* 0x040fe40005f64670 */
[----:B------:R-:W-:-:S02]  /*3630*/  ISETP.GT.OR P2, PT, R19, 0x58, !P2 ;  /* 0x000000581300780c */ /* 0x000fc40005744670 */
[----:B------:R-:W-:Y:S01]  /*3640*/  ISETP.GT.OR P0, PT, R19, 0x60, !P0 ;  /* 0x000000601300780c */ /* 0x000fe20004704670 */
[----:B------:R-:W2:Y:S01]  /*3650*/  MUFU.EX2 R103, R103 ;  /* 0x0000006700677308 */ /* 0x000ea20000000800 */
[----:B------:R-:W-:Y:S02]  /*3660*/  FSEL R119, R119, -INF , !P3 ;  /* 0xff80000077777808 */ /* 0x000fe40005800000 */
[----:B------:R-:W-:Y:S02]  /*3670*/  FSEL R114, R130, -INF , !P2 ;  /* 0xff80000082727808 */ /* 0x000fe40005000000 */
[----:B------:R-:W-:Y:S01]  /*3680*/  ISETP.GE.AND P3, PT, R13, 0x50, PT ;  /* 0x000000500d00780c */ /* 0x000fe20003f66270 */
[----:B---3--:R-:W-:Y:S01]  /*3690*/  FFMA.FTZ R220, R220, UR11, -R222 ;  /* 0x0000000bdcdc7c23 */ /* 0x008fe200080108de */
[----:B------:R-:W-:Y:S01]  /*36a0*/  FSEL R130, R134, -INF , !P0 ;  /* 0xff80000086827808 */ /* 0x000fe20004000000 */
[----:B------:R-:W3:Y:S01]  /*36b0*/  MUFU.EX2 R104, R104 ;  /* 0x0000006800687308 */ /* 0x000ee20000000800 */
[----:B------:R-:W4:Y:S01]  /*36c0*/  SHFL.IDX PT, R134, R18, R218, 0x1f ;  /* 0x00001fda12867589 */ /* 0x000f2200000e0000 */
[----:B------:R-:W-:-:S02]  /*36d0*/  ISETP.GT.OR P3, PT, R19, 0x50, !P3 ;  /* 0x000000501300780c */ /* 0x000fc40005f64670 */
[C---:B------:R-:W-:Y:S02]  /*36e0*/  ISETP.GE.AND P2, PT, R13.reuse, 0x61, PT ;  /* 0x000000610d00780c */ /* 0x040fe40003f46270 */
[----:B------:R-:W-:Y:S02]  /*36f0*/  FSEL R123, R126, -INF , !P3 ;  /* 0xff8000007e7b7808 */ /* 0x000fe40005800000 */
[----:B------:R-:W-:Y:S01]  /*3700*/  ISETP.GE.AND P3, PT, R13, 0x59, PT ;  /* 0x000000590d00780c */ /* 0x000fe20003f66270 */
[----:B------:R-:W5:Y:S01]  /*3710*/  MUFU.EX2 R106, R106 ;  /* 0x0000006a006a7308 */ /* 0x000f620000000800 */
[C---:B------:R-:W-:Y:S02]  /*3720*/  ISETP.GT.OR P2, PT, R19.reuse, 0x61, !P2 ;  /* 0x000000611300780c */ /* 0x040fe40005744670 */
[----:B------:R-:W-:Y:S02]  /*3730*/  ISETP.GT.OR P3, PT, R19, 0x59, !P3 ;  /* 0x000000591300780c */ /* 0x000fe40005f64670 */
[----:B------:R-:W-:-:S02]  /*3740*/  FSEL R115, R135, -INF , !P2 ;  /* 0xff80000087737808 */ /* 0x000fc40005000000 */
[----:B------:R-:W-:Y:S01]  /*3750*/  FSEL R131, R131, -INF , !P3 ;  /* 0xff80000083837808 */ /* 0x000fe20005800000 */
[----:B------:R-:W1:Y:S01]  /*3760*/  SHFL.IDX PT, R135, R12, R5, 0x1f ;  /* 0x00001f050c877589 */ /* 0x000e6200000e0000 */
[C---:B------:R-:W-:Y:S01]  /*3770*/  ISETP.GE.AND P3, PT, R13.reuse, 0x68, PT ;  /* 0x000000680d00780c */ /* 0x040fe20003f66270 */
[----:B------:R-:W5:Y:S01]  /*3780*/  MUFU.EX2 R107, R107 ;  /* 0x0000006b006b7308 */ /* 0x000f620000000800 */
[C---:B------:R-:W-:Y:S02]  /*3790*/  ISETP.GE.AND P0, PT, R13.reuse, 0x69, PT ;  /* 0x000000690d00780c */ /* 0x040fe40003f06270 */
[----:B------:R-:W-:Y:S02]  /*37a0*/  ISETP.GE.AND P2, PT, R13, 0x70, PT ;  /* 0x000000700d00780c */ /* 0x000fe40003f46270 */
[C---:B------:R-:W-:Y:S01]  /*37b0*/  ISETP.GT.OR P3, PT, R19.reuse, 0x68, !P3 ;  /* 0x000000681300780c */ /* 0x040fe20005f64670 */
[--C-:B----4-:R-:W-:Y:S01]  /*37c0*/  FFMA.FTZ R20, R112, UR11, -R134.reuse ;  /* 0x0000000b70147c23 */ /* 0x110fe20008010886 */
[----:B------:R-:W-:Y:S01]  /*37d0*/  ISETP.GT.OR P0, PT, R19, 0x69, !P0 ;  /* 0x000000691300780c */ /* 0x000fe20004704670 */
[----:B------:R-:W-:Y:S01]  /*37e0*/  FFMA.FTZ R134, R149, UR11, -R134 ;  /* 0x0000000b95867c23 */ /* 0x000fe20008010886 */
[----:B------:R-:W-:Y:S01]  /*37f0*/  ISETP.GT.OR P2, PT, R19, 0x70, !P2 ;  /* 0x000000701300780c */ /* 0x000fe20005744670 */
[----:B------:R-:W4:Y:S01]  /*3800*/  SHFL.IDX PT, R149, R12, R23, 0x1f ;  /* 0x00001f170c957589 */ /* 0x000f2200000e0000 */
[----:B------:R-:W-:Y:S01]  /*3810*/  FSEL R138, R138, -INF , !P3 ;  /* 0xff8000008a8a7808 */ /* 0x000fe20005800000 */
[----:B------:R-:W-:Y:S01]  /*3820*/  MUFU.EX2 R18, R134 ;  /* 0x0000008600127308 */ /* 0x000fe20000000800 */
[----:B------:R-:W-:Y:S01]  /*3830*/  FSEL R126, R139, -INF , !P0 ;  /* 0xff8000008b7e7808 */ /* 0x000fe20004000000 */
[----:B------:R-:W2:Y:S01]  /*3840*/  SHFL.IDX PT, R112, R12, R148, 0x1f ;  /* 0x00001f940c707589 */ /* 0x000ea200000e0000 */
[----:B------:R-:W-:-:S02]  /*3850*/  FSEL R142, R142, -INF , !P2 ;  /* 0xff8000008e8e7808 */ /* 0x000fc40005000000 */
[C---:B------:R-:W-:Y:S01]  /*3860*/  ISETP.GE.AND P3, PT, R13.reuse, 0x71, PT ;  /* 0x000000710d00780c */ /* 0x040fe20003f66270 */
[----:B------:R-:W3:Y:S01]  /*3870*/  SHFL.IDX PT, R139, R12, R150, 0x1f ;  /* 0x00001f960c8b7589 */ /* 0x000ee200000e0000 */
[C---:B------:R-:W-:Y:S01]  /*3880*/  ISETP.GE.AND P0, PT, R13.reuse, 0x78, PT ;  /* 0x000000780d00780c */ /* 0x040fe20003f06270 */
[----:B------:R-:W5:Y:S01]  /*3890*/  MUFU.EX2 R108, R108 ;  /* 0x0000006c006c7308 */ /* 0x000f620000000800 */
[----:B------:R-:W-:Y:S01]  /*38a0*/  ISETP.GE.AND P2, PT, R13, 0x79, PT ;  /* 0x000000790d00780c */ /* 0x000fe20003f46270 */
[----:B-1----:R-:W-:Y:S01]  /*38b0*/  FFMA.FTZ R118, R118, UR11, -R135 ;  /* 0x0000000b76767c23 */ /* 0x002fe20008010887 */
[C---:B------:R-:W-:Y:S02]  /*38c0*/  ISETP.GT.OR P3, PT, R19.reuse, 0x71, !P3 ;  /* 0x000000711300780c */ /* 0x040fe40005f64670 */
[C---:B------:R-:W-:Y:S02]  /*38d0*/  ISETP.GT.OR P0, PT, R19.reuse, 0x78, !P0 ;  /* 0x000000781300780c */ /* 0x040fe40004704670 */
[----:B------:R-:W-:Y:S01]  /*38e0*/  ISETP.GT.OR P2, PT, R19, 0x79, !P2 ;  /* 0x000000791300780c */ /* 0x000fe20005744670 */
[----:B------:R1:W5:Y:S01]  /*38f0*/  MUFU.EX2 R13, R109 ;  /* 0x0000006d000d7308 */ /* 0x0003620000000800 */
[----:B------:R-:W-:-:S02]  /*3900*/  FSEL R146, R146, -INF , !P0 ;  /* 0xff80000092927808 */ /* 0x000fc40004000000 */
[----:B------:R-:W-:Y:S02]  /*3910*/  FSEL R147, R147, -INF , !P2 ;  /* 0xff80000093937808 */ /* 0x000fe40005000000 */
[----:B------:R-:W-:-:S03]  /*3920*/  FSEL R145, R145, -INF , !P4 ;  /* 0xff80000091917808 */ /* 0x000fc60006000000 */
[----:B------:R5:W-:Y:S01]  /*3930*/  MUFU.EX2 R19, R151 ;  /* 0x0000009700137308 */ /* 0x000be20000000800 */
[--C-:B-1----:R-:W-:Y:S01]  /*3940*/  FFMA.FTZ R109, R113, UR11, -R228.reuse ;  /* 0x0000000b716d7c23 */ /* 0x102fe200080108e4 */
[----:B------:R-:W-:Y:S01]  /*3950*/  FFMA.FTZ R228, R111, UR11, -R228 ;  /* 0x0000000b6fe47c23 */ /* 0x000fe200080108e4 */
[----:B------:R-:W1:Y:S01]  /*3960*/  SHFL.IDX PT, R113, R12, R217, 0x1f ;  /* 0x00001fd90c717589 */ /* 0x000e6200000e0000 */
[----:B------:R-:W-:Y:S01]  /*3970*/  FFMA.FTZ R111, R116, UR11, -R135 ;  /* 0x0000000b746f7c23 */ /* 0x000fe20008010887 */
[----:B------:R-:W-:Y:S01]  /*3980*/  FFMA.FTZ R116, R122, UR11, -R222 ;  /* 0x0000000b7a747c23 */ /* 0x000fe200080108de */
[----:B----4-:R-:W-:Y:S01]  /*3990*/  FFMA.FTZ R122, R121, UR11, -R149 ;  /* 0x0000000b797a7c23 */ /* 0x010fe20008010895 */
[----:B------:R-:W-:Y:S01]  /*39a0*/  SHFL.IDX PT, R135, R12, R218, 0x1f ;  /* 0x00001fda0c877589 */ /* 0x000fe200000e0000 */
[--C-:B--2---:R-:W-:Y:S01]  /*39b0*/  FFMA.FTZ R121, R123, UR11, -R112.reuse ;  /* 0x0000000b7b797c23 */ /* 0x104fe20008010870 */
[----:B------:R-:W-:Y:S01]  /*39c0*/  FFMA.FTZ R124, R124, UR11, -R112 ;  /* 0x0000000b7c7c7c23 */ /* 0x000fe20008010870 */
[----:B---3--:R-:W-:Y:S01]  /*39d0*/  FFMA.FTZ R131, R131, UR11, -R139 ;  /* 0x0000000b83837c23 */ /* 0x008fe2000801088b */
[----:B-----5:R-:W2:Y:S01]  /*39e0*/  SHFL.IDX PT, R151, R12, R223, 0x1f ;  /* 0x00001fdf0c977589 */ /* 0x020ea200000e0000 */
[----:B------:R1:W-:Y:S03]  /*39f0*/  MUFU.EX2 R112, R118 ;  /* 0x0000007600707308 */ /* 0x0003e60000000800 */
[----:B------:R-:W3:Y:S05]  /*3a00*/  SHFL.IDX PT, R123, R17, R223, 0x1f ;  /* 0x00001fdf117b7589 */ /* 0x000eea00000e0000 */
[----:B------:R-:W-:Y:S01]  /*3a10*/  MUFU.EX2 R116, R116 ;  /* 0x0000007400747308 */ /* 0x000fe20000000800 */
[----:B-1----:R-:W-:-:S07]  /*3a20*/  FFMA.FTZ R118, R125, UR11, -R113 ;  /* 0x0000000b7d767c23 */ /* 0x002fce0008010871 */
[----:B------:R-:W-:Y:S01]  /*3a30*/  MUFU.EX2 R111, R111 ;  /* 0x0000006f006f7308 */ /* 0x000fe20000000800 */
[----:B------:R-:W1:Y:S01]  /*3a40*/  SHFL.IDX PT, R125, R17, R221, 0x1f ;  /* 0x00001fdd117d7589 */ /* 0x000e6200000e0000 */
[--C-:B--2---:R-:W-:Y:S01]  /*3a50*/  FFMA.FTZ R134, R117, UR11, -R151.reuse ;  /* 0x0000000b75867c23 */ /* 0x104fe20008010897 */
[----:B------:R-:W-:Y:S01]  /*3a60*/  FFMA.FTZ R151, R119, UR11, -R151 ;  /* 0x0000000b77977c23 */ /* 0x000fe20008010897 */
[----:B------:R-:W-:Y:S01]  /*3a70*/  FFMA.FTZ R119, R127, UR11, -R113 ;  /* 0x0000000b7f777c23 */ /* 0x000fe20008010871 */
[----:B------:R-:W-:-:S03]  /*3a80*/  FFMA.FTZ R117, R216, UR11, -R149 ;  /* 0x0000000bd8757c23 */ /* 0x000fc60008010895 */
[----:B------:R2:W-:Y:S01]  /*3a90*/  MUFU.EX2 R113, R134 ;  /* 0x0000008600717308 */ /* 0x0005e20000000800 */
[----:B------:R-:W-:Y:S01]  /*3aa0*/  FFMA.FTZ R149, R128, UR11, -R135 ;  /* 0x0000000b80957c23 */ /* 0x000fe20008010887 */
[----:B------:R-:W-:Y:S02]  /*3ab0*/  WARPGROUP.DEPBAR.LE gsb0, 0x0 ;  /* 0x00008000000079c5 */ /* 0x000fe40000010000 */
[----:B------:R-:W-:Y:S01]  /*3ac0*/  WARPGROUP.ARRIVE ;  /* 0x00000000000079c5 */ /* 0x000fe20000000000 */
[--C-:B---3--:R-:W-:Y:S01]  /*3ad0*/  FFMA.FTZ R133, R133, UR11, -R123.reuse ;  /* 0x0000000b85857c23 */ /* 0x108fe2000801087b */
[----:B------:R-:W-:Y:S01]  /*3ae0*/  FFMA.FTZ R128, R115, UR11, -R123 ;  /* 0x0000000b73807c23 */ /* 0x000fe2000801087b */
[----:B------:R-:W3:Y:S01]  /*3af0*/  SHFL.IDX PT, R216, R17, R5, 0x1f ;  /* 0x00001f0511d87589 */ /* 0x000ee200000e0000 */
[----:B------:R-:W-:Y:S01]  /*3b00*/  FFMA.FTZ R135, R114, UR11, -R135 ;  /* 0x0000000b72877c23 */ /* 0x000fe20008010887 */
[----:B--2---:R-:W-:Y:S01]  /*3b10*/  FFMA.FTZ R134, R129, UR11, -R139 ;  /* 0x0000000b81867c23 */ /* 0x004fe2000801088b */
[----:B------:R-:W-:Y:S01]  /*3b20*/  HGMMA.64x128x16.F32.BF16 R24, gdesc[UR4], R24, gsb0 ;  /* 0x01e00000041879f0 */ /* 0x000fe20008001818 */
[----:B------:R-:W2:Y:S01]  /*3b30*/  SHFL.IDX PT, R129, R17, R148, 0x1f ;  /* 0x00001f9411817589 */ /* 0x000ea200000e0000 */
[----:B------:R-:W-:Y:S01]  /*3b40*/  MUFU.EX2 R114, R220 ;  /* 0x000000dc00727308 */ /* 0x000fe20000000800 */
[----:B------:R-:W-:Y:S01]  /*3b50*/  UMOV UR6, UR8 ;  /* 0x0000000800067c82 */ /* 0x000fe20008000000 */
[--C-:B-1----:R-:W-:Y:S01]  /*3b60*/  FFMA.FTZ R136, R136, UR11, -R125.reuse ;  /* 0x0000000b88887c23 */ /* 0x102fe2000801087d */
[----:B------:R-:W-:Y:S01]  /*3b70*/  SHFL.IDX PT, R123, R17, R218, 0x1f ;  /* 0x00001fda117b7589 */ /* 0x000fe200000e0000 */
[----:B------:R-:W-:Y:S01]  /*3b80*/  FFMA.FTZ R125, R138, UR11, -R125 ;  /* 0x0000000b8a7d7c23 */ /* 0x000fe2000801087d */
[----:B------:R-:W-:Y:S01]  /*3b90*/  FSEL R138, R141, -INF , !P5 ;  /* 0xff8000008d8a7808 */ /* 0x000fe20006800000 */
[----:B------:R-:W-:Y:S01]  /*3ba0*/  UMOV UR7, 0x40000040 ;  /* 0x4000004000077882 */ /* 0x000fe20000000000 */
[----:B------:R-:W1:Y:S01]  /*3bb0*/  SHFL.IDX PT, R127, R17, R217, 0x1f ;  /* 0x00001fd9117f7589 */ /* 0x000e6200000e0000 */
[----:B------:R4:W-:Y:S01]  /*3bc0*/  MUFU.EX2 R115, R122 ;  /* 0x0000007a00737308 */ /* 0x0009e20000000800 */
[----:B------:R-:W-:Y:S01]  /*3bd0*/  UIADD3 UR4, UR8, 0x80, URZ ;  /* 0x0000008008047890 */ /* 0x000fe2000fffe03f */
[----:B------:R-:W-:-:S06]  /*3be0*/  UMOV UR5, 0x40000040 ;  /* 0x4000004000057882 */ /* 0x000fcc0000000000 */
[----:B------:R-:W-:Y:S01]  /*3bf0*/  MUFU.EX2 R118, R118 ;  /* 0x0000007600767308 */ /* 0x000fe20000000800 */
[--C-:B---3--:R-:W-:Y:S01]  /*3c00*/  FFMA.FTZ R132, R132, UR11, -R216.reuse ;  /* 0x0000000b84847c23 */ /* 0x108fe200080108d8 */
[----:B------:R-:W-:Y:S01]  /*3c10*/  FFMA.FTZ R130, R130, UR11, -R216 ;  /* 0x0000000b82827c23 */ /* 0x000fe200080108d8 */
[----:B------:R-:W-:Y:S01]  /*3c20*/  FSEL R216, R143, -INF , !P3 ;  /* 0xff8000008fd87808 */ /* 0x000fe20005800000 */
[--C-:B--2---:R-:W-:Y:S01]  /*3c30*/  FFMA.FTZ R140, R140, UR11, -R129.reuse ;  /* 0x0000000b8c8c7c23 */ /* 0x104fe20008010881 */
[----:B------:R-:W-:-:S03]  /*3c40*/  FFMA.FTZ R129, R142, UR11, -R129 ;  /* 0x0000000b8e817c23 */ /* 0x000fc60008010881 */
[----:B------:R-:W-:Y:S01]  /*3c50*/  MUFU.EX2 R119, R119 ;  /* 0x0000007700777308 */ /* 0x000fe20000000800 */
[----:B------:R-:W4:Y:S01]  /*3c60*/  SHFL.IDX PT, R142, R17, R150, 0x1f ;  /* 0x00001f96118e7589 */ /* 0x000f2200000e0000 */
[--C-:B-1----:R-:W-:Y:S01]  /*3c70*/  FFMA.FTZ R138, R138, UR11, -R127.reuse ;  /* 0x0000000b8a8a7c23 */ /* 0x102fe2000801087f */
[----:B------:R-:W-:-:S05]  /*3c80*/  FFMA.FTZ R127, R216, UR11, -R127 ;  /* 0x0000000bd87f7c23 */ /* 0x000fca000801087f */
[----:B------:R-:W-:Y:S08]  /*3c90*/  MUFU.EX2 R117, R117 ;  /* 0x0000007500757308 */ /* 0x000ff00000000800 */
[----:B------:R-:W1:Y:S08]  /*3ca0*/  MUFU.EX2 R110, R110 ;  /* 0x0000006e006e7308 */ /* 0x000e700000000800 */
[----:B------:R-:W-:Y:S01]  /*3cb0*/  MUFU.EX2 R20, R20 ;  /* 0x0000001400147308 */ /* 0x000fe20000000800 */
[----:B----4-:R-:W-:-:S07]  /*3cc0*/  FFMA.FTZ R122, R145, UR11, -R142 ;  /* 0x0000000b917a7c23 */ /* 0x010fce000801088e */
        /* <DEDUP_REMOVED lines=9> */
[----:B------:R2:W3:Y:S04]  /*3d60*/  LDS R139, [R11+0x400] ;  /* 0x000400000b8b7984 */ /* 0x0004e80000000800 */
[----:B------:R4:W-:Y:S01]  /*3d70*/  LDS R141, [R15+0x400] ;  /* 0x000400000f8d7984 */ /* 0x0009e20000000800 */
[----:B--2---:R2:W-:Y:S08]  /*3d80*/  MUFU.EX2 R11, R151 ;  /* 0x00000097000b7308 */ /* 0x0045f00000000800 */
[----:B----4-:R4:W5:Y:S01]  /*3d90*/  MUFU.EX2 R15, R124 ;  /* 0x0000007c000f7308 */ /* 0x0109620000000800 */
[----:B--2---:R2:W1:Y:S01]  /*3da0*/  SHFL.IDX PT, R151, R17, R23, 0x1f ;  /* 0x00001f1711977589 */ /* 0x00446200000e0000 */
[--C-:B----4-:R-:W-:Y:S01]  /*3db0*/  FFMA.FTZ R124, R144, UR11, -R123.reuse ;  /* 0x0000000b907c7c23 */ /* 0x110fe2000801087b */
[----:B------:R-:W-:-:S05]  /*3dc0*/  FFMA.FTZ R123, R146, UR11, -R123 ;  /* 0x0000000b927b7c23 */ /* 0x000fca000801087b */
[----:B--2---:R2:W4:Y:S08]  /*3dd0*/  MUFU.EX2 R17, R121 ;  /* 0x0000007900117308 */ /* 0x0045300000000800 */
[----:B------:R-:W-:Y:S01]  /*3de0*/  MUFU.EX2 R124, R124 ;  /* 0x0000007c007c7308 */ /* 0x000fe20000000800 */
[----:B--2---:R-:W-:Y:S01]  /*3df0*/  FFMA.FTZ R121, R147, UR11, -R142 ;  /* 0x0000000b93797c23 */ /* 0x004fe2000801088e */
[----:B---3--:R-:W2:Y:S01]  /*3e00*/  SHFL.IDX PT, R144, R139, R23, 0x1f ;  /* 0x00001f178b907589 */ /* 0x008ea200000e0000 */
[--C-:B-1----:R-:W-:Y:S01]  /*3e10*/  FFMA.FTZ R137, R137, UR11, -R151.reuse ;  /* 0x0000000b89897c23 */ /* 0x102fe20008010897 */
[----:B------:R-:W-:-:S04]  /*3e20*/  FFMA.FTZ R126, R126, UR11, -R151 ;  /* 0x0000000b7e7e7c23 */ /* 0x000fc80008010897 */
[----:B------:R-:W-:Y:S01]  /*3e30*/  MUFU.EX2 R123, R123 ;  /* 0x0000007b007b7308 */ /* 0x000fe20000000800 */
[----:B------:R-:W1:Y:S04]  /*3e40*/  SHFL.IDX PT, R143, R139, R223, 0x1f ;  /* 0x00001fdf8b8f7589 */ /* 0x000e6800000e0000 */
[----:B------:R-:W3:Y:S03]  /*3e50*/  SHFL.IDX PT, R146, R139, R148, 0x1f ;  /* 0x00001f948b927589 */ /* 0x000ee600000e0000 */
[----:B------:R-:W-:Y:S01]  /*3e60*/  MUFU.EX2 R137, R137 ;  /* 0x0000008900897308 */ /* 0x000fe20000000800 */
[----:B------:R-:W5:Y:S04]  /*3e70*/  SHFL.IDX PT, R220, R139, R221, 0x1f ;  /* 0x00001fdd8bdc7589 */ /* 0x000f6800000e0000 */
[----:B------:R-:W4:Y:S03]  /*3e80*/  SHFL.IDX PT, R216, R139, R217, 0x1f ;  /* 0x00001fd98bd87589 */ /* 0x000f2600000e0000 */
[----:B------:R-:W-:Y:S01]  /*3e90*/  MUFU.EX2 R126, R126 ;  /* 0x0000007e007e7308 */ /* 0x000fe20000000800 */
[----:B------:R-:W4:Y:S01]  /*3ea0*/  SHFL.IDX PT, R151, R139, R218, 0x1f ;  /* 0x00001fda8b977589 */ /* 0x000f2200000e0000 */
[----:B--2---:R-:W-:-:S03]  /*3eb0*/  FADD.FTZ R147, R29, -R144 ;  /* 0x800000901d937221 */ /* 0x004fc60000010000 */
[----:B------:R-:W2:Y:S03]  /*3ec0*/  SHFL.IDX PT, R222, R139, R5, 0x1f ;  /* 0x00001f058bde7589 */ /* 0x000ea600000e0000 */
[----:B------:R5:W-:Y:S01]  /*3ed0*/  MUFU.EX2 R29, R135 ;  /* 0x00000087001d7308 */ /* 0x000be20000000800 */
[--C-:B-1----:R-:W-:Y:S01]  /*3ee0*/  FADD.FTZ R142, R25, -R143.reuse ;  /* 0x8000008f198e7221 */ /* 0x102fe20000010000 */
[----:B------:R-:W-:Y:S01]  /*3ef0*/  FADD.FTZ R143, R27, -R143 ;  /* 0x8000008f1b8f7221 */ /* 0x000fe20000010000 */
[----:B------:R-:W-:Y:S01]  /*3f00*/  FADD.FTZ R27, R31, -R144 ;  /* 0x800000901f1b7221 */ /* 0x000fe20000010000 */
[----:B------:R-:W-:Y:S01]  /*3f10*/  FMUL.FTZ R147, R92, R147 ;  /* 0x000000935c937220 */ /* 0x000fe20000410000 */
[--C-:B---3--:R-:W-:Y:S01]  /*3f20*/  FADD.FTZ R144, R32, -R146.reuse ;  /* 0x8000009220907221 */ /* 0x108fe20000010000 */
[----:B------:R-:W-:Y:S01]  /*3f30*/  FADD.FTZ R34, R34, -R146 ;  /* 0x8000009222227221 */ /* 0x000fe20000010000 */
[----:B------:R-:W1:Y:S01]  /*3f40*/  SHFL.IDX PT, R31, R141, R223, 0x1f ;  /* 0x00001fdf8d1f7589 */ /* 0x000e6200000e0000 */
[--C-:B-----5:R-:W-:Y:S01]  /*3f50*/  FADD.FTZ R145, R28, -R220.reuse ;  /* 0x800000dc1c917221 */ /* 0x120fe20000010000 */
[----:B------:R-:W-:-:S02]  /*3f60*/  FADD.FTZ R25, R30, -R220 ;  /* 0x800000dc1e197221 */ /* 0x000fc40000010000 */
[----:B------:R3:W-:Y:S01]  /*3f70*/  LDS R135, [R14+0x400] ;  /* 0x000400000e877984 */ /* 0x0007e20000000800 */
[----:B------:R5:W1:Y:S01]  /*3f80*/  MUFU.EX2 R28, R149 ;  /* 0x00000095001c7308 */ /* 0x000a620000000800 */
[--C-:B----4-:R-:W-:Y:S01]  /*3f90*/  FADD.FTZ R146, R33, -R216.reuse ;  /* 0x800000d821927221 */ /* 0x110fe20000010000 */
[----:B------:R-:W-:Y:S01]  /*3fa0*/  FADD.FTZ R35, R35, -R216 ;  /* 0x800000d823237221 */ /* 0x000fe20000010000 */
[----:B------:R-:W4:Y:S01]  /*3fb0*/  SHFL.IDX PT, R30, R139, R150, 0x1f ;  /* 0x00001f968b1e7589 */ /* 0x000f2200000e0000 */
[----:B------:R-:W-:Y:S01]  /*3fc0*/  FMUL.FTZ R25, R91, R25 ;  /* 0x000000195b197220 */ /* 0x000fe20000410000 */
[--C-:B------:R-:W-:Y:S01]  /*3fd0*/  FADD.FTZ R36, R36, -R151.reuse ;  /* 0x8000009724247221 */ /* 0x100fe20000010000 */
[----:B------:R-:W-:Y:S01]  /*3fe0*/  FADD.FTZ R38, R38, -R151 ;  /* 0x8000009726267221 */ /* 0x000fe20000010000 */
[----:B------:R-:W4:Y:S01]  /*3ff0*/  SHFL.IDX PT, R33, R141, R218, 0x1f ;  /* 0x00001fda8d217589 */ /* 0x000f2200000e0000 */
[----:B---3--:R3:W4:Y:S01]  /*4000*/  MUFU.EX2 R14, R134 ;  /* 0x00000086000e7308 */ /* 0x0087220000000800 */
[----:B------:R-:W-:Y:S01]  /*4010*/  FMUL.FTZ R36, R97, R36 ;  /* 0x0000002461247220 */ /* 0x000fe20000410000 */
[--C-:B--2---:R-:W-:Y:S01]  /*4020*/  FADD.FTZ R26, R26, -R222.reuse ;  /* 0x800000de1a1a7221 */ /* 0x104fe20000010000 */
[----:B------:R-:W2:Y:S01]  /*4030*/  SHFL.IDX PT, R151, R141, R221, 0x1f ;  /* 0x00001fdd8d977589 */ /* 0x000ea200000e0000 */
[----:B------:R-:W-:Y:S01]  /*4040*/  FMUL.FTZ R34, R95, R34 ;  /* 0x000000225f227220 */ /* 0x000fe20000410000 */
[----:B------:R-:W-:Y:S01]  /*4050*/  FMUL.FTZ R35, R21, R35 ;  /* 0x0000002315237220 */ /* 0x000fe20000410000 */
[----:B------:R-:W-:Y:S01]  /*4060*/  FMUL.FTZ R26, R88, R26 ;  /* 0x0000001a581a7220 */ /* 0x000fe20000410000 */
[----:B-----5:R-:W5:Y:S01]  /*4070*/  SHFL.IDX PT, R149, R141, R23, 0x1f ;  /* 0x00001f178d957589 */ /* 0x020f6200000e0000 */
[----:B------:R-:W-:Y:S01]  /*4080*/  FADD.FTZ R24, R24, -R222 ;  /* 0x800000de18187221 */ /* 0x000fe20000010000 */
[----:B------:R-:W-:-:S02]  /*4090*/  FMUL.FTZ R38, R96, R38 ;  /* 0x0000002660267220 */ /* 0x000fc40000410000 */
[----:B---3--:R3:W-:Y:S01]  /*40a0*/  LDS R134, [R10+0x400] ;  /* 0x000400000a867984 */ /* 0x0087e20000000800 */
[--C-:B-1----:R-:W-:Y:S01]  /*40b0*/  FADD.FTZ R41, R41, -R31.reuse ;  /* 0x8000001f29297221 */ /* 0x102fe20000010000 */
[----:B------:R-:W-:Y:S02]  /*40c0*/  FADD.FTZ R43, R43, -R31 ;  /* 0x8000001f2b2b7221 */ /* 0x000fe40000010000 */
[----:B------:R-:W1:Y:S01]  /*40d0*/  SHFL.IDX PT, R139, R141, R148, 0x1f ;  /* 0x00001f948d8b7589 */ /* 0x000e6200000e0000 */
[----:B------:R-:W-:Y:S01]  /*40e0*/  MUFU.EX2 R31, R130 ;  /* 0x00000082001f7308 */ /* 0x000fe20000000800 */
[----:B------:R-:W-:Y:S01]  /*40f0*/  FMUL.FTZ R41, R102, R41 ;  /* 0x0000002966297220 */ /* 0x000fe20000410000 */
[----:B------:R-:W-:Y:S01]  /*4100*/  FMUL.FTZ R43, R103, R43 ;  /* 0x0000002b672b7220 */ /* 0x000fe20000410000 */
[----:B------:R-:W1:Y:S01]  /*4110*/  SHFL.IDX PT, R32, R141, R217, 0x1f ;  /* 0x00001fd98d207589 */ /* 0x000e6200000e0000 */
[--C-:B----4-:R-:W-:Y:S01]  /*4120*/  FADD.FTZ R37, R37, -R30.reuse ;  /* 0x8000001e25257221 */ /* 0x110fe20000010000 */
[----:B------:R-:W-:Y:S01]  /*4130*/  FADD.FTZ R39, R39, -R30 ;  /* 0x8000001e27277221 */ /* 0x000fe20000010000 */
[--C-:B------:R-:W-:Y:S01]  /*4140*/  FADD.FTZ R52, R52, -R33.reuse ;  /* 0x8000002134347221 */ /* 0x100fe20000010000 */
[----:B------:R-:W-:Y:S01]  /*4150*/  FADD.FTZ R54, R54, -R33 ;  /* 0x8000002136367221 */ /* 0x000fe20000010000 */
[----:B------:R-:W4:Y:S01]  /*4160*/  SHFL.IDX PT, R216, R141, R5, 0x1f ;  /* 0x00001f058dd87589 */ /* 0x000f2200000e0000 */
[----:B---3--:R-:W-:Y:S01]  /*4170*/  MUFU.EX2 R10, R131 ;  /* 0x00000083000a7308 */ /* 0x008fe20000000800 */
[--C-:B--2---:R-:W-:Y:S01]  /*4180*/  FADD.FTZ R44, R44, -R151.reuse ;  /* 0x800000972c2c7221 */ /* 0x104fe20000010000 */
[----:B------:R-:W-:Y:S01]  /*4190*/  FADD.FTZ R46, R46, -R151 ;  /* 0x800000972e2e7221 */ /* 0x000fe20000010000 */
[----:B------:R-:W-:Y:S01]  /*41a0*/  FMUL.FTZ R37, R98, R37 ;  /* 0x0000002562257220 */ /* 0x000fe20000410000 */
[----:B------:R-:W2:Y:S01]  /*41b0*/  SHFL.IDX PT, R151, R141, R150, 0x1f ;  /* 0x00001f968d977589 */ /* 0x000ea200000e0000 */
[--C-:B-----5:R-:W-:Y:S01]  /*41c0*/  FADD.FTZ R45, R45, -R149.reuse ;  /* 0x800000952d2d7221 */ /* 0x120fe20000010000 */
[----:B------:R-:W-:Y:S01]  /*41d0*/  FADD.FTZ R47, R47, -R149 ;  /* 0x800000952f2f7221 */ /* 0x000fe20000010000 */
[----:B------:R-:W-:Y:S01]  /*41e0*/  FMUL.FTZ R39, R99, R39 ;  /* 0x0000002763277220 */ /* 0x000fe20000410000 */
[----:B------:R3:W-:Y:S01]  /*41f0*/  MUFU.EX2 R30, R132 ;  /* 0x00000084001e7308 */ /* 0x0007e20000000800 */
[----:B------:R-:W5:Y:S01]  /*4200*/  SHFL.IDX PT, R141, R135, R5, 0x1f ;  /* 0x00001f05878d7589 */ /* 0x000f6200000e0000 */
[----:B------:R-:W-:Y:S01]  /*4210*/  FMUL.FTZ R44, R104, R44 ;  /* 0x0000002c682c7220 */ /* 0x000fe20000410000 */
[----:B------:R-:W-:Y:S01]  /*4220*/  FMUL.FTZ R45, R106, R45 ;  /* 0x0000002d6a2d7220 */ /* 0x000fe20000410000 */
[----:B------:R-:W-:Y:S01]  /*4230*/  FMUL.FTZ R46, R105, R46 ;  /* 0x0000002e692e7220 */ /* 0x000fe20000410000 */
[--C-:B-1----:R-:W-:Y:S01]  /*4240*/  FADD.FTZ R48, R48, -R139.reuse ;  /* 0x8000008b30307221 */ /* 0x102fe20000010000 */
[----:B------:R-:W-:Y:S01]  /*4250*/  FADD.FTZ R50, R50, -R139 ;  /* 0x8000008b32327221 */ /* 0x000fe20000010000 */
[----:B------:R-:W1:Y:S01]  /*4260*/  SHFL.IDX PT, R149, R135, R223, 0x1f ;  /* 0x00001fdf87957589 */ /* 0x000e6200000e0000 */
[----:B------:R5:W1:Y:S01]  /*4270*/  MUFU.EX2 R33, R128 ;  /* 0x0000008000217308 */ /* 0x000a620000000800 */
[--C-:B------:R-:W-:Y:S01]  /*4280*/  FADD.FTZ R49, R49, -R32.reuse ;  /* 0x8000002031317221 */ /* 0x100fe20000010000 */
[----:B------:R-:W-:Y:S01]  /*4290*/  FADD.FTZ R51, R51, -R32 ;  /* 0x8000002033337221 */ /* 0x000fe20000010000 */
[----:B------:R-:W1:Y:S01]  /*42a0*/  SHFL.IDX PT, R139, R135, R221, 0x1f ;  /* 0x00001fdd878b7589 */ /* 0x000e6200000e0000 */
[----:B------:R-:W-:Y:S01]  /*42b0*/  FMUL.FTZ R47, R107, R47 ;  /* 0x0000002f6b2f7220 */ /* 0x000fe20000410000 */
[----:B------:R-:W-:Y:S01]  /*42c0*/  FMUL.FTZ R48, R108, R48 ;  /* 0x000000306c307220 */ /* 0x000fe20000410000 */
[----:B------:R-:W-:Y:S01]  /*42d0*/  FMUL.FTZ R49, R13, R49 ;  /* 0x000000310d317220 */ /* 0x000fe20000410000 */
[----:B---3--:R-:W3:Y:S01]  /*42e0*/  SHFL.IDX PT, R132, R135, R23, 0x1f ;  /* 0x00001f1787847589 */ /* 0x008ee200000e0000 */
[----:B------:R1:W3:Y:S01]  /*42f0*/  MUFU.EX2 R32, R133 ;  /* 0x0000008500207308 */ /* 0x0002e20000000800 */
[--C-:B----4-:R-:W-:Y:S01]  /*4300*/  FADD.FTZ R40, R40, -R216.reuse ;  /* 0x800000d828287221 */ /* 0x110fe20000010000 */
[----:B------:R-:W-:Y:S01]  /*4310*/  FADD.FTZ R42, R42, -R216 ;  /* 0x800000d82a2a7221 */ /* 0x000fe20000010000 */
[----:B------:R-:W4:Y:S01]  /*4320*/  SHFL.IDX PT, R131, R135, R148, 0x1f ;  /* 0x00001f9487837589 */ /* 0x000f2200000e0000 */
[--C-:B--2---:R-:W-:Y:S01]  /*4330*/  FADD.FTZ R53, R53, -R151.reuse ;  /* 0x8000009735357221 */ /* 0x104fe20000010000 */
[----:B------:R-:W-:Y:S01]  /*4340*/  FADD.FTZ R55, R55, -R151 ;  /* 0x8000009737377221 */ /* 0x000fe20000010000 */
[----:B------:R-:W-:Y:S01]  /*4350*/  FMUL.FTZ R40, R100, R40 ;  /* 0x0000002864287220 */ /* 0x000fe20000410000 */
[----:B------:R-:W2:Y:S01]  /*4360*/  SHFL.IDX PT, R130, R135, R217, 0x1f ;  /* 0x00001fd987827589 */ /* 0x000ea200000e0000 */
[----:B------:R-:W-:Y:S01]  /*4370*/  FMUL.FTZ R42, R101, R42 ;  /* 0x0000002a652a7220 */ /* 0x000fe20000410000 */
[--C-:B-----5:R-:W-:Y:S01]  /*4380*/  FADD.FTZ R56, R56, -R141.reuse ;  /* 0x8000008d38387221 */ /* 0x120fe20000010000 */
[----:B------:R-:W-:Y:S01]  /*4390*/  FADD.FTZ R58, R58, -R141 ;  /* 0x8000008d3a3a7221 */ /* 0x000fe20000010000 */
[----:B------:R-:W5:Y:S01]  /*43a0*/  SHFL.IDX PT, R128, R135, R218, 0x1f ;  /* 0x00001fda87807589 */ /* 0x000f6200000e0000 */
[----:B------:R-:W-:Y:S01]  /*43b0*/  FMUL.FTZ R50, R110, R50 ;  /* 0x000000326e327220 */ /* 0x000fe20000410000 */
[----:B------:R-:W-:Y:S01]  /*43c0*/  FMUL.FTZ R56, R111, R56 ;  /* 0x000000386f387220 */ /* 0x000fe20000410000 */
[----:B------:R-:W-:Y:S01]  /*43d0*/  FMUL.FTZ R58, R112, R58 ;  /* 0x0000003a703a7220 */ /* 0x000fe20000410000 */
[----:B------:R-:W5:Y:S01]  /*43e0*/  SHFL.IDX PT, R135, R135, R150, 0x1f ;  /* 0x00001f9687877589 */ /* 0x000f6200000e0000 */
[--C-:B-1----:R-:W-:Y:S01]  /*43f0*/  FADD.FTZ R57, R57, -R149.reuse ;  /* 0x8000009539397221 */ /* 0x102fe20000010000 */
[----:B------:R-:W-:Y:S01]  /*4400*/  FADD.FTZ R59, R59, -R149 ;  /* 0x800000953b3b7221 */ /* 0x000fe20000010000 */
[----:B------:R-:W-:Y:S01]  /*4410*/  FMUL.FTZ R51, R19, R51 ;  /* 0x0000003313337220 */ /* 0x000fe20000410000 */
[----:B------:R-:W1:Y:S01]  /*4420*/  SHFL.IDX PT, R150, R134, R150, 0x1f ;  /* 0x00001f9686967589 */ /* 0x000e6200000e0000 */
[--C-:B------:R-:W-:Y:S01]  /*4430*/  FADD.FTZ R60, R60, -R139.reuse ;  /* 0x8000008b3c3c7221 */ /* 0x100fe20000010000 */
[----:B------:R-:W-:Y:S01]  /*4440*/  FADD.FTZ R62, R62, -R139 ;  /* 0x8000008b3e3e7221 */ /* 0x000fe20000010000 */
[----:B------:R-:W-:Y:S01]  /*4450*/  FMUL.FTZ R57, R113, R57 ;  /* 0x0000003971397220 */ /* 0x000fe20000410000 */
[----:B------:R2:W1:Y:S01]  /*4460*/  SHFL.IDX PT, R133, R134, R23, 0x1f ;  /* 0x00001f1786857589 */ /* 0x00046200000e0000 */
[--C-:B---3--:R-:W-:Y:S01]  /*4470*/  FADD.FTZ R61, R61, -R132.reuse ;  /* 0x800000843d3d7221 */ /* 0x108fe20000010000 */
[----:B------:R-:W-:Y:S01]  /*4480*/  FADD.FTZ R63, R63, -R132 ;  /* 0x800000843f3f7221 */ /* 0x000fe20000010000 */
[----:B------:R-:W-:Y:S01]  /*4490*/  FMUL.FTZ R60, R114, R60 ;  /* 0x0000003c723c7220 */ /* 0x000fe20000410000 */
[----:B------:R-:W3:Y:S01]  /*44a0*/  SHFL.IDX PT, R148, R134, R148, 0x1f ;  /* 0x00001f9486947589 */ /* 0x000ee200000e0000 */
[--C-:B----4-:R-:W-:Y:S01]  /*44b0*/  FADD.FTZ R66, R66, -R131.reuse ;  /* 0x8000008342427221 */ /* 0x110fe20000010000 */
[----:B------:R-:W-:Y:S01]  /*44c0*/  FADD.FTZ R64, R64, -R131 ;  /* 0x8000008340407221 */ /* 0x000fe20000010000 */
[----:B------:R-:W-:Y:S01]  /*44d0*/  FMUL.FTZ R61, R115, R61 ;  /* 0x0000003d733d7220 */ /* 0x000fe20000410000 */
[----:B------:R-:W4:Y:S01]  /*44e0*/  SHFL.IDX PT, R223, R134, R223, 0x1f ;  /* 0x00001fdf86df7589 */ /* 0x000f2200000e0000 */
[--C-:B--2---:R-:W-:Y:S01]  /*44f0*/  FADD.FTZ R65, R65, -R130.reuse ;  /* 0x8000008241417221 */ /* 0x104fe20000010000 */
[----:B------:R-:W-:Y:S01]  /*4500*/  FADD.FTZ R67, R67, -R130 ;  /* 0x8000008243437221 */ /* 0x000fe20000010000 */
[----:B------:R2:W2:Y:S01]  /*4510*/  MUFU.EX2 R23, R136 ;  /* 0x0000008800177308 */ /* 0x0004a20000000800 */
[----:B------:R-:W-:Y:S01]  /*4520*/  SHFL.IDX PT, R221, R134, R221, 0x1f ;  /* 0x00001fdd86dd7589 */ /* 0x000fe200000e0000 */
[--C-:B-----5:R-:W-:Y:S01]  /*4530*/  FADD.FTZ R130, R68, -R128.reuse ;  /* 0x8000008044827221 */ /* 0x120fe20000010000 */
[----:B------:R-:W-:Y:S01]  /*4540*/  FADD.FTZ R128, R70, -R128 ;  /* 0x8000008046807221 */ /* 0x000fe20000010000 */
[----:B------:R-:W-:Y:S01]  /*4550*/  FMUL.FTZ R64, R15, R64 ;  /* 0x000000400f407220 */ /* 0x000fe20000410000 */
[----:B------:R-:W5:Y:S01]  /*4560*/  SHFL.IDX PT, R217, R134, R217, 0x1f ;  /* 0x00001fd986d97589 */ /* 0x000f6200000e0000 */
[--C-:B------:R-:W-:Y:S01]  /*4570*/  FADD.FTZ R70, R69, -R135.reuse ;  /* 0x8000008745467221 */ /* 0x100fe20000010000 */
[----:B------:R-:W-:Y:S01]  /*4580*/  FADD.FTZ R135, R71, -R135 ;  /* 0x8000008747877221 */ /* 0x000fe20000010000 */
[----:B------:R-:W-:Y:S01]  /*4590*/  FMUL.FTZ R69, R120, R142 ;  /* 0x0000008e78457220 */ /* 0x000fe20000410000 */
[----:B------:R-:W2:Y:S01]  /*45a0*/  SHFL.IDX PT, R218, R134, R218, 0x1f ;  /* 0x00001fda86da7589 */ /* 0x000ea200000e0000 */
[--C-:B-1----:R-:W-:Y:S01]  /*45b0*/  FADD.FTZ R216, R85, -R150.reuse ;  /* 0x8000009655d87221 */ /* 0x102fe20000010000 */
[----:B------:R-:W-:Y:S01]  /*45c0*/  FMUL.FTZ R85, R89, R143 ;  /* 0x0000008f59557220 */ /* 0x000fe20000410000 */
[----:B------:R-:W-:Y:S01]  /*45d0*/  FADD.FTZ R150, R87, -R150 ;  /* 0x8000009657967221 */ /* 0x000fe20000010000 */
[----:B------:R-:W1:Y:S01]  /*45e0*/  SHFL.IDX PT, R134, R134, R5, 0x1f ;  /* 0x00001f0586867589 */ /* 0x000e6200000e0000 */
[--C-:B------:R-:W-:Y:S01]  /*45f0*/  FADD.FTZ R139, R77, -R133.reuse ;  /* 0x800000854d8b7221 */ /* 0x100fe20000010000 */
[----:B------:R-:W-:Y:S01]  /*4600*/  FADD.FTZ R141, R79, -R133 ;  /* 0x800000854f8d7221 */ /* 0x000fe20000010000 */
[----:B------:R-:W-:Y:S01]  /*4610*/  F2FP.BF16.F32.PACK_AB R85, R85, R26 ;  /* 0x0000001a5555723e */ /* 0x000fe200000010ff */
[--C-:B---3--:R-:W-:Y:S01]  /*4620*/  FADD.FTZ R133, R80, -R148.reuse ;  /* 0x8000009450857221 */ /* 0x108fe20000010000 */
[----:B------:R-:W-:Y:S01]  /*4630*/  FMUL.FTZ R26, R93, R27 ;  /* 0x0000001b5d1a7220 */ /* 0x000fe20000410000 */
[----:B------:R-:W-:Y:S01]  /*4640*/  FADD.FTZ R148, R82, -R148 ;  /* 0x8000009452947221 */ /* 0x000fe20000010000 */
[----:B------:R-:W-:Y:S01]  /*4650*/  FMUL.FTZ R80, R94, R144 ;  /* 0x000000905e507220 */ /* 0x000fe20000410000 */
[----:B------:R-:W-:Y:S01]  /*4660*/  FMUL.FTZ R27, R22, R146 ;  /* 0x00000092161b7220 */ /* 0x000fe20000410000 */
[----:B------:R-:W-:Y:S01]  /*4670*/  F2FP.BF16.F32.PACK_AB R82, R37, R36 ;  /* 0x000000242552723e */ /* 0x000fe200000010ff */
[--C-:B----4-:R-:W-:Y:S01]  /*4680*/  FADD.FTZ R132, R73, -R223.reuse ;  /* 0x800000df49847221 */ /* 0x110fe20000010000 */
[----:B------:R-:W3:Y:S01]  /*4690*/  MUFU.EX2 R36, R121 ;  /* 0x0000007900247308 */ /* 0x000ee20000000800 */
[----:B------:R-:W-:Y:S01]  /*46a0*/  F2FP.BF16.F32.PACK_AB R87, R26, R25 ;  /* 0x000000191a57723e */ /* 0x000fe200000010ff */
[----:B------:R-:W-:Y:S01]  /*46b0*/  FMUL.FTZ R25, R118, R65 ;  /* 0x0000004176197220 */ /* 0x000fe20000410000 */
[----:B------:R-:W-:Y:S01]  /*46c0*/  F2FP.BF16.F32.PACK_AB R80, R27, R80 ;  /* 0x000000501b50723e */ /* 0x000fe200000010ff */
[----:B------:R-:W-:Y:S01]  /*46d0*/  FMUL.FTZ R65, R17, R66 ;  /* 0x0000004211417220 */ /* 0x000fe20000410000 */
[----:B------:R-:W-:Y:S01]  /*46e0*/  FADD.FTZ R223, R75, -R223 ;  /* 0x800000df4bdf7221 */ /* 0x000fe20000010000 */
[----:B------:R-:W-:Y:S01]  /*46f0*/  FMUL.FTZ R26, R119, R67 ;  /* 0x00000043771a7220 */ /* 0x000fe20000410000 */
[----:B------:R-:W-:Y:S01]  /*4700*/  FMUL.FTZ R66, R28, R130 ;  /* 0x000000821c427220 */ /* 0x000fe20000410000 */
[----:B------:R-:W-:Y:S01]  /*4710*/  FMUL.FTZ R27, R14, R70 ;  /* 0x000000460e1b7220 */ /* 0x000fe20000410000 */
[----:B-----5:R-:W-:Y:S01]  /*4720*/  FADD.FTZ R149, R81, -R217 ;  /* 0x800000d951957221 */ /* 0x020fe20000010000 */
[--C-:B--2---:R-:W-:Y:S01]  /*4730*/  FADD.FTZ R151, R84, -R218.reuse ;  /* 0x800000da54977221 */ /* 0x104fe20000010000 */
[----:B------:R-:W-:Y:S01]  /*4740*/  F2FP.BF16.F32.PACK_AB R81, R35, R34 ;  /* 0x000000222351723e */ /* 0x000fe200000010ff */
[----:B------:R-:W-:Y:S01]  /*4750*/  FADD.FTZ R218, R86, -R218 ;  /* 0x800000da56da7221 */ /* 0x000fe20000010000 */
[--C-:B-1----:R-:W-:Y:S01]  /*4760*/  FADD.FTZ R131, R72, -R134.reuse ;  /* 0x8000008648837221 */ /* 0x102fe20000010000 */
[----:B------:R-:W-:Y:S01]  /*4770*/  FADD.FTZ R134, R74, -R134 ;  /* 0x800000864a867221 */ /* 0x000fe20000010000 */
[----:B------:R-:W-:Y:S01]  /*4780*/  F2FP.BF16.F32.PACK_AB R70, R61, R60 ;  /* 0x0000003c3d46723e */ /* 0x000fe200000010ff */
        /* <DEDUP_REMOVED lines=81> */
[----:B------:R-:W-:Y:S02]  /*4ca0*/  F2FP.BF16.F32.PACK_AB R35, R126, R125 ;  /* 0x0000007d7e23723e */ /* 0x000fe400000010ff */
[----:B-1----:R-:W-:Y:S02]  /*4cb0*/  F2FP.BF16.F32.PACK_AB R34, R137, R23 ;  /* 0x000000178922723e */ /* 0x002fe400000010ff */
        /* <DEDUP_REMOVED lines=32> */
[----:B------:R-:W-:Y:S02]  /*4ec0*/  F2FP.BF16.F32.PACK_AB R25, R11, R112 ;  /* 0x000000700b19723e */ /* 0x000fe400000010ff */
[----:B------:R-:W-:-:S02]  /*4ed0*/  F2FP.BF16.F32.PACK_AB R26, R115, R114 ;  /* 0x00000072731a723e */ /* 0x000fc400000010ff */
[----:B------:R-:W-:-:S04]  /*4ee0*/  F2FP.BF16.F32.PACK_AB R27, R117, R116 ;  /* 0x00000074751b723e */ /* 0x000fc800000010ff */
[----:B------:R-:W-:-:S06]  /*4ef0*/  WARPGROUP.ARRIVE ;  /* 0x00000000000079c5 */ /* 0x000fcc0000000000 */
        /* <DEDUP_REMOVED lines=9> */
[----:B------:R-:W-:Y:S01]  /*4f90*/  F2FP.BF16.F32.PACK_AB R27, R10, R29 ;  /* 0x0000001d0a1b723e */ /* 0x000fe200000010ff */
[----:B------:R-:W-:-:S03]  /*4fa0*/  IMAD R10, R235, 0x2000, R231 ;  /* 0x00002000eb0a7824 */ /* 0x000fc600078e02e7 */
[----:B------:R-:W-:Y:S02]  /*4fb0*/  WARPGROUP.ARRIVE ;  /* 0x00000000000079c5 */ /* 0x000fe40000000000 */
[----:B------:R-:W-:-:S04]  /*4fc0*/  SHF.R.U32.HI R10, RZ, 0x4, R10 ;  /* 0x00000004ff0a7819 */ /* 0x000fc8000001160a */
[----:B------:R-:W-:Y:S01]  /*4fd0*/  HGMMA.64x64x16.F32.BF16 R184, R24, gdesc[UR4].tnspB, R184, gsb0 ;  /* 0x40e0000418b87df0 */ /* 0x000fe200080018b8 */
[----:B------:R-:W-:Y:S01]  /*4fe0*/  UMOV UR6, UR4 ;  /* 0x0000000400067c82 */ /* 0x000fe20008000000 */
[----:B------:R-:W-:Y:S01]  /*4ff0*/  UMOV UR7, 0x40000040 ;  /* 0x4000004000077882 */ /* 0x000fe20000000000 */
[----:B------:R-:W-:Y:S02]  /*5000*/  LOP3.LUT R10, R10, 0x3fff, RZ, 0xc0, !PT ;  /* 0x00003fff0a0a7812 */ /* 0x000fe400078ec0ff */
[----:B------:R-:W-:Y:S02]  /*5010*/  R2UR UR4, R16 ;  /* 0x00000000100472ca */ /* 0x000fe400000e0000 */
[----:B------:R-:W-:-:S05]  /*5020*/  LOP3.LUT R11, R10, 0x10000, RZ, 0xfc, !PT ;  /* 0x000100000a0b7812 */ /* 0x000fca00078efcff */
[----:B------:R-:W-:-:S05]  /*5030*/  IMAD R11, R0, 0x800, R11 ;  /* 0x00000800000b7824 */ /* 0x000fca00078e020b */
[----:B------:R-:W-:Y:S01]  /*5040*/  R2UR UR9, R11 ;  /* 0x000000000b0972ca */ /* 0x000fe200000e0000 */
[----:B------:R-:W-:-:S04]  /*5050*/  USHF.R.U32.HI UR4, URZ, 0x4, UR4 ;  /* 0x000000043f047899 */ /* 0x000fc80008011604 */
[----:B------:R-:W-:-:S08]  /*5060*/  ULOP3.LUT UR10, UR4, 0x3fff, URZ, 0xc0, !UPT ;  /* 0x00003fff040a7892 */ /* 0x000fd0000f8ec03f */
        /* <DEDUP_REMOVED lines=69> */
.L_x_2090:
        /* <DEDUP_REMOVED lines=68> */
.L_x_2091:
        /* <DEDUP_REMOVED lines=11> */
.L_x_2081:
        /* <DEDUP_REMOVED lines=130> */
.L_x_2104:
[----:B------:R-:W-:-:S05]  /*61d0*/  IMAD.U32 R7, RZ, RZ, UR36 ;  /* 0x00000024ff077e24 */ /* 0x000fca000f8e00ff */
[----:B------:R-:W-:-:S04]  /*61e0*/  LOP3.LUT R7, R7, 0x1, RZ, 0xfc, !PT ;  /* 0x0000000107077812 */ /* 0x000fc800078efcff */
[----:B------:R-:W-:-:S13]  /*61f0*/  ISETP.NE.AND P0, PT, R7, 0x3, PT ;  /* 0x000000030700780c */ /* 0x000fda0003f05270 */
[----:B------:R-:W-:Y:S05]  /*6200*/  @!P0 BRA `(.L_x_2094) ;  /* 0x0000000000048947 */ /* 0x000fea0003800000 */
[----:B------:R-:W-:Y:S01]  /*6210*/  BPT.TRAP 0x1 ;  /* 0x000000040000795c */ /* 0x000fe20000300000 */
.L_x_2094:
[----:B------:R-:W-:Y:S01]  /*6220*/  IMAD R7, R0, 0x8, R16 ;  /* 0x0000000800077824 */ /* 0x000fe200078e0210 */
[----:B------:R-:W-:-:S04]  /*6230*/  SHF.L.U32 R20, R4, 0x1f, RZ ;  /* 0x0000001f04147819 */ /* 0x000fc800000006ff */
[----:B------:R1:W3:Y:S01]  /*6240*/  SYNCS.PHASECHK.TRANS64.TRYWAIT P1, [R7+URZ+0x30c10], R20 ;  /* 0x030c1014070075a7 */ /* 0x0002e2000802017f */
[----:B------:R-:W-:Y:S05]  /*6250*/  @!P0 BRA `(.L_x_2095) ;  /* 0x0000000000048947 */ /* 0x000fea0003800000 */
[----:B------:R-:W-:Y:S01]  /*6260*/  BPT.TRAP 0x1 ;  /* 0x000000040000795c */ /* 0x000fe20000300000 */
.L_x_2095:
[----:B--2---:R-:W-:-:S05]  /*6270*/  VIADD R8, R16, 0x10000 ;  /* 0x0001000010087836 */ /* 0x004fca0000000000 */
[----:B------:R-:W-:-:S04]  /*6280*/  SHF.R.U32.HI R8, RZ, 0x4, R8 ;  /* 0x00000004ff087819 */ /* 0x000fc80000011608 */
[----:B------:R-:W-:-:S04]  /*6290*/  LOP3.LUT R8, R8, 0x3fff, RZ, 0xc0, !PT ;  /* 0x00003fff08087812 */ /* 0x000fc800078ec0ff */
[----:B------:R-:W-:Y:S01]  /*62a0*/  LOP3.LUT R9, R8, 0x10000, RZ, 0xfc, !PT ;  /* 0x0001000008097812 */ /* 0x000fe200078efcff */
[----:B---3--:R-:W-:Y:S06]  /*62b0*/  @P1 BRA `(.L_x_2096) ;  /* 0x0000000000081947 */ /* 0x008fec0003800000 */
[----:B------:R-:W2:Y:S02]  /*62c0*/  SYNCS.PHASECHK.TRANS64.TRYWAIT P1, [R7+URZ+0x30c10], R20 ;  /* 0x030c1014070075a7 */ /* 0x000ea4000802017f */
[----:B--2---:R-:W-:Y:S05]  /*62d0*/  @!P1 BRA `(.L_x_2097) ;  /* 0x000000b400f49947 */ /* 0x004fea0003800000 */
.L_x_2096:
        /* <DEDUP_REMOVED lines=28> */
[----:B------:R-:W-:Y:S02]  /*64a0*/  VIADD R10, R16, 0x20000 ;  /* 0x00020000100a7836 */ /* 0x000fe40000000000 */
[----:B------:R-:W-:-:S02]  /*64b0*/  IMAD R15, R9, 0x4, R16 ;  /* 0x00000004090f7824 */ /* 0x000fc400078e0210 */
        /* <DEDUP_REMOVED lines=16> */
[----:B------:R-:W-:Y:S02]  /*65c0*/  IMAD R218, R221, 0x4, R16 ;  /* 0x00000004ddda7824 */ /* 0x000fe400078e0210 */
[----:B------:R-:W-:-:S02]  /*65d0*/  IMAD R220, R11, 0x4, R10 ;  /* 0x000000040bdc7824 */ /* 0x000fc400078e020a */
        /* <DEDUP_REMOVED lines=15> */
.L_x_2098:
[----:B------:R1:W1:Y:S01]  /*66d0*/  SYNCS.PHASECHK.TRANS64.TRYWAIT P1, [R7+URZ+0x30c30], R20 ;  /* 0x030c3014070075a7 */ /* 0x000262000802017f */
[----:B------:R-:W-:Y:S05]  /*66e0*/  @!P0 BRA `(.L_x_2099) ;  /* 0x0000000000048947 */ /* 0x000fea0003800000 */
[----:B------:R-:W-:Y:S01]  /*66f0*/  BPT.TRAP 0x1 ;  /* 0x000000040000795c */ /* 0x000fe20000300000 */
.L_x_2099:
        /* <DEDUP_REMOVED lines=8> */
.L_x_2100:
        /* <DEDUP_REMOVED lines=14> */
[----:B------:R-:W-:Y:S01]  /*6860*/  SHFL.IDX PT, R13, R15, R13, 0x1f ;  /* 0x00001f0d0f0d7589 */ /* 0x000fe200000e0000 */
        /* <DEDUP_REMOVED lines=70> */
[----:B------:R-:W-:Y:S01]  /*6cd0*/  UIADD3 UR6, UR6, 0x6, URZ ;  /* 0x0000000606067890 */ /* 0x000fe2000fffe03f */
[--C-:B--2---:R-:W-:Y:S01]  /*6ce0*/  FFMA.FTZ R89, R89, UR5, -R9.reuse ;  /* 0x0000000559597c23 */ /* 0x104fe20008010809 */
[----:B------:R-:W-:Y:S01]  /*6cf0*/  MUFU.EX2 R225, R90 ;  /* 0x0000005a00e17308 */ /* 0x000fe20000000800 */
[----:B------:R-:W-:Y:S01]  /*6d00*/  FFMA.FTZ R9, R91, UR5, -R9 ;  /* 0x000000055b097c23 */ /* 0x000fe20008010809 */
[----:B------:R-:W-:Y:S01]  /*6d10*/  FFMA.FTZ R100, R100, UR5, -R14 ;  /* 0x0000000564647c23 */ /* 0x000fe2000801080e */
[--C-:B---3--:R-:W-:Y:S01]  /*6d20*/  FFMA.FTZ R21, R108, UR5, -R22.reuse ;  /* 0x000000056c157c23 */ /* 0x108fe20008010816 */
[----:B------:R-:W-:Y:S01]  /*6d30*/  FFMA.FTZ R22, R110, UR5, -R22 ;  /* 0x000000056e167c23 */ /* 0x000fe20008010816 */
[--C-:B----4-:R-:W-:Y:S01]  /*6d40*/  FFMA.FTZ R231, R231, UR5, -R10.reuse ;  /* 0x00000005e7e77c23 */ /* 0x110fe2000801080a */
[----:B------:R-:W-:Y:S01]  /*6d50*/  FFMA.FTZ R10, R94, UR5, -R10 ;  /* 0x000000055e0a7c23 */ /* 0x000fe2000801080a */
[----:B------:R-:W-:Y:S01]  /*6d60*/  FFMA.FTZ R14, R102, UR5, -R14 ;  /* 0x00000005660e7c23 */ /* 0x000fe2000801080e */
[----:B------:R-:W-:Y:S01]  /*6d70*/  MUFU.EX2 R224, R89 ;  /* 0x0000005900e07308 */ /* 0x000fe20000000800 */
[--C-:B-----5:R-:W-:Y:S01]  /*6d80*/  FFMA.FTZ R96, R96, UR5, -R12.reuse ;  /* 0x0000000560607c23 */ /* 0x120fe2000801080c */
[----:B------:R-:W-:Y:S01]  /*6d90*/  FFMA.FTZ R12, R98, UR5, -R12 ;  /* 0x00000005620c7c23 */ /* 0x000fe2000801080c */
[----:B------:R-:W-:Y:S01]  /*6da0*/  FFMA.FTZ R97, R97, UR5, -R13 ;  /* 0x0000000561617c23 */ /* 0x000fe2000801080d */
[----:B------:R-:W-:Y:S01]  /*6db0*/  SHFL.IDX PT, R98, R223, R6, 0x1f ;  /* 0x00001f06df627589 */ /* 0x000fe200000e0000 */
        /* <DEDUP_REMOVED lines=8> */
[----:B------:R-:W-:Y:S01]  /*6e40*/  FFMA.FTZ R17, R104, UR5, -R18 ;  /* 0x0000000568117c23 */ /* 0x000fe20008010812 */
[----:B------:R-:W-:-:S02]  /*6e50*/  VIADD R104, R6, 0x18 ;  /* 0x0000001806687836 */ /* 0x000fc40000000000 */
[----:B------:R-:W-:Y:S01]  /*6e60*/  FFMA.FTZ R18, R106, UR5, -R18 ;  /* 0x000000056a127c23 */ /* 0x000fe20008010812 */
[----:B------:R1:W-:Y:S01]  /*6e70*/  MUFU.EX2 R226, R101 ;  /* 0x0000006500e27308 */ /* 0x0003e20000000800 */
[----:B------:R-:W-:Y:S01]  /*6e80*/  VIADD R106, R6, 0x10 ;  /* 0x00000010066a7836 */ /* 0x000fe20000000000 */
[----:B------:R-:W2:Y:S01]  /*6e90*/  SHFL.IDX PT, R88, R234, R103, 0x1f ;  /* 0x00001f67ea587589 */ /* 0x000ea200000e0000 */
[--C-:B------:R-:W-:Y:S01]  /*6ea0*/  FFMA.FTZ R19, R105, UR5, -R20.reuse ;  /* 0x0000000569137c23 */ /* 0x100fe20008010814 */
[----:B------:R-:W-:Y:S01]  /*6eb0*/  FFMA.FTZ R20, R107, UR5, -R20 ;  /* 0x000000056b147c23 */ /* 0x000fe20008010814 */
[----:B------:R-:W-:Y:S01]  /*6ec0*/  FSEL R107, R129, -INF , P2 ;  /* 0xff800000816b7808 */ /* 0x000fe20001000000 */
[----:B------:R-:W3:Y:S01]  /*6ed0*/  SHFL.IDX PT, R94, R234, R104, 0x1f ;  /* 0x00001f68ea5e7589 */ /* 0x000ee200000e0000 */
[----:B------:R-:W-:Y:S01]  /*6ee0*/  FSEL R105, R128, -INF , P2 ;  /* 0xff80000080697808 */ /* 0x000fe20001000000 */
[----:B------:R4:W-:Y:S01]  /*6ef0*/  MUFU.EX2 R228, R93 ;  /* 0x0000005d00e47308 */ /* 0x0009e20000000800 */
[C---:B-1----:R-:W-:Y:S01]  /*6f00*/  VIADD R101, R6.reuse, 0x14 ;  /* 0x0000001406657836 */ /* 0x042fe20000000000 */
[----:B------:R-:W1:Y:S04]  /*6f10*/  SHFL.IDX PT, R90, R234, R106, 0x1f ;  /* 0x00001f6aea5a7589 */ /* 0x000e6800000e0000 */
[----:B------:R-:W5:Y:S02]  /*6f20*/  SHFL.IDX PT, R92, R234, R101, 0x1f ;  /* 0x00001f65ea5c7589 */ /* 0x000f6400000e0000 */
[----:B------:R5:W-:Y:S01]  /*6f30*/  MUFU.EX2 R230, R96 ;  /* 0x0000006000e67308 */ /* 0x000be20000000800 */
[----:B----4-:R-:W-:Y:S01]  /*6f40*/  VIADD R93, R6, 0x1c ;  /* 0x0000001c065d7836 */ /* 0x010fe20000000000 */
[----:B------:R-:W4:Y:S04]  /*6f50*/  SHFL.IDX PT, R103, R223, R103, 0x1f ;  /* 0x00001f67df677589 */ /* 0x000f2800000e0000 */
[----:B------:R3:W4:Y:S02]  /*6f60*/  SHFL.IDX PT, R234, R234, R93, 0x1f ;  /* 0x00001f5deaea7589 */ /* 0x00072400000e0000 */
[----:B------:R4:W-:Y:S02]  /*6f70*/  MUFU.EX2 R227, R97 ;  /* 0x0000006100e37308 */ /* 0x0009e40000000800 */
[----:B------:R5:W-:Y:S01]  /*6f80*/  SHFL.IDX PT, R110, R223, R104, 0x1f ;  /* 0x00001f68df6e7589 */ /* 0x000be200000e0000 */
[--C-:B--2---:R-:W-:Y:S01]  /*6f90*/  FFMA.FTZ R23, R109, UR5, -R88.reuse ;  /* 0x000000056d177c23 */ /* 0x104fe20008010858 */
[----:B------:R-:W-:Y:S01]  /*6fa0*/  FSEL R109, R125, -INF , P2 ;  /* 0xff8000007d6d7808 */ /* 0x000fe20001000000 */
[----:B------:R-:W-:Y:S01]  /*6fb0*/  FFMA.FTZ R88, R111, UR5, -R88 ;  /* 0x000000056f587c23 */ /* 0x000fe20008010858 */
[----:B------:R2:W2:Y:S01]  /*6fc0*/  SHFL.IDX PT, R108, R223, R101, 0x1f ;  /* 0x00001f65df6c7589 */ /* 0x0004a200000e0000 */
[----:B------:R-:W-:Y:S01]  /*6fd0*/  FSEL R111, R133, -INF , P2 ;  /* 0xff800000856f7808 */ /* 0x000fe20001000000 */
[--C-:B---3--:R-:W-:Y:S01]  /*6fe0*/  FFMA.FTZ R93, R116, UR5, -R94.reuse ;  /* 0x00000005745d7c23 */ /* 0x108fe2000801085e */
[----:B------:R-:W-:Y:S01]  /*6ff0*/  FFMA.FTZ R94, R118, UR5, -R94 ;  /* 0x00000005765e7c23 */ /* 0x000fe2000801085e */
[----:B------:R-:W-:Y:S01]  /*7000*/  FSEL R118, R145, -INF , P2 ;  /* 0xff80000091767808 */ /* 0x000fe20001000000 */
[----:B------:R-:W-:-:S02]  /*7010*/  VIADD R145, R6, 0x14 ;  /* 0x0000001406917836 */ /* 0x000fc40000000000 */
[--C-:B-1----:R-:W-:Y:S01]  /*7020*/  FFMA.FTZ R89, R112, UR5, -R90.reuse ;  /* 0x0000000570597c23 */ /* 0x102fe2000801085a */
[----:B------:R-:W-:Y:S01]  /*7030*/  FFMA.FTZ R90, R114, UR5, -R90 ;  /* 0x00000005725a7c23 */ /* 0x000fe2000801085a */
[----:B-----5:R-:W-:Y:S01]  /*7040*/  FFMA.FTZ R91, R113, UR5, -R92 ;  /* 0x00000005715b7c23 */ /* 0x020fe2000801085c */
[C---:B------:R-:W-:Y:S01]  /*7050*/  VIADD R113, R6.reuse, 0x4 ;  /* 0x0000000406717836 */ /* 0x040fe20000000000 */
[----:B------:R-:W-:Y:S01]  /*7060*/  FSEL R104, R127, -INF , P1 ;  /* 0xff8000007f687808 */ /* 0x000fe20000800000 */
[----:B------:R-:W-:Y:S02]  /*7070*/  VIADD R114, R6, 0x8 ;  /* 0x0000000806727836 */ /* 0x000fe40000000000 */
[--C-:B----4-:R-:W-:Y:S01]  /*7080*/  FFMA.FTZ R109, R109, UR5, -R103.reuse ;  /* 0x000000056d6d7c23 */ /* 0x110fe20008010867 */
[----:B------:R-:W1:Y:S01]  /*7090*/  SHFL.IDX PT, R106, R223, R106, 0x1f ;  /* 0x00001f6adf6a7589 */ /* 0x000e6200000e0000 */
[----:B--2---:R-:W-:Y:S01]  /*70a0*/  FSEL R101, R124, -INF , P2 ;  /* 0xff8000007c657808 */ /* 0x004fe20001000000 */
[----:B------:R-:W-:Y:S01]  /*70b0*/  FFMA.FTZ R104, R104, UR5, -R103 ;  /* 0x0000000568687c23 */ /* 0x000fe20008010867 */
[--C-:B------:R-:W-:Y:S01]  /*70c0*/  FFMA.FTZ R95, R117, UR5, -R234.reuse ;  /* 0x00000005755f7c23 */ /* 0x100fe200080108ea */
[----:B------:R-:W2:Y:S01]  /*70d0*/  SHFL.IDX PT, R100, R223, R113, 0x1f ;  /* 0x00001f71df647589 */ /* 0x000ea200000e0000 */
[----:B------:R3:W-:Y:S01]  /*70e0*/  MUFU.EX2 R103, R109 ;  /* 0x0000006d00677308 */ /* 0x0007e20000000800 */
[----:B------:R-:W-:Y:S01]  /*70f0*/  FFMA.FTZ R96, R119, UR5, -R234 ;  /* 0x0000000577607c23 */ /* 0x000fe200080108ea */
[----:B------:R-:W-:Y:S01]  /*7100*/  VIADD R234, R6, 0x1c ;  /* 0x0000001c06ea7836 */ /* 0x000fe20000000000 */
[----:B------:R-:W4:Y:S01]  /*7110*/  SHFL.IDX PT, R117, R218, R145, 0x1f ;  /* 0x00001f91da757589 */ /* 0x000f2200000e0000 */
[----:B------:R-:W-:Y:S01]  /*7120*/  FFMA.FTZ R97, R120, UR5, -R98 ;  /* 0x0000000578617c23 */ /* 0x000fe20008010862 */
[----:B------:R-:W-:Y:S01]  /*7130*/  FSEL R120, R144, -INF , P2 ;  /* 0xff80000090787808 */ /* 0x000fe20001000000 */
[--C-:B------:R-:W-:Y:S01]  /*7140*/  FFMA.FTZ R107, R107, UR5, -R108.reuse ;  /* 0x000000056b6b7c23 */ /* 0x100fe2000801086c */
[----:B------:R-:W5:Y:S01]  /*7150*/  SHFL.IDX PT, R102, R223, R114, 0x1f ;  /* 0x00001f72df667589 */ /* 0x000f6200000e0000 */
[----:B------:R-:W-:Y:S01]  /*7160*/  FFMA.FTZ R108, R131, UR5, -R108 ;  /* 0x00000005836c7c23 */ /* 0x000fe2000801086c */
[----:B---3--:R-:W-:Y:S01]  /*7170*/  FSEL R109, R132, -INF , P2 ;  /* 0xff800000846d7808 */ /* 0x008fe20001000000 */
[----:B------:R-:W-:Y:S01]  /*7180*/  VIADD R144, R6, 0xc ;  /* 0x0000000c06907836 */ /* 0x000fe20000000000 */
[----:B------:R-:W3:Y:S01]  /*7190*/  SHFL.IDX PT, R112, R223, R234, 0x1f ;  /* 0x00001feadf707589 */ /* 0x000ee200000e0000 */
[----:B------:R-:W-:Y:S01]  /*71a0*/  FSEL R116, R148, -INF , P2 ;  /* 0xff80000094747808 */ /* 0x000fe20001000000 */
[----:B------:R-:W-:-:S02]  /*71b0*/  VIADD R148, R6, 0x10 ;  /* 0x0000001006947836 */ /* 0x000fc40000000000 */
[--C-:B------:R-:W-:Y:S01]  /*71c0*/  FFMA.FTZ R109, R109, UR5, -R110.reuse ;  /* 0x000000056d6d7c23 */ /* 0x100fe2000801086e */
[----:B------:R-:W-:Y:S01]  /*71d0*/  FFMA.FTZ R110, R134, UR5, -R110 ;  /* 0x00000005866e7c23 */ /* 0x000fe2000801086e */
[----:B------:R-:W3:Y:S01]  /*71e0*/  SHFL.IDX PT, R131, R218, R6, 0x1f ;  /* 0x00001f06da837589 */ /* 0x000ee200000e0000 */
[----:B------:R-:W-:Y:S01]  /*71f0*/  FSEL R125, R140, -INF , P2 ;  /* 0xff8000008c7d7808 */ /* 0x000fe20001000000 */
[----:B------:R-:W-:Y:S01]  /*7200*/  FFMA.FTZ R98, R122, UR5, -R98 ;  /* 0x000000057a627c23 */ /* 0x000fe20008010862 */
[--C-:B-1----:R-:W-:Y:S01]  /*7210*/  FFMA.FTZ R105, R105, UR5, -R106.reuse ;  /* 0x0000000569697c23 */ /* 0x102fe2000801086a */
[----:B------:R1:W3:Y:S01]  /*7220*/  SHFL.IDX PT, R134, R218, R113, 0x1f ;  /* 0x00001f71da867589 */ /* 0x0002e200000e0000 */
[----:B------:R-:W-:Y:S01]  /*7230*/  FFMA.FTZ R106, R130, UR5, -R106 ;  /* 0x00000005826a7c23 */ /* 0x000fe2000801086a */
[----:B------:R-:W-:Y:S01]  /*7240*/  FSEL R130, R136, -INF , P2 ;  /* 0xff80000088827808 */ /* 0x000fe20001000000 */
[--C-:B--2---:R-:W-:Y:S01]  /*7250*/  FFMA.FTZ R99, R99, UR5, -R100.reuse ;  /* 0x0000000563637c23 */ /* 0x104fe20008010864 */
[----:B------:R-:W-:Y:S01]  /*7260*/  FFMA.FTZ R100, R123, UR5, -R100 ;  /* 0x000000057b647c23 */ /* 0x000fe20008010864 */
[----:B------:R-:W2:Y:S01]  /*7270*/  SHFL.IDX PT, R121, R218, R144, 0x1f ;  /* 0x00001f90da797589 */ /* 0x000ea200000e0000 */
[----:B------:R-:W-:Y:S01]  /*7280*/  FSEL R122, R141, -INF , P2 ;  /* 0xff8000008d7a7808 */ /* 0x000fe20001000000 */
[--C-:B----4-:R-:W-:Y:S01]  /*7290*/  FFMA.FTZ R118, R118, UR5, -R117.reuse ;  /* 0x0000000576767c23 */ /* 0x110fe20008010875 */
[----:B------:R-:W-:Y:S01]  /*72a0*/  FFMA.FTZ R117, R147, UR5, -R117 ;  /* 0x0000000593757c23 */ /* 0x000fe20008010875 */
[----:B------:R4:W2:Y:S01]  /*72b0*/  SHFL.IDX PT, R123, R218, R114, 0x1f ;  /* 0x00001f72da7b7589 */ /* 0x0008a200000e0000 */
[----:B-1----:R-:W-:Y:S01]  /*72c0*/  FSEL R113, R151, -INF , P1 ;  /* 0xff80000097717808 */ /* 0x002fe20000800000 */
[----:B------:R-:W-:-:S02]  /*72d0*/  VIADD R151, R6, 0x4 ;  /* 0x0000000406977836 */ /* 0x000fc40000000000 */
[--C-:B-----5:R-:W-:Y:S01]  /*72e0*/  FFMA.FTZ R101, R101, UR5, -R102.reuse ;  /* 0x0000000565657c23 */ /* 0x120fe20008010866 */
[----:B------:R-:W5:Y:S01]  /*72f0*/  LDL R147, [R1+0x2c] ;  /* 0x00002c0001937983 */ /* 0x000f620000100800 */
[----:B------:R-:W-:Y:S01]  /*7300*/  FFMA.FTZ R102, R126, UR5, -R102 ;  /* 0x000000057e667c23 */ /* 0x000fe20008010866 */
[--C-:B---3--:R-:W-:Y:S01]  /*7310*/  FFMA.FTZ R111, R111, UR5, -R112.reuse ;  /* 0x000000056f6f7c23 */ /* 0x108fe20008010870 */
[----:B------:R-:W-:Y:S01]  /*7320*/  FFMA.FTZ R112, R135, UR5, -R112 ;  /* 0x0000000587707c23 */ /* 0x000fe20008010870 */
[----:B------:R-:W-:Y:S01]  /*7330*/  FSEL R135, R137, -INF , P2 ;  /* 0xff80000089877808 */ /* 0x000fe20001000000 */
[C---:B------:R-:W-:Y:S01]  /*7340*/  VIADD R223, R6.reuse, 0x18 ;  /* 0x0000001806df7836 */ /* 0x040fe20000000000 */
[----:B----4-:R-:W-:Y:S01]  /*7350*/  FSEL R114, R149, -INF , P2 ;  /* 0xff80000095727808 */ /* 0x010fe20001000000 */
[----:B------:R-:W-:Y:S02]  /*7360*/  VIADD R149, R6, 0x8 ;  /* 0x0000000806957836 */ /* 0x000fe40000000000 */
[--C-:B------:R-:W-:Y:S01]  /*7370*/  FFMA.FTZ R130, R130, UR5, -R131.reuse ;  /* 0x0000000582827c23 */ /* 0x100fe20008010883 */
[----:B------:R-:W-:Y:S01]  /*7380*/  FFMA.FTZ R131, R138, UR5, -R131 ;  /* 0x000000058a837c23 */ /* 0x000fe20008010883 */
[----:B------:R-:W-:Y:S01]  /*7390*/  FFMA.FTZ R92, R115, UR5, -R92 ;  /* 0x00000005735c7c23 */ /* 0x000fe2000801085c */
[--C-:B------:R-:W-:Y:S01]  /*73a0*/  FFMA.FTZ R135, R135, UR5, -R134.reuse ;  /* 0x0000000587877c23 */ /* 0x100fe20008010886 */
[----:B------:R-:W-:Y:S01]  /*73b0*/  FFMA.FTZ R134, R139, UR5, -R134 ;  /* 0x000000058b867c23 */ /* 0x000fe20008010886 */
[----:B------:R-:W1:Y:S01]  /*73c0*/  SHFL.IDX PT, R119, R218, R148, 0x1f ;  /* 0x00001f94da777589 */ /* 0x000e6200000e0000 */
[----:B------:R-:W3:Y:S01]  /*73d0*/  MUFU.EX2 R10, R10 ;  /* 0x0000000a000a7308 */ /* 0x000ee20000000800 */
[----:B------:R-:W-:-:S02]  /*73e0*/  WARPGROUP.DEPBAR.LE gsb0, 0x0 ;  /* 0x00008000000079c5 */ /* 0x000fc40000010000 */
[----:B------:R-:W-:Y:S01]  /*73f0*/  WARPGROUP.ARRIVE ;  /* 0x00000000000079c5 */ /* 0x000fe20000000000 */
[--C-:B--2---:R-:W-:Y:S01]  /*7400*/  FFMA.FTZ R122, R122, UR5, -R121.reuse ;  /* 0x000000057a7a7c23 */ /* 0x104fe20008010879 */
[----:B------:R-:W-:Y:S01]  /*7410*/  FFMA.FTZ R121, R143, UR5, -R121 ;  /* 0x000000058f797c23 */ /* 0x000fe20008010879 */
[--C-:B------:R-:W-:Y:S01]  /*7420*/  FFMA.FTZ R125, R125, UR5, -R123.reuse ;  /* 0x000000057d7d7c23 */ /* 0x100fe2000801087b */
[----:B------:R-:W-:Y:S01]  /*7430*/  FFMA.FTZ R123, R142, UR5, -R123 ;  /* 0x000000058e7b7c23 */ /* 0x000fe2000801087b */
[----:B------:R-:W2:Y:S01]  /*7440*/  SHFL.IDX PT, R115, R218, R223, 0x1f ;  /* 0x00001fdfda737589 */ /* 0x000ea200000e0000 */
[----:B------:R-:W-:Y:S01]  /*7450*/  HGMMA.64x128x16.F32.BF16 R24, gdesc[UR8], R24, gsb0 ;  /* 0x01e00000081879f0 */ /* 0x000fe20008001818 */
[----:B------:R-:W-:Y:S01]  /*7460*/  R2UR UR8, R236 ;  /* 0x00000000ec0872ca */ /* 0x000fe200000e0000 */
[----:B------:R-:W-:Y:S01]  /*7470*/  UMOV UR10, UR4 ;  /* 0x00000004000a7c82 */ /* 0x000fe20008000000 */
[----:B------:R-:W-:Y:S01]  /*7480*/  R2UR UR9, R237 ;  /* 0x00000000ed0972ca */ /* 0x000fe200000e0000 */
[----:B------:R-:W-:Y:S01]  /*7490*/  UMOV UR11, 0x40000040 ;  /* 0x40000040000b7882 */ /* 0x000fe20000000000 */
[----:B------:R-:W4:Y:S01]  /*74a0*/  SHFL.IDX PT, R218, R218, R234, 0x1f ;  /* 0x00001feadada7589 */ /* 0x000f2200000e0000 */
[----:B------:R-:W3:Y:S01]  /*74b0*/  MUFU.EX2 R11, R11 ;  /* 0x0000000b000b7308 */ /* 0x000ee20000000800 */
[----:B------:R-:W-:-:S07]  /*74c0*/  R2UR UR4, R217 ;  /* 0x00000000d90472ca */ /* 0x000fce00000e0000 */
[----:B------:R-:W-:Y:S01]  /*74d0*/  MUFU.EX2 R9, R9 ;  /* 0x0000000900097308 */ /* 0x000fe20000000800 */
[--C-:B-1----:R-:W-:Y:S01]  /*74e0*/  FFMA.FTZ R120, R120, UR5, -R119.reuse ;  /* 0x0000000578787c23 */ /* 0x102fe20008010877 */
[----:B------:R-:W-:-:S06]  /*74f0*/  FFMA.FTZ R119, R146, UR5, -R119 ;  /* 0x0000000592777c23 */ /* 0x000fcc0008010877 */
[----:B------:R-:W-:Y:S01]  /*7500*/  MUFU.EX2 R107, R107 ;  /* 0x0000006b006b7308 */ /* 0x000fe20000000800 */
[--C-:B--2---:R-:W-:Y:S01]  /*7510*/  FFMA.FTZ R116, R116, UR5, -R115.reuse ;  /* 0x0000000574747c23 */ /* 0x104fe20008010873 */
[----:B------:R-:W-:Y:S01]  /*7520*/  FFMA.FTZ R115, R150, UR5, -R115 ;  /* 0x0000000596737c23 */ /* 0x000fe20008010873 */
[----:B----4-:R-:W-:-:S05]  /*7530*/  FFMA.FTZ R114, R114, UR5, -R218 ;  /* 0x0000000572727c23 */ /* 0x010fca00080108da */
[----:B------:R-:W-:Y:S01]  /*7540*/  MUFU.EX2 R14, R14 ;  /* 0x0000000e000e7308 */ /* 0x000fe20000000800 */
[----:B------:R-:W-:-:S07]  /*7550*/  FFMA.FTZ R113, R113, UR5, -R218 ;  /* 0x0000000571717c23 */ /* 0x000fce00080108da */
[----:B------:R-:W1:Y:S08]  /*7560*/  MUFU.EX2 R15, R15 ;  /* 0x0000000f000f7308 */ /* 0x000e700000000800 */
[----:B------:R-:W2:Y:S08]  /*7570*/  MUFU.EX2 R101, R101 ;  /* 0x0000006500657308 */ /* 0x000eb00000000800 */
        /* <DEDUP_REMOVED lines=12> */
[----:B------:R-:W4:Y:S01]  /*7640*/  MUFU.EX2 R97, R97 ;  /* 0x0000006100617308 */ /* 0x000f220000000800 */
[----:B------:R-:W-:Y:S01]  /*7650*/  HGMMA.64x128x16.F32.BF16 R24, gdesc[UR8], R24, gsb0 ;  /* 0x01e00000081879f0 */ /* 0x000fe20008001818 */
[----:B------:R-:W-:Y:S01]  /*7660*/  R2UR UR8, R232 ;  /* 0x00000000e80872ca */ /* 0x000fe200000e0000 */
[----:B------:R-:W-:Y:S01]  /*7670*/  UMOV UR10, UR6 ;  /* 0x00000006000a7c82 */ /* 0x000fe20008000000 */
[----:B------:R-:W-:Y:S01]  /*7680*/  R2UR UR9, R233 ;  /* 0x00000000e90972ca */ /* 0x000fe200000e0000 */
[----:B------:R-:W-:-:S03]  /*7690*/  UMOV UR11, 0x40000040 ;  /* 0x40000040000b7882 */ /* 0x000fc60000000000 */
[----:B------:R-:W-:Y:S08]  /*76a0*/  MUFU.EX2 R98, R98 ;  /* 0x0000006200627308 */ /* 0x000ff00000000800 */
[----:B------:R-:W4:Y:S08]  /*76b0*/  MUFU.EX2 R99, R99 ;  /* 0x0000006300637308 */ /* 0x000f300000000800 */
        /* <DEDUP_REMOVED lines=24> */
[----:B------:R-:W3:Y:S04]  /*7840*/  LDS R216, [R216+0x400] ;  /* 0x00040000d8d87984 */ /* 0x000ee80000000800 */
[----:B------:R-:W1:Y:S04]  /*7850*/  LDS R220, [R220+0x400] ;  /* 0x00040000dcdc7984 */ /* 0x000e680000000800 */
[----:B------:R-:W-:Y:S04]  /*7860*/  LDS R219, [R219+0x400] ;  /* 0x00040000dbdb7984 */ /* 0x000fe80000000800 */
[----:B------:R-:W-:Y:S04]  /*7870*/  LDS R221, [R221+0x400] ;  /* 0x00040000dddd7984 */ /* 0x000fe80000000800 */
[----:B---3--:R-:W3:Y:S04]  /*7880*/  SHFL.IDX PT, R124, R216, R6, 0x1f ;  /* 0x00001f06d87c7589 */ /* 0x008ee800000e0000 */
[----:B------:R-:W2:Y:S04]  /*7890*/  SHFL.IDX PT, R126, R216, R151, 0x1f ;  /* 0x00001f97d87e7589 */ /* 0x000ea800000e0000 */
[----:B------:R-:W4:Y:S04]  /*78a0*/  SHFL.IDX PT, R133, R216, R149, 0x1f ;  /* 0x00001f95d8857589 */ /* 0x000f2800000e0000 */
[----:B------:R-:W5:Y:S04]  /*78b0*/  SHFL.IDX PT, R127, R216, R144, 0x1f ;  /* 0x00001f90d87f7589 */ /* 0x000f6800000e0000 */
[----:B------:R-:W5:Y:S04]  /*78c0*/  SHFL.IDX PT, R129, R216, R148, 0x1f ;  /* 0x00001f94d8817589 */ /* 0x000f6800000e0000 */
[----:B-1----:R-:W1:Y:S01]  /*78d0*/  SHFL.IDX PT, R137, R220, R144, 0x1f ;  /* 0x00001f90dc897589 */ /* 0x002e6200000e0000 */
[--C-:B---3--:R-:W-:Y:S01]  /*78e0*/  FADD.FTZ R24, R24, -R124.reuse ;  /* 0x8000007c18187221 */ /* 0x108fe20000010000 */
[----:B------:R-:W-:-:S02]  /*78f0*/  FADD.FTZ R26, R26, -R124 ;  /* 0x8000007c1a1a7221 */ /* 0x000fc40000010000 */
[----:B------:R-:W3:Y:S01]  /*7900*/  SHFL.IDX PT, R138, R220, R148, 0x1f ;  /* 0x00001f94dc8a7589 */ /* 0x000ee200000e0000 */
[--C-:B--2---:R-:W-:Y:S01]  /*7910*/  FADD.FTZ R124, R25, -R126.reuse ;  /* 0x8000007e197c7221 */ /* 0x104fe20000010000 */
[----:B------:R-:W-:Y:S02]  /*7920*/  FADD.FTZ R126, R27, -R126 ;  /* 0x8000007e1b7e7221 */ /* 0x000fe40000010000 */
[----:B------:R-:W-:Y:S01]  /*7930*/  SHFL.IDX PT, R132, R216, R145, 0x1f ;  /* 0x00001f91d8847589 */ /* 0x000fe200000e0000 */
[--C-:B----4-:R-:W-:Y:S01]  /*7940*/  FADD.FTZ R128, R28, -R133.reuse ;  /* 0x800000851c807221 */ /* 0x110fe20000010000 */
[----:B------:R-:W-:Y:S01]  /*7950*/  FADD.FTZ R25, R30, -R133 ;  /* 0x800000851e197221 */ /* 0x000fe20000010000 */
[----:B------:R2:W4:Y:S01]  /*7960*/  MUFU.EX2 R28, R130 ;  /* 0x00000082001c7308 */ /* 0x0005220000000800 */
[----:B------:R-:W4:Y:S01]  /*7970*/  SHFL.IDX PT, R142, R216, R234, 0x1f ;  /* 0x00001fead88e7589 */ /* 0x000f2200000e0000 */
[----:B-----5:R-:W-:-:S03]  /*7980*/  FADD.FTZ R27, R31, -R127 ;  /* 0x8000007f1f1b7221 */ /* 0x020fc60000010000 */
[----:B------:R-:W5:Y:S03]  /*7990*/  SHFL.IDX PT, R139, R220, R149, 0x1f ;  /* 0x00001f95dc8b7589 */ /* 0x000f6600000e0000 */
[----:B------:R3:W5:Y:S01]  /*79a0*/  MUFU.EX2 R30, R135 ;  /* 0x00000087001e7308 */ /* 0x0007620000000800 */
[----:B--2---:R-:W-:Y:S01]  /*79b0*/  FADD.FTZ R130, R29, -R127 ;  /* 0x8000007f1d827221 */ /* 0x004fe20000010000 */
[----:B------:R-:W-:Y:S01]  /*79c0*/  FADD.FTZ R127, R32, -R129 ;  /* 0x80000081207f7221 */ /* 0x000fe20000010000 */
[----:B------:R-:W2:Y:S01]  /*79d0*/  SHFL.IDX PT, R143, R216, R223, 0x1f ;  /* 0x00001fdfd88f7589 */ /* 0x000ea200000e0000 */
[--C-:B-1----:R-:W-:Y:S01]  /*79e0*/  FADD.FTZ R45, R45, -R137.reuse ;  /* 0x800000892d2d7221 */ /* 0x102fe20000010000 */
[----:B------:R-:W-:Y:S01]  /*79f0*/  FADD.FTZ R47, R47, -R137 ;  /* 0x800000892f2f7221 */ /* 0x000fe20000010000 */
[----:B------:R-:W-:Y:S01]  /*7a00*/  FADD.FTZ R129, R34, -R129 ;  /* 0x8000008122817221 */ /* 0x000fe20000010000 */
[----:B------:R-:W1:Y:S01]  /*7a10*/  SHFL.IDX PT, R32, R220, R145, 0x1f ;  /* 0x00001f91dc207589 */ /* 0x000e6200000e0000 */
[--C-:B---3--:R-:W-:Y:S01]  /*7a20*/  FADD.FTZ R48, R48, -R138.reuse ;  /* 0x8000008a30307221 */ /* 0x108fe20000010000 */
[----:B------:R-:W-:Y:S01]  /*7a30*/  FADD.FTZ R50, R50, -R138 ;  /* 0x8000008a32327221 */ /* 0x000fe20000010000 */
[----:B------:R3:W1:Y:S01]  /*7a40*/  MUFU.EX2 R29, R131 ;  /* 0x00000083001d7308 */ /* 0x0006620000000800 */
[----:B------:R-:W1:Y:S04]  /*7a50*/  SHFL.IDX PT, R135, R219, R6, 0x1f ;  /* 0x00001f06db877589 */ /* 0x000e6800000e0000 */
[----:B------:R-:W1:Y:S01]  /*7a60*/  SHFL.IDX PT, R136, R220, R223, 0x1f ;  /* 0x00001fdfdc887589 */ /* 0x000e6200000e0000 */
[--C-:B----4-:R-:W-:Y:S01]  /*7a70*/  FADD.FTZ R37, R37, -R142.reuse ;  /* 0x8000008e25257221 */ /* 0x110fe20000010000 */
[----:B------:R-:W-:-:S02]  /*7a80*/  FADD.FTZ R39, R39, -R142 ;  /* 0x8000008e27277221 */ /* 0x000fc40000010000 */
[----:B------:R-:W4:Y:S01]  /*7a90*/  SHFL.IDX PT, R137, R219, R149, 0x1f ;  /* 0x00001f95db897589 */ /* 0x000f2200000e0000 */
[--C-:B---3--:R-:W-:Y:S01]  /*7aa0*/  FADD.FTZ R131, R33, -R132.reuse ;  /* 0x8000008421837221 */ /* 0x108fe20000010000 */
[----:B------:R-:W-:Y:S01]  /*7ab0*/  FADD.FTZ R132, R35, -R132 ;  /* 0x8000008423847221 */ /* 0x000fe20000010000 */
[----:B------:R3:W4:Y:S01]  /*7ac0*/  MUFU.EX2 R31, R134 ;  /* 0x00000086001f7308 */ /* 0x0007220000000800 */
[----:B------:R-:W-:Y:S01]  /*7ad0*/  SHFL.IDX PT, R138, R221, R148, 0x1f ;  /* 0x00001f94dd8a7589 */ /* 0x000fe200000e0000 */
[--C-:B-----5:R-:W-:Y:S01]  /*7ae0*/  FADD.FTZ R44, R44, -R139.reuse ;  /* 0x8000008b2c2c7221 */ /* 0x120fe20000010000 */
[----:B------:R-:W-:Y:S02]  /*7af0*/  FADD.FTZ R46, R46, -R139 ;  /* 0x8000008b2e2e7221 */ /* 0x000fe40000010000 */
[----:B------:R-:W5:Y:S01]  /*7b00*/  SHFL.IDX PT, R35, R219, R144, 0x1f ;  /* 0x00001f90db237589 */ /* 0x000f6200000e0000 */
[----:B--2---:R-:W-:-:S03]  /*7b10*/  FADD.FTZ R133, R36, -R143 ;  /* 0x8000008f24857221 */ /* 0x004fc60000010000 */
[----:B------:R-:W2:Y:S01]  /*7b20*/  SHFL.IDX PT, R140, R220, R151, 0x1f ;  /* 0x00001f97dc8c7589 */ /* 0x000ea200000e0000 */
[--C-:B-1----:R-:W-:Y:S01]  /*7b30*/  FADD.FTZ R49, R49, -R32.reuse ;  /* 0x8000002031317221 */ /* 0x102fe20000010000 */
[----:B------:R-:W-:Y:S02]  /*7b40*/  FADD.FTZ R51, R51, -R32 ;  /* 0x8000002033337221 */ /* 0x000fe40000010000 */
[----:B------:R-:W1:Y:S01]  /*7b50*/  SHFL.IDX PT, R141, R220, R6, 0x1f ;  /* 0x00001f06dc8d7589 */ /* 0x000e6200000e0000 */
[----:B------:R5:W1:Y:S01]  /*7b60*/  MUFU.EX2 R32, R125 ;  /* 0x0000007d00207308 */ /* 0x000a620000000800 */
[--C-:B------:R-:W-:Y:S01]  /*7b70*/  FADD.FTZ R56, R56, -R135.reuse ;  /* 0x8000008738387221 */ /* 0x100fe20000010000 */
[----:B------:R-:W-:Y:S01]  /*7b80*/  FADD.FTZ R58, R58, -R135 ;  /* 0x800000873a3a7221 */ /* 0x000fe20000010000 */
[----:B---3--:R-:W-:Y:S01]  /*7b90*/  SHFL.IDX PT, R134, R219, R145, 0x1f ;  /* 0x00001f91db867589 */ /* 0x008fe200000e0000 */
[--C-:B------:R-:W-:Y:S01]  /*7ba0*/  FADD.FTZ R52, R52, -R136.reuse ;  /* 0x8000008834347221 */ /* 0x100fe20000010000 */
[----:B------:R-:W-:Y:S01]  /*7bb0*/  FADD.FTZ R54, R54, -R136 ;  /* 0x8000008836367221 */ /* 0x000fe20000010000 */
[----:B------:R-:W-:Y:S01]  /*7bc0*/  FMUL.FTZ R25, R10, R25 ;  /* 0x000000190a197220 */ /* 0x000fe20000410000 */
[----:B------:R-:W-:Y:S01]  /*7bd0*/  SHFL.IDX PT, R142, R221, R145, 0x1f ;  /* 0x00001f91dd8e7589 */ /* 0x000fe200000e0000 */
[--C-:B----4-:R-:W-:Y:S01]  /*7be0*/  FADD.FTZ R60, R60, -R137.reuse ;  /* 0x800000893c3c7221 */ /* 0x110fe20000010000 */
[----:B------:R-:W-:Y:S01]  /*7bf0*/  FADD.FTZ R62, R62, -R137 ;  /* 0x800000893e3e7221 */ /* 0x000fe20000010000 */
[----:B------:R-:W-:Y:S01]  /*7c00*/  FMUL.FTZ R27, R11, R27 ;  /* 0x0000001b0b1b7220 */ /* 0x000fe20000410000 */
[----:B------:R-:W3:Y:S01]  /*7c10*/  SHFL.IDX PT, R33, R220, R234, 0x1f ;  /* 0x00001feadc217589 */ /* 0x000ee200000e0000 */
[----:B------:R-:W-:Y:S01]  /*7c20*/  FMUL.FTZ R26, R225, R26 ;  /* 0x0000001ae11a7220 */ /* 0x000fe20000410000 */
[----:B------:R-:W-:Y:S01]  /*7c30*/  MUFU.EX2 R119, R119 ;  /* 0x0000007700777308 */ /* 0x000fe20000000800 */
[----:B------:R-:W-:Y:S01]  /*7c40*/  FADD.FTZ R38, R38, -R143 ;  /* 0x8000008f26267221 */ /* 0x000fe20000010000 */
[----:B-----5:R-:W-:Y:S04]  /*7c50*/  SHFL.IDX PT, R125, R221, R6, 0x1f ;  /* 0x00001f06dd7d7589 */ /* 0x020fe800000e0000 */
[----:B------:R-:W4:Y:S01]  /*7c60*/  SHFL.IDX PT, R34, R219, R151, 0x1f ;  /* 0x00001f97db227589 */ /* 0x000f2200000e0000 */
[----:B------:R-:W-:Y:S01]  /*7c70*/  FMUL.FTZ R37, R226, R37 ;  /* 0x00000025e2257220 */ /* 0x000fe20000410000 */
[--C-:B------:R-:W-:Y:S01]  /*7c80*/  FADD.FTZ R61, R61, -R35.reuse ;  /* 0x800000233d3d7221 */ /* 0x100fe20000010000 */
[----:B------:R-:W-:Y:S01]  /*7c90*/  FADD.FTZ R63, R63, -R35 ;  /* 0x800000233f3f7221 */ /* 0x000fe20000010000 */
[----:B------:R-:W-:Y:S01]  /*7ca0*/  SHFL.IDX PT, R135, R221, R151, 0x1f ;  /* 0x00001f97dd877589 */ /* 0x000fe200000e0000 */
[----:B------:R-:W-:Y:S01]  /*7cb0*/  MUFU.EX2 R118, R118 ;  /* 0x0000007600767308 */ /* 0x000fe20000000800 */
[----:B------:R-:W-:Y:S01]  /*7cc0*/  FMUL.FTZ R39, R15, R39 ;  /* 0x000000270f277220 */ /* 0x000fe20000410000 */
[--C-:B--2---:R-:W-:Y:S01]  /*7cd0*/  FADD.FTZ R41, R41, -R140.reuse ;  /* 0x8000008c29297221 */ /* 0x104fe20000010000 */
[----:B------:R-:W-:Y:S01]  /*7ce0*/  SHFL.IDX PT, R139, R221, R149, 0x1f ;  /* 0x00001f95dd8b7589 */ /* 0x000fe200000e0000 */
[----:B------:R-:W-:Y:S01]  /*7cf0*/  FADD.FTZ R43, R43, -R140 ;  /* 0x8000008c2b2b7221 */ /* 0x000fe20000010000 */
[--C-:B-1----:R-:W-:Y:S01]  /*7d00*/  FADD.FTZ R40, R40, -R141.reuse ;  /* 0x8000008d28287221 */ /* 0x102fe20000010000 */
[----:B------:R-:W-:Y:S01]  /*7d10*/  FADD.FTZ R42, R42, -R141 ;  /* 0x8000008d2a2a7221 */ /* 0x000fe20000010000 */
[----:B------:R-:W-:Y:S04]  /*7d20*/  SHFL.IDX PT, R144, R221, R144, 0x1f ;  /* 0x00001f90dd907589 */ /* 0x000fe800000e0000 */
[----:B------:R-:W-:Y:S04]  /*7d30*/  SHFL.IDX PT, R145, R221, R223, 0x1f ;  /* 0x00001fdfdd917589 */ /* 0x000fe800000e0000 */
[----:B------:R-:W1:Y:S04]  /*7d40*/  SHFL.IDX PT, R36, R219, R223, 0x1f ;  /* 0x00001fdfdb247589 */ /* 0x000e6800000e0000 */
[----:B------:R-:W2:Y:S01]  /*7d50*/  SHFL.IDX PT, R136, R219, R148, 0x1f ;  /* 0x00001f94db887589 */ /* 0x000ea200000e0000 */
[----:B------:R-:W-:Y:S01]  /*7d60*/  FADD.FTZ R137, R80, -R138 ;  /* 0x8000008a50897221 */ /* 0x000fe20000010000 */
[--C-:B---3--:R-:W-:Y:S01]  /*7d70*/  FADD.FTZ R53, R53, -R33.reuse ;  /* 0x8000002135357221 */ /* 0x108fe20000010000 */
[----:B------:R-:W-:Y:S01]  /*7d80*/  FADD.FTZ R55, R55, -R33 ;  /* 0x8000002137377221 */ /* 0x000fe20000010000 */
[----:B------:R-:W3:Y:S01]  /*7d90*/  SHFL.IDX PT, R221, R221, R234, 0x1f ;  /* 0x00001feadddd7589 */ /* 0x000ee200000e0000 */
[----:B------:R5:W-:Y:S01]  /*7da0*/  MUFU.EX2 R35, R121 ;  /* 0x0000007900237308 */ /* 0x000be20000000800 */
[--C-:B----4-:R-:W-:Y:S01]  /*7db0*/  FADD.FTZ R57, R57, -R34.reuse ;  /* 0x8000002239397221 */ /* 0x110fe20000010000 */
[----:B------:R-:W-:Y:S01]  /*7dc0*/  FADD.FTZ R59, R59, -R34 ;  /* 0x800000223b3b7221 */ /* 0x000fe20000010000 */
[----:B------:R-:W4:Y:S01]  /*7dd0*/  SHFL.IDX PT, R219, R219, R234, 0x1f ;  /* 0x00001feadbdb7589 */ /* 0x000f2200000e0000 */
[----:B------:R-:W-:Y:S01]  /*7de0*/  FADD.FTZ R138, R82, -R138 ;  /* 0x8000008a528a7221 */ /* 0x000fe20000010000 */
[----:B------:R-:W-:Y:S01]  /*7df0*/  FMUL.FTZ R82, R229, R133 ;  /* 0x00000085e5527220 */ /* 0x000fe20000410000 */
[----:B------:R-:W-:-:S02]  /*7e00*/  FADD.FTZ R65, R65, -R134 ;  /* 0x8000008641417221 */ /* 0x000fc40000010000 */
[----:B------:R2:W4:Y:S01]  /*7e10*/  MUFU.EX2 R33, R123 ;  /* 0x0000007b00217308 */ /* 0x0005220000000800 */
[----:B-----5:R-:W-:Y:S01]  /*7e20*/  FADD.FTZ R121, R67, -R134 ;  /* 0x8000008643797221 */ /* 0x020fe20000010000 */
[----:B------:R-:W-:Y:S01]  /*7e30*/  F2FP.BF16.F32.PACK_AB R82, R37, R82 ;  /* 0x000000522552723e */ /* 0x000fe200000010ff */
[----:B-1----:R-:W-:-:S05]  /*7e40*/  FADD.FTZ R67, R70, -R36 ;  /* 0x8000002446437221 */ /* 0x002fca0000010000 */
[----:B------:R1:W5:Y:S01]  /*7e50*/  MUFU.EX2 R34, R122 ;  /* 0x0000007a00227308 */ /* 0x0003620000000800 */
[----:B--2---:R-:W-:Y:S01]  /*7e60*/  FADD.FTZ R123, R68, -R36 ;  /* 0x80000024447b7221 */ /* 0x004fe20000010000 */
[--C-:B------:R-:W-:Y:S01]  /*7e70*/  FADD.FTZ R64, R64, -R136.reuse ;  /* 0x8000008840407221 */ /* 0x100fe20000010000 */
[----:B------:R-:W-:Y:S01]  /*7e80*/  FADD.FTZ R66, R66, -R136 ;  /* 0x8000008842427221 */ /* 0x000fe20000010000 */
[----:B---3--:R-:W-:Y:S01]  /*7e90*/  FADD.FTZ R146, R85, -R221 ;  /* 0x800000dd55927221 */ /* 0x008fe20000010000 */
[----:B------:R-:W-:-:S03]  /*7ea0*/  FMUL.FTZ R85, R9, R126 ;  /* 0x0000007e09557220 */ /* 0x000fc60000410000 */
[----:B------:R2:W3:Y:S01]  /*7eb0*/  MUFU.EX2 R36, R120 ;  /* 0x0000007800247308 */ /* 0x0004e20000000800 */
[----:B------:R-:W-:Y:S01]  /*7ec0*/  FADD.FTZ R221, R87, -R221 ;  /* 0x800000dd57dd7221 */ /* 0x000fe20000010000 */
[----:B------:R-:W-:Y:S01]  /*7ed0*/  F2FP.BF16.F32.PACK_AB R87, R27, R25 ;  /* 0x000000191b57723e */ /* 0x000fe200000010ff */
[----:B------:R-:W-:Y:S01]  /*7ee0*/  FMUL.FTZ R25, R107, R65 ;  /* 0x000000416b197220 */ /* 0x000fe20000410000 */
[----:B------:R-:W-:-:S04]  /*7ef0*/  F2FP.BF16.F32.PACK_AB R85, R85, R26 ;  /* 0x0000001a5555723e */ /* 0x000fc800000010ff */
[----:B------:R-:W3:Y:S01]  /*7f00*/  MUFU.EX2 R117, R117 ;  /* 0x0000007500757308 */ /* 0x000ee20000000800 */
        /* <DEDUP_REMOVED lines=8> */
[----:B------:R-:W-:Y:S01]  /*7f90*/  FMUL.FTZ R26, R108, R121 ;  /* 0x000000796c1a7220 */ /* 0x000fe20000410000 */
[----:B-1----:R-:W-:-:S06]  /*7fa0*/  FADD.FTZ R122, R72, -R125 ;  /* 0x8000007d487a7221 */ /* 0x002fcc0000010000 */
[----:B------:R-:W1:Y:S01]  /*7fb0*/  MUFU.EX2 R114, R114 ;  /* 0x0000007200727308 */ /* 0x000e620000000800 */
[----:B------:R-:W-:-:S07]  /*7fc0*/  FADD.FTZ R134, R73, -R135 ;  /* 0x8000008749867221 */ /* 0x000fce0000010000 */
[----:B------:R-:W1:Y:S01]  /*7fd0*/  MUFU.EX2 R37, R113 ;  /* 0x0000007100257308 */ /* 0x000e620000000800 */
[----:B------:R-:W-:Y:S01]  /*7fe0*/  FADD.FTZ R125, R74, -R125 ;  /* 0x8000007d4a7d7221 */ /* 0x000fe20000010000 */
[----:B------:R-:W-:Y:S01]  /*7ff0*/  FADD.FTZ R135, R75, -R135 ;  /* 0x800000874b877221 */ /* 0x000fe20000010000 */
[--C-:B------:R-:W-:Y:S01]  /*8000*/  FADD.FTZ R140, R81, -R142.reuse ;  /* 0x8000008e518c7221 */ /* 0x100fe20000010000 */
[--C-:B------:R-:W-:Y:S01]  /*8010*/  FADD.FTZ R143, R84, -R145.reuse ;  /* 0x80000091548f7221 */ /* 0x100fe20000010000 */
[----:B------:R-:W-:Y:S01]  /*8020*/  FADD.FTZ R142, R83, -R142 ;  /* 0x8000008e538e7221 */ /* 0x000fe20000010000 */
[----:B------:R-:W-:Y:S01]  /*8030*/  FADD.FTZ R145, R86, -R145 ;  /* 0x8000009156917221 */ /* 0x000fe20000010000 */
        /* <DEDUP_REMOVED lines=9> */
[----:B--2---:R-:W-:Y:S01]  /*80d0*/  FADD.FTZ R120, R71, -R219 ;  /* 0x800000db47787221 */ /* 0x004fe20000010000 */
        /* <DEDUP_REMOVED lines=64> */
[----:B------:R-:W-:Y:S01]  /*84e0*/  FMUL.FTZ R26, R37, R221 ;  /* 0x000000dd251a7220 */ /* 0x000fe20000410000 */
[----:B------:R-:W-:Y:S01]  /*84f0*/  F2FP.BF16.F32.PACK_AB R72, R49, R48 ;  /* 0x000000303148723e */ /* 0x000fe200000010ff */
[----:B------:R-:W-:Y:S01]  /*8500*/  UMOV UR6, UR4 ;  /* 0x0000000400067c82 */ /* 0x000fe20008000000 */
[----:B------:R-:W-:Y:S01]  /*8510*/  F2FP.BF16.F32.PACK_AB R73, R51, R50 ;  /* 0x000000323349723e */ /* 0x000fe200000010ff */
[----:B------:R-:W-:Y:S01]  /*8520*/  UMOV UR7, 0x40000040 ;  /* 0x4000004000077882 */ /* 0x000fe20000000000 */
[----:B------:R-:W-:Y:S01]  /*8530*/  F2FP.BF16.F32.PACK_AB R74, R53, R52 ;  /* 0x00000034354a723e */ /* 0x000fe200000010ff */
[----:B------:R-:W2:Y:S01]  /*8540*/  LDL R38, [R1+0x40] ;  /* 0x0000400001267983 */ /* 0x000ea20000100800 */
        /* <DEDUP_REMOVED lines=152> */
.L_x_2102:
        /* <DEDUP_REMOVED lines=70> */
.L_x_2103:
        /* <DEDUP_REMOVED lines=12> */
.L_x_2093:
        /* <DEDUP_REMOVED lines=121> */
.L_x_2116:
[----:B------:R-:W-:-:S05]  /*9b80*/  IMAD.U32 R7, RZ, RZ, UR36 ;  /* 0x00000024ff077e24 */ /* 0x000fca000f8e00ff */
[----:B------:R-:W-:-:S04]  /*9b90*/  LOP3.LUT R7, R7, 0x1, RZ, 0xfc, !PT ;  /* 0x0000000107077812 */ /* 0x000fc800078efcff */
[----:B------:R-:W-:-:S13]  /*9ba0*/  ISETP.NE.AND P6, PT, R7, 0x3, PT ;  /* 0x000000030700780c */ /* 0x000fda0003fc5270 */
[----:B--2---:R-:W-:Y:S05]  /*9bb0*/  @!P6 BRA `(.L_x_2106) ;  /* 0x000000000004e947 */ /* 0x004fea0003800000 */
[----:B------:R-:W-:Y:S01]  /*9bc0*/  BPT.TRAP 0x1 ;  /* 0x000000040000795c */ /* 0x000fe20000300000 */
.L_x_2106:
[----:B------:R-:W-:Y:S01]  /*9bd0*/  IMAD R7, R0, 0x8, R16 ;  /* 0x0000000800077824 */ /* 0x000fe200078e0210 */
[----:B------:R-:W-:-:S04]  /*9be0*/  SHF.L.U32 R20, R4, 0x1f, RZ ;  /* 0x0000001f04147819 */ /* 0x000fc800000006ff */
[----:B------:R2:W3:Y:S01]  /*9bf0*/  SYNCS.PHASECHK.TRANS64.TRYWAIT P0, [R7+URZ+0x30c10], R20 ;  /* 0x030c1014070075a7 */ /* 0x0004e2000800017f */
[----:B------:R-:W-:Y:S05]  /*9c00*/  @!P6 BRA `(.L_x_2107) ;  /* 0x000000000004e947 */ /* 0x000fea0003800000 */
[----:B------:R-:W-:Y:S01]  /*9c10*/  BPT.TRAP 0x1 ;  /* 0x000000040000795c */ /* 0x000fe20000300000 */
.L_x_2107:
[----:B-1----:R-:W-:-:S05]  /*9c20*/  VIADD R8, R16, 0x10000 ;  /* 0x0001000010087836 */ /* 0x002fca0000000000 */
[----:B------:R-:W-:-:S04]  /*9c30*/  SHF.R.U32.HI R8, RZ, 0x4, R8 ;  /* 0x00000004ff087819 */ /* 0x000fc80000011608 */
[----:B------:R-:W-:-:S04]  /*9c40*/  LOP3.LUT R8, R8, 0x3fff, RZ, 0xc0, !PT ;  /* 0x00003fff08087812 */ /* 0x000fc800078ec0ff */
[----:B------:R-:W-:Y:S01]  /*9c50*/  LOP3.LUT R9, R8, 0x10000, RZ, 0xfc, !PT ;  /* 0x0001000008097812 */ /* 0x000fe200078efcff */
[----:B---3--:R-:W-:Y:S06]  /*9c60*/  @P0 BRA `(.L_x_2108) ;  /* 0x0000000000080947 */ /* 0x008fec0003800000 */
[----:B------:R-:W1:Y:S02]  /*9c70*/  SYNCS.PHASECHK.TRANS64.TRYWAIT P0, [R7+URZ+0x30c10], R20 ;  /* 0x030c1014070075a7 */ /* 0x000e64000800017f */
[----:B-1----:R-:W-:Y:S05]  /*9c80*/  @!P0 BRA `(.L_x_2109) ;  /* 0x0000007c00b08947 */ /* 0x002fea0003800000 */
.L_x_2108:
        /* <DEDUP_REMOVED lines=32> */
[----:B------:R-:W-:Y:S02]  /*9e90*/  VIADD R10, R16, 0x20000 ;  /* 0x00020000100a7836 */ /* 0x000fe40000000000 */
[----:B------:R-:W-:Y:S02]  /*9ea0*/  IMAD R221, R219, 0x4, R16 ;  /* 0x00000004dbdd7824 */ /* 0x000fe400078e0210 */
[----:B------:R-:W-:-:S02]  /*9eb0*/  IMAD R223, R223, 0x4, R10 ;  /* 0x00000004dfdf7824 */ /* 0x000fc400078e020a */
        /* <DEDUP_REMOVED lines=27> */
.L_x_2110:
[----:B------:R1:W1:Y:S01]  /*a070*/  SYNCS.PHASECHK.TRANS64.TRYWAIT P0, [R7+URZ+0x30c30], R20 ;  /* 0x030c3014070075a7 */ /* 0x000262000800017f */
[----:B------:R-:W-:Y:S05]  /*a080*/  @!P6 BRA `(.L_x_2111) ;  /* 0x000000000004e947 */ /* 0x000fea0003800000 */
[----:B------:R-:W-:Y:S01]  /*a090*/  BPT.TRAP 0x1 ;  /* 0x000000040000795c */ /* 0x000fe20000300000 */
.L_x_2111:
        /* <DEDUP_REMOVED lines=8> */
.L_x_2112:
        /* <DEDUP_REMOVED lines=33> */
[----:B------:R-:W-:Y:S01]  /*a330*/  UIADD3 UR6, UR6, 0x6, URZ ;  /* 0x0000000606067890 */ /* 0x000fe2000fffe03f */
[----:B------:R-:W-:Y:S01]  /*a340*/  SEL R225, R225, 0x80, !P2 ;  /* 0x00000080e1e17807 */ /* 0x000fe20005000000 */
[----:B------:R-:W-:Y:S01]  /*a350*/  SHFL.IDX PT, R11, R17, R23, 0x1f ;  /* 0x00001f17110b7589 */ /* 0x000fe200000e0000 */
[----:B------:R-:W-:Y:S01]  /*a360*/  SEL R224, R224, 0x80, P1 ;  /* 0x00000080e0e07807 */ /* 0x000fe20000800000 */
[----:B------:R-:W-:Y:S01]  /*a370*/  VIADD R13, R5, 0xc ;  /* 0x0000000c050d7836 */ /* 0x000fe20000000000 */
[----:B------:R-:W-:-:S02]  /*a380*/  SEL R217, R217, 0x80, !P0 ;  /* 0x00000080d9d97807 */ /* 0x000fc40004000000 */
[----:B------:R-:W-:Y:S02]  /*a390*/  ISETP.GE.AND P1, PT, R225, RZ, PT ;  /* 0x000000ffe100720c */ /* 0x000fe40003f26270 */
[----:B------:R-:W-:Y:S01]  /*a3a0*/  SEL R222, R222, 0x80, P3 ;  /* 0x00000080dede7807 */ /* 0x000fe20001800000 */
[----:B------:R1:W5:Y:S01]  /*a3b0*/  SHFL.IDX PT, R10, R17, R13, 0x1f ;  /* 0x00001f0d110a7589 */ /* 0x00036200000e0000 */
[----:B------:R-:W-:Y:S02]  /*a3c0*/  ISETP.GE.AND P0, PT, R217, 0x1, PT ;  /* 0x00000001d900780c */ /* 0x000fe40003f06270 */
[----:B------:R-:W-:Y:S02]  /*a3d0*/  ISETP.GT.OR P1, PT, R224, RZ, !P1 ;  /* 0x000000ffe000720c */ /* 0x000fe40004f24670 */
[----:B------:R-:W-:Y:S02]  /*a3e0*/  ISETP.GT.OR P0, PT, R222, 0x1, !P0 ;  /* 0x00000001de00780c */ /* 0x000fe40004704670 */
[----:B------:R-:W-:-:S02]  /*a3f0*/  FSEL R88, R88, -INF , !P1 ;  /* 0xff80000058587808 */ /* 0x000fc40004800000 */
[----:B------:R-:W-:Y:S01]  /*a400*/  ISETP.GE.AND P1, PT, R225, 0x8, PT ;  /* 0x00000008e100780c */ /* 0x000fe20003f26270 */
[----:B-1----:R-:W-:Y:S01]  /*a410*/  VIADD R13, R5, 0x10 ;  /* 0x00000010050d7836 */ /* 0x002fe20000000000 */
[----:B------:R-:W-:Y:S01]  /*a420*/  FSEL R91, R91, -INF , !P0 ;  /* 0xff8000005b5b7808 */ /* 0x000fe20004000000 */
[----:B--2---:R-:W-:Y:S01]  /*a430*/  FFMA.FTZ R88, R88, UR5, -R9 ;  /* 0x0000000558587c23 */ /* 0x004fe20008010809 */
[C---:B------:R-:W-:Y:S02]  /*a440*/  ISETP.GE.AND P0, PT, R217.reuse, 0x9, PT ;  /* 0x00000009d900780c */ /* 0x040fe40003f06270 */
[----:B------:R-:W-:Y:S01]  /*a450*/  ISETP.GT.OR P1, PT, R224, 0x8, !P1 ;  /* 0x00000008e000780c */ /* 0x000fe20004f24670 */
[----:B------:R1:W-:Y:S01]  /*a460*/  MUFU.EX2 R227, R88 ;  /* 0x0000005800e37308 */ /* 0x0003e20000000800 */
[----:B------:R-:W-:Y:S01]  /*a470*/  ISETP.GE.AND P3, PT, R217, RZ, PT ;  /* 0x000000ffd900720c */ /* 0x000fe20003f66270 */
[----:B------:R-:W2:Y:S01]  /*a480*/  SHFL.IDX PT, R18, R17, R13, 0x1f ;  /* 0x00001f0d11127589 */ /* 0x000ea200000e0000 */
[----:B------:R-:W-:-:S02]  /*a490*/  ISETP.GT.OR P0, PT, R222, 0x9, !P0 ;  /* 0x00000009de00780c */ /* 0x000fc40004704670 */
[----:B------:R-:W-:Y:S02]  /*a4a0*/  FSEL R92, R92, -INF , !P1 ;  /* 0xff8000005c5c7808 */ /* 0x000fe40004800000 */
[----:B------:R-:W-:Y:S02]  /*a4b0*/  ISETP.GE.AND P2, PT, R225, 0x1, PT ;  /* 0x00000001e100780c */ /* 0x000fe40003f46270 */
[----:B------:R-:W-:Y:S01]  /*a4c0*/  ISETP.GT.OR P3, PT, R222, RZ, !P3 ;  /* 0x000000ffde00720c */ /* 0x000fe20005f64670 */
[----:B-1----:R-:W-:Y:S01]  /*a4d0*/  SHFL.IDX PT, R88, R17, R21, 0x1f ;  /* 0x00001f1511587589 */ /* 0x002fe200000e0000 */
[----:B------:R-:W-:Y:S02]  /*a4e0*/  ISETP.GE.AND P1, PT, R217, 0x10, PT ;  /* 0x00000010d900780c */ /* 0x000fe40003f26270 */
[----:B------:R-:W-:Y:S02]  /*a4f0*/  FSEL R95, R95, -INF , !P0 ;  /* 0xff8000005f5f7808 */ /* 0x000fe40004000000 */
[----:B------:R-:W-:-:S02]  /*a500*/  ISETP.GT.OR P2, PT, R224, 0x1, !P2 ;  /* 0x00000001e000780c */ /* 0x000fc40005744670 */
[----:B------:R-:W-:Y:S01]  /*a510*/  FSEL R90, R90, -INF , !P3 ;  /* 0xff8000005a5a7808 */ /* 0x000fe20005800000 */
[----:B-----5:R-:W-:Y:S01]  /*a520*/  FFMA.FTZ R14, R95, UR5, -R10 ;  /* 0x000000055f0e7c23 */ /* 0x020fe2000801080a */
[----:B------:R-:W-:Y:S02]  /*a530*/  ISETP.GE.AND P0, PT, R225, 0x10, PT ;  /* 0x00000010e100780c */ /* 0x000fe40003f06270 */
        /* <DEDUP_REMOVED lines=11> */
[----:B------:R-:W-:Y:S01]  /*a5f0*/  FFMA.FTZ R11, R91, UR5, -R11 ;  /* 0x000000055b0b7c23 */ /* 0x000fe2000801080b */
[----:B------:R-:W-:Y:S01]  /*a600*/  ISETP.GT.OR P3, PT, R222, 0x8, !P3 ;  /* 0x00000008de00780c */ /* 0x000fe20005f64670 */
[----:B------:R-:W-:Y:S01]  /*a610*/  SHFL.IDX PT, R91, R231, R23, 0x1f ;  /* 0x00001f17e75b7589 */ /* 0x000fe200000e0000 */
[----:B------:R-:W-:Y:S01]  /*a620*/  ISETP.GE.AND P1, PT, R217, 0x11, PT ;  /* 0x00000011d900780c */ /* 0x000fe20003f26270 */
[----:B------:R-:W1:Y:S01]  /*a630*/  MUFU.EX2 R9, R9 ;  /* 0x0000000900097308 */ /* 0x000e620000000800 */
[----:B------:R-:W-:Y:S01]  /*a640*/  FSEL R15, R96, -INF , !P0 ;  /* 0xff800000600f7808 */ /* 0x000fe20004000000 */
[----:B------:R-:W3:Y:S01]  /*a650*/  SHFL.IDX PT, R12, R17, R90, 0x1f ;  /* 0x00001f5a110c7589 */ /* 0x000ee200000e0000 */
[----:B------:R-:W-:Y:S01]  /*a660*/  ISETP.GT.OR P2, PT, R224, 0x9, !P2 ;  /* 0x00000009e000780c */ /* 0x000fe20005744670 */
[----:B------:R-:W-:Y:S01]  /*a670*/  VIADD R96, R5, 0x14 ;  /* 0x0000001405607836 */ /* 0x000fe20000000000 */
[----:B------:R-:W-:Y:S01]  /*a680*/  FSEL R94, R94, -INF , !P3 ;  /* 0xff8000005e5e7808 */ /* 0x000fe20005800000 */
[--C-:B--2---:R-:W-:Y:S01]  /*a690*/  FFMA.FTZ R15, R15, UR5, -R18.reuse ;  /* 0x000000050f0f7c23 */ /* 0x104fe20008010812 */
[----:B------:R-:W-:Y:S01]  /*a6a0*/  ISETP.GE.AND P0, PT, R225, 0x11, PT ;  /* 0x00000011e100780c */ /* 0x000fe20003f06270 */
[----:B------:R-:W-:Y:S01]  /*a6b0*/  FFMA.FTZ R18, R98, UR5, -R18 ;  /* 0x0000000562127c23 */ /* 0x000fe20008010812 */
[----:B------:R-:W-:Y:S01]  /*a6c0*/  ISETP.GT.OR P1, PT, R222, 0x11, !P1 ;  /* 0x00000011de00780c */ /* 0x000fe20004f24670 */
[----:B------:R-:W2:Y:S01]  /*a6d0*/  SHFL.IDX PT, R19, R17, R96, 0x1f ;  /* 0x00001f6011137589 */ /* 0x000ea200000e0000 */
[----:B------:R-:W-:Y:S01]  /*a6e0*/  ISETP.GE.AND P3, PT, R217, 0x18, PT ;  /* 0x00000018d900780c */ /* 0x000fe20003f66270 */
[----:B------:R-:W-:Y:S01]  /*a6f0*/  VIADD R98, R5, 0x18 ;  /* 0x0000001805627836 */ /* 0x000fe20000000000 */
[----:B------:R-:W-:Y:S01]  /*a700*/  FSEL R93, R93, -INF , !P2 ;  /* 0xff8000005d5d7808 */ /* 0x000fe20005000000 */
[----:B------:R-:W-:Y:S01]  /*a710*/  MUFU.EX2 R11, R11 ;  /* 0x0000000b000b7308 */ /* 0x000fe20000000800 */
[----:B------:R-:W-:-:S02]  /*a720*/  ISETP.GT.OR P0, PT, R224, 0x11, !P0 ;  /* 0x00000011e000780c */ /* 0x000fc40004704670 */
[----:B------:R-:W-:Y:S01]  /*a730*/  FSEL R99, R99, -INF , !P1 ;  /* 0xff80000063637808 */ /* 0x000fe20004800000 */
[----:B------:R-:W-:Y:S01]  /*a740*/  FFMA.FTZ R13, R93, UR5, -R10 ;  /* 0x000000055d0d7c23 */ /* 0x000fe2000801080a */
[----:B------:R-:W-:Y:S01]  /*a750*/  ISETP.GE.AND P2, PT, R225, 0x18, PT ;  /* 0x00000018e100780c */ /* 0x000fe20003f46270 */
[----:B------:R-:W-:Y:S01]  /*a760*/  SHFL.IDX PT, R93, R231, R90, 0x1f ;  /* 0x00001f5ae75d7589 */ /* 0x000fe200000e0000 */
[----:B------:R-:W-:Y:S01]  /*a770*/  ISETP.GT.OR P1, PT, R222, 0x18, !P3 ;  /* 0x00000018de00780c */ /* 0x000fe20005f24670 */
[----:B------:R-:W-:Y:S01]  /*a780*/  MUFU.EX2 R226, R226 ;  /* 0x000000e200e27308 */ /* 0x000fe20000000800 */
[----:B------:R-:W-:Y:S01]  /*a790*/  FSEL R97, R97, -INF , !P0 ;  /* 0xff80000061617808 */ /* 0x000fe20004000000 */
[----:B------:R2:W5:Y:S01]  /*a7a0*/  SHFL.IDX PT, R20, R17, R98, 0x1f ;  /* 0x00001f6211147589 */ /* 0x00056200000e0000 */
[----:B------:R-:W-:Y:S01]  /*a7b0*/  ISETP.GT.OR P0, PT, R224, 0x18, !P2 ;  /* 0x00000018e000780c */ /* 0x000fe20005704670 */
[--C-:B---3--:R-:W-:Y:S01]  /*a7c0*/  FFMA.FTZ R92, R92, UR5, -R12.reuse ;  /* 0x000000055c5c7c23 */ /* 0x108fe2000801080c */
[----:B------:R-:W-:Y:S01]  /*a7d0*/  FSEL R102, R102, -INF , !P1 ;  /* 0xff80000066667808 */ /* 0x000fe20004800000 */
[----:B------:R-:W-:Y:S01]  /*a7e0*/  FFMA.FTZ R12, R94, UR5, -R12 ;  /* 0x000000055e0c7c23 */ /* 0x000fe2000801080c */
[----:B------:R-:W-:Y:S01]  /*a7f0*/  ISETP.GE.AND P1, PT, R225, 0x20, PT ;  /* 0x00000020e100780c */ /* 0x000fe20003f26270 */
[----:B------:R-:W-:Y:S01]  /*a800*/  VIADD R94, R5, 0xc ;  /* 0x0000000c055e7836 */ /* 0x000fe20000000000 */
[----:B------:R-:W-:Y:S01]  /*a810*/  FSEL R21, R100, -INF , !P0 ;  /* 0xff80000064157808 */ /* 0x000fe20004000000 */
[----:B------:R3:W-:Y:S01]  /*a820*/  MUFU.EX2 R10, R92 ;  /* 0x0000005c000a7308 */ /* 0x0007e20000000800 */
[----:B------:R-:W-:Y:S01]  /*a830*/  ISETP.GE.AND P0, PT, R225, 0x19, PT ;  /* 0x00000019e100780c */ /* 0x000fe20003f06270 */
[--C-:B--2---:R-:W-:Y:S01]  /*a840*/  FFMA.FTZ R17, R97, UR5, -R19.reuse ;  /* 0x0000000561117c23 */ /* 0x104fe20008010813 */
[C---:B------:R-:W-:Y:S01]  /*a850*/  ISETP.GT.OR P1, PT, R224.reuse, 0x20, !P1 ;  /* 0x00000020e000780c */ /* 0x040fe20004f24670 */
[----:B------:R2:W1:Y:S01]  /*a860*/  SHFL.IDX PT, R95, R231, R94, 0x1f ;  /* 0x00001f5ee75f7589 */ /* 0x00046200000e0000 */
[----:B------:R-:W-:Y:S01]  /*a870*/  ISETP.GT.OR P0, PT, R224, 0x19, !P0 ;  /* 0x00000019e000780c */ /* 0x000fe20004704670 */
[----:B------:R-:W-:Y:S01]  /*a880*/  FFMA.FTZ R19, R99, UR5, -R19 ;  /* 0x0000000563137c23 */ /* 0x000fe20008010813 */
[----:B------:R-:W-:Y:S01]  /*a890*/  FSEL R23, R104, -INF , !P1 ;  /* 0xff80000068177808 */ /* 0x000fe20004800000 */
[----:B------:R-:W1:Y:S01]  /*a8a0*/  SHFL.IDX PT, R99, R231, R96, 0x1f ;  /* 0x00001f60e7637589 */ /* 0x000e6200000e0000 */
[C---:B------:R-:W-:Y:S01]  /*a8b0*/  ISETP.GE.AND P3, PT, R217.reuse, 0x20, PT ;  /* 0x00000020d900780c */ /* 0x040fe20003f66270 */
[----:B------:R-:W1:Y:S01]  /*a8c0*/  MUFU.EX2 R12, R12 ;  /* 0x0000000c000c7308 */ /* 0x000e620000000800 */
[----:B------:R-:W-:Y:S01]  /*a8d0*/  ISETP.GE.AND P1, PT, R217, 0x21, PT ;  /* 0x00000021d900780c */ /* 0x000fe20003f26270 */
[----:B----4-:R-:W-:Y:S01]  /*a8e0*/  SHFL.IDX PT, R104, R220, R5, 0x1f ;  /* 0x00001f05dc687589 */ /* 0x010fe200000e0000 */
[----:B------:R-:W-:Y:S01]  /*a8f0*/  FSEL R22, R101, -INF , !P0 ;  /* 0xff80000065167808 */ /* 0x000fe20004000000 */
[----:B--2---:R-:W-:Y:S01]  /*a900*/  VIADD R94, R5, 0x10 ;  /* 0x00000010055e7836 */ /* 0x004fe20000000000 */
[C---:B------:R-:W-:Y:S01]  /*a910*/  ISETP.GT.OR P0, PT, R222.reuse, 0x20, !P3 ;  /* 0x00000020de00780c */ /* 0x040fe20005f04670 */
[----:B------:R-:W2:Y:S01]  /*a920*/  SHFL.IDX PT, R101, R231, R98, 0x1f ;  /* 0x00001f62e7657589 */ /* 0x000ea200000e0000 */
[----:B------:R-:W-:Y:S01]  /*a930*/  ISETP.GT.OR P1, PT, R222, 0x21, !P1 ;  /* 0x00000021de00780c */ /* 0x000fe20004f24670 */
[----:B-----5:R-:W-:Y:S01]  /*a940*/  FFMA.FTZ R21, R21, UR5, -R20 ;  /* 0x0000000515157c23 */ /* 0x020fe20008010814 */
[----:B------:R-:W-:-:S02]  /*a950*/  WARPGROUP.DEPBAR.LE gsb0, 0x0 ;  /* 0x00008000000079c5 */ /* 0x000fc40000010000 */
[----:B------:R-:W-:Y:S01]  /*a960*/  WARPGROUP.ARRIVE ;  /* 0x00000000000079c5 */ /* 0x000fe20000000000 */
[----:B------:R-:W-:Y:S01]  /*a970*/  ISETP.GE.AND P3, PT, R217, 0x28, PT ;  /* 0x00000028d900780c */ /* 0x000fe20003f66270 */
[----:B------:R4:W5:Y:S01]  /*a980*/  SHFL.IDX PT, R97, R231, R94, 0x1f ;  /* 0x00001f5ee7617589 */ /* 0x00096200000e0000 */
        /* <DEDUP_REMOVED lines=9> */
[----:B------:R-:W-:Y:S01]  /*aa20*/  VIADD R102, R5, 0x1c ;  /* 0x0000001c05667836 */ /* 0x000fe20000000000 */
[----:B------:R-:W-:Y:S01]  /*aa30*/  FSEL R110, R110, -INF , !P1 ;  /* 0xff8000006e6e7808 */ /* 0x000fe20004800000 */
[----:B------:R-:W-:Y:S01]  /*aa40*/  FFMA.FTZ R22, R22, UR5, -R88 ;  /* 0x0000000516167c23 */ /* 0x000fe20008010858 */
[----:B------:R-:W-:Y:S01]  /*aa50*/  FSEL R106, R106, -INF , !P0 ;  /* 0xff8000006a6a7808 */ /* 0x000fe20004000000 */
[--C-:B------:R-:W-:Y:S01]  /*aa60*/  FFMA.FTZ R23, R23, UR5, -R89.reuse ;  /* 0x0000000517177c23 */ /* 0x100fe20008010859 */
[----:B------:R-:W-:Y:S01]  /*aa70*/  ISETP.GE.AND P1, PT, R217, 0x29, PT ;  /* 0x00000029d900780c */ /* 0x000fe20003f26270 */
[----:B------:R-:W-:Y:S01]  /*aa80*/  SHFL.IDX PT, R231, R231, R102, 0x1f ;  /* 0x00001f66e7e77589 */ /* 0x000fe200000e0000 */
[----:B------:R-:W-:Y:S01]  /*aa90*/  ISETP.GT.OR P2, PT, R222, 0x19, !P2 ;  /* 0x00000019de00780c */ /* 0x000fe20005744670 */
[----:B------:R-:W-:Y:S01]  /*aaa0*/  FFMA.FTZ R89, R106, UR5, -R89 ;  /* 0x000000056a597c23 */ /* 0x000fe20008010859 */
[----:B------:R-:W-:Y:S01]  /*aab0*/  ISETP.GE.AND P0, PT, R225, 0x21, PT ;  /* 0x00000021e100780c */ /* 0x000fe20003f06270 */
[----:B------:R-:W-:Y:S01]  /*aac0*/  MUFU.EX2 R21, R21 ;  /* 0x0000001500157308 */ /* 0x000fe20000000800 */
[----:B------:R-:W-:-:S02]  /*aad0*/  ISETP.GT.OR P1, PT, R222, 0x29, !P1 ;  /* 0x00000029de00780c */ /* 0x000fc40004f24670 */
[----:B------:R-:W-:Y:S02]  /*aae0*/  FSEL R103, R103, -INF , !P2 ;  /* 0xff80000067677808 */ /* 0x000fe40005000000 */
[----:B------:R-:W-:Y:S02]  /*aaf0*/  ISETP.GT.OR P0, PT, R224, 0x21, !P0 ;  /* 0x00000021e000780c */ /* 0x000fe40004704670 */
[----:B------:R-:W-:Y:S01]  /*ab00*/  ISETP.GE.AND P2, PT, R225, 0x28, PT ;  /* 0x00000028e100780c */ /* 0x000fe20003f46270 */
[----:B------:R-:W-:Y:S01]  /*ab10*/  FFMA.FTZ R88, R103, UR5, -R88 ;  /* 0x0000000567587c23 */ /* 0x000fe20008010858 */
[----:B------:R-:W-:Y:S01]  /*ab20*/  FSEL R111, R111, -INF , !P1 ;  /* 0xff8000006f6f7808 */ /* 0x000fe20004800000 */
[----:B------:R-:W-:Y:S01]  /*ab30*/  MUFU.EX2 R22, R22 ;  /* 0x0000001600167308 */ /* 0x000fe20000000800 */
[----:B------:R-:W-:Y:S02]  /*ab40*/  FSEL R90, R105, -INF , !P0 ;  /* 0xff800000695a7808 */ /* 0x000fe40004000000 */
[----:B------:R-:W-:-:S02]  /*ab50*/  ISETP.GE.AND P1, PT, R217, 0x30, PT ;  /* 0x00000030d900780c */ /* 0x000fc40003f26270 */
[----:B------:R-:W-:Y:S01]  /*ab60*/  ISETP.GT.OR P0, PT, R224, 0x28, !P2 ;  /* 0x00000028e000780c */ /* 0x000fe20005704670 */
[--C-:B------:R-:W-:Y:S01]  /*ab70*/  FFMA.FTZ R90, R90, UR5, -R91.reuse ;  /* 0x000000055a5a7c23 */ /* 0x100fe2000801085b */
[----:B------:R-:W-:Y:S01]  /*ab80*/  ISETP.GT.OR P1, PT, R222, 0x30, !P1 ;  /* 0x00000030de00780c */ /* 0x000fe20004f24670 */
[----:B------:R-:W-:Y:S01]  /*ab90*/  FFMA.FTZ R91, R107, UR5, -R91 ;  /* 0x000000056b5b7c23 */ /* 0x000fe2000801085b */
[----:B---3--:R-:W-:Y:S01]  /*aba0*/  FSEL R92, R108, -INF , !P0 ;  /* 0xff8000006c5c7808 */ /* 0x008fe20004000000 */
[----:B------:R-:W-:Y:S01]  /*abb0*/  MUFU.EX2 R20, R20 ;  /* 0x0000001400147308 */ /* 0x000fe20000000800 */
[C---:B------:R-:W-:Y:S02]  /*abc0*/  ISETP.GE.AND P0, PT, R225.reuse, 0x29, PT ;  /* 0x00000029e100780c */ /* 0x040fe40003f06270 */
[----:B------:R-:W-:Y:S01]  /*abd0*/  FSEL R114, R114, -INF , !P1 ;  /* 0xff80000072727808 */ /* 0x000fe20004800000 */
[--C-:B------:R-:W-:Y:S01]  /*abe0*/  FFMA.FTZ R92, R92, UR5, -R93.reuse ;  /* 0x000000055c5c7c23 */ /* 0x100fe2000801085d */
[C---:B------:R-:W-:Y:S01]  /*abf0*/  ISETP.GE.AND P1, PT, R225.reuse, 0x31, PT ;  /* 0x00000031e100780c */ /* 0x040fe20003f26270 */
[----:B------:R-:W-:Y:S01]  /*ac00*/  FFMA.FTZ R93, R110, UR5, -R93 ;  /* 0x000000056e5d7c23 */ /* 0x000fe2000801085d */
[----:B------:R-:W-:Y:S01]  /*ac10*/  ISETP.GT.OR P0, PT, R224, 0x29, !P0 ;  /* 0x00000029e000780c */ /* 0x000fe20004704670 */
[----:B------:R-:W-:Y:S01]  /*ac20*/  MUFU.EX2 R88, R88 ;  /* 0x0000005800587308 */ /* 0x000fe20000000800 */
[----:B------:R-:W-:-:S02]  /*ac30*/  ISETP.GE.AND P2, PT, R225, 0x38, PT ;  /* 0x00000038e100780c */ /* 0x000fc40003f46270 */
[----:B------:R-:W-:Y:S02]  /*ac40*/  ISETP.GE.AND P3, PT, R217, 0x31, PT ;  /* 0x00000031d900780c */ /* 0x000fe40003f66270 */
[C---:B------:R-:W-:Y:S02]  /*ac50*/  ISETP.GT.OR P1, PT, R224.reuse, 0x31, !P1 ;  /* 0x00000031e000780c */ /* 0x040fe40004f24670 */
[----:B----4-:R-:W-:Y:S01]  /*ac60*/  FSEL R94, R109, -INF , !P0 ;  /* 0xff8000006d5e7808 */ /* 0x010fe20004000000 */
[----:B------:R-:W-:Y:S01]  /*ac70*/  VIADD R109, R5, 0xc ;  /* 0x0000000c056d7836 */ /* 0x000fe20000000000 */
[----:B------:R-:W-:Y:S01]  /*ac80*/  ISETP.GT.OR P2, PT, R224, 0x38, !P2 ;  /* 0x00000038e000780c */ /* 0x000fe20005744670 */
[----:B------:R-:W-:Y:S01]  /*ac90*/  MUFU.EX2 R13, R13 ;  /* 0x0000000d000d7308 */ /* 0x000fe20000000800 */
[----:B------:R-:W-:Y:S01]  /*aca0*/  ISETP.GT.OR P3, PT, R222, 0x31, !P3 ;  /* 0x00000031de00780c */ /* 0x000fe20005f64670 */
[--C-:B-1----:R-:W-:Y:S01]  /*acb0*/  FFMA.FTZ R94, R94, UR5, -R95.reuse ;  /* 0x000000055e5e7c23 */ /* 0x102fe2000801085f */
[----:B------:R-:W-:Y:S01]  /*acc0*/  ISETP.GE.AND P0, PT, R225, 0x30, PT ;  /* 0x00000030e100780c */ /* 0x000fe20003f06270 */
[----:B------:R-:W-:Y:S01]  /*acd0*/  FFMA.FTZ R95, R111, UR5, -R95 ;  /* 0x000000056f5f7c23 */ /* 0x000fe2000801085f */
[----:B------:R-:W-:Y:S01]  /*ace0*/  FSEL R98, R113, -INF , !P1 ;  /* 0xff80000071627808 */ /* 0x000fe20004800000 */
[----:B------:R1:W3:Y:S01]  /*acf0*/  SHFL.IDX PT, R111, R220, R109, 0x1f ;  /* 0x00001f6ddc6f7589 */ /* 0x0002e200000e0000 */
[----:B------:R-:W-:Y:S01]  /*ad00*/  FSEL R115, R115, -INF , !P3 ;  /* 0xff80000073737808 */ /* 0x000fe20005800000 */
[----:B------:R-:W-:Y:S01]  /*ad10*/  MUFU.EX2 R15, R15 ;  /* 0x0000000f000f7308 */ /* 0x000fe20000000800 */
[----:B------:R-:W-:Y:S01]  /*ad20*/  FSEL R100, R116, -INF , !P2 ;  /* 0xff80000074647808 */ /* 0x000fe20005000000 */
[--C-:B------:R-:W-:Y:S01]  /*ad30*/  FFMA.FTZ R98, R98, UR5, -R99.reuse ;  /* 0x0000000562627c23 */ /* 0x100fe20008010863 */
[----:B------:R-:W-:Y:S01]  /*ad40*/  ISETP.GE.AND P1, PT, R225, 0x41, PT ;  /* 0x00000041e100780c */ /* 0x000fe20003f26270 */
[----:B------:R-:W-:Y:S01]  /*ad50*/  FFMA.FTZ R99, R115, UR5, -R99 ;  /* 0x0000000573637c23 */ /* 0x000fe20008010863 */
[----:B------:R-:W-:Y:S01]  /*ad60*/  ISETP.GT.OR P0, PT, R224, 0x30, !P0 ;  /* 0x00000030e000780c */ /* 0x000fe20004704670 */
[----:B--2---:R-:W-:Y:S01]  /*ad70*/  FFMA.FTZ R100, R100, UR5, -R101 ;  /* 0x0000000564647c23 */ /* 0x004fe20008010865 */
[----:B------:R-:W-:Y:S01]  /*ad80*/  ISETP.GE.AND P2, PT, R225, 0x48, PT ;  /* 0x00000048e100780c */ /* 0x000fe20003f46270 */
[----:B-1----:R-:W-:Y:S01]  /*ad90*/  VIADD R109, R5, 0x10 ;  /* 0x00000010056d7836 */ /* 0x002fe20000000000 */
[----:B------:R-:W-:Y:S01]  /*ada0*/  ISETP.GE.AND P3, PT, R225, 0x49, PT ;  /* 0x00000049e100780c */ /* 0x000fe20003f66270 */
[----:B------:R-:W-:Y:S01]  /*adb0*/  MUFU.EX2 R18, R18 ;  /* 0x0000001200127308 */ /* 0x000fe20000000800 */
[----:B------:R-:W-:-:S02]  /*adc0*/  ISETP.GT.OR P1, PT, R224, 0x41, !P1 ;  /* 0x00000041e000780c */ /* 0x000fc40004f24670 */
[----:B------:R-:W-:Y:S01]  /*add0*/  FSEL R96, R112, -INF , !P0 ;  /* 0xff80000070607808 */ /* 0x000fe20004000000 */
[----:B------:R-:W-:Y:S01]  /*ade0*/  VIADD R112, R5, 0x8 ;  /* 0x0000000805707836 */ /* 0x000fe20000000000 */
[C---:B------:R-:W-:Y:S01]  /*adf0*/  ISETP.GT.OR P2, PT, R224.reuse, 0x48, !P2 ;  /* 0x00000048e000780c */ /* 0x040fe20005744670 */
[----:B------:R3:W-:Y:S01]  /*ae00*/  SHFL.IDX PT, R113, R220, R109, 0x1f ;  /* 0x00001f6ddc717589 */ /* 0x0007e200000e0000 */
[----:B------:R-:W-:Y:S01]  /*ae10*/  ISETP.GT.OR P3, PT, R224, 0x49, !P3 ;  /* 0x00000049e000780c */ /* 0x000fe20005f64670 */
[--C-:B-----5:R-:W-:Y:S01]  /*ae20*/  FFMA.FTZ R96, R96, UR5, -R97.reuse ;  /* 0x0000000560607c23 */ /* 0x120fe20008010861 */
[----:B------:R-:W-:Y:S01]  /*ae30*/  FSEL R121, R121, -INF , !P1 ;  /* 0xff80000079797808 */ /* 0x000fe20004800000 */
[----:B------:R-:W1:Y:S01]  /*ae40*/  SHFL.IDX PT, R110, R220, R112, 0x1f ;  /* 0x00001f70dc6e7589 */ /* 0x000e6200000e0000 */
[----:B------:R-:W-:Y:S01]  /*ae50*/  ISETP.GE.AND P1, PT, R225, 0x59, PT ;  /* 0x00000059e100780c */ /* 0x000fe20003f26270 */
[----:B------:R-:W-:Y:S01]  /*ae60*/  FFMA.FTZ R97, R114, UR5, -R97 ;  /* 0x0000000572617c23 */ /* 0x000fe20008010861 */
[----:B------:R-:W-:Y:S01]  /*ae70*/  FSEL R124, R124, -INF , !P2 ;  /* 0xff8000007c7c7808 */ /* 0x000fe20005000000 */
[----:B------:R-:W-:Y:S01]  /*ae80*/  VIADD R114, R5, 0x4 ;  /* 0x0000000405727836 */ /* 0x000fe20000000000 */
[----:B------:R-:W-:Y:S01]  /*ae90*/  FSEL R125, R125, -INF , !P3 ;  /* 0xff8000007d7d7808 */ /* 0x000fe20005800000 */
[----:B------:R-:W-:Y:S01]  /*aea0*/  MUFU.EX2 R17, R17 ;  /* 0x0000001100117308 */ /* 0x000fe20000000800 */
[----:B------:R-:W-:-:S02]  /*aeb0*/  ISETP.GE.AND P2, PT, R225, 0x60, PT ;  /* 0x00000060e100780c */ /* 0x000fc40003f46270 */
[----:B------:R-:W-:Y:S01]  /*aec0*/  ISETP.GE.AND P3, PT, R225, 0x61, PT ;  /* 0x00000061e100780c */ /* 0x000fe20003f66270 */
[----:B------:R-:W2:Y:S01]  /*aed0*/  SHFL.IDX PT, R103, R220, R114, 0x1f ;  /* 0x00001f72dc677589 */ /* 0x000ea200000e0000 */
[C---:B------:R-:W-:Y:S01]  /*aee0*/  ISETP.GT.OR P1, PT, R224.reuse, 0x59, !P1 ;  /* 0x00000059e000780c */ /* 0x040fe20004f24670 */
[----:B---3--:R-:W-:Y:S01]  /*aef0*/  FFMA.FTZ R109, R125, UR5, -R111 ;  /* 0x000000057d6d7c23 */ /* 0x008fe2000801086f */
[C---:B------:R-:W-:Y:S01]  /*af00*/  ISETP.GT.OR P2, PT, R224.reuse, 0x60, !P2 ;  /* 0x00000060e000780c */ /* 0x040fe20005744670 */
[----:B------:R-:W-:Y:S01]  /*af10*/  MUFU.EX2 R19, R19 ;  /* 0x0000001300137308 */ /* 0x000fe20000000800 */
[----:B------:R-:W-:Y:S02]  /*af20*/  ISETP.GT.OR P3, PT, R224, 0x61, !P3 ;  /* 0x00000061e000780c */ /* 0x000fe40005f64670 */
[----:B------:R-:W-:Y:S02]  /*af30*/  ISETP.GE.AND P4, PT, R225, 0x40, PT ;  /* 0x00000040e100780c */ /* 0x000fe40003f86270 */
[----:B------:R-:W-:-:S02]  /*af40*/  FSEL R133, R133, -INF , !P1 ;  /* 0xff80000085857808 */ /* 0x000fc40004800000 */
[----:B------:R-:W-:Y:S01]  /*af50*/  ISETP.GE.AND P0, PT, R217, 0x38, PT ;  /* 0x00000038d900780c */ /* 0x000fe20003f06270 */
[----:B------:R-:W-:Y:S01]  /*af60*/  MUFU.EX2 R109, R109 ;  /* 0x0000006d006d7308 */ /* 0x000fe20000000800 */
[----:B------:R-:W-:Y:S01]  /*af70*/  ISETP.GE.AND P5, PT, R225, 0x39, PT ;  /* 0x00000039e100780c */ /* 0x000fe20003fa6270 */
[----:B-1----:R-:W-:Y:S01]  /*af80*/  FFMA.FTZ R108, R124, UR5, -R110 ;  /* 0x000000057c6c7c23 */ /* 0x002fe2000801086e */
[----:B------:R-:W-:Y:S02]  /*af90*/  ISETP.GE.AND P1, PT, R217, 0x39, PT ;  /* 0x00000039d900780c */ /* 0x000fe40003f26270 */
[----:B------:R-:W-:Y:S02]  /*afa0*/  FSEL R136, R136, -INF , !P2 ;  /* 0xff80000088887808 */ /* 0x000fe40005000000 */
[----:B------:R-:W-:Y:S01]  /*afb0*/  FSEL R137, R137, -INF , !P3 ;  /* 0xff80000089897808 */ /* 0x000fe20005800000 */
[----:B------:R-:W-:Y:S01]  /*afc0*/  MUFU.EX2 R108, R108 ;  /* 0x0000006c006c7308 */ /* 0x000fe20000000800 */
[----:B------:R-:W-:-:S02]  /*afd0*/  ISETP.GE.AND P2, PT, R217, 0x40, PT ;  /* 0x00000040d900780c */ /* 0x000fc40003f46270 */
[----:B------:R-:W-:Y:S01]  /*afe0*/  ISETP.GE.AND P3, PT, R217, 0x41, PT ;  /* 0x00000041d900780c */ /* 0x000fe20003f66270 */
[----:B--2---:R-:W-:Y:S01]  /*aff0*/  FFMA.FTZ R106, R121, UR5, -R103 ;  /* 0x00000005796a7c23 */ /* 0x004fe20008010867 */
[----:B------:R-:W-:Y:S02]  /*b000*/  ISETP.GT.OR P4, PT, R224, 0x40, !P4 ;  /* 0x00000040e000780c */ /* 0x000fe40006784670 */
[----:B------:R-:W-:Y:S01]  /*b010*/  ISETP.GT.OR P0, PT, R222, 0x38, !P0 ;  /* 0x00000038de00780c */ /* 0x000fe20004704670 */
[----:B------:R-:W-:Y:S01]  /*b020*/  MUFU.EX2 R23, R23 ;  /* 0x0000001700177308 */ /* 0x000fe20000000800 */
[----:B------:R-:W-:Y:S02]  /*b030*/  ISETP.GT.OR P5, PT, R224, 0x39, !P5 ;  /* 0x00000039e000780c */ /* 0x000fe40006fa4670 */
[C---:B------:R-:W-:Y:S02]  /*b040*/  ISETP.GT.OR P1, PT, R222.reuse, 0x39, !P1 ;  /* 0x00000039de00780c */ /* 0x040fe40004f24670 */
[----:B------:R-:W-:-:S02]  /*b050*/  ISETP.GT.OR P2, PT, R222, 0x40, !P2 ;  /* 0x00000040de00780c */ /* 0x000fc40005744670 */
[----:B------:R-:W-:Y:S01]  /*b060*/  ISETP.GT.OR P3, PT, R222, 0x41, !P3 ;  /* 0x00000041de00780c */ /* 0x000fe20005f64670 */
[----:B------:R-:W-:Y:S01]  /*b070*/  MUFU.EX2 R106, R106 ;  /* 0x0000006a006a7308 */ /* 0x000fe20000000800 */
[----:B------:R-:W-:Y:S02]  /*b080*/  FSEL R120, R120, -INF , !P4 ;  /* 0xff80000078787808 */ /* 0x000fe40006000000 */
[----:B------:R-:W-:Y:S02]  /*b090*/  FSEL R118, R118, -INF , !P0 ;  /* 0xff80000076767808 */ /* 0x000fe40004000000 */
[----:B------:R-:W-:Y:S01]  /*b0a0*/  FSEL R117, R117, -INF , !P5 ;  /* 0xff80000075757808 */ /* 0x000fe20006800000 */
[----:B------:R-:W-:Y:S02]  /*b0b0*/  WARPGROUP.DEPBAR.LE gsb0, 0x0 ;  /* 0x00008000000079c5 */ /* 0x000fe40000010000 */
[----:B------:R-:W-:Y:S01]  /*b0c0*/  WARPGROUP.ARRIVE ;  /* 0x00000000000079c5 */ /* 0x000fe20000000000 */
[----:B------:R-:W-:Y:S01]  /*b0d0*/  ISETP.GE.AND P4, PT, R225, 0x58, PT ;  /* 0x00000058e100780c */ /* 0x000fe20003f86270 */
[--C-:B------:R-:W-:Y:S01]  /*b0e0*/  FFMA.FTZ R102, R117, UR5, -R231.reuse ;  /* 0x0000000575667c23 */ /* 0x100fe200080108e7 */
[----:B------:R-:W-:Y:S01]  /*b0f0*/  FSEL R119, R119, -INF , !P1 ;  /* 0xff80000077777808 */ /* 0x000fe20004800000 */
[--C-:B------:R-:W-:Y:S01]  /*b100*/  FFMA.FTZ R120, R120, UR5, -R104.reuse ;  /* 0x0000000578787c23 */ /* 0x100fe20008010868 */
        /* <DEDUP_REMOVED lines=8> */
[----:B------:R-:W-:Y:S01]  /*b190*/  ISETP.GE.AND P1, PT, R217, 0x48, PT ;  /* 0x00000048d900780c */ /* 0x000fe20003f26270 */
[----:B------:R-:W-:Y:S01]  /*b1a0*/  VIADD R231, R5, 0x14 ;  /* 0x0000001405e77836 */ /* 0x000fe20000000000 */
[----:B------:R-:W-:Y:S01]  /*b1b0*/  FSEL R105, R122, -INF , !P2 ;  /* 0xff8000007a697808 */ /* 0x000fe20005000000 */
[----:B------:R-:W-:Y:S01]  /*b1c0*/  FFMA.FTZ R101, R118, UR5, -R101 ;  /* 0x0000000576657c23 */ /* 0x000fe20008010865 */
        /* <DEDUP_REMOVED lines=9> */
[----:B------:R-:W-:Y:S02]  /*b260*/  ISETP.GT.OR P5, PT, R224, 0x51, !P5 ;  /* 0x00000051e000780c */ /* 0x000fe40006fa4670 */
[----:B------:R-:W-:Y:S02]  /*b270*/  ISETP.GT.OR P1, PT, R222, 0x48, !P1 ;  /* 0x00000048de00780c */ /* 0x000fe40004f24670 */
[C---:B------:R-:W-:Y:S02]  /*b280*/  ISETP.GT.OR P2, PT, R224.reuse, 0x71, !P2 ;  /* 0x00000071e000780c */ /* 0x040fe40005744670 */
[----:B------:R-:W-:Y:S01]  /*b290*/  ISETP.GT.OR P3, PT, R224, 0x78, !P3 ;  /* 0x00000078e000780c */ /* 0x000fe20005f64670 */
[----:B------:R2:W-:Y:S01]  /*b2a0*/  MUFU.EX2 R104, R119 ;  /* 0x0000007700687308 */ /* 0x0005e20000000800 */
[----:B------:R-:W-:-:S02]  /*b2b0*/  FSEL R132, R132, -INF , !P4 ;  /* 0xff80000084847808 */ /* 0x000fc40006000000 */
[----:B------:R-:W-:Y:S02]  /*b2c0*/  FSEL R128, R128, -INF , !P0 ;  /* 0xff80000080807808 */ /* 0x000fe40004000000 */
[----:B------:R-:W-:Y:S02]  /*b2d0*/  FSEL R129, R129, -INF , !P5 ;  /* 0xff80000081817808 */ /* 0x000fe40006800000 */
[C---:B------:R-:W-:Y:S01]  /*b2e0*/  ISETP.GE.AND P4, PT, R225.reuse, 0x70, PT ;  /* 0x00000070e100780c */ /* 0x040fe20003f86270 */
[----:B------:R-:W-:Y:S01]  /*b2f0*/  MUFU.EX2 R105, R105 ;  /* 0x0000006900697308 */ /* 0x000fe20000000800 */
[----:B------:R-:W-:Y:S02]  /*b300*/  FSEL R126, R126, -INF , !P1 ;  /* 0xff8000007e7e7808 */ /* 0x000fe40004800000 */
[C---:B------:R-:W-:Y:S02]  /*b310*/  ISETP.GE.AND P0, PT, R225.reuse, 0x68, PT ;  /* 0x00000068e100780c */ /* 0x040fe40003f06270 */
[C---:B------:R-:W-:Y:S01]  /*b320*/  ISETP.GE.AND P5, PT, R225.reuse, 0x69, PT ;  /* 0x00000069e100780c */ /* 0x040fe20003fa6270 */
[----:B------:R-:W-:Y:S01]  /*b330*/  FFMA.FTZ R110, R126, UR5, -R110 ;  /* 0x000000057e6e7c23 */ /* 0x000fe2000801086e */
[----:B------:R-:W-:Y:S01]  /*b340*/  ISETP.GE.AND P1, PT, R225, 0x79, PT ;  /* 0x00000079e100780c */ /* 0x000fe20003f26270 */
[----:B------:R-:W-:Y:S01]  /*b350*/  VIADD R225, R5, 0x1c ;  /* 0x0000001c05e17836 */ /* 0x000fe20000000000 */
[----:B------:R-:W-:Y:S01]  /*b360*/  FSEL R124, R145, -INF , !P2 ;  /* 0xff800000917c7808 */ /* 0x000fe20005000000 */
[----:B------:R-:W-:Y:S01]  /*b370*/  MUFU.EX2 R107, R107 ;  /* 0x0000006b006b7308 */ /* 0x000fe20000000800 */
[----:B------:R-:W-:-:S02]  /*b380*/  FSEL R122, R148, -INF , !P3 ;  /* 0xff800000947a7808 */ /* 0x000fc40005800000 */
[C---:B------:R-:W-:Y:S01]  /*b390*/  ISETP.GE.AND P2, PT, R217.reuse, 0x58, PT ;  /* 0x00000058d900780c */ /* 0x040fe20003f46270 */
[----:B------:R-:W-:Y:S01]  /*b3a0*/  SHFL.IDX PT, R148, R221, R5, 0x1f ;  /* 0x00001f05dd947589 */ /* 0x000fe200000e0000 */
[----:B------:R-:W-:Y:S02]  /*b3b0*/  ISETP.GE.AND P3, PT, R217, 0x59, PT ;  /* 0x00000059d900780c */ /* 0x000fe40003f66270 */
[C---:B------:R-:W-:Y:S01]  /*b3c0*/  ISETP.GT.OR P4, PT, R224.reuse, 0x70, !P4 ;  /* 0x00000070e000780c */ /* 0x040fe20006784670 */
[----:B------:R-:W3:Y:S01]  /*b3d0*/  MUFU.EX2 R110, R110 ;  /* 0x0000006e006e7308 */ /* 0x000ee20000000800 */
[C---:B------:R-:W-:Y:S02]  /*b3e0*/  ISETP.GT.OR P0, PT, R224.reuse, 0x68, !P0 ;  /* 0x00000068e000780c */ /* 0x040fe40004704670 */
[C---:B------:R-:W-:Y:S02]  /*b3f0*/  ISETP.GT.OR P5, PT, R224.reuse, 0x69, !P5 ;  /* 0x00000069e000780c */ /* 0x040fe40006fa4670 */
[----:B------:R-:W-:Y:S01]  /*b400*/  ISETP.GT.OR P1, PT, R224, 0x79, !P1 ;  /* 0x00000079e000780c */ /* 0x000fe20004f24670 */
[----:B------:R-:W-:Y:S01]  /*b410*/  VIADD R224, R5, 0x18 ;  /* 0x0000001805e07836 */ /* 0x000fe20000000000 */
[C---:B------:R-:W-:Y:S01]  /*b420*/  ISETP.GT.OR P2, PT, R222.reuse, 0x58, !P2 ;  /* 0x00000058de00780c */ /* 0x040fe20005744670 */
[----:B------:R-:W-:Y:S01]  /*b430*/  MUFU.EX2 R90, R90 ;  /* 0x0000005a005a7308 */ /* 0x000fe20000000800 */
[----:B------:R-:W-:-:S02]  /*b440*/  ISETP.GT.OR P3, PT, R222, 0x59, !P3 ;  /* 0x00000059de00780c */ /* 0x000fc40005f64670 */
[----:B------:R-:W-:Y:S02]  /*b450*/  FSEL R126, R144, -INF , !P4 ;  /* 0xff800000907e7808 */ /* 0x000fe40006000000 */
[----:B------:R-:W-:Y:S02]  /*b460*/  ISETP.GE.AND P4, PT, R217, 0x51, PT ;  /* 0x00000051d900780c */ /* 0x000fe40003f86270 */
[----:B------:R-:W-:Y:S01]  /*b470*/  FSEL R117, R134, -INF , !P2 ;  /* 0xff80000086757808 */ /* 0x000fe20005000000 */
[----:B------:R-:W-:Y:S01]  /*b480*/  MUFU.EX2 R91, R91 ;  /* 0x0000005b005b7308 */ /* 0x000fe20000000800 */
[----:B------:R-:W-:Y:S01]  /*b490*/  FSEL R115, R135, -INF , !P3 ;  /* 0xff80000087737808 */ /* 0x000fe20005800000 */
[----:B------:R-:W4:Y:S01]  /*b4a0*/  SHFL.IDX PT, R134, R220, R224, 0x1f ;  /* 0x00001fe0dc867589 */ /* 0x000f2200000e0000 */
[----:B------:R-:W-:Y:S02]  /*b4b0*/  FSEL R140, R140, -INF , !P0 ;  /* 0xff8000008c8c7808 */ /* 0x000fe40004000000 */
[----:B------:R-:W-:Y:S01]  /*b4c0*/  ISETP.GE.AND P0, PT, R217, 0x49, PT ;  /* 0x00000049d900780c */ /* 0x000fe20003f06270 */
[----:B------:R-:W5:Y:S01]  /*b4d0*/  SHFL.IDX PT, R135, R220, R231, 0x1f ;  /* 0x00001fe7dc877589 */ /* 0x000f6200000e0000 */
[C---:B------:R-:W-:Y:S01]  /*b4e0*/  ISETP.GT.OR P4, PT, R222.reuse, 0x51, !P4 ;  /* 0x00000051de00780c */ /* 0x040fe20006784670 */
[----:B------:R-:W-:Y:S01]  /*b4f0*/  MUFU.EX2 R92, R92 ;  /* 0x0000005c005c7308 */ /* 0x000fe20000000800 */
[----:B------:R-:W-:Y:S01]  /*b500*/  ISETP.GT.OR P0, PT, R222, 0x49, !P0 ;  /* 0x00000049de00780c */ /* 0x000fe20004704670 */
[----:B------:R-:W-:Y:S01]  /*b510*/  SHFL.IDX PT, R220, R220, R225, 0x1f ;  /* 0x00001fe1dcdc7589 */ /* 0x000fe200000e0000 */
[----:B------:R-:W-:-:S02]  /*b520*/  FSEL R144, R131, -INF , !P4 ;  /* 0xff80000083907808 */ /* 0x000fc40006000000 */
[----:B------:R-:W-:Y:S01]  /*b530*/  FSEL R127, R127, -INF , !P0 ;  /* 0xff8000007f7f7808 */ /* 0x000fe20004000000 */
[----:B------:R-:W2:Y:S01]  /*b540*/  SHFL.IDX PT, R131, R221, R114, 0x1f ;  /* 0x00001f72dd837589 */ /* 0x000ea200000e0000 */
[----:B------:R-:W-:Y:S01]  /*b550*/  FSEL R116, R141, -INF , !P5 ;  /* 0xff8000008d747808 */ /* 0x000fe20006800000 */
[----:B------:R-:W-:Y:S01]  /*b560*/  MUFU.EX2 R93, R93 ;  /* 0x0000005d005d7308 */ /* 0x000fe20000000800 */
[----:B------:R-:W-:Y:S01]  /*b570*/  ISETP.GE.AND P0, PT, R217, 0x61, PT ;  /* 0x00000061d900780c */ /* 0x000fe20003f06270 */
[----:B------:R-:W-:Y:S01]  /*b580*/  FFMA.FTZ R111, R127, UR5, -R111 ;  /* 0x000000057f6f7c23 */ /* 0x000fe2000801086f */
[----:B------:R-:W-:Y:S02]  /*b590*/  ISETP.GE.AND P5, PT, R217, 0x50, PT ;  /* 0x00000050d900780c */ /* 0x000fe40003fa6270 */
[----:B-1----:R-:W-:Y:S02]  /*b5a0*/  FSEL R120, R149, -INF , !P1 ;  /* 0xff80000095787808 */ /* 0x002fe40004800000 */
[C---:B------:R-:W-:Y:S01]  /*b5b0*/  ISETP.GT.OR P0, PT, R222.reuse, 0x61, !P0 ;  /* 0x00000061de00780c */ /* 0x040fe20004704670 */
[----:B------:R-:W1:Y:S01]  /*b5c0*/  MUFU.EX2 R111, R111 ;  /* 0x0000006f006f7308 */ /* 0x000e620000000800 */
[----:B------:R-:W-:Y:S01]  /*b5d0*/  ISETP.GE.AND P1, PT, R217, 0x60, PT ;  /* 0x00000060d900780c */ /* 0x000fe20003f26270 */
[----:B----4-:R-:W-:Y:S01]  /*b5e0*/  FFMA.FTZ R117, R117, UR5, -R134 ;  /* 0x0000000575757c23 */ /* 0x010fe20008010886 */
[----:B------:R-:W-:-:S02]  /*b5f0*/  ISETP.GT.OR P5, PT, R222, 0x50, !P5 ;  /* 0x00000050de00780c */ /* 0x000fc40006fa4670 */
[----:B------:R-:W-:Y:S01]  /*b600*/  FSEL R141, R139, -INF , !P0 ;  /* 0xff8000008b8d7808 */ /* 0x000fe20004000000 */
[----:B-----5:R-:W-:Y:S01]  /*b610*/  FFMA.FTZ R129, R129, UR5, -R135 ;  /* 0x0000000581817c23 */ /* 0x020fe20008010887 */
[----:B------:R-:W-:Y:S01]  /*b620*/  FSEL R118, R130, -INF , !P5 ;  /* 0xff80000082767808 */ /* 0x000fe20006800000 */
[----:B------:R-:W-:Y:S01]  /*b630*/  FFMA.FTZ R139, R136, UR5, -R148 ;  /* 0x00000005888b7c23 */ /* 0x000fe20008010894 */
[----:B------:R-:W-:Y:S01]  /*b640*/  ISETP.GT.OR P1, PT, R222, 0x60, !P1 ;  /* 0x00000060de00780c */ /* 0x000fe20004f24670 */
[----:B------:R4:W5:Y:S01]  /*b650*/  SHFL.IDX PT, R130, R221, R112, 0x1f ;  /* 0x00001f70dd827589 */ /* 0x00096200000e0000 */
[C---:B------:R-:W-:Y:S01]  /*b660*/  ISETP.GE.AND P0, PT, R217.reuse, 0x79, PT ;  /* 0x00000079d900780c */ /* 0x040fe20003f06270 */
[----:B------:R-:W-:Y:S01]  /*b670*/  MUFU.EX2 R117, R117 ;  /* 0x0000007500757308 */ /* 0x000fe20000000800 */
[----:B------:R-:W-:Y:S01]  /*b680*/  ISETP.GE.AND P5, PT, R217, 0x68, PT ;  /* 0x00000068d900780c */ /* 0x000fe20003fa6270 */
[----:B--2---:R-:W-:Y:S01]  /*b690*/  FFMA.FTZ R141, R141, UR5, -R131 ;  /* 0x000000058d8d7c23 */ /* 0x004fe20008010883 */
[----:B------:R-:W-:-:S02]  /*b6a0*/  FSEL R138, R138, -INF , !P1 ;  /* 0xff8000008a8a7808 */ /* 0x000fc40004800000 */
[----:B------:R-:W-:Y:S02]  /*b6b0*/  ISETP.GT.OR P0, PT, R222, 0x79, !P0 ;  /* 0x00000079de00780c */ /* 0x000fe40004704670 */
[C---:B------:R-:W-:Y:S01]  /*b6c0*/  ISETP.GE.AND P4, PT, R217.reuse, 0x69, PT ;  /* 0x00000069d900780c */ /* 0x040fe20003f86270 */
[--C-:B----4-:R-:W-:Y:S01]  /*b6d0*/  FFMA.FTZ R112, R128, UR5, -R113.reuse ;  /* 0x0000000580707c23 */ /* 0x110fe20008010871 */
[C---:B------:R-:W-:Y:S01]  /*b6e0*/  ISETP.GE.AND P2, PT, R217.reuse, 0x70, PT ;  /* 0x00000070d900780c */ /* 0x040fe20003f46270 */
[----:B------:R-:W-:Y:S01]  /*b6f0*/  FFMA.FTZ R113, R118, UR5, -R113 ;  /* 0x0000000576717c23 */ /* 0x000fe20008010871 */
[----:B------:R-:W-:Y:S01]  /*b700*/  ISETP.GE.AND P3, PT, R217, 0x71, PT ;  /* 0x00000071d900780c */ /* 0x000fe20003f66270 */
[--C-:B------:R-:W-:Y:S01]  /*b710*/  FFMA.FTZ R118, R133, UR5, -R220.reuse ;  /* 0x0000000585767c23 */ /* 0x100fe200080108dc */
[----:B------:R-:W-:Y:S01]  /*b720*/  ISETP.GE.AND P1, PT, R217, 0x78, PT ;  /* 0x00000078d900780c */ /* 0x000fe20003f26270 */
[----:B------:R-:W-:Y:S01]  /*b730*/  FFMA.FTZ R133, R115, UR5, -R220 ;  /* 0x0000000573857c23 */ /* 0x000fe200080108dc */
[C---:B------:R-:W-:Y:S01]  /*b740*/  ISETP.GT.OR P5, PT, R222.reuse, 0x68, !P5 ;  /* 0x00000068de00780c */ /* 0x040fe20006fa4670 */
[----:B------:R-:W-:Y:S01]  /*b750*/  VIADD R220, R5, 0x4 ;  /* 0x0000000405dc7836 */ /* 0x000fe20000000000 */
[----:B------:R-:W-:Y:S01]  /*b760*/  FSEL R119, R151, -INF , !P0 ;  /* 0xff80000097777808 */ /* 0x000fe20004000000 */
[C---:B------:R-:W-:Y:S01]  /*b770*/  VIADD R151, R5.reuse, 0x8 ;  /* 0x0000000805977836 */ /* 0x040fe20000000000 */
[----:B------:R-:W-:Y:S01]  /*b780*/  ISETP.GT.OR P4, PT, R222, 0x69, !P4 ;  /* 0x00000069de00780c */ /* 0x000fe20006784670 */
[----:B------:R-:W-:Y:S01]  /*b790*/  FFMA.FTZ R128, R144, UR5, -R135 ;  /* 0x0000000590807c23 */ /* 0x000fe20008010887 */
[C---:B------:R-:W-:Y:S01]  /*b7a0*/  ISETP.GT.OR P2, PT, R222.reuse, 0x70, !P2 ;  /* 0x00000070de00780c */ /* 0x040fe20005744670 */
[----:B------:R-:W-:Y:S01]  /*b7b0*/  MUFU.EX2 R115, R129 ;  /* 0x0000008100737308 */ /* 0x000fe20000000800 */
[----:B------:R-:W-:Y:S01]  /*b7c0*/  ISETP.GT.OR P3, PT, R222, 0x71, !P3 ;  /* 0x00000071de00780c */ /* 0x000fe20005f64670 */
[----:B------:R-:W-:Y:S01]  /*b7d0*/  FFMA.FTZ R144, R132, UR5, -R134 ;  /* 0x0000000584907c23 */ /* 0x000fe20008010886 */
[----:B------:R-:W-:Y:S01]  /*b7e0*/  ISETP.GT.OR P1, PT, R222, 0x78, !P1 ;  /* 0x00000078de00780c */ /* 0x000fe20004f24670 */
[----:B------:R-:W-:Y:S01]  /*b7f0*/  VIADD R222, R5, 0xc ;  /* 0x0000000c05de7836 */ /* 0x000fe20000000000 */
[----:B------:R-:W-:Y:S01]  /*b800*/  FSEL R114, R142, -INF , !P5 ;  /* 0xff8000008e727808 */ /* 0x000fe20006800000 */
[----:B------:R-:W-:-:S02]  /*b810*/  WARPGROUP.DEPBAR.LE gsb0, 0x0 ;  /* 0x00008000000079c5 */ /* 0x000fc40000010000 */
[----:B------:R-:W-:Y:S01]  /*b820*/  WARPGROUP.ARRIVE ;  /* 0x00000000000079c5 */ /* 0x000fe20000000000 */
[----:B------:R-:W-:Y:S01]  /*b830*/  FFMA.FTZ R142, R137, UR5, -R131 ;  /* 0x00000005898e7c23 */ /* 0x000fe20008010883 */
[----:B------:R-:W2:Y:S01]  /*b840*/  SHFL.IDX PT, R134, R221, R224, 0x1f ;  /* 0x00001fe0dd867589 */ /* 0x000ea200000e0000 */
[----:B------:R-:W-:Y:S01]  /*b850*/  FSEL R125, R146, -INF , !P2 ;  /* 0xff800000927d7808 */ /* 0x000fe20005000000 */
[----:B------:R-:W-:Y:S01]  /*b860*/  FFMA.FTZ R146, R138, UR5, -R148 ;  /* 0x000000058a927c23 */ /* 0x000fe20008010894 */
[----:B------:R-:W-:Y:S01]  /*b870*/  FSEL R121, R150, -INF , !P1 ;  /* 0xff80000096797808 */ /* 0x000fe20004800000 */
[----:B------:R-:W-:Y:S01]  /*b880*/  HGMMA.64x128x16.F32.BF16 R24, gdesc[UR12], R24, gsb0 ;  /* 0x01e000000c1879f0 */ /* 0x000fe20008001818 */
[----:B------:R-:W4:Y:S01]  /*b890*/  SHFL.IDX PT, R135, R221, R231, 0x1f ;  /* 0x00001fe7dd877589 */ /* 0x000f2200000e0000 */
[----:B------:R-:W-:Y:S01]  /*b8a0*/  FSEL R123, R147, -INF , !P3 ;  /* 0xff800000937b7808 */ /* 0x000fe20005800000 */
[----:B------:R-:W-:Y:S01]  /*b8b0*/  VIADD R217, R5, 0x10 ;  /* 0x0000001005d97836 */ /* 0x000fe20000000000 */
[----:B------:R-:W-:Y:S01]  /*b8c0*/  FSEL R127, R143, -INF , !P4 ;  /* 0xff8000008f7f7808 */ /* 0x000fe20006000000 */
[----:B------:R-:W3:Y:S01]  /*b8d0*/  SHFL.IDX PT, R145, R221, R222, 0x1f ;  /* 0x00001fdedd917589 */ /* 0x000ee200000e0000 */
[--C-:B-----5:R-:W-:Y:S01]  /*b8e0*/  FFMA.FTZ R132, R140, UR5, -R130.reuse ;  /* 0x000000058c847c23 */ /* 0x120fe20008010882 */
[----:B------:R-:W-:Y:S01]  /*b8f0*/  FFMA.FTZ R130, R114, UR5, -R130 ;  /* 0x0000000572827c23 */ /* 0x000fe20008010882 */
[----:B------:R-:W5:Y:S01]  /*b900*/  MUFU.EX2 R112, R112 ;  /* 0x0000007000707308 */ /* 0x000f620000000800 */
[----:B------:R-:W1:Y:S04]  /*b910*/  SHFL.IDX PT, R143, R221, R217, 0x1f ;  /* 0x00001fd9dd8f7589 */ /* 0x000e6800000e0000 */
[----:B------:R-:W5:Y:S03]  /*b920*/  SHFL.IDX PT, R221, R221, R225, 0x1f ;  /* 0x00001fe1dddd7589 */ /* 0x000f6600000e0000 */
[----:B------:R3:W-:Y:S01]  /*b930*/  MUFU.EX2 R114, R128 ;  /* 0x0000008000727308 */ /* 0x0007e20000000800 */
[--C-:B--2---:R-:W-:Y:S01]  /*b940*/  FFMA.FTZ R122, R122, UR5, -R134.reuse ;  /* 0x000000057a7a7c23 */ /* 0x104fe20008010886 */
[----:B------:R-:W-:-:S06]  /*b950*/  FFMA.FTZ R121, R121, UR5, -R134 ;  /* 0x0000000579797c23 */ /* 0x000fcc0008010886 */
[----:B------:R-:W-:Y:S01]  /*b960*/  MUFU.EX2 R94, R94 ;  /* 0x0000005e005e7308 */ /* 0x000fe20000000800 */
[--C-:B----4-:R-:W-:Y:S01]  /*b970*/  FFMA.FTZ R124, R124, UR5, -R135.reuse ;  /* 0x000000057c7c7c23 */ /* 0x110fe20008010887 */
[----:B------:R-:W-:Y:S01]  /*b980*/  FFMA.FTZ R123, R123, UR5, -R135 ;  /* 0x000000057b7b7c23 */ /* 0x000fe20008010887 */
[--C-:B---3--:R-:W-:Y:S01]  /*b990*/  FFMA.FTZ R128, R116, UR5, -R145.reuse ;  /* 0x0000000574807c23 */ /* 0x108fe20008010891 */
[----:B------:R-:W-:-:S04]  /*b9a0*/  FFMA.FTZ R127, R127, UR5, -R145 ;  /* 0x000000057f7f7c23 */ /* 0x000fc80008010891 */
[----:B------:R-:W-:Y:S01]  /*b9b0*/  MUFU.EX2 R116, R144 ;  /* 0x0000009000747308 */ /* 0x000fe20000000800 */
[--C-:B-1----:R-:W-:Y:S01]  /*b9c0*/  FFMA.FTZ R126, R126, UR5, -R143.reuse ;  /* 0x000000057e7e7c23 */ /* 0x102fe2000801088f */
[----:B------:R-:W-:Y:S01]  /*b9d0*/  FFMA.FTZ R125, R125, UR5, -R143 ;  /* 0x000000057d7d7c23 */ /* 0x000fe2000801088f */
[--C-:B-----5:R-:W-:Y:S01]  /*b9e0*/  FFMA.FTZ R120, R120, UR5, -R221.reuse ;  /* 0x0000000578787c23 */ /* 0x120fe200080108dd */
[----:B------:R-:W-:-:S04]  /*b9f0*/  FFMA.FTZ R119, R119, UR5, -R221 ;  /* 0x0000000577777c23 */ /* 0x000fc800080108dd */
        /* <DEDUP_REMOVED lines=11> */
[----:B------:R-:W1:Y:S04]  /*bab0*/  LDS R223, [R223+0x400] ;  /* 0x00040000dfdf7984 */ /* 0x000e680000000800 */
[----:B------:R-:W2:Y:S04]  /*bac0*/  LDS R216, [R216+0x400] ;  /* 0x00040000d8d87984 */ /* 0x000ea80000000800 */
[----:B------:R-:W-:Y:S04]  /*bad0*/  LDS R218, [R218+0x400] ;  /* 0x00040000dada7984 */ /* 0x000fe80000000800 */
[----:B------:R-:W-:Y:S04]  /*bae0*/  LDS R219, [R219+0x400] ;  /* 0x00040000dbdb7984 */ /* 0x000fe80000000800 */
[----:B-1----:R-:W1:Y:S04]  /*baf0*/  SHFL.IDX PT, R129, R223, R5, 0x1f ;  /* 0x00001f05df817589 */ /* 0x002e6800000e0000 */
[----:B------:R-:W3:Y:S04]  /*bb00*/  SHFL.IDX PT, R131, R223, R220, 0x1f ;  /* 0x00001fdcdf837589 */ /* 0x000ee800000e0000 */
[----:B------:R-:W4:Y:S04]  /*bb10*/  SHFL.IDX PT, R136, R223, R151, 0x1f ;  /* 0x00001f97df887589 */ /* 0x000f2800000e0000 */
[----:B------:R-:W5:Y:S04]  /*bb20*/  SHFL.IDX PT, R137, R223, R222, 0x1f ;  /* 0x00001fdedf897589 */ /* 0x000f6800000e0000 */
[----:B------:R-:W5:Y:S04]  /*bb30*/  SHFL.IDX PT, R138, R223, R231, 0x1f ;  /* 0x00001fe7df8a7589 */ /* 0x000f6800000e0000 */
[----:B--2---:R-:W2:Y:S01]  /*bb40*/  SHFL.IDX PT, R148, R216, R220, 0x1f ;  /* 0x00001fdcd8947589 */ /* 0x004ea200000e0000 */
[--C-:B-1----:R-:W-:Y:S01]  /*bb50*/  FADD.FTZ R24, R24, -R129.reuse ;  /* 0x8000008118187221 */ /* 0x102fe20000010000 */
[----:B------:R-:W-:-:S02]  /*bb60*/  FADD.FTZ R26, R26, -R129 ;  /* 0x800000811a1a7221 */ /* 0x000fc40000010000 */
[----:B------:R-:W1:Y:S01]  /*bb70*/  SHFL.IDX PT, R135, R223, R217, 0x1f ;  /* 0x00001fd9df877589 */ /* 0x000e6200000e0000 */
[--C-:B---3--:R-:W-:Y:S01]  /*bb80*/  FADD.FTZ R129, R25, -R131.reuse ;  /* 0x8000008319817221 */ /* 0x108fe20000010000 */
[----:B------:R-:W-:Y:S02]  /*bb90*/  FADD.FTZ R131, R27, -R131 ;  /* 0x800000831b837221 */ /* 0x000fe40000010000 */
[----:B------:R-:W3:Y:S01]  /*bba0*/  SHFL.IDX PT, R140, R223, R224, 0x1f ;  /* 0x00001fe0df8c7589 */ /* 0x000ee200000e0000 */
[--C-:B----4-:R-:W-:Y:S01]  /*bbb0*/  FADD.FTZ R134, R28, -R136.reuse ;  /* 0x800000881c867221 */ /* 0x110fe20000010000 */
[----:B------:R-:W-:Y:S01]  /*bbc0*/  FADD.FTZ R25, R30, -R136 ;  /* 0x800000881e197221 */ /* 0x000fe20000010000 */
[----:B------:R1:W-:Y:S01]  /*bbd0*/  MUFU.EX2 R28, R133 ;  /* 0x00000085001c7308 */ /* 0x0003e20000000800 */
[----:B------:R-:W4:Y:S01]  /*bbe0*/  SHFL.IDX PT, R150, R223, R225, 0x1f ;  /* 0x00001fe1df967589 */ /* 0x000f2200000e0000 */
[--C-:B-----5:R-:W-:Y:S01]  /*bbf0*/  FADD.FTZ R136, R29, -R137.reuse ;  /* 0x800000891d887221 */ /* 0x120fe20000010000 */
[----:B------:R-:W-:-:S02]  /*bc00*/  FADD.FTZ R27, R31, -R137 ;  /* 0x800000891f1b7221 */ /* 0x000fc40000010000 */
[----:B------:R-:W5:Y:S01]  /*bc10*/  SHFL.IDX PT, R149, R216, R5, 0x1f ;  /* 0x00001f05d8957589 */ /* 0x000f6200000e0000 */
[--C-:B------:R-:W-:Y:S01]  /*bc20*/  FADD.FTZ R137, R33, -R138.reuse ;  /* 0x8000008a21897221 */ /* 0x100fe20000010000 */
[----:B------:R-:W-:Y:S01]  /*bc30*/  FADD.FTZ R138, R35, -R138 ;  /* 0x8000008a238a7221 */ /* 0x000fe20000010000 */
[----:B------:R1:W-:Y:S01]  /*bc40*/  MUFU.EX2 R31, R142 ;  /* 0x0000008e001f7308 */ /* 0x0003e20000000800 */
[----:B------:R-:W5:Y:S01]  /*bc50*/  SHFL.IDX PT, R35, R218, R220, 0x1f ;  /* 0x00001fdcda237589 */ /* 0x000f6200000e0000 */
[--C-:B--2---:R-:W-:Y:S01]  /*bc60*/  FADD.FTZ R41, R41, -R148.reuse ;  /* 0x8000009429297221 */ /* 0x104fe20000010000 */
[----:B------:R-:W-:Y:S02]  /*bc70*/  FADD.FTZ R43, R43, -R148 ;  /* 0x800000942b2b7221 */ /* 0x000fe40000010000 */
[----:B------:R-:W2:Y:S01]  /*bc80*/  SHFL.IDX PT, R145, R216, R231, 0x1f ;  /* 0x00001fe7d8917589 */ /* 0x000ea200000e0000 */
[----:B-1----:R-:W-:-:S03]  /*bc90*/  FADD.FTZ R133, R32, -R135 ;  /* 0x8000008720857221 */ /* 0x002fc60000010000 */
[----:B------:R1:W-:Y:S01]  /*bca0*/  SHFL.IDX PT, R142, R219, R220, 0x1f ;  /* 0x00001fdcdb8e7589 */ /* 0x0003e200000e0000 */
[----:B------:R1:W-:Y:S01]  /*bcb0*/  MUFU.EX2 R29, R139 ;  /* 0x0000008b001d7308 */ /* 0x0003e20000000800 */
[----:B------:R-:W-:Y:S01]  /*bcc0*/  FADD.FTZ R135, R34, -R135 ;  /* 0x8000008722877221 */ /* 0x000fe20000010000 */
[----:B---3--:R-:W-:Y:S01]  /*bcd0*/  FADD.FTZ R38, R38, -R140 ;  /* 0x8000008c26267221 */ /* 0x008fe20000010000 */
[----:B------:R-:W3:Y:S04]  /*bce0*/  SHFL.IDX PT, R32, R216, R217, 0x1f ;  /* 0x00001fd9d8207589 */ /* 0x000ee800000e0000 */
[----:B------:R-:W3:Y:S01]  /*bcf0*/  SHFL.IDX PT, R33, R216, R225, 0x1f ;  /* 0x00001fe1d8217589 */ /* 0x000ee200000e0000 */
[----:B----4-:R-:W-:Y:S01]  /*bd00*/  FADD.FTZ R39, R39, -R150 ;  /* 0x8000009627277221 */ /* 0x010fe20000010000 */
[----:B-1----:R-:W-:Y:S01]  /*bd10*/  FADD.FTZ R139, R36, -R140 ;  /* 0x8000008c248b7221 */ /* 0x002fe20000010000 */
[----:B------:R-:W-:Y:S01]  /*bd20*/  FADD.FTZ R140, R37, -R150 ;  /* 0x80000096258c7221 */ /* 0x000fe20000010000 */
[----:B------:R-:W4:Y:S01]  /*bd30*/  LDL R220, [R1+0x2c] ;  /* 0x00002c0001dc7983 */ /* 0x000f220000100800 */
[----:B------:R1:W-:Y:S01]  /*bd40*/  MUFU.EX2 R30, R146 ;  /* 0x00000092001e7308 */ /* 0x0003e20000000800 */
[--C-:B-----5:R-:W-:Y:S01]  /*bd50*/  FADD.FTZ R40, R40, -R149.reuse ;  /* 0x8000009528287221 */ /* 0x120fe20000010000 */
[----:B------:R-:W-:Y:S01]  /*bd60*/  FADD.FTZ R42, R42, -R149 ;  /* 0x800000952a2a7221 */ /* 0x000fe20000010000 */
[----:B------:R-:W5:Y:S01]  /*bd70*/  SHFL.IDX PT, R144, R216, R222, 0x1f ;  /* 0x00001fded8907589 */ /* 0x000f6200000e0000 */
[--C-:B------:R-:W-:Y:S01]  /*bd80*/  FADD.FTZ R57, R57, -R35.reuse ;  /* 0x8000002339397221 */ /* 0x100fe20000010000 */
[----:B------:R-:W-:-:S02]  /*bd90*/  FADD.FTZ R59, R59, -R35 ;  /* 0x800000233b3b7221 */ /* 0x000fc40000010000 */
[----:B------:R-:W5:Y:S01]  /*bda0*/  SHFL.IDX PT, R143, R216, R224, 0x1f ;  /* 0x00001fe0d88f7589 */ /* 0x000f6200000e0000 */
[--C-:B--2---:R-:W-:Y:S01]  /*bdb0*/  FADD.FTZ R49, R49, -R145.reuse ;  /* 0x8000009131317221 */ /* 0x104fe20000010000 */
[----:B------:R-:W-:Y:S02]  /*bdc0*/  FADD.FTZ R51, R51, -R145 ;  /* 0x8000009133337221 */ /* 0x000fe40000010000 */
[----:B------:R-:W2:Y:S01]  /*bdd0*/  SHFL.IDX PT, R147, R216, R151, 0x1f ;  /* 0x00001f97d8937589 */ /* 0x000ea200000e0000 */
[----:B------:R-:W-:Y:S01]  /*bde0*/  FMUL.FTZ R26, R9, R26 ;  /* 0x0000001a091a7220 */ /* 0x000fe20000410000 */
[----:B------:R-:W-:Y:S01]  /*bdf0*/  MUFU.EX2 R35, R128 ;  /* 0x0000008000237308 */ /* 0x000fe20000000800 */
[--C-:B---3--:R-:W-:Y:S01]  /*be00*/  FADD.FTZ R48, R48, -R32.reuse ;  /* 0x8000002030307221 */ /* 0x108fe20000010000 */
[----:B------:R-:W-:Y:S01]  /*be10*/  FADD.FTZ R50, R50, -R32 ;  /* 0x8000002032327221 */ /* 0x000fe20000010000 */
[----:B------:R-:W-:Y:S01]  /*be20*/  SHFL.IDX PT, R145, R219, R151, 0x1f ;  /* 0x00001f97db917589 */ /* 0x000fe200000e0000 */
[--C-:B------:R-:W-:Y:S01]  /*be30*/  FADD.FTZ R53, R53, -R33.reuse ;  /* 0x8000002135357221 */ /* 0x100fe20000010000 */
[----:B------:R-:W-:-:S03]  /*be40*/  FADD.FTZ R55, R55, -R33 ;  /* 0x8000002137377221 */ /* 0x000fc60000010000 */
[----:B------:R3:W-:Y:S01]  /*be50*/  MUFU.EX2 R32, R141 ;  /* 0x0000008d00207308 */ /* 0x0007e20000000800 */
[----:B------:R-:W-:Y:S04]  /*be60*/  SHFL.IDX PT, R150, R219, R222, 0x1f ;  /* 0x00001fdedb967589 */ /* 0x000fe800000e0000 */
[----:B-1----:R-:W-:Y:S01]  /*be70*/  SHFL.IDX PT, R146, R219, R217, 0x1f ;  /* 0x00001fd9db927589 */ /* 0x002fe200000e0000 */
[--C-:B-----5:R-:W-:Y:S01]  /*be80*/  FADD.FTZ R45, R45, -R144.reuse ;  /* 0x800000902d2d7221 */ /* 0x120fe20000010000 */
[----:B------:R-:W-:Y:S01]  /*be90*/  FADD.FTZ R47, R47, -R144 ;  /* 0x800000902f2f7221 */ /* 0x000fe20000010000 */
[----:B------:R1:W5:Y:S01]  /*bea0*/  MUFU.EX2 R33, R132 ;  /* 0x0000008400217308 */ /* 0x0003620000000800 */
[----:B---3--:R-:W-:Y:S01]  /*beb0*/  SHFL.IDX PT, R141, R219, R5, 0x1f ;  /* 0x00001f05db8d7589 */ /* 0x008fe200000e0000 */
[--C-:B------:R-:W-:Y:S01]  /*bec0*/  FADD.FTZ R52, R52, -R143.reuse ;  /* 0x8000008f34347221 */ /* 0x100fe20000010000 */
[----:B------:R-:W-:-:S02]  /*bed0*/  FADD.FTZ R54, R54, -R143 ;  /* 0x8000008f36367221 */ /* 0x000fc40000010000 */
[----:B------:R-:W-:Y:S01]  /*bee0*/  SHFL.IDX PT, R149, R219, R231, 0x1f ;  /* 0x00001fe7db957589 */ /* 0x000fe200000e0000 */
[----:B------:R-:W-:Y:S01]  /*bef0*/  FMUL.FTZ R25, R12, R25 ;  /* 0x000000190c197220 */ /* 0x000fe20000410000 */
[--C-:B--2---:R-:W-:Y:S01]  /*bf00*/  FADD.FTZ R44, R44, -R147.reuse ;  /* 0x800000932c2c7221 */ /* 0x104fe20000010000 */
[----:B------:R-:W-:Y:S01]  /*bf10*/  MUFU.EX2 R125, R125 ;  /* 0x0000007d007d7308 */ /* 0x000fe20000000800 */
[----:B------:R-:W-:Y:S01]  /*bf20*/  SHFL.IDX PT, R216, R219, R224, 0x1f ;  /* 0x00001fe0dbd87589 */ /* 0x000fe200000e0000 */
[----:B------:R-:W-:-:S03]  /*bf30*/  FADD.FTZ R46, R46, -R147 ;  /* 0x800000932e2e7221 */ /* 0x000fc60000010000 */
[----:B------:R-:W2:Y:S04]  /*bf40*/  SHFL.IDX PT, R219, R219, R225, 0x1f ;  /* 0x00001fe1dbdb7589 */ /* 0x000ea800000e0000 */
[----:B------:R-:W3:Y:S04]  /*bf50*/  SHFL.IDX PT, R144, R218, R151, 0x1f ;  /* 0x00001f97da907589 */ /* 0x000ee800000e0000 */
[----:B------:R-:W5:Y:S04]  /*bf60*/  SHFL.IDX PT, R36, R218, R222, 0x1f ;  /* 0x00001fdeda247589 */ /* 0x000f6800000e0000 */
[----:B------:R2:W5:Y:S04]  /*bf70*/  SHFL.IDX PT, R143, R218, R217, 0x1f ;  /* 0x00001fd9da8f7589 */ /* 0x00056800000e0000 */
[----:B-1----:R-:W1:Y:S04]  /*bf80*/  SHFL.IDX PT, R132, R218, R231, 0x1f ;  /* 0x00001fe7da847589 */ /* 0x002e6800000e0000 */
[----:B------:R-:W1:Y:S04]  /*bf90*/  SHFL.IDX PT, R34, R218, R5, 0x1f ;  /* 0x00001f05da227589 */ /* 0x000e6800000e0000 */
[----:B------:R-:W1:Y:S04]  /*bfa0*/  SHFL.IDX PT, R37, R218, R224, 0x1f ;  /* 0x00001fe0da257589 */ /* 0x000e6800000e0000 */
[----:B------:R-:W1:Y:S01]  /*bfb0*/  SHFL.IDX PT, R218, R218, R225, 0x1f ;  /* 0x00001fe1dada7589 */ /* 0x000e6200000e0000 */
[----:B--2---:R-:W-:Y:S01]  /*bfc0*/  FADD.FTZ R217, R85, -R219 ;  /* 0x800000db55d97221 */ /* 0x004fe20000010000 */
[----:B------:R-:W-:Y:S01]  /*bfd0*/  FMUL.FTZ R85, R11, R131 ;  /* 0x000000830b557220 */ /* 0x000fe20000410000 */
[----:B---3--:R-:W-:Y:S01]  /*bfe0*/  FADD.FTZ R62, R62, -R144 ;  /* 0x800000903e3e7221 */ /* 0x008fe20000010000 */
[--C-:B-----5:R-:W-:Y:S01]  /*bff0*/  FADD.FTZ R63, R63, -R36.reuse ;  /* 0x800000243f3f7221 */ /* 0x120fe20000010000 */
[----:B------:R-:W-:Y:S01]  /*c000*/  FADD.FTZ R61, R61, -R36 ;  /* 0x800000243d3d7221 */ /* 0x000fe20000010000 */
[----:B------:R-:W-:Y:S01]  /*c010*/  FADD.FTZ R60, R60, -R144 ;  /* 0x800000903c3c7221 */ /* 0x000fe20000010000 */
[----:B------:R-:W-:Y:S01]  /*c020*/  F2FP.BF16.F32.PACK_AB R85, R85, R26 ;  /* 0x0000001a5555723e */ /* 0x000fe200000010ff */
[----:B------:R-:W-:Y:S01]  /*c030*/  FMUL.FTZ R26, R14, R27 ;  /* 0x0000001b0e1a7220 */ /* 0x000fe20000410000 */
[----:B------:R-:W-:Y:S01]  /*c040*/  FADD.FTZ R64, R64, -R143 ;  /* 0x8000008f40407221 */ /* 0x000fe20000010000 */
[----:B------:R-:W-:Y:S01]  /*c050*/  FADD.FTZ R219, R87, -R219 ;  /* 0x800000db57db7221 */ /* 0x000fe20000010000 */
[----:B------:R-:W-:Y:S01]  /*c060*/  MUFU.EX2 R124, R124 ;  /* 0x0000007c007c7308 */ /* 0x000fe20000000800 */
[----:B-1----:R-:W-:Y:S01]  /*c070*/  FADD.FTZ R65, R65, -R132 ;  /* 0x8000008441417221 */ /* 0x002fe20000010000 */
[----:B------:R-:W-:Y:S01]  /*c080*/  F2FP.BF16.F32.PACK_AB R87, R26, R25 ;  /* 0x000000191a57723e */ /* 0x000fe200000010ff */
[----:B------:R-:W-:Y:S01]  /*c090*/  FADD.FTZ R148, R77, -R150 ;  /* 0x800000964d947221 */ /* 0x000fe20000010000 */
[----:B------:R-:W-:Y:S01]  /*c0a0*/  FADD.FTZ R66, R66, -R143 ;  /* 0x8000008f42427221 */ /* 0x000fe20000010000 */
[--C-:B------:R-:W-:Y:S01]  /*c0b0*/  FADD.FTZ R56, R56, -R34.reuse ;  /* 0x8000002238387221 */ /* 0x100fe20000010000 */
[----:B------:R-:W-:-:S02]  /*c0c0*/  FADD.FTZ R58, R58, -R34 ;  /* 0x800000223a3a7221 */ /* 0x000fc40000010000 */
[----:B------:R1:W2:Y:S01]  /*c0d0*/  MUFU.EX2 R34, R130 ;  /* 0x0000008200227308 */ /* 0x0002a20000000800 */
[----:B------:R-:W-:Y:S01]  /*c0e0*/  FMUL.FTZ R62, R110, R62 ;  /* 0x0000003e6e3e7220 */ /* 0x000fe20000410000 */
[----:B------:R-:W-:Y:S01]  /*c0f0*/  FMUL.FTZ R63, R111, R63 ;  /* 0x0000003f6f3f7220 */ /* 0x000fe20000410000 */
[----:B------:R-:W-:Y:S01]  /*c100*/  FMUL.FTZ R64, R112, R64 ;  /* 0x0000004070407220 */ /* 0x000fe20000410000 */
[----:B------:R-:W-:Y:S01]  /*c110*/  FMUL.FTZ R25, R115, R65 ;  /* 0x0000004173197220 */ /* 0x000fe20000410000 */
[----:B------:R-:W-:-:S03]  /*c120*/  FADD.FTZ R144, R76, -R145 ;  /* 0x800000914c907221 */ /* 0x000fc60000010000 */
[----:B------:R3:W5:Y:S01]  /*c130*/  MUFU.EX2 R36, R127 ;  /* 0x0000007f00247308 */ /* 0x0007620000000800 */
[----:B-1----:R-:W-:Y:S01]  /*c140*/  FADD.FTZ R130, R67, -R132 ;  /* 0x8000008443827221 */ /* 0x002fe20000010000 */
[--C-:B------:R-:W-:Y:S01]  /*c150*/  FADD.FTZ R132, R68, -R37.reuse ;  /* 0x8000002544847221 */ /* 0x100fe20000010000 */
[----:B------:R-:W-:Y:S01]  /*c160*/  FADD.FTZ R67, R70, -R37 ;  /* 0x8000002546437221 */ /* 0x000fe20000010000 */
[----:B------:R-:W-:-:S04]  /*c170*/  F2FP.BF16.F32.PACK_AB R64, R25, R64 ;  /* 0x000000401940723e */ /* 0x000fc800000010ff */
[----:B------:R1:W5:Y:S01]  /*c180*/  MUFU.EX2 R37, R126 ;  /* 0x0000007e00257308 */ /* 0x0003620000000800 */
[----:B---3--:R-:W-:Y:S01]  /*c190*/  FADD.FTZ R127, R71, -R218 ;  /* 0x800000da477f7221 */ /* 0x008fe20000010000 */
[----:B------:R-:W-:Y:S01]  /*c1a0*/  F2FP.BF16.F32.PACK_AB R71, R63, R62 ;  /* 0x0000003e3f47723e */ /* 0x000fe200000010ff */
[----:B------:R-:W-:-:S05]  /*c1b0*/  FMUL.FTZ R62, R33, R144 ;  /* 0x00000090213e7220 */ /* 0x000fca0000410000 */
[----:B------:R-:W3:Y:S01]  /*c1c0*/  MUFU.EX2 R123, R123 ;  /* 0x0000007b007b7308 */ /* 0x000ee20000000800 */
[----:B------:R-:W-:Y:S01]  /*c1d0*/  FMUL.FTZ R25, R35, R148 ;  /* 0x0000009423197220 */ /* 0x000fe20000410000 */
[----:B------:R-:W-:-:S06]  /*c1e0*/  FADD.FTZ R143, R80, -R146 ;  /* 0x80000092508f7221 */ /* 0x000fcc0000010000 */
[----:B------:R-:W3:Y:S01]  /*c1f0*/  MUFU.EX2 R122, R122 ;  /* 0x0000007a007a7308 */ /* 0x000ee20000000800 */
[----:B------:R-:W-:-:S07]  /*c200*/  FADD.FTZ R146, R82, -R146 ;  /* 0x8000009252927221 */ /* 0x000fce0000010000 */
[----:B------:R-:W3:Y:S08]  /*c210*/  MUFU.EX2 R121, R121 ;  /* 0x0000007900797308 */ /* 0x000ef00000000800 */
[----:B------:R-:W3:Y:S08]  /*c220*/  MUFU.EX2 R120, R120 ;  /* 0x0000007800787308 */ /* 0x000ef00000000800 */
[----:B------:R-:W3:Y:S01]  /*c230*/  MUFU.EX2 R119, R119 ;  /* 0x0000007700777308 */ /* 0x000ee20000000800 */
[--C-:B------:R-:W-:Y:S01]  /*c240*/  FADD.FTZ R151, R84, -R216.reuse ;  /* 0x800000d854977221 */ /* 0x100fe20000010000 */
[----:B------:R-:W-:Y:S01]  /*c250*/  FMUL.FTZ R82, R21, R139 ;  /* 0x0000008b15527220 */ /* 0x000fe20000410000 */
[----:B------:R-:W-:Y:S01]  /*c260*/  FMUL.FTZ R27, R22, R140 ;  /* 0x0000008c161b7220 */ /* 0x000fe20000410000 */
[----:B------:R-:W-:Y:S01]  /*c270*/  FADD.FTZ R216, R86, -R216 ;  /* 0x800000d856d87221 */ /* 0x000fe20000010000 */
[----:B------:R-:W-:Y:S01]  /*c280*/  FMUL.FTZ R38, R20, R38 ;  /* 0x0000002614267220 */ /* 0x000fe20000410000 */
[----:B------:R-:W-:Y:S01]  /*c290*/  FMUL.FTZ R39, R88, R39 ;  /* 0x0000002758277220 */ /* 0x000fe20000410000 */
[----:B------:R-:W-:Y:S01]  /*c2a0*/  FADD.FTZ R70, R69, -R218 ;  /* 0x800000da45467221 */ /* 0x000fe20000010000 */
[--C-:B------:R-:W-:Y:S01]  /*c2b0*/  FADD.FTZ R128, R72, -R141.reuse ;  /* 0x8000008d48807221 */ /* 0x100fe20000010000 */
[----:B-1----:R-:W-:Y:S01]  /*c2c0*/  FADD.FTZ R126, R74, -R141 ;  /* 0x8000008d4a7e7221 */ /* 0x002fe20000010000 */
        /* <DEDUP_REMOVED lines=91> */
[----:B----4-:R-:W-:-:S04]  /*c880*/  IMAD R25, R0, 0x4000, R220 ;  /* 0x0000400000197824 */ /* 0x010fc800078e02dc */
        /* <DEDUP_REMOVED lines=148> */
.L_x_2114:
        /* <DEDUP_REMOVED lines=70> */
.L_x_2115:
        /* <DEDUP_REMOVED lines=12> */
.L_x_2105:
        /* <DEDUP_REMOVED lines=34> */
.L_x_2073:
[----:B------:R-:W-:Y:S05]  /*d910*/  @P0 BRA `(.L_x_2067) ;  /* 0x0000004000000947 */ /* 0x000fea0003800000 */
[----:B------:R-:W-:Y:S01]  /*d920*/  ULDC.64 UR4, c[0x0][0x878] ;  /* 0x00021e0000047ab9 */ /* 0x000fe20000000a00 */
[----:B------:R-:W3:Y:S01]  /*d930*/  S2R R12, SR_TID.X ;  /* 0x00000000000c7919 */ /* 0x000ee20000002100 */
[----:B------:R-:W-:Y:S01]  /*d940*/  UISETP.NE.U32.AND UP0, UPT, UR4, URZ, UPT ;  /* 0x0000003f0400728c */ /* 0x000fe2000bf05070 */
[----:B------:R-:W4:Y:S01]  /*d950*/  S2UR UR8, SR_CTAID.Y ;  /* 0x00000000000879c3 */ /* 0x000f220000002600 */
[----:B------:R-:W-:Y:S02]  /*d960*/  ULDC.64 UR10, c[0x0][0x848] ;  /* 0x00021200000a7ab9 */ /* 0x000fe40000000a00 */
[----:B------:R-:W-:Y:S01]  /*d970*/  UISETP.NE.AND.EX UP0, UPT, UR5, URZ, UPT, UP0 ;  /* 0x0000003f0500728c */ /* 0x000fe2000bf05300 */
[----:B------:R-:W5:Y:S04]  /*d980*/  S2R R0, SR_CTAID.X ;  /* 0x0000000000007919 */ /* 0x000f680000002500 */
[----:B-12---:R-:W1:Y:S01]  /*d990*/  LDC.64 R8, c[0x0][0x818] ;  /* 0x00020600ff087b82 */ /* 0x006e620000000a00 */
[----:B------:R-:W-:-:S05]  /*d9a0*/  PLOP3.LUT P0, PT, PT, PT, UP0, 0x80, 0x0 ;  /* 0x000000000000781c */ /* 0x000fca0003f0f008 */
[----:B------:R-:W-:Y:S02]  /*d9b0*/  @UP0 ULDC.64 UR4, c[0x0][0x878] ;  /* 0x00021e0000040ab9 */ /* 0x000fe40000000a00 */
[----:B------:R-:W-:Y:S01]  /*d9c0*/  @UP0 UIMAD.WIDE UR4, UR37, 0x4, UR4 ;  /* 0x00000004250408a5 */ /* 0x000fe2000f8e0204 */
[----:B------:R-:W2:Y:S05]  /*d9d0*/  LDC.64 R10, c[0x0][0x840] ;  /* 0x00021000ff0a7b82 */ /* 0x000eaa0000000a00 */
[----:B------:R-:W-:Y:S02]  /*d9e0*/  IMAD.U32 R2, RZ, RZ, UR4 ;  /* 0x00000004ff027e24 */ /* 0x000fe4000f8e00ff */
[----:B------:R-:W-:Y:S01]  /*d9f0*/  IMAD.U32 R3, RZ, RZ, UR5 ;  /* 0x00000005ff037e24 */ /* 0x000fe2000f8e00ff */
[----:B------:R-:W-:-:S04]  /*da00*/  ULDC UR5, c[0x0][0x850] ;  /* 0x0002140000057ab9 */ /* 0x000fc80000000800 */
[----:B------:R-:W4:Y:S01]  /*da10*/  @P0 LDG.E R2, desc[UR38][R2.64] ;  /* 0x0000002602020981 */ /* 0x000f22000c1e1900 */
[----:B------:R-:W-:Y:S01]  /*da20*/  UISETP.NE.AND UP1, UPT, UR5, 0x1, UPT ;  /* 0x000000010500788c */ /* 0x000fe2000bf25270 */
[----:B---3--:R-:W-:Y:S01]  /*da30*/  VIADD R13, R12, 0xffffff80 ;  /* 0xffffff800c0d7836 */ /* 0x008fe20000000000 */
[----:B------:R-:W-:Y:S01]  /*da40*/  MOV R14, 0x400 ;  /* 0x00000400000e7802 */ /* 0x000fe20000000f00 */
[----:B------:R-:W3:Y:S01]  /*da50*/  S2R R15, SR_CgaCtaId ;  /* 0x00000000000f7919 */ /* 0x000ee20000008800 */
[----:B-----5:R-:W-:Y:S02]  /*da60*/  IMAD.SHL.U32 R0, R0, 0x2000, RZ ;  /* 0x0000200000007824 */ /* 0x020fe400078e00ff */
[----:B---3--:R-:W-:Y:S02]  /*da70*/  LEA R15, R15, R14, 0x18 ;  /* 0x0000000e0f0f7211 */ /* 0x008fe400078ec0ff */
[----:B----4-:R-:W-:Y:S02]  /*da80*/  @P0 R2UR UR4, R2 ;  /* 0x00000000020402ca */ /* 0x010fe400000e0000 */
[----:B------:R-:W-:-:S04]  /*da90*/  SHF.R.S32.HI R2, RZ, 0x1f, R13 ;  /* 0x0000001fff027819 */ /* 0x000fc8000001140d */
[----:B------:R-:W-:-:S07]  /*daa0*/  LEA.HI R3, R2, R13, RZ, 0x7 ;  /* 0x0000000d02037211 */ /* 0x000fce00078f38ff */
[----:B------:R-:W-:-:S03]  /*dab0*/  @UP0 ULEA UR6, UR37, UR4, 0x7 ;  /* 0x0000000425060291 */ /* 0x000fc6000f8e383f */
[----:B------:R-:W-:Y:S01]  /*dac0*/  @UP1 ULDC UR4, c[0x0][0x854] ;  /* 0x0002150000041ab9 */ /* 0x000fe20000000800 */
[----:B------:R-:W-:Y:S02]  /*dad0*/  @UP0 USHF.R.S32.HI UR7, URZ, 0x1f, UR6 ;  /* 0x0000001f3f070899 */ /* 0x000fe40008011406 */
[----:B------:R-:W-:Y:S02]  /*dae0*/  UIMAD.WIDE.U32 UR4, UR8, UR4, URZ ;  /* 0x00000004080472a5 */ /* 0x000fe4000f8e003f */
[----:B------:R-:W-:-:S03]  /*daf0*/  @UP0 ULEA.HI UR7, UR7, UR6, URZ, 0x7 ;  /* 0x0000000607070291 */ /* 0x000fc6000f8f383f */
[----:B------:R-:W-:Y:S01]  /*db00*/  UMOV UR6, UR8 ;  /* 0x0000000800067c82 */ /* 0x000fe20008000000 */
[----:B------:R-:W-:Y:S01]  /*db10*/  @UP1 ULDC UR8, c[0x0][0x858] ;  /* 0x0002160000081ab9 */ /* 0x000fe20000000800 */
[----:B------:R-:W-:Y:S02]  /*db20*/  @UP0 USHF.L.U32 UR7, UR7, 0x6, URZ ;  /* 0x0000000607070899 */ /* 0x000fe4000800063f */
[----:B------:R-:W-:Y:S02]  /*db30*/  @UP1 USHF.R.U32.HI UR6, URZ, UR8, UR5 ;  /* 0x000000083f061299 */ /* 0x000fe40008011605 */
[----:B------:R-:W-:Y:S02]  /*db40*/  @UP0 ULOP3.LUT UR4, UR7, 0xffffe000, URZ, 0xc0, !UPT ;  /* 0xffffe00007040892 */ /* 0x000fe4000f8ec03f */
[----:B------:R-:W-:Y:S02]  /*db50*/  USHF.R.S32.HI UR7, URZ, 0x1f, UR6 ;  /* 0x0000001f3f077899 */ /* 0x000fe40008011406 */
[----:B------:R-:W-:Y:S01]  /*db60*/  @UP0 USHF.R.S32.HI UR5, URZ, 0x1f, UR4 ;  /* 0x0000001f3f050899 */ /* 0x000fe20008011404 */
[----:B------:R-:W-:-:S02]  /*db70*/  ULDC.64 UR8, c[0x0][0x820] ;  /* 0x0002080000087ab9 */ /* 0x000fc40000000a00 */
[----:B------:R-:W-:Y:S01]  /*db80*/  @!UP0 UMOV UR4, URZ ;  /* 0x0000003f00048c82 */ /* 0x000fe20008000000 */
[----:B-1----:R-:W-:Y:S01]  /*db90*/  IMAD R2, R8, UR7, RZ ;  /* 0x0000000708027c24 */ /* 0x002fe2000f8e02ff */
[----:B------:R-:W-:Y:S01]  /*dba0*/  IADD3 R4, P0, R0, UR4, RZ ;  /* 0x0000000400047c10 */ /* 0x000fe2000ff1e0ff */
[----:B------:R-:W-:Y:S01]  /*dbb0*/  USHF.R.S32.HI UR4, URZ, 0x1f, UR37 ;  /* 0x0000001f3f047899 */ /* 0x000fe20008011425 */
[----:B--2---:R-:W-:Y:S01]  /*dbc0*/  IMAD R6, R10, UR7, RZ ;  /* 0x000000070a067c24 */ /* 0x004fe2000f8e02ff */
[----:B------:R-:W-:Y:S01]  /*dbd0*/  @!UP0 UMOV UR5, URZ ;  /* 0x0000003f00058c82 */ /* 0x000fe20008000000 */
[----:B------:R-:W-:Y:S01]  /*dbe0*/  IMAD R9, R9, UR6, R2 ;  /* 0x0000000609097c24 */ /* 0x000fe2000f8e0202 */
[C---:B------:R-:W-:Y:S01]  /*dbf0*/  LOP3.LUT R2, R3.reuse, 0xfffff80, RZ, 0xc0, !PT ;  /* 0x0fffff8003027812 */ /* 0x040fe200078ec0ff */
[----:B------:R-:W-:Y:S01]  /*dc00*/  IMAD.SHL.U32 R3, R3, 0x20, RZ ;  /* 0x0000002003037824 */ /* 0x000fe200078e00ff */
[----:B------:R-:W-:Y:S01]  /*dc10*/  LEA.HI.X.SX32 R5, R0, UR5, 0x1, P0 ;  /* 0x0000000500057c11 */ /* 0x000fe200080f0eff */
[----:B------:R-:W-:-:S02]  /*dc20*/  USEL UR4, UR4, URZ, !UP0 ;  /* 0x0000003f04047287 */ /* 0x000fc4000c000000 */
[----:B------:R-:W-:Y:S01]  /*dc30*/  IMAD.IADD R0, R13, 0x1, -R2 ;  /* 0x000000010d007824 */ /* 0x000fe200078e0a02 */
[----:B------:R-:W-:Y:S01]  /*dc40*/  LOP3.LUT R7, R3, 0x3ffff000, RZ, 0xc0, !PT ;  /* 0x3ffff00003077812 */ /* 0x000fe200078ec0ff */
[----:B------:R-:W-:Y:S01]  /*dc50*/  IMAD.WIDE.U32 R2, R8, UR6, R4 ;  /* 0x0000000608027c25 */ /* 0x000fe2000f8e0004 */
[----:B------:R-:W-:Y:S02]  /*dc60*/  UIMAD UR5, UR4, UR8, URZ ;  /* 0x00000008040572a4 */ /* 0x000fe4000f8e023f */
[----:B------:R-:W-:Y:S01]  /*dc70*/  UIMAD UR4, UR4, UR10, URZ ;  /* 0x0000000a040472a4 */ /* 0x000fe2000f8e023f */
[----:B------:R-:W-:Y:S02]  /*dc80*/  IMAD R0, R0, 0x4, R7 ;  /* 0x0000000400007824 */ /* 0x000fe400078e0207 */
[----:B------:R-:W-:Y:S02]  /*dc90*/  IMAD R7, R11, UR6, R6 ;  /* 0x000000060b077c24 */ /* 0x000fe4000f8e0206 */
[----:B------:R-:W-:Y:S01]  /*dca0*/  IMAD.WIDE.U32 R4, R10, UR6, R4 ;  /* 0x000000060a047c25 */ /* 0x000fe2000f8e0004 */
[----:B------:R-:W-:-:S03]  /*dcb0*/  USEL UR6, UR37, URZ, !UP0 ;  /* 0x0000003f25067287 */ /* 0x000fc6000c000000 */
[----:B------:R-:W-:Y:S01]  /*dcc0*/  IMAD.IADD R3, R3, 0x1, R9 ;  /* 0x0000000103037824 */ /* 0x000fe200078e0209 */
[----:B------:R-:W-:Y:S01]  /*dcd0*/  UIMAD UR5, UR6, UR9, UR5 ;  /* 0x00000009060572a4 */ /* 0x000fe2000f8e0205 */
[----:B------:R-:W-:Y:S01]  /*dce0*/  IMAD.IADD R5, R5, 0x1, R7 ;  /* 0x0000000105057824 */ /* 0x000fe200078e0207 */
[----:B------:R-:W-:Y:S01]  /*dcf0*/  UIMAD UR4, UR6, UR11, UR4 ;  /* 0x0000000b060472a4 */ /* 0x000fe2000f8e0204 */
[----:B------:R-:W-:Y:S02]  /*dd00*/  IMAD.U32 R9, RZ, RZ, UR8 ;  /* 0x00000008ff097e24 */ /* 0x000fe4000f8e00ff */
[----:B------:R-:W-:Y:S02]  /*dd10*/  IMAD.U32 R7, RZ, RZ, UR10 ;  /* 0x0000000aff077e24 */ /* 0x000fe4000f8e00ff */
[----:B------:R-:W-:-:S04]  /*dd20*/  IMAD.WIDE.U32 R2, R9, UR6, R2 ;  /* 0x0000000609027c25 */ /* 0x000fc8000f8e0002 */
[----:B------:R-:W-:-:S04]  /*dd30*/  IMAD.WIDE.U32 R4, R7, UR6, R4 ;  /* 0x0000000607047c25 */ /* 0x000fc8000f8e0004 */
[----:B------:R-:W-:Y:S02]  /*dd40*/  VIADD R7, R3, UR5 ;  /* 0x0000000503077c36 */ /* 0x000fe40008000000 */
[----:B------:R-:W-:Y:S01]  /*dd50*/  VIADD R6, R5, UR4 ;  /* 0x0000000405067c36 */ /* 0x000fe20008000000 */
[----:B------:R-:W-:Y:S05]  /*dd60*/  WARPSYNC.ALL ;  /* 0x0000000000007948 */ /* 0x000fea0003800000 */
[----:B------:R-:W-:Y:S01]  /*dd70*/  IMAD R0, R0, 0x4, R15 ;  /* 0x0000000400007824 */ /* 0x000fe200078e020f */
        /* <DEDUP_REMOVED lines=32> */
.L_x_2119:
[----:B------:R-:W-:Y:S01]  /*df80*/  @P0 ELECT P1, URZ, PT ;  /* 0x00000000003f082f */ /* 0x000fe20003820000 */
[----:B------:R1:W-:-:S12]  /*df90*/  UBLKRED.G.S.ADD.F32.RN [UR4], [UR6], UR7, desc[UR8] ;  /* 0x00000804060073bb */ /* 0x0003d800080a1407 */
[----:B------:R-:W-:Y:S02]  /*dfa0*/  @P1 PLOP3.LUT P0, PT, P1, PT, PT, 0x8, 0x0 ;  /* 0x000000000000181c */ /* 0x000fe40000f0e170 */
[----:B------:R-:W-:-:S11]  /*dfb0*/  PLOP3.LUT P1, PT, PT, PT, PT, 0x8, 0x0 ;  /* 0x000000000000781c */ /* 0x000fd60003f2e170 */
[----:B-1----:R-:W-:Y:S05]  /*dfc0*/  @P0 BRA.U.ANY `(.L_x_2119) ;  /* 0xfffffffd00ec0947 */ /* 0x002fea000393ffff */
[----:B------:R0:W-:Y:S01]  /*dfd0*/  UTMACMDFLUSH ;  /* 0x00000000000079b7 */ /* 0x0001e20000000000 */
[----:B------:R-:W-:-:S04]  /*dfe0*/  DEPBAR.LE SB0, 0x0 ;  /* 0x000080000000791a */ /* 0x000fc80000000000 */
.L_x_2118:
[----:B------:R-:W-:Y:S05]  /*dff0*/  BSYNC B0 ;  /* 0x0000000000007941 */ /* 0x000fea0003800000 */
.L_x_2117:
        /* <DEDUP_REMOVED lines=25> */
.L_x_2120:
[----:B------:R-:W-:Y:S01]  /*e190*/  @P0 ELECT P1, URZ, PT ;  /* 0x00000000003f082f */ /* 0x000fe20003820000 */
[----:B------:R2:W-:-:S12]  /*e1a0*/  UBLKRED.G.S.ADD.F32.RN [UR4], [UR6], UR7, desc[UR8] ;  /* 0x00000804060073bb */ /* 0x0005d800080a1407 */
[----:B------:R-:W-:Y:S02]  /*e1b0*/  @P1 PLOP3.LUT P0, PT, P1, PT, PT, 0x8, 0x0 ;  /* 0x000000000000181c */ /* 0x000fe40000f0e170 */
[----:B------:R-:W-:-:S11]  /*e1c0*/  PLOP3.LUT P1, PT, PT, PT, PT, 0x8, 0x0 ;  /* 0x000000000000781c */ /* 0x000fd60003f2e170 */
[----:B--2---:R-:W-:Y:S05]  /*e1d0*/  @P0 BRA.U.ANY `(.L_x_2120) ;  /* 0xfffffffd00ec0947 */ /* 0x004fea000393ffff */
[----:B------:R0:W-:Y:S01]  /*e1e0*/  UTMACMDFLUSH ;  /* 0x00000000000079b7 */ /* 0x0001e20000000000 */
[----:B------:R-:W-:-:S04]  /*e1f0*/  DEPBAR.LE SB0, 0x0 ;  /* 0x000080000000791a */ /* 0x000fc80000000000 */
[----:B------:R-:W-:Y:S05]  /*e200*/  BRA `(.L_x_2067) ;  /* 0x0000003400c47947 */ /* 0x000fea0003800000 */
.L_x_2062:
        /* <DEDUP_REMOVED lines=21> */
.L_x_2122:
        /* <DEDUP_REMOVED lines=13> */
.L_x_2124:
[----:B------:R-:W-:-:S05]  /*e430*/  ULDC UR4, c[0x0][0x8c4] ;  /* 0x0002310000047ab9 */ /* 0x000fca0000000800 */
.L_x_2123:
        /* <DEDUP_REMOVED lines=44> */
.L_x_2125:
        /* <DEDUP_REMOVED lines=13> */
.L_x_2126:
        /* <DEDUP_REMOVED lines=12> */
.L_x_2127:
        /* <DEDUP_REMOVED lines=22> */
.L_x_2128:
[----:B------:R-:W-:-:S13]  /*e9f0*/  ISETP.GT.AND P0, PT, R2, UR7, PT ;  /* 0x0000000702007c0c */ /* 0x000fda000bf04270 */
[----:B------:R-:W-:Y:S05]  /*ea00*/  @!P0 BRA `(.L_x_2067) ;  /* 0x0000002c00c48947 */ /* 0x000fea0003800000 */
[----:B------:R-:W-:Y:S01]  /*ea10*/  ULDC.64 UR14, c[0x0][0x2d8] ;  /* 0x0000b600000e7ab9 */ /* 0x000fe20000000a00 */
[----:B------:R-:W-:Y:S01]  /*ea20*/  VIADD R0, R2, -UR7 ;  /* 0x8000000702007c36 */ /* 0x000fe20008000000 */
[----:B------:R-:W-:Y:S02]  /*ea30*/  UIMAD UR11, UR11, UR14, URZ ;  /* 0x0000000e0b0b72a4 */ /* 0x000fe4000f8e023f */
[----:B------:R-:W-:Y:S02]  /*ea40*/  USHF.R.S32.HI UR6, URZ, 0x1f, UR12 ;  /* 0x0000001f3f067899 */ /* 0x000fe4000801140c */
[----:B------:R-:W-:Y:S01]  /*ea50*/  UIMAD.WIDE.U32 UR8, UR16, UR14, URZ ;  /* 0x0000000e100872a5 */ /* 0x000fe2000f8e003f */
        /* <DEDUP_REMOVED lines=33> */
.L_x_2131:
[----:B------:R-:W-:Y:S05]  /*ec70*/  BSYNC B0 ;  /* 0x0000000000007941 */ /* 0x000fea0003800000 */
.L_x_2130:
        /* <DEDUP_REMOVED lines=19> */
.L_x_2133:
[----:B------:R-:W-:Y:S05]  /*edb0*/  BSYNC B0 ;  /* 0x0000000000007941 */ /* 0x000fea0003800000 */
.L_x_2132:
[----:B------:R-:W-:Y:S06]  /*edc0*/  BAR.ARV 0xa, 0xa0 ;  /* 0x0282800000007b1d */ /* 0x000fec0000002000 */
[----:B------:R-:W-:Y:S04]  /*edd0*/  BSSY B0, `(.L_x_2134) ;  /* 0x0000003000007945 */ /* 0x000fe80003800000 */
[----:B------:R-:W-:Y:S05]  /*ede0*/  @!P0 BRA `(.L_x_2135) ;  /* 0x0000000000048947 */ /* 0x000fea0003800000 */
[----:B------:R-:W-:-:S04]  /*edf0*/  DEPBAR.LE SB0, 0x0 ;  /* 0x000080000000791a */ /* 0x000fc80000000000 */
.L_x_2135:
[----:B------:R-:W-:Y:S05]  /*ee00*/  BSYNC B0 ;  /* 0x0000000000007941 */ /* 0x000fea0003800000 */
.L_x_2134:
[----:B------:R-:W-:Y:S06]  /*ee10*/  BAR.ARV 0xb, 0xa0 ;  /* 0x02c2800000007b1d */ /* 0x000fec0000002000 */
[----:B------:R-:W-:Y:S01]  /*ee20*/  UIADD3 UR15, UR7, 0x1, URZ ;  /* 0x00000001070f7890 */ /* 0x000fe2000fffe03f */
[----:B------:R-:W-:Y:S11]  /*ee30*/  BRA `(.L_x_2136) ;  /* 0x0000000000047947 */ /* 0x000ff60003800000 */
.L_x_2129:
[----:B------:R-:W-:-:S05]  /*ee40*/  UMOV UR15, UR7 ;  /* 0x00000007000f7c82 */ /* 0x000fca0008000000 */
.L_x_2136:
        /* <DEDUP_REMOVED lines=21> */
.L_x_2149:
        /* <DEDUP_REMOVED lines=20> */
.L_x_2138:
[----:B------:R-:W-:Y:S05]  /*f0e0*/  BSYNC B0 ;  /* 0x0000000000007941 */ /* 0x000fea0003800000 */
.L_x_2137:
        /* <DEDUP_REMOVED lines=13> */
.L_x_2140:
[----:B------:R-:W-:Y:S05]  /*f1c0*/  BSYNC B0 ;  /* 0x0000000000007941 */ /* 0x000fea0003800000 */
.L_x_2139:
[----:B------:R-:W-:Y:S06]  /*f1d0*/  BAR.ARV 0xa, 0xa0 ;  /* 0x0282800000007b1d */ /* 0x000fec0000002000 */
[----:B------:R-:W-:Y:S04]  /*f1e0*/  BSSY B0, `(.L_x_2141) ;  /* 0x0000003000007945 */ /* 0x000fe80003800000 */
[----:B------:R-:W-:Y:S05]  /*f1f0*/  @!P0 BRA `(.L_x_2142) ;  /* 0x0000000000048947 */ /* 0x000fea0003800000 */
[----:B------:R-:W-:-:S04]  /*f200*/  DEPBAR.LE SB0, 0x0 ;  /* 0x000080000000791a */ /* 0x000fc80000000000 */
.L_x_2142:
[----:B------:R-:W-:Y:S05]  /*f210*/  BSYNC B0 ;  /* 0x0000000000007941 */ /* 0x000fea0003800000 */
.L_x_2141:
        /* <DEDUP_REMOVED lines=13> */
.L_x_2144:
[----:B------:R-:W-:Y:S05]  /*f2f0*/  BSYNC B0 ;  /* 0x0000000000007941 */ /* 0x000fea0003800000 */
.L_x_2143:
        /* <DEDUP_REMOVED lines=13> */
.L_x_2146:
[----:B------:R-:W-:Y:S05]  /*f3d0*/  BSYNC B0 ;  /* 0x0000000000007941 */ /* 0x000fea0003800000 */
.L_x_2145:
[----:B------:R-:W-:Y:S01]  /*f3e0*/  UIADD3 UR15, UR15, 0x2, URZ ;  /* 0x000000020f0f7890 */ /* 0x000fe2000fffe03f */
[----:B------:R-:W-:Y:S06]  /*f3f0*/  BAR.ARV 0xa, 0xa0 ;  /* 0x0282800000007b1d */ /* 0x000fec0000002000 */
[----:B------:R-:W-:Y:S01]  /*f400*/  BSSY B0, `(.L_x_2147) ;  /* 0x0000004000007945 */ /* 0x000fe20003800000 */
[----:B------:R-:W-:-:S03]  /*f410*/  ISETP.LE.AND P1, PT, R2, UR15, PT ;  /* 0x0000000f02007c0c */ /* 0x000fc6000bf23270 */
[----:B------:R-:W-:Y:S10]  /*f420*/  @!P0 BRA `(.L_x_2148) ;  /* 0x0000000000048947 */ /* 0x000ff40003800000 */
[----:B------:R-:W-:-:S04]  /*f430*/  DEPBAR.LE SB0, 0x0 ;  /* 0x000080000000791a */ /* 0x000fc80000000000 */
.L_x_2148:
[----:B------:R-:W-:Y:S05]  /*f440*/  BSYNC B0 ;  /* 0x0000000000007941 */ /* 0x000fea0003800000 */
.L_x_2147:
[----:B------:R-:W-:Y:S06]  /*f450*/  BAR.ARV 0xb, 0xa0 ;  /* 0x02c2800000007b1d */ /* 0x000fec0000002000 */
[----:B------:R-:W-:Y:S02]  /*f460*/  UIADD3 UR19, UR19, 0x4000, URZ ;  /* 0x0000400013137890 */ /* 0x000fe4000fffe03f */
[----:B------:R-:W-:Y:S01]  /*f470*/  UIADD3 UR6, UR6, 0x4000, URZ ;  /* 0x0000400006067890 */ /* 0x000fe2000fffe03f */
[----:B------:R-:W-:Y:S11]  /*f480*/  @!P1 BRA `(.L_x_2149) ;  /* 0xfffffff800c49947 */ /* 0x000ff6000383ffff */
[----:B------:R-:W-:Y:S05]  /*f490*/  BRA `(.L_x_2067) ;  /* 0x0000002400207947 */ /* 0x000fea0003800000 */
.L_x_2121:
        /* <DEDUP_REMOVED lines=14> */
.L_x_2150:
        /* <DEDUP_REMOVED lines=14> */
.L_x_2152:
[----:B------:R-:W-:-:S05]  /*f660*/  ULDC UR4, c[0x0][0x8c4] ;  /* 0x0002310000047ab9 */ /* 0x000fca0000000800 */
.L_x_2151:
        /* <DEDUP_REMOVED lines=59> */
.L_x_2154:
        /* <DEDUP_REMOVED lines=13> */
.L_x_2155:
        /* <DEDUP_REMOVED lines=8> */
.L_x_2156:
        /* <DEDUP_REMOVED lines=21> */
.L_x_2157:
        /* <DEDUP_REMOVED lines=50> */
.L_x_2187:
        /* <DEDUP_REMOVED lines=15> */
.L_x_2160:
        /* <DEDUP_REMOVED lines=77> */
.L_x_2171:
[----:B-123--:R-:W-:-:S04]  /*105a0*/  SHF.L.U32 R18, R10, 0x1f, RZ ;  /* 0x0000001f0a127819 */ /* 0x00efc800000006ff */
[----:B------:R-:W2:Y:S02]  /*105b0*/  SYNCS.PHASECHK.TRANS64.TRYWAIT P1, [R15+URZ+0x30c40], R18 ;  /* 0x030c40120f0075a7 */ /* 0x000ea4000802017f */
[----:B--2---:R-:W-:Y:S05]  /*105c0*/  @!P1 BRA `(.L_x_2163) ;  /* 0x00000014009c9947 */ /* 0x004fea0003800000 */
.L_x_2188:
        /* <DEDUP_REMOVED lines=8> */
.L_x_2164:
        /* <DEDUP_REMOVED lines=30> */
.L_x_2189:
        /* <DEDUP_REMOVED lines=8> */
.L_x_2166:
        /* <DEDUP_REMOVED lines=30> */
.L_x_2190:
        /* <DEDUP_REMOVED lines=8> */
.L_x_2168:
        /* <DEDUP_REMOVED lines=24> */
.L_x_2192:
        /* <DEDUP_REMOVED lines=8> */
.L_x_2170:
        /* <DEDUP_REMOVED lines=30> */
.L_x_2162:
[----:B------:R-:W4:Y:S02]  /*10ef0*/  LDL.LU R4, [R1+0x8] ;  /* 0x0000080001047983 */ /* 0x000f240000300800 */
[----:B----4-:R-:W-:Y:S02]  /*10f00*/  ISETP.NE.AND P1, PT, R4, RZ, PT ;  /* 0x000000ff0400720c */ /* 0x010fe40003f25270 */
[----:B------:R4:W5:Y:S11]  /*10f10*/  LDL R4, [R1+0x4] ;  /* 0x0000040001047983 */ /* 0x0009760000100800 */
[----:B----4-:R-:W-:Y:S05]  /*10f20*/  @!P1 BRA `(.L_x_2161) ;  /* 0x0000000400249947 */ /* 0x010fea0003800000 */
[----:B------:R-:W-:-:S04]  /*10f30*/  SHF.L.U32 R12, R10, 0x1f, RZ ;  /* 0x0000001f0a0c7819 */ /* 0x000fc800000006ff */
[----:B------:R-:W4:Y:S02]  /*10f40*/  SYNCS.PHASECHK.TRANS64.TRYWAIT P1, [R15+URZ+0x30c40], R12 ;  /* 0x030c400c0f0075a7 */ /* 0x000f24000802017f */
[----:B----4-:R-:W-:Y:S05]  /*10f50*/  @!P1 BRA `(.L_x_2172) ;  /* 0x0000000c008c9947 */ /* 0x010fea0003800000 */
.L_x_2193:
        /* <DEDUP_REMOVED lines=8> */
.L_x_2173:
        /* <DEDUP_REMOVED lines=27> */
.L_x_2194:
        /* <DEDUP_REMOVED lines=8> */
.L_x_2175:
        /* <DEDUP_REMOVED lines=27> */
.L_x_2161:
[----:B------:R-:W1:Y:S01]  /*113c0*/  S2R R0, SR_TID.X ;  /* 0x0000000000007919 */ /* 0x000e620000002100 */
[----:B------:R-:W-:Y:S01]  /*113d0*/  IMAD R3, R16, 0x8, R15 ;  /* 0x0000000810037824 */ /* 0x000fe200078e020f */
[----:B-1----:R-:W-:Y:S02]  /*113e0*/  LOP3.LUT R2, R0, 0x7f, RZ, 0xc0, !PT ;  /* 0x0000007f00027812 */ /* 0x002fe400078ec0ff */
[----:B------:R-:W-:Y:S02]  /*113f0*/  SHF.L.U32 R0, R10, 0x1f, RZ ;  /* 0x0000001f0a007819 */ /* 0x000fe400000006ff */
[----:B------:R-:W-:Y:S02]  /*11400*/  ISETP.NE.AND P1, PT, R2, RZ, PT ;  /* 0x000000ff0200720c */ /* 0x000fe40003f25270 */
[----:B------:R-:W1:Y:S02]  /*11410*/  SYNCS.PHASECHK.TRANS64.TRYWAIT P0, [R3+URZ+0x30c40], R0 ;  /* 0x030c4000030075a7 */ /* 0x000e64000800017f */
[----:B-1----:R-:W-:Y:S09]  /*11420*/  @!P0 BRA `(.L_x_2176) ;  /* 0x0000000800808947 */ /* 0x002ff20003800000 */
.L_x_2195:
[----:B------:R-:W-:Y:S05]  /*11430*/  @P1 BRA `(.L_x_2177) ;  /* 0x0000000000181947 */ /* 0x000fea0003800000 */
[----:B------:R-:W1:Y:S01]  /*11440*/  S2R R2, SR_TID.X ;  /* 0x0000000000027919 */ /* 0x000e620000002100 */
[----:B------:R-:W-:-:S04]  /*11450*/  IMAD.MOV.U32 R0, RZ, RZ, 0x4200 ;  /* 0x00004200ff007424 */ /* 0x000fc800078e00ff */
[----:B------:R1:W-:Y:S02]  /*11460*/  SYNCS.ARRIVE.TRANS64 RZ, [R3+URZ+0x30c30], R0 ;  /* 0x030c300003ff79a7 */ /* 0x0003e4000800003f */
[----:B-1----:R-:W-:-:S13]  /*11470*/  LOP3.LUT P0, RZ, R2, 0x1f, RZ, 0xc0, !PT ;  /* 0x0000001f02ff7812 */ /* 0x002fda000780c0ff */
[----:B------:R-:W-:Y:S05]  /*11480*/  @!P0 BRA `(.L_x_2177) ;  /* 0x0000000000048947 */ /* 0x000fea0003800000 */
[----:B------:R-:W-:Y:S01]  /*11490*/  BPT.TRAP 0x1 ;  /* 0x000000040000795c */ /* 0x000fe20000300000 */
.L_x_2177:
        /* <DEDUP_REMOVED lines=34> */
.L_x_2158:
[----:B------:R-:W-:Y:S05]  /*116c0*/  BSYNC B0 ;  /* 0x0000000000007941 */ /* 0x000fea0003800000 */
.L_x_2153:
[----:B------:R-:W-:-:S03]  /*116d0*/  UMOV UR8, 0xffffffff ;  /* 0xffffffff00087882 */ /* 0x000fc60000000000 */
[----:B------:R-:W-:Y:S05]  /*116e0*/  BRA.DIV UR8, `(.L_x_2178) ;  /* 0x0000000608e47947 */ /* 0x000fea000b800000 */
[----:B------:R-:W-:-:S13]  /*116f0*/  ELECT P6, URZ, PT ;  /* 0x00000000003f782f */ /* 0x000fda00038c0000 */
.L_x_2198:
[----:B------:R-:W-:Y:S05]  /*11700*/  @!P6 BRA `(.L_x_2067) ;  /* 0x000000000084e947 */ /* 0x000fea0003800000 */
[----:B------:R-:W-:-:S06]  /*11710*/  ULOP3.LUT UR8, UR36, 0x2, URZ, 0xfc, !UPT ;  /* 0x0000000224087892 */ /* 0x000fcc000f8efc3f */
[----:B------:R-:W-:-:S05]  /*11720*/  IMAD.U32 R2, RZ, RZ, UR8 ;  /* 0x00000008ff027e24 */ /* 0x000fca000f8e00ff */
[----:B------:R-:W-:-:S13]  /*11730*/  ISETP.NE.AND P2, PT, R2, 0x3, PT ;  /* 0x000000030200780c */ /* 0x000fda0003f45270 */
[----:B------:R-:W-:Y:S05]  /*11740*/  @!P2 BRA `(.L_x_2179) ;  /* 0x000000000004a947 */ /* 0x000fea0003800000 */
[----:B---3--:R-:W-:Y:S01]  /*11750*/  BPT.TRAP 0x1 ;  /* 0x000000040000795c */ /* 0x008fe20000300000 */
.L_x_2179:
        /* <DEDUP_REMOVED lines=15> */
.L_x_2199:
[----:B------:R-:W2:Y:S02]  /*11850*/  SYNCS.PHASECHK.TRANS64.TRYWAIT P0, [R3+URZ], R2 ;  /* 0x00000002030075a7 */ /* 0x000ea4000800017f */
[----:B--2---:R-:W-:Y:S05]  /*11860*/  @!P0 BRA `(.L_x_2181) ;  /* 0x0000000400b88947 */ /* 0x004fea0003800000 */
.L_x_2200:
[----:B------:R-:W-:Y:S05]  /*11870*/  @!P2 BRA `(.L_x_2182) ;  /* 0x000000000004a947 */ /* 0x000fea0003800000 */
[----:B---3--:R-:W-:Y:S01]  /*11880*/  BPT.TRAP 0x1 ;  /* 0x000000040000795c */ /* 0x008fe20000300000 */
.L_x_2182:
[----:B--2---:R-:W-:-:S04]  /*11890*/  VIADD R3, R8, 0x30c40 ;  /* 0x00030c4008037836 */ /* 0x004fc80000000000 */
[----:B------:R-:W-:-:S04]  /*118a0*/  IMAD R5, R0, 0x8, R3 ;  /* 0x0000000800057824 */ /* 0x000fc800078e0203 */
[----:B------:R-:W2:Y:S02]  /*118b0*/  SYNCS.PHASECHK.TRANS64.TRYWAIT P0, [R5+URZ], R4 ;  /* 0x00000004050075a7 */ /* 0x000ea4000800017f */
[----:B--2---:R-:W-:Y:S05]  /*118c0*/  @!P0 BRA `(.L_x_2183) ;  /* 0x0000000400b48947 */ /* 0x004fea0003800000 */
.L_x_2201:
[----:B------:R-:W-:-:S07]  /*118d0*/  IMAD R3, R6, 0x8, R3 ;  /* 0x0000000806037824 */ /* 0x000fce00078e0203 */
.L_x_2184:
[----:B----4-:R4:W1:Y:S02]  /*118e0*/  SYNCS.PHASECHK.TRANS64.TRYWAIT P0, [R3+URZ], R2 ;  /* 0x00000002030075a7 */ /* 0x010864000800017f */
[----:B-1----:R-:W-:Y:S05]  /*118f0*/  @!P0 NANOSLEEP.SYNCS 0x989680 ;  /* 0x009896800000895d */ /* 0x002fea0003900000 */
[----:B------:R-:W1:Y:S02]  /*11900*/  @!P0 SYNCS.PHASECHK.TRANS64 P0, [R3+URZ], R2 ;  /* 0x00000002030085a7 */ /* 0x000e64000800007f */
[----:B-1----:R-:W-:Y:S05]  /*11910*/  @!P0 BRA `(.L_x_2184) ;  /* 0xfffffffc00f08947 */ /* 0x002fea000383ffff */
.L_x_2067:
[----:B---3--:R-:W-:Y:S05]  /*11920*/  BSYNC B6 ;  /* 0x0000000000067941 */ /* 0x008fea0003800000 */
.L_x_2061:
[----:B------:R-:W-:Y:S05]  /*11930*/  EXIT ;  /* 0x000000000000794d */ /* 0x000fea0003800000 */
.L_x_2078:
[----:B------:R-:W-:Y:S02]  /*11940*/  IMAD.MOV.U32 R13, RZ, RZ, R10 ;  /* 0x000000ffff0d7224 */ /* 0x000fe400078e000a */
[----:B------:R-:W-:Y:S02]  /*11950*/  IMAD.MOV.U32 R12, RZ, RZ, RZ ;  /* 0x000000ffff0c7224 */ /* 0x000fe400078e00ff */
[----:B------:R-:W-:Y:S02]  /*11960*/  IMAD.MOV.U32 R11, RZ, RZ, 0x1f ;  /* 0x0000001fff0b7424 */ /* 0x000fe400078e00ff */
[----:B------:R-:W-:-:S07]  /*11970*/  IMAD.MOV.U32 R15, RZ, RZ, -0x1 ;  /* 0xffffffffff0f7424 */ /* 0x000fce00078e00ff */
[----:B------:R-:W-:Y:S05]  /*11980*/  WARPSYNC.COLLECTIVE R15, `(.L_x_2185) ;  /* 0x000000000f087348 */ /* 0x000fea0003c00000 */
[----:B------:R1:W2:Y:S02]  /*11990*/  SHFL.IDX P6, R14, R13, R12, R11 ;  /* 0x0000000c0d0e7389 */ /* 0x0002a400000c000b */
[----:B-12---:R-:W-:Y:S01]  /*119a0*/  ENDCOLLECTIVE ;  /* 0x000000000000791b */ /* 0x006fe20003800000 */
.L_x_2185:
[----:B------:R-:W-:Y:S05]  /*119b0*/  BRA `(.L_x_2186) ;  /* 0xfffffef800987947 */ /* 0x000fea000383ffff */
.L_x_2080:
[----:B--2---:R2:W3:Y:S02]  /*119c0*/  SYNCS.PHASECHK.TRANS64.TRYWAIT P0, [R16+URZ+0x30c00], R11 ;  /* 0x030c000b100075a7 */ /* 0x0044e4000800017f */
[----:B---3--:R-:W-:Y:S05]  /*119d0*/  @!P0 NANOSLEEP.SYNCS 0x989680 ;  /* 0x009896800000895d */ /* 0x008fea0003900000 */
[----:B------:R-:W3:Y:S02]  /*119e0*/  @!P0 SYNCS.PHASECHK.TRANS64 P0, [R16+URZ+0x30c00], R11 ;  /* 0x030c000b100085a7 */ /* 0x000ee4000800007f */
[----:B---3--:R-:W-:Y:S05]  /*119f0*/  @!P0 BRA `(.L_x_2080) ;  /* 0xfffffffc00f08947 */ /* 0x008fea000383ffff */
[----:B------:R-:W-:Y:S05]  /*11a00*/  BRA `(.L_x_2079) ;  /* 0xfffffef800e07947 */ /* 0x000fea000383ffff */
.L_x_2085:
[----:B--2---:R2:W3:Y:S02]  /*11a10*/  SYNCS.PHASECHK.TRANS64.TRYWAIT P0, [R8+URZ+0x30c10], R23 ;  /* 0x030c1017080075a7 */ /* 0x0044e4000800017f */
[----:B---3--:R-:W-:Y:S05]  /*11a20*/  @!P0 NANOSLEEP.SYNCS 0x989680 ;  /* 0x009896800000895d */ /* 0x008fea0003900000 */
[----:B------:R-:W3:Y:S02]  /*11a30*/  @!P0 SYNCS.PHASECHK.TRANS64 P0, [R8+URZ+0x30c10], R23 ;  /* 0x030c1017080085a7 */ /* 0x000ee4000800007f */
[----:B---3--:R-:W-:Y:S05]  /*11a40*/  @!P0 BRA `(.L_x_2085) ;  /* 0xfffffffc00f08947 */ /* 0x008fea000383ffff */
[----:B------:R-:W-:Y:S05]  /*11a50*/  BRA `(.L_x_2084) ;  /* 0xffffff0400807947 */ /* 0x000fea000383ffff */
.L_x_2089:
[----:B------:R1:W1:Y:S02]  /*11a60*/  SYNCS.PHASECHK.TRANS64.TRYWAIT P0, [R8+URZ+0x30c30], R23 ;  /* 0x030c3017080075a7 */ /* 0x000264000800017f */
[----:B-1----:R-:W-:Y:S05]  /*11a70*/  @!P0 NANOSLEEP.SYNCS 0x989680 ;  /* 0x009896800000895d */ /* 0x002fea0003900000 */
[----:B------:R-:W1:Y:S02]  /*11a80*/  @!P0 SYNCS.PHASECHK.TRANS64 P0, [R8+URZ+0x30c30], R23 ;  /* 0x030c3017080085a7 */ /* 0x000e64000800007f */
[----:B-1----:R-:W-:Y:S05]  /*11a90*/  @!P0 BRA `(.L_x_2089) ;  /* 0xfffffffc00f08947 */ /* 0x002fea000383ffff */
[----:B------:R-:W-:Y:S05]  /*11aa0*/  BRA `(.L_x_2088) ;  /* 0xffffff0800807947 */ /* 0x000fea000383ffff */
.L_x_2097:
[----:B--2---:R2:W3:Y:S02]  /*11ab0*/  SYNCS.PHASECHK.TRANS64.TRYWAIT P1, [R7+URZ+0x30c10], R20 ;  /* 0x030c1014070075a7 */ /* 0x0044e4000802017f */
[----:B---3--:R-:W-:Y:S05]  /*11ac0*/  @!P1 NANOSLEEP.SYNCS 0x989680 ;  /* 0x009896800000995d */ /* 0x008fea0003900000 */
[----:B------:R-:W3:Y:S02]  /*11ad0*/  @!P1 SYNCS.PHASECHK.TRANS64 P1, [R7+URZ+0x30c10], R20 ;  /* 0x030c1014070095a7 */ /* 0x000ee4000802007f */
[----:B---3--:R-:W-:Y:S05]  /*11ae0*/  @!P1 BRA `(.L_x_2097) ;  /* 0xfffffffc00f09947 */ /* 0x008fea000383ffff */
[----:B------:R-:W-:Y:S05]  /*11af0*/  BRA `(.L_x_2096) ;  /* 0xffffff4400f87947 */ /* 0x000fea000383ffff */
.L_x_2101:
[----:B------:R1:W1:Y:S02]  /*11b00*/  SYNCS.PHASECHK.TRANS64.TRYWAIT P1, [R7+URZ+0x30c30], R20 ;  /* 0x030c3014070075a7 */ /* 0x000264000802017f */
[----:B-1----:R-:W-:Y:S05]  /*11b10*/  @!P1 NANOSLEEP.SYNCS 0x989680 ;  /* 0x009896800000995d */ /* 0x002fea0003900000 */
[----:B------:R-:W1:Y:S02]  /*11b20*/  @!P1 SYNCS.PHASECHK.TRANS64 P1, [R7+URZ+0x30c30], R20 ;  /* 0x030c3014070095a7 */ /* 0x000e64000802007f */
[----:B-1----:R-:W-:Y:S05]  /*11b30*/  @!P1 BRA `(.L_x_2101) ;  /* 0xfffffffc00f09947 */ /* 0x002fea000383ffff */
[----:B------:R-:W-:Y:S05]  /*11b40*/  BRA `(.L_x_2100) ;  /* 0xffffff4c000c7947 */ /* 0x000fea000383ffff */
.L_x_2109:
[----:B-1----:R1:W3:Y:S02]  /*11b50*/  SYNCS.PHASECHK.TRANS64.TRYWAIT P0, [R7+URZ+0x30c10], R20 ;  /* 0x030c1014070075a7 */ /* 0x0022e4000800017f */
[----:B---3--:R-:W-:Y:S05]  /*11b60*/  @!P0 NANOSLEEP.SYNCS 0x989680 ;  /* 0x009896800000895d */ /* 0x008fea0003900000 */
[----:B------:R-:W3:Y:S02]  /*11b70*/  @!P0 SYNCS.PHASECHK.TRANS64 P0, [R7+URZ+0x30c10], R20 ;  /* 0x030c1014070085a7 */ /* 0x000ee4000800007f */
[----:B---3--:R-:W-:Y:S05]  /*11b80*/  @!P0 BRA `(.L_x_2109) ;  /* 0xfffffffc00f08947 */ /* 0x008fea000383ffff */
[----:B------:R-:W-:Y:S05]  /*11b90*/  BRA `(.L_x_2108) ;  /* 0xffffff80003c7947 */ /* 0x000fea000383ffff */
.L_x_2113:
[----:B------:R1:W1:Y:S02]  /*11ba0*/  SYNCS.PHASECHK.TRANS64.TRYWAIT P0, [R7+URZ+0x30c30], R20 ;  /* 0x030c3014070075a7 */ /* 0x000264000800017f */
[----:B-1----:R-:W-:Y:S05]  /*11bb0*/  @!P0 NANOSLEEP.SYNCS 0x989680 ;  /* 0x009896800000895d */ /* 0x002fea0003900000 */
[----:B------:R-:W1:Y:S02]  /*11bc0*/  @!P0 SYNCS.PHASECHK.TRANS64 P0, [R7+URZ+0x30c30], R20 ;  /* 0x030c3014070085a7 */ /* 0x000e64000800007f */
[----:B-1----:R-:W-:Y:S05]  /*11bd0*/  @!P0 BRA `(.L_x_2113) ;  /* 0xfffffffc00f08947 */ /* 0x002fea000383ffff */
[----:B------:R-:W-:Y:S05]  /*11be0*/  BRA `(.L_x_2112) ;  /* 0xffffff84004c7947 */ /* 0x000fea000383ffff */
.L_x_2159:
[----:B-1----:R1:W2:Y:S02]  /*11bf0*/  SYNCS.PHASECHK.TRANS64.TRYWAIT P0, [R15+URZ+0x30c20], R0 ;  /* 0x030c20000f0075a7 */ /* 0x0022a4000800017f */
[----:B--2---:R-:W-:Y:S05]  /*11c00*/  @!P0 NANOSLEEP.SYNCS 0x989680 ;  /* 0x009896800000895d */ /* 0x004fea0003900000 */
[----:B------:R-:W2:Y:S02]  /*11c10*/  @!P0 SYNCS.PHASECHK.TRANS64 P0, [R15+URZ+0x30c20], R0 ;  /* 0x030c20000f0085a7 */ /* 0x000ea4000800007f */
[----:B--2---:R-:W-:Y:S05]  /*11c20*/  @!P0 BRA `(.L_x_2159) ;  /* 0xfffffffc00f08947 */ /* 0x004fea000383ffff */
[----:B------:R-:W-:Y:S05]  /*11c30*/  BRA `(.L_x_2187) ;  /* 0xffffffe000e87947 */ /* 0x000fea000383ffff */
.L_x_2163:
[----:B--2---:R2:W3:Y:S02]  /*11c40*/  SYNCS.PHASECHK.TRANS64.TRYWAIT P1, [R15+URZ+0x30c40], R18 ;  /* 0x030c40120f0075a7 */ /* 0x0044e4000802017f */
[----:B---3--:R-:W-:Y:S05]  /*11c50*/  @!P1 NANOSLEEP.SYNCS 0x989680 ;  /* 0x009896800000995d */ /* 0x008fea0003900000 */
[----:B------:R-:W3:Y:S02]  /*11c60*/  @!P1 SYNCS.PHASECHK.TRANS64 P1, [R15+URZ+0x30c40], R18 ;  /* 0x030c40120f0095a7 */ /* 0x000ee4000802007f */
[----:B---3--:R-:W-:Y:S05]  /*11c70*/  @!P1 BRA `(.L_x_2163) ;  /* 0xfffffffc00f09947 */ /* 0x008fea000383ffff */
[----:B------:R-:W-:Y:S05]  /*11c80*/  BRA `(.L_x_2188) ;  /* 0xffffffe800507947 */ /* 0x000fea000383ffff */
.L_x_2165:
[----:B-1----:R1:W3:Y:S02]  /*11c90*/  SYNCS.PHASECHK.TRANS64.TRYWAIT P1, [R15+URZ+0x30c28], R18 ;  /* 0x030c28120f0075a7 */ /* 0x0022e4000802017f */
[----:B---3--:R-:W-:Y:S05]  /*11ca0*/  @!P1 NANOSLEEP.SYNCS 0x989680 ;  /* 0x009896800000995d */ /* 0x008fea0003900000 */
[----:B------:R-:W3:Y:S02]  /*11cb0*/  @!P1 SYNCS.PHASECHK.TRANS64 P1, [R15+URZ+0x30c28], R18 ;  /* 0x030c28120f0095a7 */ /* 0x000ee4000802007f */
[----:B---3--:R-:W-:Y:S05]  /*11cc0*/  @!P1 BRA `(.L_x_2165) ;  /* 0xfffffffc00f09947 */ /* 0x008fea000383ffff */
[----:B------:R-:W-:Y:S05]  /*11cd0*/  BRA `(.L_x_2189) ;  /* 0xffffffe800d47947 */ /* 0x000fea000383ffff */
.L_x_2167:
[----:B---3--:R3:W4:Y:S02]  /*11ce0*/  SYNCS.PHASECHK.TRANS64.TRYWAIT P1, [R15+URZ+0x30c48], R18 ;  /* 0x030c48120f0075a7 */ /* 0x008724000802017f */
[----:B----4-:R-:W-:Y:S05]  /*11cf0*/  @!P1 NANOSLEEP.SYNCS 0x989680 ;  /* 0x009896800000995d */ /* 0x010fea0003900000 */
[----:B------:R-:W4:Y:S02]  /*11d00*/  @!P1 SYNCS.PHASECHK.TRANS64 P1, [R15+URZ+0x30c48], R18 ;  /* 0x030c48120f0095a7 */ /* 0x000f24000802007f */
[----:B----4-:R-:W-:Y:S05]  /*11d10*/  @!P1 BRA `(.L_x_2167) ;  /* 0xfffffffc00f09947 */ /* 0x010fea000383ffff */
[----:B------:R-:W-:Y:S05]  /*11d20*/  BRA `(.L_x_2190) ;  /* 0xffffffec00587947 */ /* 0x000fea000383ffff */
.L_x_2169:
[----:B------:R-:W-:-:S07]  /*11d30*/  SHF.L.U32 R4, R10, 0x1f, RZ ;  /* 0x0000001f0a047819 */ /* 0x000fce00000006ff */
.L_x_2191:
[----:B----4-:R4:W1:Y:S02]  /*11d40*/  SYNCS.PHASECHK.TRANS64.TRYWAIT P1, [R15+URZ+0x30c20], R4 ;  /* 0x030c20040f0075a7 */ /* 0x010864000802017f */
[----:B-1----:R-:W-:Y:S05]  /*11d50*/  @!P1 NANOSLEEP.SYNCS 0x989680 ;  /* 0x009896800000995d */ /* 0x002fea0003900000 */
[----:B------:R-:W1:Y:S02]  /*11d60*/  @!P1 SYNCS.PHASECHK.TRANS64 P1, [R15+URZ+0x30c20], R4 ;  /* 0x030c20040f0095a7 */ /* 0x000e64000802007f */
[----:B-1----:R-:W-:Y:S05]  /*11d70*/  @!P1 BRA `(.L_x_2191) ;  /* 0xfffffffc00f09947 */ /* 0x002fea000383ffff */
[----:B------:R-:W-:Y:S05]  /*11d80*/  BRA `(.L_x_2192) ;  /* 0xffffffec00c07947 */ /* 0x000fea000383ffff */
.L_x_2172:
[----:B----4-:R4:W1:Y:S02]  /*11d90*/  SYNCS.PHASECHK.TRANS64.TRYWAIT P1, [R15+URZ+0x30c40], R12 ;  /* 0x030c400c0f0075a7 */ /* 0x010864000802017f */
[----:B-1----:R-:W-:Y:S05]  /*11da0*/  @!P1 NANOSLEEP.SYNCS 0x989680 ;  /* 0x009896800000995d */ /* 0x002fea0003900000 */
[----:B------:R-:W1:Y:S02]  /*11db0*/  @!P1 SYNCS.PHASECHK.TRANS64 P1, [R15+URZ+0x30c40], R12 ;  /* 0x030c400c0f0095a7 */ /* 0x000e64000802007f */
[----:B-1----:R-:W-:Y:S05]  /*11dc0*/  @!P1 BRA `(.L_x_2172) ;  /* 0xfffffffc00f09947 */ /* 0x002fea000383ffff */
[----:B------:R-:W-:Y:S05]  /*11dd0*/  BRA `(.L_x_2193) ;  /* 0xfffffff000607947 */ /* 0x000fea000383ffff */
.L_x_2174:
[----:B-1----:R1:W2:Y:S02]  /*11de0*/  SYNCS.PHASECHK.TRANS64.TRYWAIT P1, [R15+URZ+0x30c28], R12 ;  /* 0x030c280c0f0075a7 */ /* 0x0022a4000802017f */
[----:B--2---:R-:W-:Y:S05]  /*11df0*/  @!P1 NANOSLEEP.SYNCS 0x989680 ;  /* 0x009896800000995d */ /* 0x004fea0003900000 */
[----:B------:R-:W2:Y:S02]  /*11e00*/  @!P1 SYNCS.PHASECHK.TRANS64 P1, [R15+URZ+0x30c28], R12 ;  /* 0x030c280c0f0095a7 */ /* 0x000ea4000802007f */
[----:B--2---:R-:W-:Y:S05]  /*11e10*/  @!P1 BRA `(.L_x_2174) ;  /* 0xfffffffc00f09947 */ /* 0x004fea000383ffff */
[----:B------:R-:W-:Y:S05]  /*11e20*/  BRA `(.L_x_2194) ;  /* 0xfffffff000d87947 */ /* 0x000fea000383ffff */
.L_x_2176:
[----:B------:R1:W1:Y:S02]  /*11e30*/  SYNCS.PHASECHK.TRANS64.TRYWAIT P0, [R3+URZ+0x30c40], R0 ;  /* 0x030c4000030075a7 */ /* 0x000264000800017f */
[----:B-1----:R-:W-:Y:S05]  /*11e40*/  @!P0 NANOSLEEP.SYNCS 0x989680 ;  /* 0x009896800000895d */ /* 0x002fea0003900000 */
[----:B------:R-:W1:Y:S02]  /*11e50*/  @!P0 SYNCS.PHASECHK.TRANS64 P0, [R3+URZ+0x30c40], R0 ;  /* 0x030c4000030085a7 */ /* 0x000e64000800007f */
[----:B-1----:R-:W-:Y:S05]  /*11e60*/  @!P0 BRA `(.L_x_2176) ;  /* 0xfffffffc00f08947 */ /* 0x002fea000383ffff */
[----:B------:R-:W-:Y:S05]  /*11e70*/  BRA `(.L_x_2195) ;  /* 0xfffffff4006c7947 */ /* 0x000fea000383ffff */
.L_x_2178:
[----:B------:R-:W-:Y:S01]  /*11e80*/  BSSY B0, `(.L_x_2196) ;  /* 0x0000006000007945 */ /* 0x000fe20003800000 */
[----:B------:R-:W-:-:S07]  /*11e90*/  IMAD.MOV.U32 R15, RZ, RZ, -0x1 ;  /* 0xffffffffff0f7424 */ /* 0x000fce00078e00ff */
[----:B---3--:R-:W-:Y:S05]  /*11ea0*/  WARPSYNC.COLLECTIVE R15, `(.L_x_2197) ;  /* 0x000000000f0c7348 */ /* 0x008fea0003c00000 */
[----:B------:R-:W-:Y:S02]  /*11eb0*/  ELECT P6, UR62, PT ;  /* 0x00000000003e782f */ /* 0x000fe400038c0000 */
[----:B------:R-:W-:Y:S01]  /*11ec0*/  MOV R14, UR62 ;  /* 0x0000003e000e7c02 */ /* 0x000fe20008000f00 */
[----:B---3--:R-:W-:Y:S10]  /*11ed0*/  ENDCOLLECTIVE ;  /* 0x000000000000791b */ /* 0x008ff40003800000 */
.L_x_2197:
[----:B------:R-:W-:Y:S05]  /*11ee0*/  BSYNC B0 ;  /* 0x0000000000007941 */ /* 0x000fea0003800000 */
.L_x_2196:
[----:B------:R-:W-:Y:S05]  /*11ef0*/  BRA `(.L_x_2198) ;  /* 0xfffffff800007947 */ /* 0x000fea000383ffff */
.L_x_2180:
[----:B-1----:R1:W2:Y:S02]  /*11f00*/  SYNCS.PHASECHK.TRANS64.TRYWAIT P0, [R7+URZ], R4 ;  /* 0x00000004070075a7 */ /* 0x0022a4000800017f */
[----:B--2---:R-:W-:Y:S05]  /*11f10*/  @!P0 NANOSLEEP.SYNCS 0x989680 ;  /* 0x009896800000895d */ /* 0x004fea0003900000 */
[----:B------:R-:W2:Y:S02]  /*11f20*/  @!P0 SYNCS.PHASECHK.TRANS64 P0, [R7+URZ], R4 ;  /* 0x00000004070085a7 */ /* 0x000ea4000800007f */
[----:B--2---:R-:W-:Y:S05]  /*11f30*/  @!P0 BRA `(.L_x_2180) ;  /* 0xfffffffc00f08947 */ /* 0x004fea000383ffff */
[----:B------:R-:W-:Y:S05]  /*11f40*/  BRA `(.L_x_2199) ;  /* 0xfffffff800407947 */ /* 0x000fea000383ffff */
.L_x_2181:
[----:B--2---:R2:W4:Y:S02]  /*11f50*/  SYNCS.PHASECHK.TRANS64.TRYWAIT P0, [R3+URZ], R2 ;  /* 0x00000002030075a7 */ /* 0x004524000800017f */
[----:B----4-:R-:W-:Y:S05]  /*11f60*/  @!P0 NANOSLEEP.SYNCS 0x989680 ;  /* 0x009896800000895d */ /* 0x010fea0003900000 */
[----:B------:R-:W4:Y:S02]  /*11f70*/  @!P0 SYNCS.PHASECHK.TRANS64 P0, [R3+URZ], R2 ;  /* 0x00000002030085a7 */ /* 0x000f24000800007f */
[----:B----4-:R-:W-:Y:S05]  /*11f80*/  @!P0 BRA `(.L_x_2181) ;  /* 0xfffffffc00f08947 */ /* 0x010fea000383ffff */
[----:B------:R-:W-:Y:S05]  /*11f90*/  BRA `(.L_x_2200) ;  /* 0xfffffff800347947 */ /* 0x000fea000383ffff */
.L_x_2183:
[----:B--2---:R2:W4:Y:S02]  /*11fa0*/  SYNCS.PHASECHK.TRANS64.TRYWAIT P0, [R5+URZ], R4 ;  /* 0x00000004050075a7 */ /* 0x004524000800017f */
[----:B----4-:R-:W-:Y:S05]  /*11fb0*/  @!P0 NANOSLEEP.SYNCS 0x989680 ;  /* 0x009896800000895d */ /* 0x010fea0003900000 */
[----:B------:R-:W4:Y:S02]  /*11fc0*/  @!P0 SYNCS.PHASECHK.TRANS64 P0, [R5+URZ], R4 ;  /* 0x00000004050085a7 */ /* 0x000f24000800007f */
[----:B----4-:R-:W-:Y:S05]  /*11fd0*/  @!P0 BRA `(.L_x_2183) ;  /* 0xfffffffc00f08947 */ /* 0x010fea000383ffff */
[----:B------:R-:W-:Y:S05]  /*11fe0*/  BRA `(.L_x_2201) ;  /* 0xfffffff800387947 */ /* 0x000fea000383ffff */
.L_x_2202:
        /* <DEDUP_REMOVED lines=9> */
.L_x_3707:


//--------------------- .text._ZN7cutlass13device_kernelIN5flash11enable_sm90INS1_16FlashAttnBwdSm90INS1_25CollectiveMainloopBwdSm90ILi2ELi2ELi2EN4cute5tupleIJNS5_1CILi1EEES8_S8_EEENS6_IJNS7_ILi128EEESA_NS7_ILi64EEEEEENS_10bfloat16_tEfNS_4arch4Sm90ELb0ELb1ELb0ELb1ELb1ELb1ELb0ELb0ELi2ELi1ELi2ELi2ELb0EEENS1_24CollectiveEpilogueBwdGQAISC_fSF_Li256ELb1ELb1EEENS1_19SingleTileSchedulerILb1ELb0ELb0ELi128EEEEEEEEEvNT_6ParamsE --------------------------
	.section	.text._ZN7cutlass13device_kernelIN5flash11enable_sm90INS1_16FlashAttnBwdSm90INS1_25CollectiveMainloopBwdSm90ILi2ELi2ELi2EN4cute5tupleIJNS5_1CILi1EEES8_S8_EEENS6_IJNS7_ILi128EEESA_NS7_ILi64EEEEEENS_10bfloat16_tEfNS_4arch4Sm90ELb0ELb1ELb0ELb1ELb1ELb1ELb0ELb0ELi2ELi1ELi2ELi2ELb0EEENS1_24CollectiveEpilogueBwdGQAISC_fSF_Li256ELb1ELb1EEENS1_19SingleTileSchedulerILb1ELb0ELb0ELi128EEEEEEEEEvNT_6ParamsE,"ax",@progbits
	.align	128
.text._ZN7cutlass13device_kernelIN5flash11enable_sm90INS1_16FlashAttnBwdSm90INS1_25CollectiveMainloopBwdSm90ILi2ELi2ELi2EN4cute5tupleIJNS5_1CILi1EEES8_S8_EEENS6_IJNS7_ILi128EEESA_NS7_ILi64EEEEEENS_10bfloat16_tEfNS_4arch4Sm90ELb0ELb1ELb0ELb1ELb1ELb1ELb0ELb0ELi2ELi1ELi2ELi2ELb0EEENS1_24CollectiveEpilogueBwdGQAISC_fSF_Li256ELb1ELb1EEENS1_19SingleTileSchedulerILb1ELb0ELb0ELi128EEEEEEEEEvNT_6ParamsE:
        .type           _ZN7cutlass13device_kernelIN5flash11enable_sm90INS1_16FlashAttnBwdSm90INS1_25CollectiveMainloopBwdSm90ILi2ELi2ELi2EN4cute5tupleIJNS5_1CILi1EEES8_S8_EEENS6_IJNS7_ILi128EEESA_NS7_ILi64EEEEEENS_10bfloat16_tEfNS_4arch4Sm90ELb0ELb1ELb0ELb1ELb1ELb1ELb0ELb0ELi2ELi1ELi2ELi2ELb0EEENS1_24CollectiveEpilogueBwdGQAISC_fSF_Li256ELb1ELb1EEENS1_19SingleTileSchedulerILb1ELb0ELb0ELi128EEEEEEEEEvNT_6ParamsE,@function
        .size           _ZN7cutlass13device_kernelIN5flash11enable_sm90INS1_16FlashAttnBwdSm90INS1_25CollectiveMainloopBwdSm90ILi2ELi2ELi2EN4cute5tupleIJNS5_1CILi1EEES8_S8_EEENS6_IJNS7_ILi128EEESA_NS7_ILi64EEEEEENS_10bfloat16_tEfNS_4arch4Sm90ELb0ELb1ELb0ELb1ELb1ELb1ELb0ELb0ELi2ELi1ELi2ELi2ELb0EEENS1_24CollectiveEpilogueBwdGQAISC_fSF_Li256ELb1ELb1EEENS1_19SingleTileSchedulerILb1ELb0ELb0ELi128EEEEEEEEEvNT_6ParamsE,(.L_x_3708 - _ZN7cutlass13device_kernelIN5flash11enable_sm90INS1_16FlashAttnBwdSm90INS1_25CollectiveMainloopBwdSm90ILi2ELi2ELi2EN4cute5tupleIJNS5_1CILi1EEES8_S8_EEENS6_IJNS7_ILi128EEESA_NS7_ILi64EEEEEENS_10bfloat16_tEfNS_4arch4Sm90ELb0ELb1ELb0ELb1ELb1ELb1ELb0ELb0ELi2ELi1ELi2ELi2ELb0EEENS1_24CollectiveEpilogueBwdGQAISC_fSF_Li256ELb1ELb1EEENS1_19SingleTileSchedulerILb1ELb0ELb0ELi128EEEEEEEEEvNT_6ParamsE)
        .other          _ZN7cutlass13device_kernelIN5flash11enable_sm90INS1_16FlashAttnBwdSm90INS1_25CollectiveMainloopBwdSm90ILi2ELi2ELi2EN4cute5tupleIJNS5_1CILi1EEES8_S8_EEENS6_IJNS7_ILi128EEESA_NS7_ILi64EEEEEENS_10bfloat16_tEfNS_4arch4Sm90ELb0ELb1ELb0ELb1ELb1ELb1ELb0ELb0ELi2ELi1ELi2ELi2ELb0EEENS1_24CollectiveEpilogueBwdGQAISC_fSF_Li256ELb1ELb1EEENS1_19SingleTileSchedulerILb1ELb0ELb0ELi128EEEEEEEEEvNT_6ParamsE,@"STO_CUDA_ENTRY STV_DEFAULT"
_ZN7cutlass13device_kernelIN5flash11enable_sm90INS1_16FlashAttnBwdSm90INS1_25CollectiveMainloopBwdSm90ILi2ELi2ELi2EN4cute5tupleIJNS5_1CILi1EEES8_S8_EEENS6_IJNS7_ILi128EEESA_NS7_ILi64EEEEEENS_10bfloat16_tEfNS_4arch4Sm90ELb0ELb1ELb0ELb1ELb1ELb1ELb0ELb0ELi2ELi1ELi2ELi2ELb0EEENS1_24CollectiveEpilogueBwdGQAISC_fSF_Li256ELb1ELb1EEENS1_19SingleTileSchedulerILb1ELb0ELb0ELi128EEEEEEEEEvNT_6ParamsE:
        /* <DEDUP_REMOVED lines=24> */
.L_x_2204:
[----:B------:R-:W-:Y:S05]  /*0180*/  BSYNC B0 ;  /* 0x0000000000007941 */ /* 0x000fea0003800000 */
.L_x_2203:
        /* <DEDUP_REMOVED lines=37> */
.L_x_2205:
        /* <DEDUP_REMOVED lines=22> */
.L_x_2206:
[----:B------:R-:W-:Y:S01]  /*0540*/  PLOP3.LUT P0, PT, PT, PT, UP0, 0x80, 0x0 ;  /* 0x000000000000781c */ /* 0x000fe20003f0f008 */
[----:B------:R-:W-:Y:S01]  /*0550*/  NOP ;  /* 0x0000000000007918 */ /* 0x000fe20000000000 */
[----:B------:R-:W-:Y:S01]  /*0560*/  ULDC.64 UR38, c[0x0][0x208] ;  /* 0x0000820000267ab9 */ /* 0x000fe20000000a00 */
[----:B------:R-:W-:Y:S01]  /*0570*/  BSSY B6, `(.L_x_2207) ;  /* 0x0001275000067945 */ /* 0x000fe20003800000 */
[----:B-12-4-:R-:W-:Y:S09]  /*0580*/  BAR.SYNC.DEFER_BLOCKING 0x0 ;  /* 0x0000000000007b1d */ /* 0x016ff20000010000 */
[----:B------:R-:W-:Y:S05]  /*0590*/  @!P0 BRA `(.L_x_2208) ;  /* 0x000000e000408947 */ /* 0x000fea0003800000 */
.L_x_2209:
        /* <DEDUP_REMOVED lines=24> */
.L_x_2210:
        /* <DEDUP_REMOVED lines=14> */
.L_x_2212:
[----:B------:R-:W-:-:S05]  /*0800*/  ULDC UR4, c[0x0][0x8c4] ;  /* 0x0002310000047ab9 */ /* 0x000fca0000000800 */
.L_x_2211:
        /* <DEDUP_REMOVED lines=19> */
.L_x_2214:
        /* <DEDUP_REMOVED lines=14> */
.L_x_2215:
        /* <DEDUP_REMOVED lines=11> */
.L_x_2216:
        /* <DEDUP_REMOVED lines=13> */
.L_x_2217:
        /* <DEDUP_REMOVED lines=50> */
.L_x_2218:
        /* <DEDUP_REMOVED lines=28> */
.L_x_2221:
        /* <DEDUP_REMOVED lines=15> */
.L_x_2220:
        /* <DEDUP_REMOVED lines=22> */
.L_x_2223:
        /* <DEDUP_REMOVED lines=15> */
.L_x_2222:
[----:B------:R-:W-:Y:S01]  /*13c0*/  SHF.R.S32.HI R6, RZ, 0x1f, R17 ;  /* 0x0000001fff067819 */ /* 0x000fe20000011411 */
[----:B------:R-:W-:-:S03]  /*13d0*/  UMOV UR4, 0xffffffff ;  /* 0xffffffff00047882 */ /* 0x000fc60000000000 */
[----:B------:R-:W-:-:S04]  /*13e0*/  LEA.HI R0, R6, R17, RZ, 0x7 ;  /* 0x0000001106007211 */ /* 0x000fc800078f38ff */
[----:B------:R-:W-:Y:S01]  /*13f0*/  SHF.R.S32.HI R10, RZ, 0x7, R0 ;  /* 0x00000007ff0a7819 */ /* 0x000fe20000011400 */
[----:B------:R-:W-:Y:S06]  /*1400*/  BRA.DIV UR4, `(.L_x_2224) ;  /* 0x0000011a04347947 */ /* 0x000fec000b800000 */
[----:B------:R1:W2:Y:S02]  /*1410*/  SHFL.IDX PT, R14, R10, RZ, 0x1f ;  /* 0x00001fff0a0e7589 */ /* 0x0002a400000e0000 */
.L_x_2372:
        /* <DEDUP_REMOVED lines=23> */
.L_x_2225:
        /* <DEDUP_REMOVED lines=157> */
.L_x_2238:
[----:B------:R-:W-:-:S06]  /*1f60*/  ULOP3.LUT UR4, UR36, 0x1, URZ, 0xfc, !UPT ;  /* 0x0000000124047892 */ /* 0x000fcc000f8efc3f */
[----:B-1----:R-:W-:-:S05]  /*1f70*/  IMAD.U32 R8, RZ, RZ, UR4 ;  /* 0x00000004ff087e24 */ /* 0x002fca000f8e00ff */
[----:B------:R-:W-:-:S13]  /*1f80*/  ISETP.NE.AND P6, PT, R8, 0x3, PT ;  /* 0x000000030800780c */ /* 0x000fda0003fc5270 */
[----:B------:R-:W-:Y:S05]  /*1f90*/  @!P6 BRA `(.L_x_2228) ;  /* 0x000000000004e947 */ /* 0x000fea0003800000 */
[----:B------:R-:W-:Y:S01]  /*1fa0*/  BPT.TRAP 0x1 ;  /* 0x000000040000795c */ /* 0x000fe20000300000 */
.L_x_2228:
[----:B------:R-:W-:Y:S01]  /*1fb0*/  IMAD R8, R0, 0x8, R16 ;  /* 0x0000000800087824 */ /* 0x000fe200078e0210 */
[----:B------:R-:W-:-:S04]  /*1fc0*/  SHF.L.U32 R23, R4, 0x1f, RZ ;  /* 0x0000001f04177819 */ /* 0x000fc800000006ff */
[----:B------:R1:W2:Y:S01]  /*1fd0*/  SYNCS.PHASECHK.TRANS64.TRYWAIT P0, [R8+URZ+0x30c10], R23 ;  /* 0x030c1017080075a7 */ /* 0x0002a2000800017f */
[----:B------:R-:W-:Y:S05]  /*1fe0*/  @!P6 BRA `(.L_x_2229) ;  /* 0x000000000004e947 */ /* 0x000fea0003800000 */
[----:B------:R-:W-:Y:S01]  /*1ff0*/  BPT.TRAP 0x1 ;  /* 0x000000040000795c */ /* 0x000fe20000300000 */
.L_x_2229:
[----:B------:R-:W-:-:S05]  /*2000*/  VIADD R9, R16, 0x10000 ;  /* 0x0001000010097836 */ /* 0x000fca0000000000 */
[----:B------:R-:W-:-:S04]  /*2010*/  SHF.R.U32.HI R9, RZ, 0x4, R9 ;  /* 0x00000004ff097819 */ /* 0x000fc80000011609 */
[----:B------:R-:W-:Y:S01]  /*2020*/  LOP3.LUT R9, R9, 0x3fff, RZ, 0xc0, !PT ;  /* 0x00003fff09097812 */ /* 0x000fe200078ec0ff */
[----:B--2---:R-:W-:Y:S06]  /*2030*/  @P0 BRA `(.L_x_2230) ;  /* 0x0000000000080947 */ /* 0x004fec0003800000 */
[----:B------:R-:W2:Y:S02]  /*2040*/  SYNCS.PHASECHK.TRANS64.TRYWAIT P0, [R8+URZ+0x30c10], R23 ;  /* 0x030c1017080075a7 */ /* 0x000ea4000800017f */
[----:B--2---:R-:W-:Y:S05]  /*2050*/  @!P0 BRA `(.L_x_2231) ;  /* 0x0000010c00548947 */ /* 0x004fea0003800000 */
.L_x_2230:
        /* <DEDUP_REMOVED lines=60> */
.L_x_2232:
[----:B------:R1:W1:Y:S01]  /*2420*/  SYNCS.PHASECHK.TRANS64.TRYWAIT P0, [R8+URZ+0x30c30], R23 ;  /* 0x030c3017080075a7 */ /* 0x000262000800017f */
[----:B------:R-:W-:Y:S05]  /*2430*/  @!P6 BRA `(.L_x_2233) ;  /* 0x000000000004e947 */ /* 0x000fea0003800000 */
[----:B------:R-:W-:Y:S01]  /*2440*/  BPT.TRAP 0x1 ;  /* 0x000000040000795c */ /* 0x000fe20000300000 */
.L_x_2233:
[----:B------:R-:W2:Y:S01]  /*2450*/  LDC.64 R24, c[0x0][0x748] ;  /* 0x0001d200ff187b82 */ /* 0x000ea20000000a00 */
[----:B------:R-:W-:-:S05]  /*2460*/  VIADD R13, R16, 0x18000 ;  /* 0x00018000100d7836 */ /* 0x000fca0000000000 */
[----:B------:R-:W-:Y:S01]  /*2470*/  SHF.R.U32.HI R13, RZ, 0x4, R13 ;  /* 0x00000004ff0d7819 */ /* 0x000fe2000001160d */
[----:B-1----:R-:W-:Y:S06]  /*2480*/  @P0 BRA `(.L_x_2234) ;  /* 0x0000000000080947 */ /* 0x002fec0003800000 */
[----:B------:R-:W1:Y:S02]  /*2490*/  SYNCS.PHASECHK.TRANS64.TRYWAIT P0, [R8+URZ+0x30c30], R23 ;  /* 0x030c3017080075a7 */ /* 0x000e64000800017f */
[----:B-1----:R-:W-:Y:S05]  /*24a0*/  @!P0 BRA `(.L_x_2235) ;  /* 0x0000010800548947 */ /* 0x002fea0003800000 */
.L_x_2234:
        /* <DEDUP_REMOVED lines=769> */
.L_x_2236:
        /* <DEDUP_REMOVED lines=68> */
.L_x_2237:
        /* <DEDUP_REMOVED lines=11> */
.L_x_2227:
        /* <DEDUP_REMOVED lines=130> */
.L_x_2250:
[----:B------:R-:W-:-:S05]  /*61d0*/  IMAD.U32 R7, RZ, RZ, UR36 ;  /* 0x00000024ff077e24 */ /* 0x000fca000f8e00ff */
[----:B------:R-:W-:-:S04]  /*61e0*/  LOP3.LUT R7, R7, 0x1, RZ, 0xfc, !PT ;  /* 0x0000000107077812 */ /* 0x000fc800078efcff */
[----:B------:R-:W-:-:S13]  /*61f0*/  ISETP.NE.AND P0, PT, R7, 0x3, PT ;  /* 0x000000030700780c */ /* 0x000fda0003f05270 */
[----:B------:R-:W-:Y:S05]  /*6200*/  @!P0 BRA `(.L_x_2240) ;  /* 0x0000000000048947 */ /* 0x000fea0003800000 */
[----:B------:R-:W-:Y:S01]  /*6210*/  BPT.TRAP 0x1 ;  /* 0x000000040000795c */ /* 0x000fe20000300000 */
.L_x_2240:
[----:B------:R-:W-:Y:S01]  /*6220*/  IMAD R7, R0, 0x8, R16 ;  /* 0x0000000800077824 */ /* 0x000fe200078e0210 */
[----:B------:R-:W-:-:S04]  /*6230*/  SHF.L.U32 R20, R4, 0x1f, RZ ;  /* 0x0000001f04147819 */ /* 0x000fc800000006ff */
[----:B------:R1:W3:Y:S01]  /*6240*/  SYNCS.PHASECHK.TRANS64.TRYWAIT P1, [R7+URZ+0x30c10], R20 ;  /* 0x030c1014070075a7 */ /* 0x0002e2000802017f */
[----:B------:R-:W-:Y:S05]  /*6250*/  @!P0 BRA `(.L_x_2241) ;  /* 0x0000000000048947 */ /* 0x000fea0003800000 */
[----:B------:R-:W-:Y:S01]  /*6260*/  BPT.TRAP 0x1 ;  /* 0x000000040000795c */ /* 0x000fe20000300000 */
.L_x_2241:
[----:B--2---:R-:W-:-:S05]  /*6270*/  VIADD R8, R16, 0x10000 ;  /* 0x0001000010087836 */ /* 0x004fca0000000000 */
[----:B------:R-:W-:-:S04]  /*6280*/  SHF.R.U32.HI R8, RZ, 0x4, R8 ;  /* 0x00000004ff087819 */ /* 0x000fc80000011608 */
[----:B------:R-:W-:-:S04]  /*6290*/  LOP3.LUT R8, R8, 0x3fff, RZ, 0xc0, !PT ;  /* 0x00003fff08087812 */ /* 0x000fc800078ec0ff */
[----:B------:R-:W-:Y:S01]  /*62a0*/  LOP3.LUT R9, R8, 0x10000, RZ, 0xfc, !PT ;  /* 0x0001000008097812 */ /* 0x000fe200078efcff */
[----:B---3--:R-:W-:Y:S06]  /*62b0*/  @P1 BRA `(.L_x_2242) ;  /* 0x0000000000081947 */ /* 0x008fec0003800000 */
[----:B------:R-:W2:Y:S02]  /*62c0*/  SYNCS.PHASECHK.TRANS64.TRYWAIT P1, [R7+URZ+0x30c10], R20 ;  /* 0x030c1014070075a7 */ /* 0x000ea4000802017f */
[----:B--2---:R-:W-:Y:S05]  /*62d0*/  @!P1 BRA `(.L_x_2243) ;  /* 0x000000c800dc9947 */ /* 0x004fea0003800000 */
.L_x_2242:
        /* <DEDUP_REMOVED lines=63> */
.L_x_2244:
[----:B------:R1:W1:Y:S01]  /*66d0*/  SYNCS.PHASECHK.TRANS64.TRYWAIT P1, [R7+URZ+0x30c30], R20 ;  /* 0x030c3014070075a7 */ /* 0x000262000802017f */
[----:B------:R-:W-:Y:S05]  /*66e0*/  @!P0 BRA `(.L_x_2245) ;  /* 0x0000000000048947 */ /* 0x000fea0003800000 */
[----:B------:R-:W-:Y:S01]  /*66f0*/  BPT.TRAP 0x1 ;  /* 0x000000040000795c */ /* 0x000fe20000300000 */
.L_x_2245:
        /* <DEDUP_REMOVED lines=8> */
.L_x_2246:
        /* <DEDUP_REMOVED lines=629> */
.L_x_2248:
        /* <DEDUP_REMOVED lines=70> */
.L_x_2249:
        /* <DEDUP_REMOVED lines=12> */
.L_x_2239:
        /* <DEDUP_REMOVED lines=121> */
.L_x_2262:
[----:B------:R-:W-:-:S05]  /*9b80*/  IMAD.U32 R7, RZ, RZ, UR36 ;  /* 0x00000024ff077e24 */ /* 0x000fca000f8e00ff */
[----:B------:R-:W-:-:S04]  /*9b90*/  LOP3.LUT R7, R7, 0x1, RZ, 0xfc, !PT ;  /* 0x0000000107077812 */ /* 0x000fc800078efcff */
[----:B------:R-:W-:-:S13]  /*9ba0*/  ISETP.NE.AND P6, PT, R7, 0x3, PT ;  /* 0x000000030700780c */ /* 0x000fda0003fc5270 */
[----:B--2---:R-:W-:Y:S05]  /*9bb0*/  @!P6 BRA `(.L_x_2252) ;  /* 0x000000000004e947 */ /* 0x004fea0003800000 */
[----:B------:R-:W-:Y:S01]  /*9bc0*/  BPT.TRAP 0x1 ;  /* 0x000000040000795c */ /* 0x000fe20000300000 */
.L_x_2252:
[----:B------:R-:W-:Y:S01]  /*9bd0*/  IMAD R7, R0, 0x8, R16 ;  /* 0x0000000800077824 */ /* 0x000fe200078e0210 */
[----:B------:R-:W-:-:S04]  /*9be0*/  SHF.L.U32 R20, R4, 0x1f, RZ ;  /* 0x0000001f04147819 */ /* 0x000fc800000006ff */
[----:B------:R2:W3:Y:S01]  /*9bf0*/  SYNCS.PHASECHK.TRANS64.TRYWAIT P0, [R7+URZ+0x30c10], R20 ;  /* 0x030c1014070075a7 */ /* 0x0004e2000800017f */
[----:B------:R-:W-:Y:S05]  /*9c00*/  @!P6 BRA `(.L_x_2253) ;  /* 0x000000000004e947 */ /* 0x000fea0003800000 */
[----:B------:R-:W-:Y:S01]  /*9c10*/  BPT.TRAP 0x1 ;  /* 0x000000040000795c */ /* 0x000fe20000300000 */
.L_x_2253:
[----:B-1----:R-:W-:-:S05]  /*9c20*/  VIADD R8, R16, 0x10000 ;  /* 0x0001000010087836 */ /* 0x002fca0000000000 */
[----:B------:R-:W-:-:S04]  /*9c30*/  SHF.R.U32.HI R8, RZ, 0x4, R8 ;  /* 0x00000004ff087819 */ /* 0x000fc80000011608 */
[----:B------:R-:W-:-:S04]  /*9c40*/  LOP3.LUT R8, R8, 0x3fff, RZ, 0xc0, !PT ;  /* 0x00003fff08087812 */ /* 0x000fc800078ec0ff */
[----:B------:R-:W-:Y:S01]  /*9c50*/  LOP3.LUT R9, R8, 0x10000, RZ, 0xfc, !PT ;  /* 0x0001000008097812 */ /* 0x000fe200078efcff */
[----:B---3--:R-:W-:Y:S06]  /*9c60*/  @P0 BRA `(.L_x_2254) ;  /* 0x0000000000080947 */ /* 0x008fec0003800000 */
[----:B------:R-:W1:Y:S02]  /*9c70*/  SYNCS.PHASECHK.TRANS64.TRYWAIT P0, [R7+URZ+0x30c10], R20 ;  /* 0x030c1014070075a7 */ /* 0x000e64000800017f */
[----:B-1----:R-:W-:Y:S05]  /*9c80*/  @!P0 BRA `(.L_x_2255) ;  /* 0x0000009000988947 */ /* 0x002fea0003800000 */
.L_x_2254:
        /* <DEDUP_REMOVED lines=62> */
.L_x_2256:
[----:B------:R1:W1:Y:S01]  /*a070*/  SYNCS.PHASECHK.TRANS64.TRYWAIT P0, [R7+URZ+0x30c30], R20 ;  /* 0x030c3014070075a7 */ /* 0x000262000800017f */
[----:B------:R-:W-:Y:S05]  /*a080*/  @!P6 BRA `(.L_x_2257) ;  /* 0x000000000004e947 */ /* 0x000fea0003800000 */
[----:B------:R-:W-:Y:S01]  /*a090*/  BPT.TRAP 0x1 ;  /* 0x000000040000795c */ /* 0x000fe20000300000 */
.L_x_2257:
        /* <DEDUP_REMOVED lines=8> */
.L_x_2258:
        /* <DEDUP_REMOVED lines=779> */
.L_x_2260:
        /* <DEDUP_REMOVED lines=70> */
.L_x_2261:
        /* <DEDUP_REMOVED lines=12> */
.L_x_2251:
        /* <DEDUP_REMOVED lines=34> */
.L_x_2219:
[----:B------:R-:W-:Y:S05]  /*d910*/  @P0 BRA `(.L_x_2213) ;  /* 0x0000005000e80947 */ /* 0x000fea0003800000 */
[----:B------:R-:W-:Y:S01]  /*d920*/  ULDC.64 UR4, c[0x0][0x878] ;  /* 0x00021e0000047ab9 */ /* 0x000fe20000000a00 */
[----:B------:R-:W3:Y:S01]  /*d930*/  LDC R15, c[0x0][0x850] ;  /* 0x00021400ff0f7b82 */ /* 0x000ee20000000800 */
[----:B------:R-:W-:Y:S01]  /*d940*/  UISETP.NE.U32.AND UP0, UPT, UR4, URZ, UPT ;  /* 0x0000003f0400728c */ /* 0x000fe2000bf05070 */
[----:B-12---:R-:W1:Y:S01]  /*d950*/  S2R R8, SR_CTAID.Y ;  /* 0x0000000000087919 */ /* 0x006e620000002600 */
[----:B------:R-:W-:Y:S01]  /*d960*/  ULDC.64 UR6, c[0x0][0x818] ;  /* 0x0002060000067ab9 */ /* 0x000fe20000000a00 */
[----:B------:R-:W-:Y:S01]  /*d970*/  ULDC.64 UR8, c[0x0][0x820] ;  /* 0x0002080000087ab9 */ /* 0x000fe20000000a00 */
[----:B------:R-:W-:Y:S01]  /*d980*/  UISETP.NE.AND.EX UP0, UPT, UR5, URZ, UPT, UP0 ;  /* 0x0000003f0500728c */ /* 0x000fe2000bf05300 */
[----:B------:R-:W2:Y:S01]  /*d990*/  S2R R16, SR_CTAID.X ;  /* 0x0000000000107919 */ /* 0x000ea20000002500 */
[----:B------:R-:W-:-:S04]  /*d9a0*/  ULDC.64 UR10, c[0x0][0x848] ;  /* 0x00021200000a7ab9 */ /* 0x000fc80000000a00 */
[----:B------:R-:W-:-:S05]  /*d9b0*/  PLOP3.LUT P1, PT, PT, PT, UP0, 0x80, 0x0 ;  /* 0x000000000000781c */ /* 0x000fca0003f2f008 */
[----:B------:R-:W-:Y:S02]  /*d9c0*/  @UP0 ULDC.64 UR4, c[0x0][0x878] ;  /* 0x00021e0000040ab9 */ /* 0x000fe40000000a00 */
[----:B------:R-:W-:-:S06]  /*d9d0*/  @UP0 UIMAD.WIDE UR4, UR37, 0x4, UR4 ;  /* 0x00000004250408a5 */ /* 0x000fcc000f8e0204 */
[----:B------:R-:W-:Y:S02]  /*d9e0*/  IMAD.U32 R2, RZ, RZ, UR4 ;  /* 0x00000004ff027e24 */ /* 0x000fe4000f8e00ff */
[----:B------:R-:W-:-:S05]  /*d9f0*/  IMAD.U32 R3, RZ, RZ, UR5 ;  /* 0x00000005ff037e24 */ /* 0x000fca000f8e00ff */
[----:B------:R2:W4:Y:S01]  /*da00*/  @P1 LDG.E R2, desc[UR38][R2.64] ;  /* 0x0000002602021981 */ /* 0x000522000c1e1900 */
[----:B---3--:R-:W-:Y:S01]  /*da10*/  ISETP.NE.AND P0, PT, R15, 0x1, PT ;  /* 0x000000010f00780c */ /* 0x008fe20003f05270 */
[----:B-1----:R-:W-:Y:S01]  /*da20*/  IMAD.MOV.U32 R7, RZ, RZ, R8 ;  /* 0x000000ffff077224 */ /* 0x002fe200078e0008 */
[----:B------:R-:W1:Y:S01]  /*da30*/  S2R R12, SR_TID.X ;  /* 0x00000000000c7919 */ /* 0x000e620000002100 */
[----:B------:R-:W3:Y:S01]  /*da40*/  S2R R11, SR_CgaCtaId ;  /* 0x00000000000b7919 */ /* 0x000ee20000008800 */
[----:B--2---:R-:W-:-:S09]  /*da50*/  IMAD.SHL.U32 R3, R16, 0x2000, RZ ;  /* 0x0000200010037824 */ /* 0x004fd200078e00ff */
[----:B------:R-:W2:Y:S08]  /*da60*/  @P0 LDC R5, c[0x0][0x854] ;  /* 0x00021500ff050b82 */ /* 0x000eb00000000800 */
[----:B------:R-:W5:Y:S01]  /*da70*/  @P0 LDC R9, c[0x0][0x858] ;  /* 0x00021600ff090b82 */ /* 0x000f620000000800 */
[----:B-1----:R-:W-:Y:S02]  /*da80*/  VIADD R19, R12, 0xffffff80 ;  /* 0xffffff800c137836 */ /* 0x002fe40000000000 */
[----:B--2---:R-:W-:-:S05]  /*da90*/  @P0 IMAD.HI.U32 R0, R8, R5, RZ ;  /* 0x0000000508000227 */ /* 0x004fca00078e00ff */
[----:B-----5:R-:W-:Y:S02]  /*daa0*/  @P0 SHF.R.U32.HI R7, RZ, R9, R0 ;  /* 0x00000009ff070219 */ /* 0x020fe40000011600 */
[----:B------:R-:W-:Y:S02]  /*dab0*/  MOV R0, 0x400 ;  /* 0x0000040000007802 */ /* 0x000fe40000000f00 */
[----:B------:R-:W-:Y:S02]  /*dac0*/  SHF.R.S32.HI R10, RZ, 0x1f, R7 ;  /* 0x0000001fff0a7819 */ /* 0x000fe40000011407 */
[----:B---3--:R-:W-:-:S03]  /*dad0*/  LEA R21, R11, R0, 0x18 ;  /* 0x000000000b157211 */ /* 0x008fc600078ec0ff */
[----:B------:R-:W-:-:S04]  /*dae0*/  IMAD R0, R10, UR6, RZ ;  /* 0x000000060a007c24 */ /* 0x000fc8000f8e02ff */
[----:B------:R-:W-:Y:S01]  /*daf0*/  IMAD R11, R7, UR7, R0 ;  /* 0x00000007070b7c24 */ /* 0x000fe2000f8e0200 */
[----:B----4-:R-:W-:Y:S02]  /*db00*/  @P1 R2UR UR4, R2 ;  /* 0x00000000020412ca */ /* 0x010fe400000e0000 */
[----:B------:R-:W-:-:S04]  /*db10*/  SHF.R.S32.HI R2, RZ, 0x1f, R19 ;  /* 0x0000001fff027819 */ /* 0x000fc80000011413 */
[----:B------:R-:W-:-:S04]  /*db20*/  LEA.HI R9, R2, R19, RZ, 0x7 ;  /* 0x0000001302097211 */ /* 0x000fc800078f38ff */
[----:B------:R-:W-:-:S03]  /*db30*/  LOP3.LUT R0, R9, 0xfffff80, RZ, 0xc0, !PT ;  /* 0x0fffff8009007812 */ /* 0x000fc600078ec0ff */
[----:B------:R-:W-:Y:S02]  /*db40*/  @UP0 ULEA UR4, UR37, UR4, 0x7 ;  /* 0x0000000425040291 */ /* 0x000fe4000f8e383f */
[----:B------:R-:W-:Y:S02]  /*db50*/  IMAD.IADD R0, R19, 0x1, -R0 ;  /* 0x0000000113007824 */ /* 0x000fe400078e0a00 */
[----:B------:R-:W-:-:S04]  /*db60*/  @UP0 USHF.R.S32.HI UR5, URZ, 0x1f, UR4 ;  /* 0x0000001f3f050899 */ /* 0x000fc80008011404 */
[----:B------:R-:W-:-:S04]  /*db70*/  @UP0 ULEA.HI UR5, UR5, UR4, URZ, 0x7 ;  /* 0x0000000405050291 */ /* 0x000fc8000f8f383f */
[----:B------:R-:W-:-:S04]  /*db80*/  @UP0 USHF.L.U32 UR5, UR5, 0x6, URZ ;  /* 0x0000000605050899 */ /* 0x000fc8000800063f */
[----:B------:R-:W-:-:S04]  /*db90*/  @UP0 ULOP3.LUT UR4, UR5, 0xffffe000, URZ, 0xc0, !UPT ;  /* 0xffffe00005040892 */ /* 0x000fc8000f8ec03f */
[----:B------:R-:W-:-:S03]  /*dba0*/  @UP0 USHF.R.S32.HI UR5, URZ, 0x1f, UR4 ;  /* 0x0000001f3f050899 */ /* 0x000fc60008011404 */
[----:B------:R-:W-:Y:S02]  /*dbb0*/  @!UP0 UMOV UR4, URZ ;  /* 0x0000003f00048c82 */ /* 0x000fe40008000000 */
[C---:B------:R-:W-:Y:S02]  /*dbc0*/  IADD3 R4, P0, R3.reuse, UR4, RZ ;  /* 0x0000000403047c10 */ /* 0x040fe4000ff1e0ff */
[----:B------:R-:W-:Y:S02]  /*dbd0*/  @!UP0 UMOV UR5, URZ ;  /* 0x0000003f00058c82 */ /* 0x000fe40008000000 */
[----:B------:R-:W-:Y:S01]  /*dbe0*/  LEA.HI.X.SX32 R5, R3, UR5, 0x1, P0 ;  /* 0x0000000503057c11 */ /* 0x000fe200080f0eff */
[----:B------:R-:W-:Y:S02]  /*dbf0*/  ULDC.64 UR4, c[0x0][0x840] ;  /* 0x0002100000047ab9 */ /* 0x000fe40000000a00 */
[----:B------:R-:W-:Y:S02]  /*dc00*/  IMAD R6, R10, UR4, RZ ;  /* 0x000000040a067c24 */ /* 0x000fe4000f8e02ff */
[----:B------:R-:W-:Y:S01]  /*dc10*/  IMAD.WIDE.U32 R2, R7, UR6, R4 ;  /* 0x0000000607027c25 */ /* 0x000fe2000f8e0004 */
[----:B------:R-:W-:-:S03]  /*dc20*/  USEL UR6, UR37, URZ, !UP0 ;  /* 0x0000003f25067287 */ /* 0x000fc6000c000000 */
[C---:B------:R-:W-:Y:S02]  /*dc30*/  IMAD R13, R7.reuse, UR5, R6 ;  /* 0x00000005070d7c24 */ /* 0x040fe4000f8e0206 */
[----:B------:R-:W-:Y:S01]  /*dc40*/  IMAD.WIDE.U32 R4, R7, UR4, R4 ;  /* 0x0000000407047c25 */ /* 0x000fe2000f8e0004 */
[----:B------:R-:W-:-:S03]  /*dc50*/  USHF.R.S32.HI UR4, URZ, 0x1f, UR37 ;  /* 0x0000001f3f047899 */ /* 0x000fc60008011425 */
[----:B------:R-:W-:Y:S01]  /*dc60*/  IMAD.SHL.U32 R6, R9, 0x20, RZ ;  /* 0x0000002009067824 */ /* 0x000fe200078e00ff */
[----:B------:R-:W-:Y:S01]  /*dc70*/  USEL UR4, UR4, URZ, !UP0 ;  /* 0x0000003f04047287 */ /* 0x000fe2000c000000 */
[----:B------:R-:W-:Y:S02]  /*dc80*/  IMAD.IADD R3, R3, 0x1, R11 ;  /* 0x0000000103037824 */ /* 0x000fe400078e020b */
[----:B------:R-:W-:Y:S01]  /*dc90*/  IMAD.IADD R5, R5, 0x1, R13 ;  /* 0x0000000105057824 */ /* 0x000fe200078e020d */
[----:B------:R-:W-:Y:S01]  /*dca0*/  LOP3.LUT R9, R6, 0x3ffff000, RZ, 0xc0, !PT ;  /* 0x3ffff00006097812 */ /* 0x000fe200078ec0ff */
[----:B------:R-:W-:Y:S01]  /*dcb0*/  UIMAD UR5, UR4, UR8, URZ ;  /* 0x00000008040572a4 */ /* 0x000fe2000f8e023f */
[----:B------:R-:W-:Y:S01]  /*dcc0*/  IMAD.U32 R11, RZ, RZ, UR10 ;  /* 0x0000000aff0b7e24 */ /* 0x000fe2000f8e00ff */
[----:B------:R-:W-:Y:S01]  /*dcd0*/  UIMAD UR4, UR4, UR10, URZ ;  /* 0x0000000a040472a4 */ /* 0x000fe2000f8e023f */
[----:B------:R-:W-:Y:S01]  /*dce0*/  IMAD.MOV R6, RZ, RZ, -R7 ;  /* 0x000000ffff067224 */ /* 0x000fe200078e0a07 */
[----:B------:R-:W-:Y:S01]  /*dcf0*/  UIMAD UR5, UR6, UR9, UR5 ;  /* 0x00000009060572a4 */ /* 0x000fe2000f8e0205 */
[----:B------:R-:W-:Y:S01]  /*dd00*/  IMAD R0, R0, 0x4, R9 ;  /* 0x0000000400007824 */ /* 0x000fe200078e0209 */
[----:B------:R-:W-:Y:S01]  /*dd10*/  UIMAD UR4, UR6, UR11, UR4 ;  /* 0x0000000b060472a4 */ /* 0x000fe2000f8e0204 */
[----:B------:R-:W-:-:S02]  /*dd20*/  IMAD.U32 R9, RZ, RZ, UR8 ;  /* 0x00000008ff097e24 */ /* 0x000fc4000f8e00ff */
[----:B------:R-:W-:-:S04]  /*dd30*/  IMAD.WIDE.U32 R4, R11, UR6, R4 ;  /* 0x000000060b047c25 */ /* 0x000fc8000f8e0004 */
[----:B------:R-:W-:-:S04]  /*dd40*/  IMAD.WIDE.U32 R2, R9, UR6, R2 ;  /* 0x0000000609027c25 */ /* 0x000fc8000f8e0002 */
[----:B------:R-:W-:Y:S02]  /*dd50*/  VIADD R11, R3, UR5 ;  /* 0x00000005030b7c36 */ /* 0x000fe40008000000 */
[----:B------:R-:W-:Y:S01]  /*dd60*/  VIADD R9, R5, UR4 ;  /* 0x0000000405097c36 */ /* 0x000fe20008000000 */
[----:B------:R-:W-:Y:S05]  /*dd70*/  WARPSYNC.ALL ;  /* 0x0000000000007948 */ /* 0x000fea0003800000 */
[----:B------:R-:W-:Y:S02]  /*dd80*/  IMAD R17, R15, R6, R8 ;  /* 0x000000060f117224 */ /* 0x000fe400078e0208 */
[----:B------:R-:W-:Y:S01]  /*dd90*/  IMAD R0, R0, 0x4, R21 ;  /* 0x0000000400007824 */ /* 0x000fe200078e0215 */
[----:B------:R-:W-:Y:S01]  /*dda0*/  BAR.SYNC.DEFER_BLOCKING 0x1, 0x100 ;  /* 0x0044000000007b1d */ /* 0x000fe20000010000 */
[----:B------:R-:W-:-:S02]  /*ddb0*/  ISETP.NE.AND P1, PT, R12, 0x80, PT ;  /* 0x000000800c00780c */ /* 0x000fc40003f25270 */
[----:B------:R-:W-:-:S03]  /*ddc0*/  ISETP.NE.AND P0, PT, R19, RZ, PT ;  /* 0x000000ff1300720c */ /* 0x000fc60003f05270 */
[----:B------:R-:W-:Y:S01]  /*ddd0*/  ULDC UR4, c[0x0][0x870] ;  /* 0x00021c0000047ab9 */ /* 0x000fe20000000800 */
[----:B------:R-:W-:Y:S01]  /*dde0*/  ULDC UR5, c[0x0][0x80c] ;  /* 0x0002030000057ab9 */ /* 0x000fe20000000800 */
[----:B------:R-:W-:Y:S01]  /*ddf0*/  IMAD R6, R16, UR4, RZ ;  /* 0x0000000410067c24 */ /* 0x000fe2000f8e02ff */
[----:B------:R-:W1:Y:S01]  /*de00*/  LDC.64 R12, c[0x0][0x800] ;  /* 0x00020000ff0c7b82 */ /* 0x000e620000000a00 */
[----:B------:R-:W-:Y:S01]  /*de10*/  UIMAD UR4, UR37, UR5, URZ ;  /* 0x00000005250472a4 */ /* 0x000fe2000f8e023f */
[----:B------:R-:W-:Y:S01]  /*de20*/  BSSY B0, `(.L_x_2263) ;  /* 0x000001c000007945 */ /* 0x000fe20003800000 */
[----:B------:R-:W-:Y:S02]  /*de30*/  IMAD R6, R6, UR5, RZ ;  /* 0x0000000506067c24 */ /* 0x000fe4000f8e02ff */
[----:B------:R-:W-:-:S03]  /*de40*/  USHF.R.S32.HI UR5, URZ, 0x1f, UR4 ;  /* 0x0000001f3f057899 */ /* 0x000fc60008011404 */
[----:B------:R-:W2:Y:S01]  /*de50*/  LDC.64 R14, c[0x0][0x828] ;  /* 0x00020a00ff0e7b82 */ /* 0x000ea20000000a00 */
[----:B------:R-:W-:Y:S02]  /*de60*/  IADD3 R8, P2, P3, R6, UR4, R7 ;  /* 0x0000000406087c10 */ /* 0x000fe4000fb5e007 */
[----:B------:R-:W-:-:S03]  /*de70*/  SHF.R.S32.HI R7, RZ, 0x1f, R6 ;  /* 0x0000001fff077819 */ /* 0x000fc60000011406 */
[C---:B------:R-:W-:Y:S01]  /*de80*/  IMAD.SHL.U32 R16, R8.reuse, 0x4, RZ ;  /* 0x0000000408107824 */ /* 0x040fe200078e00ff */
[----:B------:R3:W-:Y:S01]  /*de90*/  STS.128 [R0], R184 ;  /* 0x000000b800007388 */ /* 0x0007e20000000c00 */
[----:B------:R-:W-:Y:S01]  /*dea0*/  IADD3.X R7, R7, UR5, R10, P2, P3 ;  /* 0x0000000507077c10 */ /* 0x000fe200097e640a */
[----:B------:R-:W-:Y:S02]  /*deb0*/  ULDC.64 UR4, c[0x0][0x868] ;  /* 0x00021a0000047ab9 */ /* 0x000fe40000000a00 */
[----:B------:R3:W-:Y:S01]  /*dec0*/  STS.128 [R0+0x800], R188 ;  /* 0x000800bc00007388 */ /* 0x0007e20000000c00 */
[----:B------:R-:W-:Y:S02]  /*ded0*/  SHF.L.U64.HI R10, R8, 0x2, R7 ;  /* 0x00000002080a7819 */ /* 0x000fe40000010207 */
[----:B------:R-:W-:Y:S01]  /*dee0*/  IADD3 R6, P4, R16, UR4, RZ ;  /* 0x0000000410067c10 */ /* 0x000fe2000ff9e0ff */
[----:B------:R3:W-:Y:S01]  /*def0*/  STS.128 [R0+0x1000], R192 ;  /* 0x001000c000007388 */ /* 0x0007e20000000c00 */
[----:B-1----:R-:W-:-:S02]  /*df00*/  LEA R12, P2, R2, R12, 0x2 ;  /* 0x0000000c020c7211 */ /* 0x002fc400078410ff */
[----:B------:R-:W-:Y:S01]  /*df10*/  IADD3.X R7, R10, UR5, RZ, P4, !PT ;  /* 0x000000050a077c10 */ /* 0x000fe2000a7fe4ff */
[----:B------:R3:W-:Y:S04]  /*df20*/  STS.128 [R0+0x1800], R196 ;  /* 0x001800c400007388 */ /* 0x0007e80000000c00 */
[----:B------:R3:W-:Y:S01]  /*df30*/  STS.128 [R0+0x2000], R200 ;  /* 0x002000c800007388 */ /* 0x0007e20000000c00 */
[----:B--2---:R-:W-:-:S03]  /*df40*/  LEA R14, P3, R4, R14, 0x2 ;  /* 0x0000000e040e7211 */ /* 0x004fc600078610ff */
[----:B------:R3:W-:Y:S04]  /*df50*/  STS.128 [R0+0x2800], R204 ;  /* 0x002800cc00007388 */ /* 0x0007e80000000c00 */
[----:B------:R3:W-:Y:S04]  /*df60*/  STS.128 [R0+0x3000], R208 ;  /* 0x003000d000007388 */ /* 0x0007e80000000c00 */
[----:B------:R3:W-:Y:S01]  /*df70*/  STS.128 [R0+0x3800], R212 ;  /* 0x003800d400007388 */ /* 0x0007e20000000c00 */
[----:B------:R-:W-:Y:S05]  /*df80*/  @P0 BRA `(.L_x_2264) ;  /* 0x0000000000140947 */ /* 0x000fea0003800000 */
.L_x_2265:
[----:B------:R-:W2:Y:S04]  /*df90*/  LDG.E.STRONG.GPU R8, desc[UR38][R6.64] ;  /* 0x0000002606087981 */ /* 0x000ea8000c1ef900 */
[----:B--2---:R-:W-:Y:S01]  /*dfa0*/  CCTL.IVALL ;  /* 0x00000000ff00798f */ /* 0x004fe20002000000 */
[----:B------:R-:W-:Y:S05]  /*dfb0*/  YIELD ;  /* 0x0000000000007946 */ /* 0x000fea0003800000 */
[----:B------:R-:W-:-:S13]  /*dfc0*/  ISETP.NE.AND P0, PT, R8, R17, PT ;  /* 0x000000110800720c */ /* 0x000fda0003f05270 */
[----:B------:R-:W-:Y:S05]  /*dfd0*/  @P0 BRA `(.L_x_2265) ;  /* 0xfffffffc00ec0947 */ /* 0x000fea000383ffff */
.L_x_2264:
[----:B------:R-:W-:Y:S05]  /*dfe0*/  BSYNC B0 ;  /* 0x0000000000007941 */ /* 0x000fea0003800000 */
.L_x_2263:
[----:B------:R-:W-:Y:S01]  /*dff0*/  UMOV UR4, 0xffffffff ;  /* 0xffffffff00047882 */ /* 0x000fe20000000000 */
[----:B------:R-:W-:Y:S02]  /*e000*/  LEA.HI.X R11, R2, R13, R11, 0x2, P2 ;  /* 0x0000000d020b7211 */ /* 0x000fe400010f140b */
[----:B------:R-:W-:Y:S01]  /*e010*/  LEA.HI.X R9, R4, R15, R9, 0x2, P3 ;  /* 0x0000000f04097211 */ /* 0x000fe200018f1409 */
[----:B------:R-:W-:Y:S06]  /*e020*/  BRA.DIV UR4, `(.L_x_2266) ;  /* 0x0000004e04d87947 */ /* 0x000fec000b800000 */
[----:B------:R-:W-:Y:S01]  /*e030*/  NOP ;  /* 0x0000000000007918 */ /* 0x000fe20000000000 */
.L_x_2375:
        /* <DEDUP_REMOVED lines=17> */
.L_x_2269:
[----:B------:R-:W-:Y:S01]  /*e150*/  @P0 ELECT P2, URZ, PT ;  /* 0x00000000003f082f */ /* 0x000fe20003840000 */
[----:B------:R1:W-:-:S12]  /*e160*/  UBLKRED.G.S.ADD.F32.RN [UR4], [UR6], UR7, desc[UR8] ;  /* 0x00000804060073bb */ /* 0x0003d800080a1407 */
[----:B------:R-:W-:Y:S02]  /*e170*/  @P2 PLOP3.LUT P0, PT, P2, PT, PT, 0x8, 0x0 ;  /* 0x000000000000281c */ /* 0x000fe4000170e170 */
[----:B------:R-:W-:-:S11]  /*e180*/  PLOP3.LUT P2, PT, PT, PT, PT, 0x8, 0x0 ;  /* 0x000000000000781c */ /* 0x000fd60003f4e170 */
[----:B-1----:R-:W-:Y:S05]  /*e190*/  @P0 BRA.U.ANY `(.L_x_2269) ;  /* 0xfffffffd00ec0947 */ /* 0x002fea000393ffff */
[----:B------:R0:W-:Y:S01]  /*e1a0*/  UTMACMDFLUSH ;  /* 0x00000000000079b7 */ /* 0x0001e20000000000 */
[----:B------:R-:W-:-:S04]  /*e1b0*/  DEPBAR.LE SB0, 0x0 ;  /* 0x000080000000791a */ /* 0x000fc80000000000 */
.L_x_2268:
[----:B------:R-:W-:Y:S05]  /*e1c0*/  BSYNC B0 ;  /* 0x0000000000007941 */ /* 0x000fea0003800000 */
.L_x_2267:
        /* <DEDUP_REMOVED lines=14> */
.L_x_2271:
[----:B------:R-:W-:Y:S05]  /*e2b0*/  BSYNC B0 ;  /* 0x0000000000007941 */ /* 0x000fea0003800000 */
.L_x_2270:
        /* <DEDUP_REMOVED lines=14> */
.L_x_2274:
[----:B-1-3--:R-:W2:Y:S04]  /*e3a0*/  LDG.E.STRONG.GPU R0, desc[UR38][R2.64] ;  /* 0x0000002602007981 */ /* 0x00aea8000c1ef900 */
[----:B--2---:R-:W-:Y:S01]  /*e3b0*/  CCTL.IVALL ;  /* 0x00000000ff00798f */ /* 0x004fe20002000000 */
[----:B------:R-:W-:Y:S05]  /*e3c0*/  YIELD ;  /* 0x0000000000007946 */ /* 0x000fea0003800000 */
[----:B------:R-:W-:-:S13]  /*e3d0*/  ISETP.NE.AND P0, PT, R0, R17, PT ;  /* 0x000000110000720c */ /* 0x000fda0003f05270 */
[----:B------:R-:W-:Y:S05]  /*e3e0*/  @P0 BRA `(.L_x_2274) ;  /* 0xfffffffc00ec0947 */ /* 0x000fea000383ffff */
.L_x_2273:
[----:B------:R-:W-:Y:S05]  /*e3f0*/  BSYNC B0 ;  /* 0x0000000000007941 */ /* 0x000fea0003800000 */
.L_x_2272:
[----:B------:R-:W-:-:S03]  /*e400*/  UMOV UR4, 0xffffffff ;  /* 0xffffffff00047882 */ /* 0x000fc60000000000 */
[----:B------:R-:W-:Y:S05]  /*e410*/  BRA.DIV UR4, `(.L_x_2275) ;  /* 0x0000004a04f87947 */ /* 0x000fea000b800000 */
[----:B------:R-:W-:Y:S01]  /*e420*/  NOP ;  /* 0x0000000000007918 */ /* 0x000fe20000000000 */
.L_x_2378:
        /* <DEDUP_REMOVED lines=17> */
.L_x_2278:
[----:B------:R-:W-:Y:S01]  /*e540*/  @P0 ELECT P2, URZ, PT ;  /* 0x00000000003f082f */ /* 0x000fe20003840000 */
[----:B------:R2:W-:-:S12]  /*e550*/  UBLKRED.G.S.ADD.F32.RN [UR4], [UR6], UR7, desc[UR8] ;  /* 0x00000804060073bb */ /* 0x0005d800080a1407 */
[----:B------:R-:W-:Y:S02]  /*e560*/  @P2 PLOP3.LUT P0, PT, P2, PT, PT, 0x8, 0x0 ;  /* 0x000000000000281c */ /* 0x000fe4000170e170 */
[----:B------:R-:W-:-:S11]  /*e570*/  PLOP3.LUT P2, PT, PT, PT, PT, 0x8, 0x0 ;  /* 0x000000000000781c */ /* 0x000fd60003f4e170 */
[----:B--2---:R-:W-:Y:S05]  /*e580*/  @P0 BRA.U.ANY `(.L_x_2278) ;  /* 0xfffffffd00ec0947 */ /* 0x004fea000393ffff */
[----:B------:R0:W-:Y:S01]  /*e590*/  UTMACMDFLUSH ;  /* 0x00000000000079b7 */ /* 0x0001e20000000000 */
[----:B------:R-:W-:-:S04]  /*e5a0*/  DEPBAR.LE SB0, 0x0 ;  /* 0x000080000000791a */ /* 0x000fc80000000000 */
.L_x_2277:
[----:B------:R-:W-:Y:S05]  /*e5b0*/  BSYNC B0 ;  /* 0x0000000000007941 */ /* 0x000fea0003800000 */
.L_x_2276:
        /* <DEDUP_REMOVED lines=14> */
.L_x_2208:
        /* <DEDUP_REMOVED lines=21> */
.L_x_2280:
        /* <DEDUP_REMOVED lines=13> */
.L_x_2282:
[----:B------:R-:W-:-:S05]  /*e8c0*/  ULDC UR4, c[0x0][0x8c4] ;  /* 0x0002310000047ab9 */ /* 0x000fca0000000800 */
.L_x_2281:
        /* <DEDUP_REMOVED lines=44> */
.L_x_2283:
        /* <DEDUP_REMOVED lines=13> */
.L_x_2284:
        /* <DEDUP_REMOVED lines=12> */
.L_x_2285:
        /* <DEDUP_REMOVED lines=30> */
.L_x_2286:
        /* <DEDUP_REMOVED lines=35> */
.L_x_2291:
[----:B------:R-:W2:Y:S04]  /*f130*/  LDG.E.STRONG.GPU R0, desc[UR38][R2.64] ;  /* 0x0000002602007981 */ /* 0x000ea8000c1ef900 */
[----:B--2---:R-:W-:Y:S01]  /*f140*/  CCTL.IVALL ;  /* 0x00000000ff00798f */ /* 0x004fe20002000000 */
[----:B------:R-:W-:Y:S05]  /*f150*/  YIELD ;  /* 0x0000000000007946 */ /* 0x000fea0003800000 */
[----:B------:R-:W-:-:S13]  /*f160*/  ISETP.NE.AND P1, PT, R0, UR22, PT ;  /* 0x0000001600007c0c */ /* 0x000fda000bf25270 */
[----:B------:R-:W-:Y:S05]  /*f170*/  @P1 BRA `(.L_x_2291) ;  /* 0xfffffffc00ec1947 */ /* 0x000fea000383ffff */
.L_x_2290:
[----:B------:R-:W-:Y:S05]  /*f180*/  BSYNC B0 ;  /* 0x0000000000007941 */ /* 0x000fea0003800000 */
.L_x_2289:
[----:B------:R-:W-:-:S03]  /*f190*/  UMOV UR15, 0xffffffff ;  /* 0xffffffff000f7882 */ /* 0x000fc60000000000 */
[----:B------:R-:W-:Y:S05]  /*f1a0*/  BRA.DIV UR15, `(.L_x_2292) ;  /* 0x0000003e0fb07947 */ /* 0x000fea000b800000 */
[----:B------:R-:W-:Y:S01]  /*f1b0*/  NOP ;  /* 0x0000000000007918 */ /* 0x000fe20000000000 */
.L_x_2381:
        /* <DEDUP_REMOVED lines=22> */
.L_x_2294:
[----:B------:R-:W-:Y:S05]  /*f320*/  BSYNC B0 ;  /* 0x0000000000007941 */ /* 0x000fea0003800000 */
.L_x_2293:
        /* <DEDUP_REMOVED lines=20> */
.L_x_2296:
[----:B------:R-:W-:Y:S05]  /*f470*/  BSYNC B0 ;  /* 0x0000000000007941 */ /* 0x000fea0003800000 */
.L_x_2295:
[----:B------:R-:W-:Y:S06]  /*f480*/  BAR.ARV 0xa, 0xa0 ;  /* 0x0282800000007b1d */ /* 0x000fec0000002000 */
[----:B------:R-:W-:Y:S04]  /*f490*/  BSSY B0, `(.L_x_2297) ;  /* 0x0000003000007945 */ /* 0x000fe80003800000 */
[----:B------:R-:W-:Y:S05]  /*f4a0*/  @!P0 BRA `(.L_x_2298) ;  /* 0x0000000000048947 */ /* 0x000fea0003800000 */
[----:B------:R-:W-:-:S04]  /*f4b0*/  DEPBAR.LE SB0, 0x0 ;  /* 0x000080000000791a */ /* 0x000fc80000000000 */
.L_x_2298:
[----:B------:R-:W-:Y:S05]  /*f4c0*/  BSYNC B0 ;  /* 0x0000000000007941 */ /* 0x000fea0003800000 */
.L_x_2297:
        /* <DEDUP_REMOVED lines=19> */
.L_x_2300:
[----:B------:R-:W-:Y:S05]  /*f600*/  BSYNC B0 ;  /* 0x0000000000007941 */ /* 0x000fea0003800000 */
.L_x_2299:
[----:B------:R-:W-:Y:S01]  /*f610*/  UIADD3 UR15, UR9, 0x1, URZ ;  /* 0x00000001090f7890 */ /* 0x000fe2000fffe03f */
[----:B------:R-:W-:Y:S11]  /*f620*/  BRA `(.L_x_2301) ;  /* 0x0000000000047947 */ /* 0x000ff60003800000 */
.L_x_2288:
[----:B------:R-:W-:-:S05]  /*f630*/  UMOV UR15, UR9 ;  /* 0x00000009000f7c82 */ /* 0x000fca0008000000 */
.L_x_2301:
        /* <DEDUP_REMOVED lines=15> */
.L_x_2326:
        /* <DEDUP_REMOVED lines=11> */
.L_x_2304:
[----:B------:R-:W2:Y:S04]  /*f7e0*/  LDG.E.STRONG.GPU R0, desc[UR38][R2.64] ;  /* 0x0000002602007981 */ /* 0x000ea8000c1ef900 */
[----:B--2---:R-:W-:Y:S01]  /*f7f0*/  CCTL.IVALL ;  /* 0x00000000ff00798f */ /* 0x004fe20002000000 */
[----:B------:R-:W-:Y:S05]  /*f800*/  YIELD ;  /* 0x0000000000007946 */ /* 0x000fea0003800000 */
[----:B------:R-:W-:-:S13]  /*f810*/  ISETP.NE.AND P1, PT, R0, UR22, PT ;  /* 0x0000001600007c0c */ /* 0x000fda000bf25270 */
[----:B------:R-:W-:Y:S05]  /*f820*/  @P1 BRA `(.L_x_2304) ;  /* 0xfffffffc00ec1947 */ /* 0x000fea000383ffff */
.L_x_2303:
[----:B------:R-:W-:Y:S05]  /*f830*/  BSYNC B0 ;  /* 0x0000000000007941 */ /* 0x000fea0003800000 */
.L_x_2302:
[----:B------:R-:W-:-:S03]  /*f840*/  UMOV UR16, 0xffffffff ;  /* 0xffffffff00107882 */ /* 0x000fc60000000000 */
[----:B------:R-:W-:Y:S05]  /*f850*/  BRA.DIV UR16, `(.L_x_2305) ;  /* 0x0000003a10207947 */ /* 0x000fea000b800000 */
[----:B------:R-:W-:Y:S01]  /*f860*/  NOP ;  /* 0x0000000000007918 */ /* 0x000fe20000000000 */
.L_x_2384:
        /* <DEDUP_REMOVED lines=19> */
.L_x_2307:
[----:B------:R-:W-:Y:S05]  /*f9a0*/  BSYNC B0 ;  /* 0x0000000000007941 */ /* 0x000fea0003800000 */
.L_x_2306:
        /* <DEDUP_REMOVED lines=17> */
.L_x_2309:
[----:B------:R-:W-:Y:S05]  /*fac0*/  BSYNC B0 ;  /* 0x0000000000007941 */ /* 0x000fea0003800000 */
.L_x_2308:
[----:B------:R-:W-:Y:S06]  /*fad0*/  BAR.ARV 0xa, 0xa0 ;  /* 0x0282800000007b1d */ /* 0x000fec0000002000 */
[----:B------:R-:W-:Y:S04]  /*fae0*/  BSSY B0, `(.L_x_2310) ;  /* 0x0000003000007945 */ /* 0x000fe80003800000 */
[----:B------:R-:W-:Y:S05]  /*faf0*/  @!P0 BRA `(.L_x_2311) ;  /* 0x0000000000048947 */ /* 0x000fea0003800000 */
[----:B------:R-:W-:-:S04]  /*fb00*/  DEPBAR.LE SB0, 0x0 ;  /* 0x000080000000791a */ /* 0x000fc80000000000 */
.L_x_2311:
[----:B------:R-:W-:Y:S05]  /*fb10*/  BSYNC B0 ;  /* 0x0000000000007941 */ /* 0x000fea0003800000 */
.L_x_2310:
        /* <DEDUP_REMOVED lines=19> */
.L_x_2313:
[----:B------:R-:W-:Y:S05]  /*fc50*/  BSYNC B0 ;  /* 0x0000000000007941 */ /* 0x000fea0003800000 */
.L_x_2312:
        /* <DEDUP_REMOVED lines=9> */
.L_x_2316:
[----:B------:R-:W2:Y:S04]  /*fcf0*/  LDG.E.STRONG.GPU R0, desc[UR38][R2.64] ;  /* 0x0000002602007981 */ /* 0x000ea8000c1ef900 */
[----:B--2---:R-:W-:Y:S01]  /*fd00*/  CCTL.IVALL ;  /* 0x00000000ff00798f */ /* 0x004fe20002000000 */
[----:B------:R-:W-:Y:S05]  /*fd10*/  YIELD ;  /* 0x0000000000007946 */ /* 0x000fea0003800000 */
[----:B------:R-:W-:-:S13]  /*fd20*/  ISETP.NE.AND P1, PT, R0, UR22, PT ;  /* 0x0000001600007c0c */ /* 0x000fda000bf25270 */
[----:B------:R-:W-:Y:S05]  /*fd30*/  @P1 BRA `(.L_x_2316) ;  /* 0xfffffffc00ec1947 */ /* 0x000fea000383ffff */
.L_x_2315:
[----:B------:R-:W-:Y:S05]  /*fd40*/  BSYNC B0 ;  /* 0x0000000000007941 */ /* 0x000fea0003800000 */
.L_x_2314:
[----:B------:R-:W-:-:S03]  /*fd50*/  UMOV UR12, 0xffffffff ;  /* 0xffffffff000c7882 */ /* 0x000fc60000000000 */
[----:B------:R-:W-:Y:S05]  /*fd60*/  BRA.DIV UR12, `(.L_x_2317) ;  /* 0x000000320cf87947 */ /* 0x000fea000b800000 */
[----:B------:R-:W-:Y:S01]  /*fd70*/  NOP ;  /* 0x0000000000007918 */ /* 0x000fe20000000000 */
.L_x_2387:
        /* <DEDUP_REMOVED lines=15> */
.L_x_2319:
[----:B------:R-:W-:Y:S05]  /*fe70*/  BSYNC B0 ;  /* 0x0000000000007941 */ /* 0x000fea0003800000 */
.L_x_2318:
        /* <DEDUP_REMOVED lines=15> */
.L_x_2321:
[----:B------:R-:W-:Y:S05]  /*ff70*/  BSYNC B0 ;  /* 0x0000000000007941 */ /* 0x000fea0003800000 */
.L_x_2320:
[----:B------:R-:W-:Y:S06]  /*ff80*/  BAR.ARV 0xa, 0xa0 ;  /* 0x0282800000007b1d */ /* 0x000fec0000002000 */
[----:B------:R-:W-:Y:S04]  /*ff90*/  BSSY B0, `(.L_x_2322) ;  /* 0x0000003000007945 */ /* 0x000fe80003800000 */
[----:B------:R-:W-:Y:S05]  /*ffa0*/  @!P0 BRA `(.L_x_2323) ;  /* 0x0000000000048947 */ /* 0x000fea0003800000 */
[----:B------:R-:W-:-:S04]  /*ffb0*/  DEPBAR.LE SB0, 0x0 ;  /* 0x000080000000791a */ /* 0x000fc80000000000 */
.L_x_2323:
[----:B------:R-:W-:Y:S05]  /*ffc0*/  BSYNC B0 ;  /* 0x0000000000007941 */ /* 0x000fea0003800000 */
.L_x_2322:
        /* <DEDUP_REMOVED lines=19> */
.L_x_2325:
[----:B------:R-:W-:Y:S05]  /*10100*/  BSYNC B0 ;  /* 0x0000000000007941 */ /* 0x000fea0003800000 */
.L_x_2324:
[----:B------:R-:W-:Y:S02]  /*10110*/  UIADD3 UR9, UR9, 0x2, URZ ;  /* 0x0000000209097890 */ /* 0x000fe4000fffe03f */
[----:B------:R-:W-:-:S04]  /*10120*/  UIADD3 UR4, UR4, 0x4000, URZ ;  /* 0x0000400004047890 */ /* 0x000fc8000fffe03f */
[----:B------:R-:W-:-:S13]  /*10130*/  ISETP.LE.AND P1, PT, R9, UR9, PT ;  /* 0x0000000909007c0c */ /* 0x000fda000bf23270 */
[----:B------:R-:W-:Y:S05]  /*10140*/  @!P1 BRA `(.L_x_2326) ;  /* 0xfffffff400789947 */ /* 0x000fea000383ffff */
.L_x_2287:
        /* <DEDUP_REMOVED lines=41> */
.L_x_2329:
[----:B------:R-:W-:Y:S05]  /*103e0*/  BSYNC B0 ;  /* 0x0000000000007941 */ /* 0x000fea0003800000 */
.L_x_2328:
[----:B------:R-:W-:Y:S05]  /*103f0*/  BRA `(.L_x_2330) ;  /* 0x0000000000047947 */ /* 0x000fea0003800000 */
.L_x_2327:
[----:B------:R-:W-:-:S05]  /*10400*/  UMOV UR4, UR9 ;  /* 0x0000000900047c82 */ /* 0x000fca0008000000 */
.L_x_2330:
        /* <DEDUP_REMOVED lines=11> */
.L_x_2335:
        /* <DEDUP_REMOVED lines=24> */
.L_x_2332:
[----:B------:R-:W-:Y:S05]  /*10640*/  BSYNC B0 ;  /* 0x0000000000007941 */ /* 0x000fea0003800000 */
.L_x_2331:
        /* <DEDUP_REMOVED lines=24> */
.L_x_2334:
[----:B------:R-:W-:Y:S05]  /*107d0*/  BSYNC B0 ;  /* 0x0000000000007941 */ /* 0x000fea0003800000 */
.L_x_2333:
[----:B------:R-:W-:Y:S02]  /*107e0*/  UIADD3 UR7, UR7, 0x2, URZ ;  /* 0x0000000207077890 */ /* 0x000fe4000fffe03f */
[----:B------:R-:W-:Y:S02]  /*107f0*/  ULEA UR5, UR19, UR5, 0x1 ;  /* 0x0000000513057291 */ /* 0x000fe4000f8e083f */
[----:B------:R-:W-:Y:S02]  /*10800*/  ULEA UR6, UR19, UR6, 0x1 ;  /* 0x0000000613067291 */ /* 0x000fe4000f8e083f */
[----:B------:R-:W-:-:S13]  /*10810*/  ISETP.NE.AND P0, PT, RZ, UR7, PT ;  /* 0x00000007ff007c0c */ /* 0x000fda000bf05270 */
[----:B------:R-:W-:Y:S05]  /*10820*/  @!P0 BRA `(.L_x_2213) ;  /* 0x0000002400248947 */ /* 0x000fea0003800000 */
[----:B------:R-:W-:Y:S05]  /*10830*/  BRA `(.L_x_2335) ;  /* 0xfffffffc00207947 */ /* 0x000fea000383ffff */
.L_x_2279:
        /* <DEDUP_REMOVED lines=14> */
.L_x_2336:
        /* <DEDUP_REMOVED lines=14> */
.L_x_2338:
[----:B------:R-:W-:-:S05]  /*10a00*/  ULDC UR4, c[0x0][0x8c4] ;  /* 0x0002310000047ab9 */ /* 0x000fca0000000800 */
.L_x_2337:
        /* <DEDUP_REMOVED lines=59> */
.L_x_2340:
        /* <DEDUP_REMOVED lines=13> */
.L_x_2341:
        /* <DEDUP_REMOVED lines=8> */
.L_x_2342:
        /* <DEDUP_REMOVED lines=21> */
.L_x_2343:
        /* <DEDUP_REMOVED lines=50> */
.L_x_2388:
        /* <DEDUP_REMOVED lines=15> */
.L_x_2346:
        /* <DEDUP_REMOVED lines=77> */
.L_x_2357:
[----:B-123--:R-:W-:-:S04]  /*11940*/  SHF.L.U32 R18, R10, 0x1f, RZ ;  /* 0x0000001f0a127819 */ /* 0x00efc800000006ff */
[----:B------:R-:W2:Y:S02]  /*11950*/  SYNCS.PHASECHK.TRANS64.TRYWAIT P1, [R15+URZ+0x30c40], R18 ;  /* 0x030c40120f0075a7 */ /* 0x000ea4000802017f */
[----:B--2---:R-:W-:Y:S05]  /*11960*/  @!P1 BRA `(.L_x_2349) ;  /* 0x0000001800289947 */ /* 0x004fea0003800000 */
.L_x_2389:
        /* <DEDUP_REMOVED lines=8> */
.L_x_2350:
        /* <DEDUP_REMOVED lines=30> */
.L_x_2390:
        /* <DEDUP_REMOVED lines=8> */
.L_x_2352:
        /* <DEDUP_REMOVED lines=30> */
.L_x_2391:
        /* <DEDUP_REMOVED lines=8> */
.L_x_2354:
        /* <DEDUP_REMOVED lines=24> */
.L_x_2393:
        /* <DEDUP_REMOVED lines=8> */
.L_x_2356:
        /* <DEDUP_REMOVED lines=30> */
.L_x_2348:
[----:B------:R-:W4:Y:S02]  /*12290*/  LDL.LU R4, [R1+0x8] ;  /* 0x0000080001047983 */ /* 0x000f240000300800 */
[----:B----4-:R-:W-:Y:S02]  /*122a0*/  ISETP.NE.AND P1, PT, R4, RZ, PT ;  /* 0x000000ff0400720c */ /* 0x010fe40003f25270 */
[----:B------:R4:W5:Y:S11]  /*122b0*/  LDL R4, [R1+0x4] ;  /* 0x0000040001047983 */ /* 0x0009760000100800 */
[----:B----4-:R-:W-:Y:S05]  /*122c0*/  @!P1 BRA `(.L_x_2347) ;  /* 0x0000000400249947 */ /* 0x010fea0003800000 */
[----:B------:R-:W-:-:S04]  /*122d0*/  SHF.L.U32 R12, R10, 0x1f, RZ ;  /* 0x0000001f0a0c7819 */ /* 0x000fc800000006ff */
[----:B------:R-:W4:Y:S02]  /*122e0*/  SYNCS.PHASECHK.TRANS64.TRYWAIT P1, [R15+URZ+0x30c40], R12 ;  /* 0x030c400c0f0075a7 */ /* 0x000f24000802017f */
[----:B----4-:R-:W-:Y:S05]  /*122f0*/  @!P1 BRA `(.L_x_2358) ;  /* 0x0000001000189947 */ /* 0x010fea0003800000 */
.L_x_2394:
        /* <DEDUP_REMOVED lines=8> */
.L_x_2359:
        /* <DEDUP_REMOVED lines=27> */
.L_x_2395:
        /* <DEDUP_REMOVED lines=8> */
.L_x_2361:
        /* <DEDUP_REMOVED lines=27> */
.L_x_2347:
[----:B------:R-:W1:Y:S01]  /*12760*/  S2R R0, SR_TID.X ;  /* 0x0000000000007919 */ /* 0x000e620000002100 */
[----:B------:R-:W-:Y:S01]  /*12770*/  IMAD R3, R16, 0x8, R15 ;  /* 0x0000000810037824 */ /* 0x000fe200078e020f */
[----:B-1----:R-:W-:Y:S02]  /*12780*/  LOP3.LUT R2, R0, 0x7f, RZ, 0xc0, !PT ;  /* 0x0000007f00027812 */ /* 0x002fe400078ec0ff */
[----:B------:R-:W-:Y:S02]  /*12790*/  SHF.L.U32 R0, R10, 0x1f, RZ ;  /* 0x0000001f0a007819 */ /* 0x000fe400000006ff */
[----:B------:R-:W-:Y:S02]  /*127a0*/  ISETP.NE.AND P1, PT, R2, RZ, PT ;  /* 0x000000ff0200720c */ /* 0x000fe40003f25270 */
[----:B------:R-:W1:Y:S02]  /*127b0*/  SYNCS.PHASECHK.TRANS64.TRYWAIT P0, [R3+URZ+0x30c40], R0 ;  /* 0x030c4000030075a7 */ /* 0x000e64000800017f */
[----:B-1----:R-:W-:Y:S09]  /*127c0*/  @!P0 BRA `(.L_x_2362) ;  /* 0x0000000c000c8947 */ /* 0x002ff20003800000 */
.L_x_2396:
[----:B------:R-:W-:Y:S05]  /*127d0*/  @P1 BRA `(.L_x_2363) ;  /* 0x0000000000181947 */ /* 0x000fea0003800000 */
[----:B------:R-:W1:Y:S01]  /*127e0*/  S2R R2, SR_TID.X ;  /* 0x0000000000027919 */ /* 0x000e620000002100 */
[----:B------:R-:W-:-:S04]  /*127f0*/  IMAD.MOV.U32 R0, RZ, RZ, 0x4200 ;  /* 0x00004200ff007424 */ /* 0x000fc800078e00ff */
[----:B------:R1:W-:Y:S02]  /*12800*/  SYNCS.ARRIVE.TRANS64 RZ, [R3+URZ+0x30c30], R0 ;  /* 0x030c300003ff79a7 */ /* 0x0003e4000800003f */
[----:B-1----:R-:W-:-:S13]  /*12810*/  LOP3.LUT P0, RZ, R2, 0x1f, RZ, 0xc0, !PT ;  /* 0x0000001f02ff7812 */ /* 0x002fda000780c0ff */
[----:B------:R-:W-:Y:S05]  /*12820*/  @!P0 BRA `(.L_x_2363) ;  /* 0x0000000000048947 */ /* 0x000fea0003800000 */
[----:B------:R-:W-:Y:S01]  /*12830*/  BPT.TRAP 0x1 ;  /* 0x000000040000795c */ /* 0x000fe20000300000 */
.L_x_2363:
        /* <DEDUP_REMOVED lines=34> */
.L_x_2344:
[----:B------:R-:W-:Y:S05]  /*12a60*/  BSYNC B0 ;  /* 0x0000000000007941 */ /* 0x000fea0003800000 */
.L_x_2339:
[----:B------:R-:W-:-:S03]  /*12a70*/  UMOV UR8, 0xffffffff ;  /* 0xffffffff00087882 */ /* 0x000fc60000000000 */
[----:B------:R-:W-:Y:S05]  /*12a80*/  BRA.DIV UR8, `(.L_x_2364) ;  /* 0x0000000a08707947 */ /* 0x000fea000b800000 */
[----:B------:R-:W-:-:S13]  /*12a90*/  ELECT P6, URZ, PT ;  /* 0x00000000003f782f */ /* 0x000fda00038c0000 */
.L_x_2399:
[----:B------:R-:W-:Y:S05]  /*12aa0*/  @!P6 BRA `(.L_x_2213) ;  /* 0x000000000084e947 */ /* 0x000fea0003800000 */
[----:B------:R-:W-:-:S06]  /*12ab0*/  ULOP3.LUT UR8, UR36, 0x2, URZ, 0xfc, !UPT ;  /* 0x0000000224087892 */ /* 0x000fcc000f8efc3f */
[----:B------:R-:W-:-:S05]  /*12ac0*/  IMAD.U32 R2, RZ, RZ, UR8 ;  /* 0x00000008ff027e24 */ /* 0x000fca000f8e00ff */
[----:B------:R-:W-:-:S13]  /*12ad0*/  ISETP.NE.AND P2, PT, R2, 0x3, PT ;  /* 0x000000030200780c */ /* 0x000fda0003f45270 */
[----:B------:R-:W-:Y:S05]  /*12ae0*/  @!P2 BRA `(.L_x_2365) ;  /* 0x000000000004a947 */ /* 0x000fea0003800000 */
[----:B---3--:R-:W-:Y:S01]  /*12af0*/  BPT.TRAP 0x1 ;  /* 0x000000040000795c */ /* 0x008fe20000300000 */
.L_x_2365:
        /* <DEDUP_REMOVED lines=15> */
.L_x_2400:
[----:B------:R-:W2:Y:S02]  /*12bf0*/  SYNCS.PHASECHK.TRANS64.TRYWAIT P0, [R3+URZ], R2 ;  /* 0x00000002030075a7 */ /* 0x000ea4000800017f */
[----:B--2---:R-:W-:Y:S05]  /*12c00*/  @!P0 BRA `(.L_x_2367) ;  /* 0x0000000800448947 */ /* 0x004fea0003800000 */
.L_x_2401:
[----:B------:R-:W-:Y:S05]  /*12c10*/  @!P2 BRA `(.L_x_2368) ;  /* 0x000000000004a947 */ /* 0x000fea0003800000 */
[----:B---3--:R-:W-:Y:S01]  /*12c20*/  BPT.TRAP 0x1 ;  /* 0x000000040000795c */ /* 0x008fe20000300000 */
.L_x_2368:
[----:B--2---:R-:W-:-:S04]  /*12c30*/  VIADD R3, R8, 0x30c40 ;  /* 0x00030c4008037836 */ /* 0x004fc80000000000 */
[----:B------:R-:W-:-:S04]  /*12c40*/  IMAD R5, R0, 0x8, R3 ;  /* 0x0000000800057824 */ /* 0x000fc800078e0203 */
[----:B------:R-:W2:Y:S02]  /*12c50*/  SYNCS.PHASECHK.TRANS64.TRYWAIT P0, [R5+URZ], R4 ;  /* 0x00000004050075a7 */ /* 0x000ea4000800017f */
[----:B--2---:R-:W-:Y:S05]  /*12c60*/  @!P0 BRA `(.L_x_2369) ;  /* 0x0000000800408947 */ /* 0x004fea0003800000 */
.L_x_2402:
[----:B------:R-:W-:-:S07]  /*12c70*/  IMAD R3, R6, 0x8, R3 ;  /* 0x0000000806037824 */ /* 0x000fce00078e0203 */
.L_x_2370:
[----:B----4-:R4:W1:Y:S02]  /*12c80*/  SYNCS.PHASECHK.TRANS64.TRYWAIT P0, [R3+URZ], R2 ;  /* 0x00000002030075a7 */ /* 0x010864000800017f */
[----:B-1----:R-:W-:Y:S05]  /*12c90*/  @!P0 NANOSLEEP.SYNCS 0x989680 ;  /* 0x009896800000895d */ /* 0x002fea0003900000 */
[----:B------:R-:W1:Y:S02]  /*12ca0*/  @!P0 SYNCS.PHASECHK.TRANS64 P0, [R3+URZ], R2 ;  /* 0x00000002030085a7 */ /* 0x000e64000800007f */
[----:B-1----:R-:W-:Y:S05]  /*12cb0*/  @!P0 BRA `(.L_x_2370) ;  /* 0xfffffffc00f08947 */ /* 0x002fea000383ffff */
.L_x_2213:
[----:B---3--:R-:W-:Y:S05]  /*12cc0*/  BSYNC B6 ;  /* 0x0000000000067941 */ /* 0x008fea0003800000 */
.L_x_2207:
[----:B------:R-:W-:Y:S05]  /*12cd0*/  EXIT ;  /* 0x000000000000794d */ /* 0x000fea0003800000 */
.L_x_2224:
[----:B------:R-:W-:Y:S02]  /*12ce0*/  IMAD.MOV.U32 R13, RZ, RZ, R10 ;  /* 0x000000ffff0d7224 */ /* 0x000fe400078e000a */
[----:B------:R-:W-:Y:S02]  /*12cf0*/  IMAD.MOV.U32 R12, RZ, RZ, RZ ;  /* 0x000000ffff0c7224 */ /* 0x000fe400078e00ff */
[----:B------:R-:W-:Y:S02]  /*12d00*/  IMAD.MOV.U32 R11, RZ, RZ, 0x1f ;  /* 0x0000001fff0b7424 */ /* 0x000fe400078e00ff */
[----:B------:R-:W-:-:S07]  /*12d10*/  IMAD.MOV.U32 R15, RZ, RZ, -0x1 ;  /* 0xffffffffff0f7424 */ /* 0x000fce00078e00ff */
[----:B------:R-:W-:Y:S05]  /*12d20*/  WARPSYNC.COLLECTIVE R15, `(.L_x_2371) ;  /* 0x000000000f087348 */ /* 0x000fea0003c00000 */
[----:B------:R1:W2:Y:S02]  /*12d30*/  SHFL.IDX P6, R14, R13, R12, R11 ;  /* 0x0000000c0d0e7389 */ /* 0x0002a400000c000b */
[----:B-12---:R-:W-:Y:S01]  /*12d40*/  ENDCOLLECTIVE ;  /* 0x000000000000791b */ /* 0x006fe20003800000 */
.L_x_2371:
[----:B------:R-:W-:Y:S05]  /*12d50*/  BRA `(.L_x_2372) ;  /* 0xfffffee400b07947 */ /* 0x000fea000383ffff */
.L_x_2226:
[----:B--2---:R2:W3:Y:S02]  /*12d60*/  SYNCS.PHASECHK.TRANS64.TRYWAIT P0, [R16+URZ+0x30c00], R11 ;  /* 0x030c000b100075a7 */ /* 0x0044e4000800017f */
[----:B---3--:R-:W-:Y:S05]  /*12d70*/  @!P0 NANOSLEEP.SYNCS 0x989680 ;  /* 0x009896800000895d */ /* 0x008fea0003900000 */
[----:B------:R-:W3:Y:S02]  /*12d80*/  @!P0 SYNCS.PHASECHK.TRANS64 P0, [R16+URZ+0x30c00], R11 ;  /* 0x030c000b100085a7 */ /* 0x000ee4000800007f */
[----:B---3--:R-:W-:Y:S05]  /*12d90*/  @!P0 BRA `(.L_x_2226) ;  /* 0xfffffffc00f08947 */ /* 0x008fea000383ffff */
[----:B------:R-:W-:Y:S05]  /*12da0*/  BRA `(.L_x_2225) ;  /* 0xfffffee400f87947 */ /* 0x000fea000383ffff */
.L_x_2231:
[----:B--2---:R2:W3:Y:S02]  /*12db0*/  SYNCS.PHASECHK.TRANS64.TRYWAIT P0, [R8+URZ+0x30c10], R23 ;  /* 0x030c1017080075a7 */ /* 0x0044e4000800017f */
[----:B---3--:R-:W-:Y:S05]  /*12dc0*/  @!P0 NANOSLEEP.SYNCS 0x989680 ;  /* 0x009896800000895d */ /* 0x008fea0003900000 */
[----:B------:R-:W3:Y:S02]  /*12dd0*/  @!P0 SYNCS.PHASECHK.TRANS64 P0, [R8+URZ+0x30c10], R23 ;  /* 0x030c1017080085a7 */ /* 0x000ee4000800007f */
[----:B---3--:R-:W-:Y:S05]  /*12de0*/  @!P0 BRA `(.L_x_2231) ;  /* 0xfffffffc00f08947 */ /* 0x008fea000383ffff */
[----:B------:R-:W-:Y:S05]  /*12df0*/  BRA `(.L_x_2230) ;  /* 0xfffffef000987947 */ /* 0x000fea000383ffff */
.L_x_2235:
[----:B------:R1:W1:Y:S02]  /*12e00*/  SYNCS.PHASECHK.TRANS64.TRYWAIT P0, [R8+URZ+0x30c30], R23 ;  /* 0x030c3017080075a7 */ /* 0x000264000800017f */
[----:B-1----:R-:W-:Y:S05]  /*12e10*/  @!P0 NANOSLEEP.SYNCS 0x989680 ;  /* 0x009896800000895d */ /* 0x002fea0003900000 */
[----:B------:R-:W1:Y:S02]  /*12e20*/  @!P0 SYNCS.PHASECHK.TRANS64 P0, [R8+URZ+0x30c30], R23 ;  /* 0x030c3017080085a7 */ /* 0x000e64000800007f */
[----:B-1----:R-:W-:Y:S05]  /*12e30*/  @!P0 BRA `(.L_x_2235) ;  /* 0xfffffffc00f08947 */ /* 0x002fea000383ffff */
[----:B------:R-:W-:Y:S05]  /*12e40*/  BRA `(.L_x_2234) ;  /* 0xfffffef400987947 */ /* 0x000fea000383ffff */
.L_x_2243:
[----:B--2---:R2:W3:Y:S02]  /*12e50*/  SYNCS.PHASECHK.TRANS64.TRYWAIT P1, [R7+URZ+0x30c10], R20 ;  /* 0x030c1014070075a7 */ /* 0x0044e4000802017f */
[----:B---3--:R-:W-:Y:S05]  /*12e60*/  @!P1 NANOSLEEP.SYNCS 0x989680 ;  /* 0x009896800000995d */ /* 0x008fea0003900000 */
[----:B------:R-:W3:Y:S02]  /*12e70*/  @!P1 SYNCS.PHASECHK.TRANS64 P1, [R7+URZ+0x30c10], R20 ;  /* 0x030c1014070095a7 */ /* 0x000ee4000802007f */
[----:B---3--:R-:W-:Y:S05]  /*12e80*/  @!P1 BRA `(.L_x_2243) ;  /* 0xfffffffc00f09947 */ /* 0x008fea000383ffff */
[----:B------:R-:W-:Y:S05]  /*12e90*/  BRA `(.L_x_2242) ;  /* 0xffffff3400107947 */ /* 0x000fea000383ffff */
.L_x_2247:
[----:B------:R1:W1:Y:S02]  /*12ea0*/  SYNCS.PHASECHK.TRANS64.TRYWAIT P1, [R7+URZ+0x30c30], R20 ;  /* 0x030c3014070075a7 */ /* 0x000264000802017f */
[----:B-1----:R-:W-:Y:S05]  /*12eb0*/  @!P1 NANOSLEEP.SYNCS 0x989680 ;  /* 0x009896800000995d */ /* 0x002fea0003900000 */
[----:B------:R-:W1:Y:S02]  /*12ec0*/  @!P1 SYNCS.PHASECHK.TRANS64 P1, [R7+URZ+0x30c30], R20 ;  /* 0x030c3014070095a7 */ /* 0x000e64000802007f */
[----:B-1----:R-:W-:Y:S05]  /*12ed0*/  @!P1 BRA `(.L_x_2247) ;  /* 0xfffffffc00f09947 */ /* 0x002fea000383ffff */
[----:B------:R-:W-:Y:S05]  /*12ee0*/  BRA `(.L_x_2246) ;  /* 0xffffff3800247947 */ /* 0x000fea000383ffff */
.L_x_2255:
[----:B-1----:R1:W3:Y:S02]  /*12ef0*/  SYNCS.PHASECHK.TRANS64.TRYWAIT P0, [R7+URZ+0x30c10], R20 ;  /* 0x030c1014070075a7 */ /* 0x0022e4000800017f */
[----:B---3--:R-:W-:Y:S05]  /*12f00*/  @!P0 NANOSLEEP.SYNCS 0x989680 ;  /* 0x009896800000895d */ /* 0x008fea0003900000 */
[----:B------:R-:W3:Y:S02]  /*12f10*/  @!P0 SYNCS.PHASECHK.TRANS64 P0, [R7+URZ+0x30c10], R20 ;  /* 0x030c1014070085a7 */ /* 0x000ee4000800007f */
[----:B---3--:R-:W-:Y:S05]  /*12f20*/  @!P0 BRA `(.L_x_2255) ;  /* 0xfffffffc00f08947 */ /* 0x008fea000383ffff */
[----:B------:R-:W-:Y:S05]  /*12f30*/  BRA `(.L_x_2254) ;  /* 0xffffff6c00547947 */ /* 0x000fea000383ffff */
.L_x_2259:
[----:B------:R1:W1:Y:S02]  /*12f40*/  SYNCS.PHASECHK.TRANS64.TRYWAIT P0, [R7+URZ+0x30c30], R20 ;  /* 0x030c3014070075a7 */ /* 0x000264000800017f */
[----:B-1----:R-:W-:Y:S05]  /*12f50*/  @!P0 NANOSLEEP.SYNCS 0x989680 ;  /* 0x009896800000895d */ /* 0x002fea0003900000 */
[----:B------:R-:W1:Y:S02]  /*12f60*/  @!P0 SYNCS.PHASECHK.TRANS64 P0, [R7+URZ+0x30c30], R20 ;  /* 0x030c3014070085a7 */ /* 0x000e64000800007f */
[----:B-1----:R-:W-:Y:S05]  /*12f70*/  @!P0 BRA `(.L_x_2259) ;  /* 0xfffffffc00f08947 */ /* 0x002fea000383ffff */
[----:B------:R-:W-:Y:S05]  /*12f80*/  BRA `(.L_x_2258) ;  /* 0xffffff7000647947 */ /* 0x000fea000383ffff */
.L_x_2266:
[----:B------:R-:W-:Y:S01]  /*12f90*/  BSSY B0, `(.L_x_2373) ;  /* 0x0000005000007945 */ /* 0x000fe20003800000 */
[----:B------:R-:W-:-:S07]  /*12fa0*/  IMAD.MOV.U32 R15, RZ, RZ, -0x1 ;  /* 0xffffffffff0f7424 */ /* 0x000fce00078e00ff */
[----:B---3--:R-:W-:Y:S05]  /*12fb0*/  WARPSYNC.COLLECTIVE R15, `(.L_x_2374) ;  /* 0x000000000f087348 */ /* 0x008fea0003c00000 */
[----:B------:R-:W-:Y:S01]  /*12fc0*/  NOP ;  /* 0x0000000000007918 */ /* 0x000fe20000000000 */
[----:B---3--:R-:W-:Y:S01]  /*12fd0*/  ENDCOLLECTIVE ;  /* 0x000000000000791b */ /* 0x008fe20003800000 */
.L_x_2374:
[----:B------:R-:W-:Y:S05]  /*12fe0*/  BSYNC B0 ;  /* 0x0000000000007941 */ /* 0x000fea0003800000 */
.L_x_2373:
[----:B------:R-:W-:Y:S05]  /*12ff0*/  BRA `(.L_x_2375) ;  /* 0xffffffb000107947 */ /* 0x000fea000383ffff */
.L_x_2275:
[----:B------:R-:W-:Y:S01]  /*13000*/  BSSY B0, `(.L_x_2376) ;  /* 0x0000005000007945 */ /* 0x000fe20003800000 */
[----:B------:R-:W-:-:S07]  /*13010*/  IMAD.MOV.U32 R15, RZ, RZ, -0x1 ;  /* 0xffffffffff0f7424 */ /* 0x000fce00078e00ff */
[----:B-1-3--:R-:W-:Y:S05]  /*13020*/  WARPSYNC.COLLECTIVE R15, `(.L_x_2377) ;  /* 0x000000000f087348 */ /* 0x00afea0003c00000 */
[----:B------:R-:W-:Y:S01]  /*13030*/  NOP ;  /* 0x0000000000007918 */ /* 0x000fe20000000000 */
[----:B-1-3--:R-:W-:Y:S01]  /*13040*/  ENDCOLLECTIVE ;  /* 0x000000000000791b */ /* 0x00afe20003800000 */
.L_x_2377:
[----:B------:R-:W-:Y:S05]  /*13050*/  BSYNC B0 ;  /* 0x0000000000007941 */ /* 0x000fea0003800000 */
.L_x_2376:
[----:B------:R-:W-:Y:S05]  /*13060*/  BRA `(.L_x_2378) ;  /* 0xffffffb000f07947 */ /* 0x000fea000383ffff */
.L_x_2292:
[----:B------:R-:W-:Y:S01]  /*13070*/  BSSY B0, `(.L_x_2379) ;  /* 0x0000005000007945 */ /* 0x000fe20003800000 */
[----:B------:R-:W-:-:S07]  /*13080*/  IMAD.MOV.U32 R15, RZ, RZ, -0x1 ;  /* 0xffffffffff0f7424 */ /* 0x000fce00078e00ff */
[----:B------:R-:W-:Y:S05]  /*13090*/  WARPSYNC.COLLECTIVE R15, `(.L_x_2380) ;  /* 0x000000000f087348 */ /* 0x000fea0003c00000 */
[----:B------:R-:W-:Y:S01]  /*130a0*/  NOP ;  /* 0x0000000000007918 */ /* 0x000fe20000000000 */
[----:B------:R-:W-:Y:S01]  /*130b0*/  ENDCOLLECTIVE ;  /* 0x000000000000791b */ /* 0x000fe20003800000 */
.L_x_2380:
[----:B------:R-:W-:Y:S05]  /*130c0*/  BSYNC B0 ;  /* 0x0000000000007941 */ /* 0x000fea0003800000 */
.L_x_2379:
[----:B------:R-:W-:Y:S05]  /*130d0*/  BRA `(.L_x_2381) ;  /* 0xffffffc000387947 */ /* 0x000fea000383ffff */
.L_x_2305:
[----:B------:R-:W-:Y:S01]  /*130e0*/  BSSY B0, `(.L_x_2382) ;  /* 0x0000005000007945 */ /* 0x000fe20003800000 */
[----:B------:R-:W-:-:S07]  /*130f0*/  IMAD.MOV.U32 R15, RZ, RZ, -0x1 ;  /* 0xffffffffff0f7424 */ /* 0x000fce00078e00ff */
[----:B------:R-:W-:Y:S05]  /*13100*/  WARPSYNC.COLLECTIVE R15, `(.L_x_2383) ;  /* 0x000000000f087348 */ /* 0x000fea0003c00000 */
[----:B------:R-:W-:Y:S01]  /*13110*/  NOP ;  /* 0x0000000000007918 */ /* 0x000fe20000000000 */
[----:B------:R-:W-:Y:S01]  /*13120*/  ENDCOLLECTIVE ;  /* 0x000000000000791b */ /* 0x000fe20003800000 */
.L_x_2383:
[----:B------:R-:W-:Y:S05]  /*13130*/  BSYNC B0 ;  /* 0x0000000000007941 */ /* 0x000fea0003800000 */
.L_x_2382:
[----:B------:R-:W-:Y:S05]  /*13140*/  BRA `(.L_x_2384) ;  /* 0xffffffc400c87947 */ /* 0x000fea000383ffff */
.L_x_2317:
[----:B------:R-:W-:Y:S01]  /*13150*/  BSSY B0, `(.L_x_2385) ;  /* 0x0000005000007945 */ /* 0x000fe20003800000 */
[----:B------:R-:W-:-:S07]  /*13160*/  IMAD.MOV.U32 R15, RZ, RZ, -0x1 ;  /* 0xffffffffff0f7424 */ /* 0x000fce00078e00ff */
[----:B------:R-:W-:Y:S05]  /*13170*/  WARPSYNC.COLLECTIVE R15, `(.L_x_2386) ;  /* 0x000000000f087348 */ /* 0x000fea0003c00000 */
[----:B------:R-:W-:Y:S01]  /*13180*/  NOP ;  /* 0x0000000000007918 */ /* 0x000fe20000000000 */
[----:B------:R-:W-:Y:S01]  /*13190*/  ENDCOLLECTIVE ;  /* 0x000000000000791b */ /* 0x000fe20003800000 */
.L_x_2386:
[----:B------:R-:W-:Y:S05]  /*131a0*/  BSYNC B0 ;  /* 0x0000000000007941 */ /* 0x000fea0003800000 */
.L_x_2385:
[----:B------:R-:W-:Y:S05]  /*131b0*/  BRA `(.L_x_2387) ;  /* 0xffffffc800f07947 */ /* 0x000fea000383ffff */
.L_x_2345:
[----:B-1----:R1:W2:Y:S02]  /*131c0*/  SYNCS.PHASECHK.TRANS64.TRYWAIT P0, [R15+URZ+0x30c20], R0 ;  /* 0x030c20000f0075a7 */ /* 0x0022a4000800017f */
[----:B--2---:R-:W-:Y:S05]  /*131d0*/  @!P0 NANOSLEEP.SYNCS 0x989680 ;  /* 0x009896800000895d */ /* 0x004fea0003900000 */
[----:B------:R-:W2:Y:S02]  /*131e0*/  @!P0 SYNCS.PHASECHK.TRANS64 P0, [R15+URZ+0x30c20], R0 ;  /* 0x030c20000f0085a7 */ /* 0x000ea4000800007f */
[----:B--2---:R-:W-:Y:S05]  /*131f0*/  @!P0 BRA `(.L_x_2345) ;  /* 0xfffffffc00f08947 */ /* 0x004fea000383ffff */
[----:B------:R-:W-:Y:S05]  /*13200*/  BRA `(.L_x_2388) ;  /* 0xffffffe0005c7947 */ /* 0x000fea000383ffff */
.L_x_2349:
[----:B--2---:R2:W3:Y:S02]  /*13210*/  SYNCS.PHASECHK.TRANS64.TRYWAIT P1, [R15+URZ+0x30c40], R18 ;  /* 0x030c40120f0075a7 */ /* 0x0044e4000802017f */
[----:B---3--:R-:W-:Y:S05]  /*13220*/  @!P1 NANOSLEEP.SYNCS 0x989680 ;  /* 0x009896800000995d */ /* 0x008fea0003900000 */
[----:B------:R-:W3:Y:S02]  /*13230*/  @!P1 SYNCS.PHASECHK.TRANS64 P1, [R15+URZ+0x30c40], R18 ;  /* 0x030c40120f0095a7 */ /* 0x000ee4000802007f */
[----:B---3--:R-:W-:Y:S05]  /*13240*/  @!P1 BRA `(.L_x_2349) ;  /* 0xfffffffc00f09947 */ /* 0x008fea000383ffff */
[----:B------:R-:W-:Y:S05]  /*13250*/  BRA `(.L_x_2389) ;  /* 0xffffffe400c47947 */ /* 0x000fea000383ffff */
.L_x_2351:
[----:B-1----:R1:W3:Y:S02]  /*13260*/  SYNCS.PHASECHK.TRANS64.TRYWAIT P1, [R15+URZ+0x30c28], R18 ;  /* 0x030c28120f0075a7 */ /* 0x0022e4000802017f */
[----:B---3--:R-:W-:Y:S05]  /*13270*/  @!P1 NANOSLEEP.SYNCS 0x989680 ;  /* 0x009896800000995d */ /* 0x008fea0003900000 */
[----:B------:R-:W3:Y:S02]  /*13280*/  @!P1 SYNCS.PHASECHK.TRANS64 P1, [R15+URZ+0x30c28], R18 ;  /* 0x030c28120f0095a7 */ /* 0x000ee4000802007f */
[----:B---3--:R-:W-:Y:S05]  /*13290*/  @!P1 BRA `(.L_x_2351) ;  /* 0xfffffffc00f09947 */ /* 0x008fea000383ffff */
[----:B------:R-:W-:Y:S05]  /*132a0*/  BRA `(.L_x_2390) ;  /* 0xffffffe800487947 */ /* 0x000fea000383ffff */
.L_x_2353:
[----:B---3--:R3:W4:Y:S02]  /*132b0*/  SYNCS.PHASECHK.TRANS64.TRYWAIT P1, [R15+URZ+0x30c48], R18 ;  /* 0x030c48120f0075a7 */ /* 0x008724000802017f */
[----:B----4-:R-:W-:Y:S05]  /*132c0*/  @!P1 NANOSLEEP.SYNCS 0x989680 ;  /* 0x009896800000995d */ /* 0x010fea0003900000 */
[----:B------:R-:W4:Y:S02]  /*132d0*/  @!P1 SYNCS.PHASECHK.TRANS64 P1, [R15+URZ+0x30c48], R18 ;  /* 0x030c48120f0095a7 */ /* 0x000f24000802007f */
[----:B----4-:R-:W-:Y:S05]  /*132e0*/  @!P1 BRA `(.L_x_2353) ;  /* 0xfffffffc00f09947 */ /* 0x010fea000383ffff */
[----:B------:R-:W-:Y:S05]  /*132f0*/  BRA `(.L_x_2391) ;  /* 0xffffffe800cc7947 */ /* 0x000fea000383ffff */
.L_x_2355:
[----:B------:R-:W-:-:S07]  /*13300*/  SHF.L.U32 R4, R10, 0x1f, RZ ;  /* 0x0000001f0a047819 */ /* 0x000fce00000006ff */
.L_x_2392:
[----:B----4-:R4:W1:Y:S02]  /*13310*/  SYNCS.PHASECHK.TRANS64.TRYWAIT P1, [R15+URZ+0x30c20], R4 ;  /* 0x030c20040f0075a7 */ /* 0x010864000802017f */
[----:B-1----:R-:W-:Y:S05]  /*13320*/  @!P1 NANOSLEEP.SYNCS 0x989680 ;  /* 0x009896800000995d */ /* 0x002fea0003900000 */
[----:B------:R-:W1:Y:S02]  /*13330*/  @!P1 SYNCS.PHASECHK.TRANS64 P1, [R15+URZ+0x30c20], R4 ;  /* 0x030c20040f0095a7 */ /* 0x000e64000802007f */
[----:B-1----:R-:W-:Y:S05]  /*13340*/  @!P1 BRA `(.L_x_2392) ;  /* 0xfffffffc00f09947 */ /* 0x002fea000383ffff */
[----:B------:R-:W-:Y:S05]  /*13350*/  BRA `(.L_x_2393) ;  /* 0xffffffec00347947 */ /* 0x000fea000383ffff */
.L_x_2358:
[----:B----4-:R4:W1:Y:S02]  /*13360*/  SYNCS.PHASECHK.TRANS64.TRYWAIT P1, [R15+URZ+0x30c40], R12 ;  /* 0x030c400c0f0075a7 */ /* 0x010864000802017f */
[----:B-1----:R-:W-:Y:S05]  /*13370*/  @!P1 NANOSLEEP.SYNCS 0x989680 ;  /* 0x009896800000995d */ /* 0x002fea0003900000 */
[----:B------:R-:W1:Y:S02]  /*13380*/  @!P1 SYNCS.PHASECHK.TRANS64 P1, [R15+URZ+0x30c40], R12 ;  /* 0x030c400c0f0095a7 */ /* 0x000e64000802007f */
[----:B-1----:R-:W-:Y:S05]  /*13390*/  @!P1 BRA `(.L_x_2358) ;  /* 0xfffffffc00f09947 */ /* 0x002fea000383ffff */
[----:B------:R-:W-:Y:S05]  /*133a0*/  BRA `(.L_x_2394) ;  /* 0xffffffec00d47947 */ /* 0x000fea000383ffff */
.L_x_2360:
[----:B-1----:R1:W2:Y:S02]  /*133b0*/  SYNCS.PHASECHK.TRANS64.TRYWAIT P1, [R15+URZ+0x30c28], R12 ;  /* 0x030c280c0f0075a7 */ /* 0x0022a4000802017f */
[----:B--2---:R-:W-:Y:S05]  /*133c0*/  @!P1 NANOSLEEP.SYNCS 0x989680 ;  /* 0x009896800000995d */ /* 0x004fea0003900000 */
[----:B------:R-:W2:Y:S02]  /*133d0*/  @!P1 SYNCS.PHASECHK.TRANS64 P1, [R15+URZ+0x30c28], R12 ;  /* 0x030c280c0f0095a7 */ /* 0x000ea4000802007f */
[----:B--2---:R-:W-:Y:S05]  /*133e0*/  @!P1 BRA `(.L_x_2360) ;  /* 0xfffffffc00f09947 */ /* 0x004fea000383ffff */
[----:B------:R-:W-:Y:S05]  /*133f0*/  BRA `(.L_x_2395) ;  /* 0xfffffff0004c7947 */ /* 0x000fea000383ffff */
.L_x_2362:
[----:B------:R1:W1:Y:S02]  /*13400*/  SYNCS.PHASECHK.TRANS64.TRYWAIT P0, [R3+URZ+0x30c40], R0 ;  /* 0x030c4000030075a7 */ /* 0x000264000800017f */
[----:B-1----:R-:W-:Y:S05]  /*13410*/  @!P0 NANOSLEEP.SYNCS 0x989680 ;  /* 0x009896800000895d */ /* 0x002fea0003900000 */
[----:B------:R-:W1:Y:S02]  /*13420*/  @!P0 SYNCS.PHASECHK.TRANS64 P0, [R3+URZ+0x30c40], R0 ;  /* 0x030c4000030085a7 */ /* 0x000e64000800007f */
[----:B-1----:R-:W-:Y:S05]  /*13430*/  @!P0 BRA `(.L_x_2362) ;  /* 0xfffffffc00f08947 */ /* 0x002fea000383ffff */
[----:B------:R-:W-:Y:S05]  /*13440*/  BRA `(.L_x_2396) ;  /* 0xfffffff000e07947 */ /* 0x000fea000383ffff */
.L_x_2364:
[----:B------:R-:W-:Y:S01]  /*13450*/  BSSY B0, `(.L_x_2397) ;  /* 0x0000006000007945 */ /* 0x000fe20003800000 */
[----:B------:R-:W-:-:S07]  /*13460*/  IMAD.MOV.U32 R15, RZ, RZ, -0x1 ;  /* 0xffffffffff0f7424 */ /* 0x000fce00078e00ff */
[----:B---3--:R-:W-:Y:S05]  /*13470*/  WARPSYNC.COLLECTIVE R15, `(.L_x_2398) ;  /* 0x000000000f0c7348 */ /* 0x008fea0003c00000 */
[----:B------:R-:W-:Y:S02]  /*13480*/  ELECT P6, UR62, PT ;  /* 0x00000000003e782f */ /* 0x000fe400038c0000 */
[----:B------:R-:W-:Y:S01]  /*13490*/  MOV R14, UR62 ;  /* 0x0000003e000e7c02 */ /* 0x000fe20008000f00 */
[----:B---3--:R-:W-:Y:S10]  /*134a0*/  ENDCOLLECTIVE ;  /* 0x000000000000791b */ /* 0x008ff40003800000 */
.L_x_2398:
[----:B------:R-:W-:Y:S05]  /*134b0*/  BSYNC B0 ;  /* 0x0000000000007941 */ /* 0x000fea0003800000 */
.L_x_2397:
[----:B------:R-:W-:Y:S05]  /*134c0*/  BRA `(.L_x_2399) ;  /* 0xfffffff400747947 */ /* 0x000fea000383ffff */
.L_x_2366:
[----:B-1----:R1:W2:Y:S02]  /*134d0*/  SYNCS.PHASECHK.TRANS64.TRYWAIT P0, [R7+URZ], R4 ;  /* 0x00000004070075a7 */ /* 0x0022a4000800017f */
[----:B--2---:R-:W-:Y:S05]  /*134e0*/  @!P0 NANOSLEEP.SYNCS 0x989680 ;  /* 0x009896800000895d */ /* 0x004fea0003900000 */
[----:B------:R-:W2:Y:S02]  /*134f0*/  @!P0 SYNCS.PHASECHK.TRANS64 P0, [R7+URZ], R4 ;  /* 0x00000004070085a7 */ /* 0x000ea4000800007f */
[----:B--2---:R-:W-:Y:S05]  /*13500*/  @!P0 BRA `(.L_x_2366) ;  /* 0xfffffffc00f08947 */ /* 0x004fea000383ffff */
[----:B------:R-:W-:Y:S05]  /*13510*/  BRA `(.L_x_2400) ;  /* 0xfffffff400b47947 */ /* 0x000fea000383ffff */
.L_x_2367:
[----:B--2---:R2:W4:Y:S02]  /*13520*/  SYNCS.PHASECHK.TRANS64.TRYWAIT P0, [R3+URZ], R2 ;  /* 0x00000002030075a7 */ /* 0x004524000800017f */
[----:B----4-:R-:W-:Y:S05]  /*13530*/  @!P0 NANOSLEEP.SYNCS 0x989680 ;  /* 0x009896800000895d */ /* 0x010fea0003900000 */
[----:B------:R-:W4:Y:S02]  /*13540*/  @!P0 SYNCS.PHASECHK.TRANS64 P0, [R3+URZ], R2 ;  /* 0x00000002030085a7 */ /* 0x000f24000800007f */
[----:B----4-:R-:W-:Y:S05]  /*13550*/  @!P0 BRA `(.L_x_2367) ;  /* 0xfffffffc00f08947 */ /* 0x010fea000383ffff */
[----:B------:R-:W-:Y:S05]  /*13560*/  BRA `(.L_x_2401) ;  /* 0xfffffff400a87947 */ /* 0x000fea000383ffff */
.L_x_2369:
[----:B--2---:R2:W4:Y:S02]  /*13570*/  SYNCS.PHASECHK.TRANS64.TRYWAIT P0, [R5+URZ], R4 ;  /* 0x00000004050075a7 */ /* 0x004524000800017f */
[----:B----4-:R-:W-:Y:S05]  /*13580*/  @!P0 NANOSLEEP.SYNCS 0x989680 ;  /* 0x009896800000895d */ /* 0x010fea0003900000 */
[----:B------:R-:W4:Y:S02]  /*13590*/  @!P0 SYNCS.PHASECHK.TRANS64 P0, [R5+URZ], R4 ;  /* 0x00000004050085a7 */ /* 0x000f24000800007f */
[----:B----4-:R-:W-:Y:S05]  /*135a0*/  @!P0 BRA `(.L_x_2369) ;  /* 0xfffffffc00f08947 */ /* 0x010fea000383ffff */
[----:B------:R-:W-:Y:S05]  /*135b0*/  BRA `(.L_x_2402) ;  /* 0xfffffff400ac7947 */ /* 0x000fea000383ffff */
.L_x_2403:
        /* <DEDUP_REMOVED lines=12> */
.L_x_3708:


//--------------------- .text._ZN7cutlass13device_kernelIN5flash11enable_sm90INS1_16FlashAttnBwdSm90INS1_25CollectiveMainloopBwdSm90ILi2ELi2ELi2EN4cute5tupleIJNS5_1CILi1EEES8_S8_EEENS6_IJNS7_ILi128EEESA_NS7_ILi64EEEEEENS_10bfloat16_tEfNS_4arch4Sm90ELb1ELb0ELb0ELb0ELb0ELb1ELb0ELb0ELi2ELi1ELi2ELi2ELb0EEENS1_21CollectiveEpilogueBwdISC_SD_SF_Li256ELb0ELb0ELi1EEENS1_25SingleTileBwdLPTSchedulerILb0ELi128ELb0EEEEEEEEEvNT_6ParamsE --------------------------
	.section	.text._ZN7cutlass13device_kernelIN5flash11enable_sm90INS1_16FlashAttnBwdSm90INS1_25CollectiveMainloopBwdSm90ILi2ELi2ELi2EN4cute5tupleIJNS5_1CILi1EEES8_S8_EEENS6_IJNS7_ILi128EEESA_NS7_ILi64EEEEEENS_10bfloat16_tEfNS_4arch4Sm90ELb1ELb0ELb0ELb0ELb0ELb1ELb0ELb0ELi2ELi1ELi2ELi2ELb0EEENS1_21CollectiveEpilogueBwdISC_SD_SF_Li256ELb0ELb0ELi1EEENS1_25SingleTileBwdLPTSchedulerILb0ELi128ELb0EEEEEEEEEvNT_6ParamsE,"ax",@progbits
	.align	128
.text._ZN7cutlass13device_kernelIN5flash11enable_sm90INS1_16FlashAttnBwdSm90INS1_25CollectiveMainloopBwdSm90ILi2ELi2ELi2EN4cute5tupleIJNS5_1CILi1EEES8_S8_EEENS6_IJNS7_ILi128EEESA_NS7_ILi64EEEEEENS_10bfloat16_tEfNS_4arch4Sm90ELb1ELb0ELb0ELb0ELb0ELb1ELb0ELb0ELi2ELi1ELi2ELi2ELb0EEENS1_21CollectiveEpilogueBwdISC_SD_SF_Li256ELb0ELb0ELi1EEENS1_25SingleTileBwdLPTSchedulerILb0ELi128ELb0EEEEEEEEEvNT_6ParamsE:
        .type           _ZN7cutlass13device_kernelIN5flash11enable_sm90INS1_16FlashAttnBwdSm90INS1_25CollectiveMainloopBwdSm90ILi2ELi2ELi2EN4cute5tupleIJNS5_1CILi1EEES8_S8_EEENS6_IJNS7_ILi128EEESA_NS7_ILi64EEEEEENS_10bfloat16_tEfNS_4arch4Sm90ELb1ELb0ELb0ELb0ELb0ELb1ELb0ELb0ELi2ELi1ELi2ELi2ELb0EEENS1_21CollectiveEpilogueBwdISC_SD_SF_Li256ELb0ELb0ELi1EEENS1_25SingleTileBwdLPTSchedulerILb0ELi128ELb0EEEEEEEEEvNT_6ParamsE,@function
        .size           _ZN7cutlass13device_kernelIN5flash11enable_sm90INS1_16FlashAttnBwdSm90INS1_25CollectiveMainloopBwdSm90ILi2ELi2ELi2EN4cute5tupleIJNS5_1CILi1EEES8_S8_EEENS6_IJNS7_ILi128EEESA_NS7_ILi64EEEEEENS_10bfloat16_tEfNS_4arch4Sm90ELb1ELb0ELb0ELb0ELb0ELb1ELb0ELb0ELi2ELi1ELi2ELi2ELb0EEENS1_21CollectiveEpilogueBwdISC_SD_SF_Li256ELb0ELb0ELi1EEENS1_25SingleTileBwdLPTSchedulerILb0ELi128ELb0EEEEEEEEEvNT_6ParamsE,(.L_x_3709 - _ZN7cutlass13device_kernelIN5flash11enable_sm90INS1_16FlashAttnBwdSm90INS1_25CollectiveMainloopBwdSm90ILi2ELi2ELi2EN4cute5tupleIJNS5_1CILi1EEES8_S8_EEENS6_IJNS7_ILi128EEESA_NS7_ILi64EEEEEENS_10bfloat16_tEfNS_4arch4Sm90ELb1ELb0ELb0ELb0ELb0ELb1ELb0ELb0ELi2ELi1ELi2ELi2ELb0EEENS1_21CollectiveEpilogueBwdISC_SD_SF_Li256ELb0ELb0ELi1EEENS1_25SingleTileBwdLPTSchedulerILb0ELi128ELb0EEEEEEEEEvNT_6ParamsE)
        .other          _ZN7cutlass13device_kernelIN5flash11enable_sm90INS1_16FlashAttnBwdSm90INS1_25CollectiveMainloopBwdSm90ILi2ELi2ELi2EN4cute5tupleIJNS5_1CILi1EEES8_S8_EEENS6_IJNS7_ILi128EEESA_NS7_ILi64EEEEEENS_10bfloat16_tEfNS_4arch4Sm90ELb1ELb0ELb0ELb0ELb0ELb1ELb0ELb0ELi2ELi1ELi2ELi2ELb0EEENS1_21CollectiveEpilogueBwdISC_SD_SF_Li256ELb0ELb0ELi1EEENS1_25SingleTileBwdLPTSchedulerILb0ELi128ELb0EEEEEEEEEvNT_6ParamsE,@"STO_CUDA_ENTRY STV_DEFAULT"
_ZN7cutlass13device_kernelIN5flash11enable_sm90INS1_16FlashAttnBwdSm90INS1_25CollectiveMainloopBwdSm90ILi2ELi2ELi2EN4cute5tupleIJNS5_1CILi1EEES8_S8_EEENS6_IJNS7_ILi128EEESA_NS7_ILi64EEEEEENS_10bfloat16_tEfNS_4arch4Sm90ELb1ELb0ELb0ELb0ELb0ELb1ELb0ELb0ELi2ELi1ELi2ELi2ELb0EEENS1_21CollectiveEpilogueBwdISC_SD_SF_Li256ELb0ELb0ELi1EEENS1_25SingleTileBwdLPTSchedulerILb0ELi128ELb0EEEEEEEEEvNT_6ParamsE:
        /* <DEDUP_REMOVED lines=29> */
.L_x_2405:
[----:B------:R-:W-:Y:S05]  /*01d0*/  BSYNC B0 ;  /* 0x0000000000007941 */ /* 0x000fea0003800000 */
.L_x_2404:
        /* <DEDUP_REMOVED lines=34> */
.L_x_2406:
        /* <DEDUP_REMOVED lines=22> */
.L_x_2407:
[----:B---3--:R-:W-:Y:S01]  /*0560*/  ISETP.NE.AND P0, PT, R2, RZ, PT ;  /* 0x000000ff0200720c */ /* 0x008fe20003f05270 */
[----:B------:R-:W-:Y:S01]  /*0570*/  IMAD.MOV.U32 R2, RZ, RZ, 0x1 ;  /* 0x00000001ff027424 */ /* 0x000fe200078e00ff */
[----:B------:R-:W-:Y:S01]  /*0580*/  NOP ;  /* 0x0000000000007918 */ /* 0x000fe20000000000 */
[----:B------:R-:W-:Y:S03]  /*0590*/  BSSY B6, `(.L_x_2408) ;  /* 0x0000cb9000067945 */ /* 0x000fe60003800000 */
[----:B------:R-:W-:-:S05]  /*05a0*/  SEL R2, R2, 0x2, !P0 ;  /* 0x0000000202027807 */ /* 0x000fca0004000000 */
[----:B------:R3:W-:Y:S01]  /*05b0*/  STL [R1+0x18], R2 ;  /* 0x0000180201007387 */ /* 0x0007e20000100800 */
[----:B-12-4-:R-:W-:Y:S06]  /*05c0*/  BAR.SYNC.DEFER_BLOCKING 0x0 ;  /* 0x0000000000007b1d */ /* 0x016fec0000010000 */
[----:B------:R-:W-:Y:S05]  /*05d0*/  @!P0 BRA `(.L_x_2409) ;  /* 0x0000009c00608947 */ /* 0x000fea0003800000 */
.L_x_2410:
[----:B------:R-:W-:-:S08]  /*05e0*/  NOP ;  /* 0x0000000000007918 */ /* 0x000fd00000000000 */
[----:B------:R-:W1:Y:S02]  /*05f0*/  USETMAXREG.TRY_ALLOC.CTAPOOL UP0, 0xf0 ;  /* 0x000000f0000079c8 */ /* 0x000e640008000600 */
[----:B-1----:R-:W-:-:S13]  /*0600*/  PLOP3.LUT P0, PT, PT, PT, UP0, 0x80, 0x0 ;  /* 0x000000000000781c */ /* 0x002fda0003f0f008 */
[----:B------:R-:W-:Y:S05]  /*0610*/  @!P0 BRA `(.L_x_2410) ;  /* 0xfffffffc00f08947 */ /* 0x000fea000383ffff */
[----:B------:R-:W-:Y:S01]  /*0620*/  LOP3.LUT R0, R0, 0x3, RZ, 0xc0, !PT ;  /* 0x0000000300007812 */ /* 0x000fe200078ec0ff */
[----:B---3--:R-:W1:Y:S01]  /*0630*/  S2R R2, SR_TID.X ;  /* 0x0000000000027919 */ /* 0x008e620000002100 */
[----:B------:R-:W2:Y:S01]  /*0640*/  S2UR UR7, SR_CTAID.X ;  /* 0x00000000000779c3 */ /* 0x000ea20000002500 */
[----:B------:R-:W-:Y:S02]  /*0650*/  ULDC UR8, c[0x0][0xb50] ;  /* 0x0002d40000087ab9 */ /* 0x000fe40000000800 */
[----:B------:R-:W-:Y:S01]  /*0660*/  UISETP.NE.AND UP0, UPT, UR8, 0x1, UPT ;  /* 0x000000010800788c */ /* 0x000fe2000bf05270 */
[----:B------:R-:W3:Y:S04]  /*0670*/  SHFL.IDX PT, R0, R0, RZ, 0x1f ;  /* 0x00001fff00007589 */ /* 0x000ee800000e0000 */
[----:B------:R-:W4:Y:S06]  /*0680*/  LDC R3, c[0x0][0xb68] ;  /* 0x0002da00ff037b82 */ /* 0x000f2c0000000800 */
[----:B------:R-:W-:Y:S01]  /*0690*/  @UP0 ULDC UR4, c[0x0][0xb54] ;  /* 0x0002d50000040ab9 */ /* 0x000fe20000000800 */
[----:B------:R-:W-:Y:S01]  /*06a0*/  @UP0 ULDC UR9, c[0x0][0xb58] ;  /* 0x0002d60000090ab9 */ /* 0x000fe20000000800 */
[----:B--2---:R-:W-:-:S02]  /*06b0*/  UIMAD.WIDE.U32 UR4, UR7, UR4, URZ ;  /* 0x00000004070472a5 */ /* 0x004fc4000f8e003f */
[----:B------:R-:W-:Y:S01]  /*06c0*/  UMOV UR6, UR7 ;  /* 0x0000000700067c82 */ /* 0x000fe20008000000 */
[----:B---3--:R-:W-:Y:S01]  /*06d0*/  ISETP.NE.AND P0, PT, R0, RZ, PT ;  /* 0x000000ff0000720c */ /* 0x008fe20003f05270 */
[----:B------:R-:W-:Y:S01]  /*06e0*/  @UP0 USHF.R.U32.HI UR6, URZ, UR9, UR5 ;  /* 0x000000093f060299 */ /* 0x000fe20008011605 */
[----:B-1----:R-:W-:-:S03]  /*06f0*/  SHF.R.U32.HI R2, RZ, 0x7, R2 ;  /* 0x00000007ff027819 */ /* 0x002fc60000011602 */
[----:B------:R-:W-:-:S04]  /*0700*/  UIADD3 UR4, -UR6, URZ, URZ ;  /* 0x0000003f06047290 */ /* 0x000fc8000fffe13f */
[----:B------:R-:W-:-:S04]  /*0710*/  UIMAD UR10, UR8, UR4, UR7 ;  /* 0x00000004080a72a4 */ /* 0x000fc8000f8e0207 */
[----:B------:R-:W-:-:S05]  /*0720*/  @!P0 VIADD R2, R2, 0x9 ;  /* 0x0000000902028836 */ /* 0x000fca0000000000 */
[----:B------:R1:W-:Y:S06]  /*0730*/  @!P0 BAR.ARV R2, 0xa0 ;  /* 0x000280020000851d */ /* 0x0003ec0000002000 */
[----:B----4-:R-:W-:-:S13]  /*0740*/  ISETP.LE.AND P0, PT, R3, UR6, PT ;  /* 0x0000000603007c0c */ /* 0x010fda000bf03270 */
[----:B-1----:R-:W-:Y:S05]  /*0750*/  @!P0 BRA `(.L_x_2411) ;  /* 0x0000000000208947 */ /* 0x002fea0003800000 */
[----:B------:R-:W-:Y:S01]  /*0760*/  ULDC UR7, c[0x0][0xb5c] ;  /* 0x0002d70000077ab9 */ /* 0x000fe20000000800 */
[----:B------:R-:W-:Y:S01]  /*0770*/  UMOV UR36, UR10 ;  /* 0x0000000a00247c82 */ /* 0x000fe20008000000 */
[----:B------:R-:W-:-:S11]  /*0780*/  UISETP.NE.AND UP0, UPT, UR7, 0x1, UPT ;  /* 0x000000010700788c */ /* 0x000fd6000bf05270 */
[----:B------:R-:W-:Y:S02]  /*0790*/  @UP0 ULDC.64 UR8, c[0x0][0xb60] ;  /* 0x0002d80000080ab9 */ /* 0x000fe40000000a00 */
[----:B------:R-:W-:-:S04]  /*07a0*/  UIMAD.WIDE.U32 UR4, UR10, UR8, URZ ;  /* 0x000000080a0472a5 */ /* 0x000fc8000f8e003f */
[----:B------:R-:W-:-:S04]  /*07b0*/  @UP0 USHF.R.U32.HI UR36, URZ, UR9, UR5 ;  /* 0x000000093f240299 */ /* 0x000fc80008011605 */
[----:B------:R-:W-:Y:S01]  /*07c0*/  UIMAD UR4, UR36, UR7, URZ ;  /* 0x00000007240472a4 */ /* 0x000fe2000f8e023f */
[----:B------:R-:W-:Y:S11]  /*07d0*/  BRA `(.L_x_2412) ;  /* 0x00000000001c7947 */ /* 0x000ff60003800000 */
.L_x_2411:
[----:B------:R-:W-:Y:S01]  /*07e0*/  ULDC UR7, c[0x0][0xb44] ;  /* 0x0002d10000077ab9 */ /* 0x000fe20000000800 */
[----:B------:R-:W-:Y:S01]  /*07f0*/  UMOV UR36, UR10 ;  /* 0x0000000a00247c82 */ /* 0x000fe20008000000 */
[----:B------:R-:W-:-:S11]  /*0800*/  UISETP.NE.AND UP0, UPT, UR7, 0x1, UPT ;  /* 0x000000010700788c */ /* 0x000fd6000bf05270 */
[----:B------:R-:W-:Y:S02]  /*0810*/  @UP0 ULDC.64 UR8, c[0x0][0xb48] ;  /* 0x0002d20000080ab9 */ /* 0x000fe40000000a00 */
[----:B------:R-:W-:-:S04]  /*0820*/  UIMAD.WIDE.U32 UR4, UR10, UR8, URZ ;  /* 0x000000080a0472a5 */ /* 0x000fc8000f8e003f */
[----:B------:R-:W-:-:S04]  /*0830*/  @UP0 USHF.R.U32.HI UR36, URZ, UR9, UR5 ;  /* 0x000000093f240299 */ /* 0x000fc80008011605 */
[----:B------:R-:W-:-:S12]  /*0840*/  UIMAD UR4, UR36, UR7, URZ ;  /* 0x00000007240472a4 */ /* 0x000fd8000f8e023f */
.L_x_2412:
[----:B------:R-:W-:Y:S01]  /*0850*/  ULDC UR43, c[0x0][0xb38] ;  /* 0x0002ce00002b7ab9 */ /* 0x000fe20000000800 */
[----:B------:R-:W-:Y:S02]  /*0860*/  UIADD3 UR4, UR10, -UR4, URZ ;  /* 0x800000040a047290 */ /* 0x000fe4000fffe03f */
[----:B------:R-:W-:Y:S01]  /*0870*/  UISETP.NE.AND UP0, UPT, UR43, 0x1, UPT ;  /* 0x000000012b00788c */ /* 0x000fe2000bf05270 */
[----:B------:R-:W-:Y:S02]  /*0880*/  ULDC UR5, c[0x0][0xb44] ;  /* 0x0002d10000057ab9 */ /* 0x000fe40000000800 */
[----:B------:R-:W-:-:S08]  /*0890*/  UIMAD UR6, UR6, UR5, UR4 ;  /* 0x00000005060672a4 */ /* 0x000fd0000f8e0204 */
[----:B------:R-:W-:Y:S01]  /*08a0*/  @UP0 ULDC UR4, c[0x0][0xb3c] ;  /* 0x0002cf0000040ab9 */ /* 0x000fe20000000800 */
[----:B------:R-:W-:Y:S01]  /*08b0*/  @UP0 ULDC UR7, c[0x0][0xb40] ;  /* 0x0002d00000070ab9 */ /* 0x000fe20000000800 */
[----:B------:R-:W-:Y:S02]  /*08c0*/  UIMAD.WIDE.U32 UR4, UR6, UR4, URZ ;  /* 0x00000004060472a5 */ /* 0x000fe4000f8e003f */
[----:B------:R-:W-:Y:S02]  /*08d0*/  UMOV UR44, UR6 ;  /* 0x00000006002c7c82 */ /* 0x000fe40008000000 */
[----:B------:R-:W-:-:S04]  /*08e0*/  @UP0 USHF.R.U32.HI UR44, URZ, UR7, UR5 ;  /* 0x000000073f2c0299 */ /* 0x000fc80008011605 */
[----:B------:R-:W-:Y:S02]  /*08f0*/  UIADD3 UR4, -UR44, URZ, URZ ;  /* 0x0000003f2c047290 */ /* 0x000fe4000fffe13f */
[----:B------:R-:W-:Y:S02]  /*0900*/  ISETP.LE.AND P0, PT, RZ, UR44, PT ;  /* 0x0000002cff007c0c */ /* 0x000fe4000bf03270 */
[----:B------:R-:W-:-:S11]  /*0910*/  UIMAD UR43, UR43, UR4, UR6 ;  /* 0x000000042b2b72a4 */ /* 0x000fd6000f8e0206 */
[----:B------:R-:W-:Y:S05]  /*0920*/  @!P0 BRA `(.L_x_2413) ;  /* 0x000000c400fc8947 */ /* 0x000fea0003800000 */
[----:B------:R-:W-:Y:S01]  /*0930*/  ULDC UR37, c[0x0][0x280] ;  /* 0x0000a00000257ab9 */ /* 0x000fe20000000800 */
[----:B------:R-:W-:Y:S01]  /*0940*/  ULDC UR5, c[0x0][0x290] ;  /* 0x0000a40000057ab9 */ /* 0x000fe20000000800 */
[----:B------:R-:W-:Y:S01]  /*0950*/  ULEA UR4, UR36, UR37, 0x7 ;  /* 0x0000002524047291 */ /* 0x000fe2000f8e383f */
[----:B------:R-:W-:Y:S01]  /*0960*/  PLOP3.LUT P0, PT, PT, PT, PT, 0x80, 0x0 ;  /* 0x000000000000781c */ /* 0x000fe20003f0f070 */
[----:B------:R-:W-:Y:S01]  /*0970*/  ULDC UR6, c[0x0][0x74c] ;  /* 0x0001d30000067ab9 */ /* 0x000fe20000000800 */
[----:B------:R-:W-:Y:S01]  /*0980*/  UIADD3 UR37, UR37, 0x7f, URZ ;  /* 0x0000007f25257890 */ /* 0x000fe2000fffe03f */
[----:B------:R-:W-:Y:S01]  /*0990*/  CS2R R182, SRZ ;  /* 0x0000000000b67805 */ /* 0x000fe2000001ff00 */
[----:B------:R-:W-:Y:S01]  /*09a0*/  UIADD3 UR5, -UR6, UR4, -UR5 ;  /* 0x0000000406057290 */ /* 0x000fe2000fffe905 */
[----:B------:R-:W-:Y:S01]  /*09b0*/  CS2R R180, SRZ ;  /* 0x0000000000b47805 */ /* 0x000fe2000001ff00 */
[----:B------:R-:W-:Y:S01]  /*09c0*/  USHF.R.S32.HI UR4, URZ, 0x1f, UR37 ;  /* 0x0000001f3f047899 */ /* 0x000fe20008011425 */
[----:B------:R-:W-:Y:S01]  /*09d0*/  CS2R R178, SRZ ;  /* 0x0000000000b27805 */ /* 0x000fe2000001ff00 */
[----:B------:R-:W-:Y:S01]  /*09e0*/  USHF.R.S32.HI UR6, URZ, 0x1f, UR5 ;  /* 0x0000001f3f067899 */ /* 0x000fe20008011405 */
[----:B------:R-:W-:Y:S01]  /*09f0*/  CS2R R176, SRZ ;  /* 0x0000000000b07805 */ /* 0x000fe2000001ff00 */
[----:B------:R-:W-:Y:S01]  /*0a00*/  ULEA.HI UR4, UR4, UR37, URZ, 0x7 ;  /* 0x0000002504047291 */ /* 0x000fe2000f8f383f */
[----:B------:R-:W-:Y:S01]  /*0a10*/  CS2R R174, SRZ ;  /* 0x0000000000ae7805 */ /* 0x000fe2000001ff00 */
[----:B------:R-:W-:Y:S01]  /*0a20*/  ULEA.HI UR6, UR6, UR5, URZ, 0x7 ;  /* 0x0000000506067291 */ /* 0x000fe2000f8f383f */
[----:B------:R-:W-:Y:S01]  /*0a30*/  CS2R R172, SRZ ;  /* 0x0000000000ac7805 */ /* 0x000fe2000001ff00 */
[----:B------:R-:W-:Y:S01]  /*0a40*/  USHF.R.S32.HI UR38, URZ, 0x7, UR4 ;  /* 0x000000073f267899 */ /* 0x000fe20008011404 */
[----:B------:R-:W-:Y:S01]  /*0a50*/  CS2R R170, SRZ ;  /* 0x0000000000aa7805 */ /* 0x000fe2000001ff00 */
[----:B------:R-:W-:Y:S01]  /*0a60*/  USHF.R.S32.HI UR6, URZ, 0x7, UR6 ;  /* 0x000000073f067899 */ /* 0x000fe20008011406 */
[----:B------:R-:W-:-:S02]  /*0a70*/  CS2R R168, SRZ ;  /* 0x0000000000a87805 */ /* 0x000fc4000001ff00 */
[----:B------:R-:W-:Y:S02]  /*0a80*/  CS2R R166, SRZ ;  /* 0x0000000000a67805 */ /* 0x000fe4000001ff00 */
[----:B------:R-:W-:Y:S02]  /*0a90*/  CS2R R164, SRZ ;  /* 0x0000000000a47805 */ /* 0x000fe4000001ff00 */
[----:B------:R-:W-:Y:S02]  /*0aa0*/  CS2R R162, SRZ ;  /* 0x0000000000a27805 */ /* 0x000fe4000001ff00 */
[----:B------:R-:W-:Y:S02]  /*0ab0*/  CS2R R160, SRZ ;  /* 0x0000000000a07805 */ /* 0x000fe4000001ff00 */
[----:B------:R-:W-:Y:S02]  /*0ac0*/  VIMNMX R16, RZ, UR6, !PT ;  /* 0x00000006ff107c48 */ /* 0x000fe4000ffe0100 */
[----:B------:R-:W-:-:S02]  /*0ad0*/  CS2R R158, SRZ ;  /* 0x00000000009e7805 */ /* 0x000fc4000001ff00 */
[----:B------:R-:W-:Y:S02]  /*0ae0*/  CS2R R156, SRZ ;  /* 0x00000000009c7805 */ /* 0x000fe4000001ff00 */
[----:B------:R-:W-:Y:S02]  /*0af0*/  CS2R R154, SRZ ;  /* 0x00000000009a7805 */ /* 0x000fe4000001ff00 */
[----:B------:R-:W-:Y:S02]  /*0b00*/  ISETP.LT.AND P1, PT, R16, UR38, PT ;  /* 0x0000002610007c0c */ /* 0x000fe4000bf21270 */
        /* <DEDUP_REMOVED lines=17> */
[----:B------:R-:W-:Y:S06]  /*0c20*/  @!P1 BRA `(.L_x_2414) ;  /* 0x0000008000009947 */ /* 0x000fec0003800000 */
        /* <DEDUP_REMOVED lines=21> */
.L_x_2416:
        /* <DEDUP_REMOVED lines=15> */
.L_x_2415:
        /* <DEDUP_REMOVED lines=22> */
.L_x_2418:
        /* <DEDUP_REMOVED lines=15> */
.L_x_2417:
[----:B------:R-:W-:Y:S01]  /*10c0*/  SHF.R.S32.HI R6, RZ, 0x1f, R17 ;  /* 0x0000001fff067819 */ /* 0x000fe20000011411 */
[----:B------:R-:W-:-:S03]  /*10d0*/  UMOV UR4, 0xffffffff ;  /* 0xffffffff00047882 */ /* 0x000fc60000000000 */
[----:B------:R-:W-:-:S04]  /*10e0*/  LEA.HI R0, R6, R17, RZ, 0x7 ;  /* 0x0000001106007211 */ /* 0x000fc800078f38ff */
[----:B------:R-:W-:Y:S01]  /*10f0*/  SHF.R.S32.HI R13, RZ, 0x7, R0 ;  /* 0x00000007ff0d7819 */ /* 0x000fe20000011400 */
[----:B------:R-:W-:Y:S06]  /*1100*/  BRA.DIV UR4, `(.L_x_2419) ;  /* 0x000000c2040c7947 */ /* 0x000fec000b800000 */
[----:B------:R1:W2:Y:S02]  /*1110*/  SHFL.IDX PT, R14, R13, RZ, 0x1f ;  /* 0x00001fff0d0e7589 */ /* 0x0002a400000e0000 */
.L_x_2522:
[----:B------:R-:W-:Y:S01]  /*1120*/  SHF.L.U32 R9, RZ, 0x1f, RZ ;  /* 0x0000001fff097819 */ /* 0x000fe200000006ff */
[----:B------:R-:W3:Y:S01]  /*1130*/  LDC R10, c[0x0][0x74c] ;  /* 0x0001d300ff0a7b82 */ /* 0x000ee20000000800 */
[CC--:B------:R-:W-:Y:S01]  /*1140*/  LEA.HI R5, R6.reuse, R17.reuse, RZ, 0x5 ;  /* 0x0000001106057211 */ /* 0x0c0fe200078f28ff */
[----:B------:R-:W-:Y:S01]  /*1150*/  IMAD.SHL.U32 R3, R17, 0x40, RZ ;  /* 0x0000004011037824 */ /* 0x000fe200078e00ff */
[----:B------:R-:W-:Y:S02]  /*1160*/  LEA.HI R7, R6, R17, RZ, 0x4 ;  /* 0x0000001106077211 */ /* 0x000fe400078f20ff */
[----:B------:R-:W-:Y:S01]  /*1170*/  SHF.R.S32.HI R2, RZ, 0x5, R5 ;  /* 0x00000005ff027819 */ /* 0x000fe20000011405 */
[----:B------:R-:W4:Y:S02]  /*1180*/  SYNCS.PHASECHK.TRANS64.TRYWAIT P0, [R236+URZ+0x30c00], R9 ;  /* 0x030c0009ec0075a7 */ /* 0x000f24000800017f */
[----:B----4-:R-:W-:Y:S05]  /*1190*/  @P0 BRA `(.L_x_2420) ;  /* 0x0000000000080947 */ /* 0x010fea0003800000 */
[----:B------:R-:W4:Y:S02]  /*11a0*/  SYNCS.PHASECHK.TRANS64.TRYWAIT P0, [R236+URZ+0x30c00], R9 ;  /* 0x030c0009ec0075a7 */ /* 0x000f24000800017f */
[----:B----4-:R-:W-:Y:S05]  /*11b0*/  @!P0 BRA `(.L_x_2421) ;  /* 0x000000bc00fc8947 */ /* 0x010fea0003800000 */
.L_x_2420:
[----:B------:R-:W-:Y:S01]  /*11c0*/  SHF.R.S32.HI R8, RZ, 0x4, R7 ;  /* 0x00000004ff087819 */ /* 0x000fe20000011407 */
[----:B------:R-:W-:Y:S01]  /*11d0*/  ULDC UR5, c[0x0][0x290] ;  /* 0x0000a40000057ab9 */ /* 0x000fe20000000800 */
[----:B------:R-:W-:Y:S01]  /*11e0*/  IMAD.SHL.U32 R4, R2, 0x10, RZ ;  /* 0x0000001002047824 */ /* 0x000fe200078e00ff */
[----:B------:R-:W-:Y:S01]  /*11f0*/  LOP3.LUT R3, R3, 0x1c0, RZ, 0xc0, !PT ;  /* 0x000001c003037812 */ /* 0x000fe200078ec0ff */
[----:B------:R-:W-:Y:S01]  /*1200*/  UIADD3 UR4, UR37, -UR5, URZ ;  /* 0x8000000525047290 */ /* 0x000fe2000fffe03f */
[----:B----4-:R-:W-:Y:S02]  /*1210*/  LEA.HI R9, R7, R8, RZ, 0x1 ;  /* 0x0000000807097211 */ /* 0x010fe400078f08ff */
[----:B------:R-:W-:Y:S02]  /*1220*/  CS2R R182, SRZ ;  /* 0x0000000000b67805 */ /* 0x000fe4000001ff00 */
[----:B------:R-:W-:Y:S01]  /*1230*/  LEA.HI R2, R6, R17, RZ, 0x3 ;  /* 0x0000001106027211 */ /* 0x000fe200078f18ff */
[----:B------:R-:W-:Y:S01]  /*1240*/  ULEA UR4, UR36, UR4, 0x7 ;  /* 0x0000000424047291 */ /* 0x000fe2000f8e383f */
[----:B------:R-:W-:-:S02]  /*1250*/  LOP3.LUT R7, R3, 0x30, R4, 0xf8, !PT ;  /* 0x0000003003077812 */ /* 0x000fc400078ef804 */
[----:B------:R-:W-:Y:S02]  /*1260*/  CS2R R180, SRZ ;  /* 0x0000000000b47805 */ /* 0x000fe4000001ff00 */
[----:B------:R-:W-:Y:S02]  /*1270*/  LOP3.LUT R9, R9, 0x7ffffe, RZ, 0xc0, !PT ;  /* 0x007ffffe09097812 */ /* 0x000fe400078ec0ff */
[----:B------:R-:W-:Y:S02]  /*1280*/  CS2R R178, SRZ ;  /* 0x0000000000b27805 */ /* 0x000fe4000001ff00 */
[----:B------:R-:W-:Y:S02]  /*1290*/  LOP3.LUT R7, R7, 0x8, R2, 0xf8, !PT ;  /* 0x0000000807077812 */ /* 0x000fe400078ef802 */
[----:B------:R-:W-:Y:S02]  /*12a0*/  CS2R R176, SRZ ;  /* 0x0000000000b07805 */ /* 0x000fe4000001ff00 */
[----:B--2---:R-:W-:Y:S01]  /*12b0*/  LEA.HI R2, R14, R14, RZ, 0x1 ;  /* 0x0000000e0e027211 */ /* 0x004fe200078f08ff */
[----:B------:R-:W-:Y:S01]  /*12c0*/  IMAD.IADD R8, R8, 0x1, -R9 ;  /* 0x0000000108087824 */ /* 0x000fe200078e0a09 */
[----:B---3--:R-:W-:-:S02]  /*12d0*/  IADD3 R9, -R10, UR4, RZ ;  /* 0x000000040a097c10 */ /* 0x008fc4000fffe1ff */
[----:B------:R-:W-:Y:S02]  /*12e0*/  CS2R R174, SRZ ;  /* 0x0000000000ae7805 */ /* 0x000fe4000001ff00 */
[----:B------:R-:W-:Y:S02]  /*12f0*/  SHF.R.U32.HI R4, RZ, 0x3, R3 ;  /* 0x00000003ff047819 */ /* 0x000fe40000011603 */
[----:B------:R-:W-:Y:S02]  /*1300*/  CS2R R172, SRZ ;  /* 0x0000000000ac7805 */ /* 0x000fe4000001ff00 */
[----:B------:R-:W-:Y:S02]  /*1310*/  LOP3.LUT R3, R2, 0xffffe, RZ, 0xc0, !PT ;  /* 0x000ffffe02037812 */ /* 0x000fe400078ec0ff */
[----:B------:R-:W-:Y:S02]  /*1320*/  CS2R R170, SRZ ;  /* 0x0000000000aa7805 */ /* 0x000fe4000001ff00 */
[----:B------:R-:W-:-:S02]  /*1330*/  SHF.R.S32.HI R2, RZ, 0x1f, R9 ;  /* 0x0000001fff027819 */ /* 0x000fc40000011409 */
[----:B------:R-:W-:Y:S02]  /*1340*/  CS2R R168, SRZ ;  /* 0x0000000000a87805 */ /* 0x000fe4000001ff00 */
[----:B------:R-:W-:Y:S01]  /*1350*/  LOP3.LUT R4, R7, R4, RZ, 0x3c, !PT ;  /* 0x0000000407047212 */ /* 0x000fe200078e3cff */
[----:B------:R-:W-:Y:S01]  /*1360*/  IMAD R7, R13, 0x10, R8 ;  /* 0x000000100d077824 */ /* 0x000fe200078e0208 */
[----:B------:R-:W-:Y:S01]  /*1370*/  LEA.HI R9, R2, R9, RZ, 0x7 ;  /* 0x0000000902097211 */ /* 0x000fe200078f38ff */
[----:B------:R-:W-:Y:S01]  /*1380*/  IMAD.IADD R230, R14, 0x1, -R3 ;  /* 0x000000010ee67824 */ /* 0x000fe200078e0a03 */
[----:B------:R-:W-:Y:S01]  /*1390*/  LOP3.LUT R2, R0, 0xffffff80, RZ, 0xc0, !PT ;  /* 0xffffff8000027812 */ /* 0x000fe200078ec0ff */
[----:B------:R-:W-:Y:S01]  /*13a0*/  IMAD.U32 R3, R7, 0x200, R4 ;  /* 0x0000020007037824 */ /* 0x000fe200078e0004 */
[----:B------:R-:W-:Y:S01]  /*13b0*/  LEA.HI.SX32 R9, R9, 0x1, 0x19 ;  /* 0x0000000109097811 */ /* 0x000fe200078fcaff */
[----:B------:R-:W-:Y:S01]  /*13c0*/  IMAD.MOV.U32 R0, RZ, RZ, RZ ;  /* 0x000000ffff007224 */ /* 0x000fe200078e00ff */
[----:B------:R-:W-:Y:S01]  /*13d0*/  CS2R R166, SRZ ;  /* 0x0000000000a67805 */ /* 0x000fe2000001ff00 */
[----:B------:R-:W-:Y:S01]  /*13e0*/  IMAD.IADD R8, R17, 0x1, -R2 ;  /* 0x0000000111087824 */ /* 0x000fe200078e0a02 */
[----:B------:R2:W-:Y:S01]  /*13f0*/  STL [R1+0x38], R3 ;  /* 0x0000380301007387 */ /* 0x0005e20000100800 */
[----:B------:R-:W-:Y:S01]  /*1400*/  IMAD.MOV.U32 R4, RZ, RZ, RZ ;  /* 0x000000ffff047224 */ /* 0x000fe200078e00ff */
[----:B------:R-:W-:Y:S01]  /*1410*/  CS2R R164, SRZ ;  /* 0x0000000000a47805 */ /* 0x000fe2000001ff00 */
[--C-:B------:R-:W-:Y:S01]  /*1420*/  IMAD R7, R13, 0x400, R8.reuse ;  /* 0x000004000d077824 */ /* 0x100fe200078e0208 */
[----:B------:R-:W-:-:S02]  /*1430*/  SHF.R.S32.HI R10, RZ, 0x1f, R8 ;  /* 0x0000001fff0a7819 */ /* 0x000fc40000011408 */
[----:B------:R-:W-:Y:S02]  /*1440*/  CS2R R162, SRZ ;  /* 0x0000000000a27805 */ /* 0x000fe4000001ff00 */
[----:B------:R-:W-:Y:S01]  /*1450*/  CS2R R160, SRZ ;  /* 0x0000000000a07805 */ /* 0x000fe2000001ff00 */
[----:B------:R-:W-:Y:S01]  /*1460*/  IMAD.SHL.U32 R7, R7, 0x4, RZ ;  /* 0x0000000407077824 */ /* 0x000fe200078e00ff */
[----:B------:R-:W-:Y:S01]  /*1470*/  LEA.HI R11, R10, R8, RZ, 0x2 ;  /* 0x000000080a0b7211 */ /* 0x000fe200078f10ff */
[----:B------:R-:W-:Y:S01]  /*1480*/  STL [R1+0x28], R10 ;  /* 0x0000280a01007387 */ /* 0x000fe20000100800 */
[----:B--2---:R-:W-:Y:S02]  /*1490*/  VIMNMX R3, R9, UR38, PT ;  /* 0x0000002609037c48 */ /* 0x004fe4000bfe0100 */
[----:B------:R-:W-:Y:S02]  /*14a0*/  CS2R R158, SRZ ;  /* 0x00000000009e7805 */ /* 0x000fe4000001ff00 */
[----:B------:R-:W-:-:S02]  /*14b0*/  CS2R R156, SRZ ;  /* 0x00000000009c7805 */ /* 0x000fc4000001ff00 */
[----:B------:R-:W-:Y:S02]  /*14c0*/  CS2R R154, SRZ ;  /* 0x00000000009a7805 */ /* 0x000fe4000001ff00 */
[----:B------:R-:W-:Y:S01]  /*14d0*/  ISETP.GE.AND P0, PT, R16, R3, PT ;  /* 0x000000031000720c */ /* 0x000fe20003f06270 */
[----:B------:R2:W-:Y:S01]  /*14e0*/  STL [R1+0x4], R3 ;  /* 0x0000040301007387 */ /* 0x0005e20000100800 */
[----:B------:R-:W-:Y:S02]  /*14f0*/  CS2R R152, SRZ ;  /* 0x0000000000987805 */ /* 0x000fe4000001ff00 */
[----:B------:R-:W-:Y:S02]  /*1500*/  CS2R R214, SRZ ;  /* 0x0000000000d67805 */ /* 0x000fe4000001ff00 */
[----:B------:R-:W-:Y:S01]  /*1510*/  CS2R R212, SRZ ;  /* 0x0000000000d47805 */ /* 0x000fe2000001ff00 */
[----:B------:R3:W-:Y:S01]  /*1520*/  STL [R1+0x1c], R11 ;  /* 0x00001c0b01007387 */ /* 0x0007e20000100800 */
[----:B------:R-:W-:-:S02]  /*1530*/  CS2R R210, SRZ ;  /* 0x0000000000d27805 */ /* 0x000fc4000001ff00 */
[----:B------:R-:W-:Y:S02]  /*1540*/  CS2R R208, SRZ ;  /* 0x0000000000d07805 */ /* 0x000fe4000001ff00 */
[----:B------:R-:W-:Y:S02]  /*1550*/  CS2R R206, SRZ ;  /* 0x0000000000ce7805 */ /* 0x000fe4000001ff00 */
[----:B------:R-:W-:Y:S02]  /*1560*/  CS2R R204, SRZ ;  /* 0x0000000000cc7805 */ /* 0x000fe4000001ff00 */
[----:B------:R-:W-:Y:S02]  /*1570*/  CS2R R202, SRZ ;  /* 0x0000000000ca7805 */ /* 0x000fe4000001ff00 */
[----:B--2---:R-:W-:Y:S02]  /*1580*/  LOP3.LUT R3, R11, 0xfffffffc, RZ, 0xc0, !PT ;  /* 0xfffffffc0b037812 */ /* 0x004fe400078ec0ff */
        /* <DEDUP_REMOVED lines=9> */
[----:B------:R-:W-:Y:S02]  /*1620*/  IMAD R2, R7, 0x4, R236 ;  /* 0x0000000407027824 */ /* 0x000fe400078e02ec */
[----:B------:R-:W-:Y:S01]  /*1630*/  IMAD.IADD R3, R8, 0x1, -R3 ;  /* 0x0000000108037824 */ /* 0x000fe200078e0a03 */
[----:B---3--:R-:W-:Y:S06]  /*1640*/  @P0 BRA `(.L_x_2422) ;  /* 0x0000003800980947 */ /* 0x008fec0003800000 */
[----:B------:R-:W-:Y:S01]  /*1650*/  UIMAD UR4, UR36, -0x80, UR5 ;  /* 0xffffff80240478a4 */ /* 0x000fe2000f8e0205 */
[----:B------:R-:W-:Y:S01]  /*1660*/  LEA.HI R8, R10, R8, RZ, 0x5 ;  /* 0x000000080a087211 */ /* 0x000fe200078f28ff */
[----:B------:R-:W-:Y:S01]  /*1670*/  IMAD.MOV.U32 R183, RZ, RZ, RZ ;  /* 0x000000ffffb77224 */ /* 0x000fe200078e00ff */
[----:B------:R-:W-:Y:S02]  /*1680*/  LOP3.LUT R0, R5, 0xffffffe0, RZ, 0xc0, !PT ;  /* 0xffffffe005007812 */ /* 0x000fe400078ec0ff */
[----:B------:R-:W-:Y:S01]  /*1690*/  LEA.HI R4, R13, R13, RZ, 0x1 ;  /* 0x0000000d0d047211 */ /* 0x000fe200078f08ff */
[----:B------:R-:W-:Y:S01]  /*16a0*/  IMAD.U32 R5, RZ, RZ, UR4 ;  /* 0x00000004ff057e24 */ /* 0x000fe2000f8e00ff */
[----:B------:R-:W-:Y:S01]  /*16b0*/  SHF.R.S32.HI R8, RZ, 0x5, R8 ;  /* 0x00000005ff087819 */ /* 0x000fe20000011408 */
[----:B------:R-:W-:Y:S01]  /*16c0*/  IMAD.IADD R0, R17, 0x1, -R0 ;  /* 0x0000000111007824 */ /* 0x000fe200078e0a00 */
[----:B------:R-:W-:Y:S02]  /*16d0*/  LOP3.LUT R4, R4, 0xfffffffe, RZ, 0xc0, !PT ;  /* 0xfffffffe04047812 */ /* 0x000fe400078ec0ff */
[----:B------:R-:W-:Y:S01]  /*16e0*/  SHF.R.S32.HI R7, RZ, 0x1f, R11 ;  /* 0x0000001fff077819 */ /* 0x000fe2000001140b */
[----:B------:R-:W-:Y:S01]  /*16f0*/  IMAD R10, R8, -0x10, R5 ;  /* 0xfffffff0080a7824 */ /* 0x000fe200078e0205 */
[----:B------:R-:W-:Y:S01]  /*1700*/  SHF.R.S32.HI R5, RZ, 0x1f, R0 ;  /* 0x0000001fff057819 */ /* 0x000fe20000011400 */
[----:B-1----:R-:W-:Y:S01]  /*1710*/  IMAD.IADD R13, R13, 0x1, -R4 ;  /* 0x000000010d0d7824 */ /* 0x002fe200078e0a04 */
[----:B------:R-:W-:-:S02]  /*1720*/  SHF.R.S32.HI R8, RZ, 0x2, R11 ;  /* 0x00000002ff087819 */ /* 0x000fc4000001140b */
[CC--:B------:R-:W-:Y:S02]  /*1730*/  LEA.HI R4, R5.reuse, R0.reuse, RZ, 0x3 ;  /* 0x0000000005047211 */ /* 0x0c0fe400078f18ff */
[----:B------:R-:W-:Y:S02]  /*1740*/  LEA.HI R5, R5, R0, RZ, 0x2 ;  /* 0x0000000005057211 */ /* 0x000fe400078f10ff */
[----:B------:R-:W-:Y:S02]  /*1750*/  LEA.HI R9, R7, R8, RZ, 0x3 ;  /* 0x0000000807097211 */ /* 0x000fe400078f18ff */
[--C-:B------:R-:W-:Y:S02]  /*1760*/  SHF.R.S32.HI R0, RZ, 0x3, R4.reuse ;  /* 0x00000003ff007819 */ /* 0x100fe40000011404 */
[----:B------:R-:W-:Y:S02]  /*1770*/  SHF.R.S32.HI R7, RZ, 0x1f, R4 ;  /* 0x0000001fff077819 */ /* 0x000fe40000011404 */
[----:B------:R-:W-:-:S02]  /*1780*/  LEA.HI R6, R6, R17, RZ, 0x2 ;  /* 0x0000001106067211 */ /* 0x000fc400078f10ff */
[----:B------:R-:W-:Y:S02]  /*1790*/  SHF.R.S32.HI R4, RZ, 0x2, R5 ;  /* 0x00000002ff047819 */ /* 0x000fe40000011405 */
[----:B------:R-:W-:Y:S02]  /*17a0*/  LOP3.LUT R9, R9, 0xfffffff8, RZ, 0xc0, !PT ;  /* 0xfffffff809097812 */ /* 0x000fe400078ec0ff */
[----:B------:R-:W-:Y:S01]  /*17b0*/  LOP3.LUT R14, R6, 0xfffffffc, RZ, 0xc0, !PT ;  /* 0xfffffffc060e7812 */ /* 0x000fe200078ec0ff */
[----:B------:R-:W-:Y:S01]  /*17c0*/  VIADD R6, R4, 0x8 ;  /* 0x0000000804067836 */ /* 0x000fe20000000000 */
[----:B------:R-:W-:Y:S02]  /*17d0*/  LEA.HI R7, R7, R0, RZ, 0x4 ;  /* 0x0000000007077211 */ /* 0x000fe400078f20ff */
[----:B------:R-:W-:Y:S01]  /*17e0*/  IADD3 R12, R10, R9, -R8 ;  /* 0x000000090a0c7210 */ /* 0x000fe20007ffe808 */
[----:B------:R-:W-:Y:S01]  /*17f0*/  IMAD.IADD R8, R17, 0x1, -R14 ;  /* 0x0000000111087824 */ /* 0x000fe200078e0a0e */
[----:B------:R-:W-:Y:S01]  /*1800*/  LOP3.LUT R9, R7, 0x1ffffff0, RZ, 0xc0, !PT ;  /* 0x1ffffff007097812 */ /* 0x000fe200078ec0ff */
[----:B------:R-:W-:Y:S01]  /*1810*/  VIADD R14, R4, 0x18 ;  /* 0x00000018040e7836 */ /* 0x000fe20000000000 */
[----:B------:R-:W-:Y:S01]  /*1820*/  LEA.HI R10, R6, R6, RZ, 0x1 ;  /* 0x00000006060a7211 */ /* 0x000fe200078f08ff */
[----:B------:R-:W-:Y:S01]  /*1830*/  IMAD R7, R13, -0x40, R12 ;  /* 0xffffffc00d077824 */ /* 0x000fe200078e020c */
[----:B------:R-:W-:Y:S01]  /*1840*/  LEA.HI R5, R5, R4, RZ, 0x1 ;  /* 0x0000000405057211 */ /* 0x000fe200078f08ff */
[----:B------:R-:W-:Y:S01]  /*1850*/  IMAD.IADD R0, R0, 0x1, -R9 ;  /* 0x0000000100007824 */ /* 0x000fe200078e0a09 */
[----:B------:R-:W-:Y:S01]  /*1860*/  LOP3.LUT R9, R10, 0xfffffffe, RZ, 0xc0, !PT ;  /* 0xfffffffe0a097812 */ /* 0x000fe200078ec0ff */
[----:B------:R-:W-:Y:S01]  /*1870*/  VIADD R12, R4, 0x10 ;  /* 0x00000010040c7836 */ /* 0x000fe20000000000 */
[----:B------:R-:W-:-:S02]  /*1880*/  LOP3.LUT R5, R5, 0xfffffffe, RZ, 0xc0, !PT ;  /* 0xfffffffe05057812 */ /* 0x000fc400078ec0ff */
[----:B------:R-:W-:Y:S01]  /*1890*/  LEA.HI R17, R14, R14, RZ, 0x1 ;  /* 0x0000000e0e117211 */ /* 0x000fe200078f08ff */
[----:B------:R-:W-:Y:S01]  /*18a0*/  IMAD.IADD R9, R6, 0x1, -R9 ;  /* 0x0000000106097824 */ /* 0x000fe200078e0a09 */
[----:B------:R-:W-:Y:S01]  /*18b0*/  LEA.HI R6, R12, R12, RZ, 0x1 ;  /* 0x0000000c0c067211 */ /* 0x000fe200078f08ff */
[----:B------:R-:W-:Y:S01]  /*18c0*/  IMAD.IADD R5, R4, 0x1, -R5 ;  /* 0x0000000104057824 */ /* 0x000fe200078e0a05 */
[--C-:B------:R-:W-:Y:S02]  /*18d0*/  SHF.R.S32.HI R4, RZ, 0x1, R10.reuse ;  /* 0x00000001ff047819 */ /* 0x100fe4000001140a */
[----:B------:R-:W-:Y:S01]  /*18e0*/  SHF.R.S32.HI R11, RZ, 0x1f, R10 ;  /* 0x0000001fff0b7819 */ /* 0x000fe2000001140a */
[----:B------:R-:W-:Y:S01]  /*18f0*/  IMAD R5, R0, 0x8, R5 ;  /* 0x0000000800057824 */ /* 0x000fe200078e0205 */
[----:B------:R-:W-:Y:S02]  /*1900*/  LOP3.LUT R13, R6, 0xfffffffe, RZ, 0xc0, !PT ;  /* 0xfffffffe060d7812 */ /* 0x000fe400078ec0ff */
[----:B------:R-:W-:-:S02]  /*1910*/  SHF.R.S32.HI R10, RZ, 0x1, R6 ;  /* 0x00000001ff0a7819 */ /* 0x000fc40000011406 */
[----:B------:R-:W-:Y:S01]  /*1920*/  SHF.R.S32.HI R15, RZ, 0x1f, R6 ;  /* 0x0000001fff0f7819 */ /* 0x000fe20000011406 */
[----:B------:R-:W-:Y:S01]  /*1930*/  IMAD.IADD R13, R12, 0x1, -R13 ;  /* 0x000000010c0d7824 */ /* 0x000fe200078e0a0d */
        /* <DEDUP_REMOVED lines=13> */
[----:B------:R-:W-:-:S02]  /*1a10*/  IMAD.IADD R6, R6, 0x1, -R19 ;  /* 0x0000000106067824 */ /* 0x000fc400078e0a13 */
[----:B------:R-:W-:Y:S02]  /*1a20*/  IMAD R4, R4, 0x8, R9 ;  /* 0x0000000804047824 */ /* 0x000fe400078e0209 */
[----:B------:R-:W-:Y:S02]  /*1a30*/  IMAD R0, R10, 0x8, R13 ;  /* 0x000000080a007824 */ /* 0x000fe400078e020d */
[----:B-1----:R-:W-:Y:S01]  /*1a40*/  IMAD R5, R6, 0x8, R17 ;  /* 0x0000000806057824 */ /* 0x002fe200078e0211 */
[----:B------:R1:W-:Y:S04]  /*1a50*/  STL [R1+0x10], R4 ;  /* 0x0000100401007387 */ /* 0x0003e80000100800 */
[----:B------:R2:W-:Y:S04]  /*1a60*/  STL [R1+0xc], R0 ;  /* 0x00000c0001007387 */ /* 0x0005e80000100800 */
[----:B------:R3:W-:Y:S01]  /*1a70*/  STL [R1+0x8], R5 ;  /* 0x0000080501007387 */ /* 0x0007e20000100800 */
[----:B-1----:R-:W-:-:S02]  /*1a80*/  IMAD.MOV.U32 R4, RZ, RZ, RZ ;  /* 0x000000ffff047224 */ /* 0x002fc400078e00ff */
[----:B--2---:R-:W-:-:S07]  /*1a90*/  IMAD.MOV.U32 R0, RZ, RZ, RZ ;  /* 0x000000ffff007224 */ /* 0x004fce00078e00ff */
.L_x_2433:
[----:B---3--:R-:W2:Y:S01]  /*1aa0*/  LDL R5, [R1+0x18] ;  /* 0x0000180001057983 */ /* 0x008ea20000100800 */
[----:B------:R-:W-:Y:S05]  /*1ab0*/  YIELD ;  /* 0x0000000000007946 */ /* 0x000fea0003800000 */
[----:B--2---:R-:W-:-:S04]  /*1ac0*/  LOP3.LUT R5, R5, 0x1, RZ, 0xfc, !PT ;  /* 0x0000000105057812 */ /* 0x004fc800078efcff */
[----:B------:R-:W-:-:S13]  /*1ad0*/  ISETP.NE.AND P0, PT, R5, 0x3, PT ;  /* 0x000000030500780c */ /* 0x000fda0003f05270 */
[----:B------:R-:W-:Y:S05]  /*1ae0*/  @!P0 BRA `(.L_x_2423) ;  /* 0x0000000000048947 */ /* 0x000fea0003800000 */
[----:B------:R-:W-:Y:S01]  /*1af0*/  BPT.TRAP 0x1 ;  /* 0x000000040000795c */ /* 0x000fe20000300000 */
.L_x_2423:
[----:B------:R-:W-:Y:S01]  /*1b00*/  IMAD R6, R0, 0x8, R236 ;  /* 0x0000000800067824 */ /* 0x000fe200078e02ec */
[----:B------:R-:W-:-:S04]  /*1b10*/  SHF.L.U32 R17, R4, 0x1f, RZ ;  /* 0x0000001f04117819 */ /* 0x000fc800000006ff */
[----:B------:R1:W2:Y:S01]  /*1b20*/  SYNCS.PHASECHK.TRANS64.TRYWAIT P1, [R6+URZ+0x30c10], R17 ;  /* 0x030c1011060075a7 */ /* 0x0002a2000802017f */
[----:B------:R-:W-:Y:S05]  /*1b30*/  @!P0 BRA `(.L_x_2424) ;  /* 0x0000000000048947 */ /* 0x000fea0003800000 */
[----:B------:R-:W-:Y:S01]  /*1b40*/  BPT.TRAP 0x1 ;  /* 0x000000040000795c */ /* 0x000fe20000300000 */
.L_x_2424:
[----:B------:R-:W-:-:S05]  /*1b50*/  VIADD R5, R236, 0x10000 ;  /* 0x00010000ec057836 */ /* 0x000fca0000000000 */
[----:B------:R-:W-:-:S04]  /*1b60*/  SHF.R.U32.HI R5, RZ, 0x4, R5 ;  /* 0x00000004ff057819 */ /* 0x000fc80000011605 */
[----:B------:R-:W-:Y:S01]  /*1b70*/  LOP3.LUT R5, R5, 0x3fff, RZ, 0xc0, !PT ;  /* 0x00003fff05057812 */ /* 0x000fe200078ec0ff */
[----:B--2---:R-:W-:Y:S06]  /*1b80*/  @P1 BRA `(.L_x_2425) ;  /* 0x0000000000081947 */ /* 0x004fec0003800000 */
[----:B------:R-:W2:Y:S02]  /*1b90*/  SYNCS.PHASECHK.TRANS64.TRYWAIT P1, [R6+URZ+0x30c10], R17 ;  /* 0x030c1011060075a7 */ /* 0x000ea4000802017f */
[----:B--2---:R-:W-:Y:S05]  /*1ba0*/  @!P1 BRA `(.L_x_2426) ;  /* 0x000000b400949947 */ /* 0x004fea0003800000 */
.L_x_2425:
        /* <DEDUP_REMOVED lines=8> */
[----:B------:R-:W5:Y:S04]  /*1c30*/  LDL R13, [R1+0xc] ;  /* 0x00000c00010d7983 */ /* 0x000f680000100800 */
[----:B------:R-:W2:Y:S01]  /*1c40*/  LDL R11, [R1+0x8] ;  /* 0x00000800010b7983 */ /* 0x000ea20000100800 */
[----:B------:R-:W-:Y:S01]  /*1c50*/  WARPGROUP.ARRIVE ;  /* 0x00000000000079c5 */ /* 0x000fe20000000000 */
[----:B------:R-:W-:Y:S01]  /*1c60*/  USHF.R.U32.HI UR4, URZ, 0x4, UR9 ;  /* 0x000000043f047899 */ /* 0x000fe20008011609 */
[----:B------:R-:W-:Y:S01]  /*1c70*/  UMOV UR7, 0x40000040 ;  /* 0x4000004000077882 */ /* 0x000fe20000000000 */
[----:B------:R-:W-:-:S02]  /*1c80*/  UMOV UR5, 0x40000040 ;  /* 0x4000004000057882 */ /* 0x000fc40000000000 */
[----:B------:R-:W-:Y:S02]  /*1c90*/  ULOP3.LUT UR4, UR4, 0x3fff, URZ, 0xc0, !UPT ;  /* 0x00003fff04047892 */ /* 0x000fe4000f8ec03f */
[----:B------:R-:W-:Y:S02]  /*1ca0*/  UMOV UR6, UR8 ;  /* 0x0000000800067c82 */ /* 0x000fe40008000000 */
        /* <DEDUP_REMOVED lines=15> */
[C---:B----4-:R-:W-:Y:S01]  /*1da0*/  IMAD R12, R0.reuse, 0x80, R12 ;  /* 0x00000080000c7824 */ /* 0x050fe200078e020c */
[----:B------:R-:W-:Y:S02]  /*1db0*/  WARPGROUP.DEPBAR.LE gsb0, 0x0 ;  /* 0x00008000000079c5 */ /* 0x000fe40000010000 */
[----:B------:R-:W-:Y:S01]  /*1dc0*/  WARPGROUP.ARRIVE ;  /* 0x00000000000079c5 */ /* 0x000fe20000000000 */
[----:B-----5:R-:W-:-:S02]  /*1dd0*/  IMAD R14, R0, 0x80, R13 ;  /* 0x00000080000e7824 */ /* 0x020fc400078e020d */
[----:B--2---:R-:W-:Y:S02]  /*1de0*/  IMAD R18, R0, 0x80, R11 ;  /* 0x0000008000127824 */ /* 0x004fe400078e020b */
[C---:B------:R-:W-:Y:S01]  /*1df0*/  IMAD R13, R3.reuse, 0x2, R10 ;  /* 0x00000002030d7824 */ /* 0x040fe200078e020a */
[----:B------:R-:W-:Y:S01]  /*1e00*/  HGMMA.64x128x16.F32.BF16 R88, gdesc[UR4], R88, gsb0 ;  /* 0x01e00000045879f0 */ /* 0x000fe20008001858 */
[----:B------:R-:W-:Y:S01]  /*1e10*/  UIADD3 UR6, UR8, 0x6, URZ ;  /* 0x0000000608067890 */ /* 0x000fe2000fffe03f */
[C---:B------:R-:W-:Y:S01]  /*1e20*/  IMAD R229, R3.reuse, 0x2, R12 ;  /* 0x0000000203e57824 */ /* 0x040fe200078e020c */
[----:B------:R-:W-:Y:S01]  /*1e30*/  UIADD3 UR4, UR10, 0x6, URZ ;  /* 0x000000060a047890 */ /* 0x000fe2000fffe03f */
[C---:B------:R-:W-:Y:S01]  /*1e40*/  IMAD R15, R3.reuse, 0x2, R14 ;  /* 0x00000002030f7824 */ /* 0x040fe200078e020e */
[----:B------:R-:W-:Y:S01]  /*1e50*/  UMOV UR7, 0x40000040 ;  /* 0x4000004000077882 */ /* 0x000fe20000000000 */
[----:B------:R-:W-:Y:S01]  /*1e60*/  UMOV UR5, 0x40000040 ;  /* 0x4000004000057882 */ /* 0x000fe20000000000 */
[----:B------:R-:W-:-:S02]  /*1e70*/  IMAD R227, R3, 0x2, R18 ;  /* 0x0000000203e37824 */ /* 0x000fc400078e0212 */
[--C-:B------:R-:W-:Y:S02]  /*1e80*/  IMAD R9, R13, 0x4, R236.reuse ;  /* 0x000000040d097824 */ /* 0x100fe400078e02ec */
        /* <DEDUP_REMOVED lines=9> */
[----:B------:R-:W-:-:S06]  /*1f20*/  WARPGROUP.ARRIVE ;  /* 0x00000000000079c5 */ /* 0x000fcc0000000000 */
        /* <DEDUP_REMOVED lines=8> */
.L_x_2427:
[----:B------:R1:W1:Y:S01]  /*1fb0*/  SYNCS.PHASECHK.TRANS64.TRYWAIT P1, [R6+URZ+0x30c30], R17 ;  /* 0x030c3011060075a7 */ /* 0x000262000802017f */
[----:B------:R-:W-:Y:S05]  /*1fc0*/  @!P0 BRA `(.L_x_2428) ;  /* 0x0000000000048947 */ /* 0x000fea0003800000 */
[----:B------:R-:W-:Y:S01]  /*1fd0*/  BPT.TRAP 0x1 ;  /* 0x000000040000795c */ /* 0x000fe20000300000 */
.L_x_2428:
[----:B------:R-:W5:Y:S01]  /*1fe0*/  LDC R15, c[0x0][0x280] ;  /* 0x0000a000ff0f7b82 */ /* 0x000f620000000800 */
[----:B------:R-:W-:-:S05]  /*1ff0*/  VIADD R13, R236, 0x18000 ;  /* 0x00018000ec0d7836 */ /* 0x000fca0000000000 */
[----:B------:R-:W-:-:S04]  /*2000*/  SHF.R.U32.HI R13, RZ, 0x4, R13 ;  /* 0x00000004ff0d7819 */ /* 0x000fc8000001160d */
[----:B------:R-:W-:Y:S01]  /*2010*/  LOP3.LUT R13, R13, 0x3fff, RZ, 0xc0, !PT ;  /* 0x00003fff0d0d7812 */ /* 0x000fe200078ec0ff */
[----:B-----5:R-:W-:-:S04]  /*2020*/  IMAD R18, R16, -0x80, R15 ;  /* 0xffffff8010127824 */ /* 0x020fc800078e020f */
[----:B------:R-:W-:Y:S01]  /*2030*/  IMAD R18, R3, -0x2, R18 ;  /* 0xfffffffe03127824 */ /* 0x000fe200078e0212 */
[----:B-1----:R-:W-:Y:S06]  /*2040*/  @P1 BRA `(.L_x_2429) ;  /* 0x0000000000081947 */ /* 0x002fec0003800000 */
[----:B------:R-:W1:Y:S02]  /*2050*/  SYNCS.PHASECHK.TRANS64.TRYWAIT P1, [R6+URZ+0x30c30], R17 ;  /* 0x030c3011060075a7 */ /* 0x000e64000802017f */
[----:B-1----:R-:W-:Y:S05]  /*2060*/  @!P1 BRA `(.L_x_2430) ;  /* 0x000000b000789947 */ /* 0x002fea0003800000 */
.L_x_2429:
[----:B------:R-:W-:Y:S01]  /*2070*/  LOP3.LUT R17, R13, 0x10000, RZ, 0xfc, !PT ;  /* 0x000100000d117812 */ /* 0x000fe200078efcff */
[----:B------:R-:W-:Y:S01]  /*2080*/  UIADD3 UR9, UR9, 0x4000, URZ ;  /* 0x0000400009097890 */ /* 0x000fe2000fffe03f */
[----:B------:R-:W-:Y:S01]  /*2090*/  IMAD.IADD R15, R18, 0x1, -R7 ;  /* 0x00000001120f7824 */ /* 0x000fe200078e0a07 */
[----:B------:R-:W-:Y:S01]  /*20a0*/  WARPGROUP.ARRIVE ;  /* 0x00000000000079c5 */ /* 0x000fe20000000000 */
[----:B------:R-:W-:Y:S01]  /*20b0*/  UMOV UR7, 0x40000040 ;  /* 0x4000004000077882 */ /* 0x000fe20000000000 */
[----:B------:R-:W-:Y:S01]  /*20c0*/  IMAD R18, R0, 0x400, R17 ;  /* 0x0000040000127824 */ /* 0x000fe200078e0211 */
[----:B------:R-:W-:Y:S01]  /*20d0*/  USHF.R.U32.HI UR9, URZ, 0x4, UR9 ;  /* 0x000000043f097899 */ /* 0x000fe20008011609 */
[----:B------:R-:W-:Y:S01]  /*20e0*/  ISETP.GT.AND P1, PT, R7, RZ, PT ;  /* 0x000000ff0700720c */ /* 0x000fe20003f24270 */
[----:B------:R-:W-:Y:S01]  /*20f0*/  UMOV UR5, 0x40000040 ;  /* 0x4000004000057882 */ /* 0x000fe20000000000 */
[----:B------:R-:W-:Y:S01]  /*2100*/  VIADD R19, R8, 0x4 ;  /* 0x0000000408137836 */ /* 0x000fe20000000000 */
[----:B------:R-:W-:Y:S01]  /*2110*/  R2UR UR8, R18 ;  /* 0x00000000120872ca */ /* 0x000fe200000e0000 */
[----:B------:R-:W-:Y:S01]  /*2120*/  ULOP3.LUT UR9, UR9, 0x3fff, URZ, 0xc0, !UPT ;  /* 0x00003fff09097892 */ /* 0x000fe2000f8ec03f */
[----:B------:R-:W-:Y:S01]  /*2130*/  SEL R17, R15, 0x80, P1 ;  /* 0x000000800f117807 */ /* 0x000fe20000800000 */
[C---:B------:R-:W-:Y:S01]  /*2140*/  VIADD R237, R8.reuse, 0x8 ;  /* 0x0000000808ed7836 */ /* 0x040fe20000000000 */
[----:B------:R-:W-:Y:S01]  /*2150*/  ULDC UR10, c[0x0][0x744] ;  /* 0x0001d100000a7ab9 */ /* 0x000fe20000000800 */
[----:B------:R-:W-:Y:S01]  /*2160*/  ULOP3.LUT UR9, UR9, 0x10000, URZ, 0xfc, !UPT ;  /* 0x0001000009097892 */ /* 0x000fe2000f8efc3f */
[C---:B------:R-:W-:Y:S01]  /*2170*/  ISETP.GT.AND P5, PT, R17.reuse, RZ, PT ;  /* 0x000000ff1100720c */ /* 0x040fe20003fa4270 */
[C---:B------:R-:W-:Y:S01]  /*2180*/  VIADD R234, R8.reuse, 0x10 ;  /* 0x0000001008ea7836 */ /* 0x040fe20000000000 */
[C---:B------:R-:W-:Y:S01]  /*2190*/  ISETP.GT.AND P6, PT, R17.reuse, 0x1, PT ;  /* 0x000000011100780c */ /* 0x040fe20003fc4270 */
[----:B--2---:R-:W-:Y:S01]  /*21a0*/  SHFL.IDX PT, R220, R9, R237, 0x1f ;  /* 0x00001fed09dc7589 */ /* 0x004fe200000e0000 */
[----:B------:R-:W-:Y:S01]  /*21b0*/  ISETP.GT.AND P1, PT, R17, 0x8, PT ;  /* 0x000000081100780c */ /* 0x000fe20003f24270 */
[----:B------:R-:W-:Y:S01]  /*21c0*/  VIADD R233, R8, 0x14 ;  /* 0x0000001408e97836 */ /* 0x000fe20000000000 */
[----:B------:R-:W-:Y:S01]  /*21d0*/  UMOV UR4, UR9 ;  /* 0x0000000900047c82 */ /* 0x000fe20008000000 */
[----:B------:R-:W-:Y:S01]  /*21e0*/  UMOV UR6, UR8 ;  /* 0x0000000800067c82 */ /* 0x000fe20008000000 */
[----:B------:R-:W-:Y:S01]  /*21f0*/  FSEL R88, R88, -INF , !P5 ;  /* 0xff80000058587808 */ /* 0x000fe20006800000 */
[----:B------:R-:W-:Y:S01]  /*2200*/  HGMMA.64x128x16.F32.BF16 R24, gdesc[UR4], RZ, !UPT, gsb0 ;  /* 0x01e00000041879f0 */ /* 0x000fe2000c0018ff */
[----:B------:R-:W-:Y:S01]  /*2210*/  UIADD3 UR6, UR8, 0x2, URZ ;  /* 0x0000000208067890 */ /* 0x000fe2000fffe03f */
[----:B------:R-:W-:Y:S01]  /*2220*/  FSEL R89, R89, -INF , !P6 ;  /* 0xff80000059597808 */ /* 0x000fe20007000000 */
[----:B------:R-:W-:Y:S01]  /*2230*/  UIADD3 UR4, UR9, 0x2, URZ ;  /* 0x0000000209047890 */ /* 0x000fe2000fffe03f */
[C---:B------:R-:W-:Y:S01]  /*2240*/  ISETP.GT.AND P2, PT, R17.reuse, 0x9, PT ;  /* 0x000000091100780c */ /* 0x040fe20003f44270 */
[----:B------:R-:W-:Y:S01]  /*2250*/  UMOV UR7, 0x40000040 ;  /* 0x4000004000077882 */ /* 0x000fe20000000000 */
[----:B------:R-:W-:Y:S01]  /*2260*/  UMOV UR5, 0x40000040 ;  /* 0x4000004000057882 */ /* 0x000fe20000000000 */
[C---:B------:R-:W-:Y:S01]  /*2270*/  ISETP.GT.AND P3, PT, R17.reuse, 0x10, PT ;  /* 0x000000101100780c */ /* 0x040fe20003f64270 */
[C---:B------:R-:W-:Y:S01]  /*2280*/  VIADD R232, R8.reuse, 0x18 ;  /* 0x0000001808e87836 */ /* 0x040fe20000000000 */
[C---:B------:R-:W-:Y:S01]  /*2290*/  ISETP.GT.AND P4, PT, R17.reuse, 0x11, PT ;  /* 0x000000111100780c */ /* 0x040fe20003f84270 */
[C---:B------:R-:W-:Y:S01]  /*22a0*/  VIADD R231, R8.reuse, 0x1c ;  /* 0x0000001c08e77836 */ /* 0x040fe20000000000 */
[C---:B------:R-:W-:Y:S01]  /*22b0*/  ISETP.GT.AND P5, PT, R17.reuse, 0x18, PT ;  /* 0x000000181100780c */ /* 0x040fe20003fa4270 */
[----:B------:R-:W1:Y:S01]  /*22c0*/  SHFL.IDX PT, R222, R9, R234, 0x1f ;  /* 0x00001fea09de7589 */ /* 0x000e6200000e0000 */
[C---:B------:R-:W-:Y:S01]  /*22d0*/  ISETP.GT.AND P6, PT, R17.reuse, 0x19, PT ;  /* 0x000000191100780c */ /* 0x040fe20003fc4270 */
[----:B------:R-:W-:Y:S01]  /*22e0*/  VIADD R235, R8, 0xc ;  /* 0x0000000c08eb7836 */ /* 0x000fe20000000000 */
[----:B------:R-:W-:Y:S01]  /*22f0*/  FSEL R92, R92, -INF , !P1 ;  /* 0xff8000005c5c7808 */ /* 0x000fe20004800000 */
[----:B------:R-:W2:Y:S01]  /*2300*/  SHFL.IDX PT, R18, R9, R8, 0x1f ;  /* 0x00001f0809127589 */ /* 0x000ea200000e0000 */
[----:B------:R-:W-:Y:S01]  /*2310*/  ISETP.GT.AND P1, PT, R17, 0x20, PT ;  /* 0x000000201100780c */ /* 0x000fe20003f24270 */
[----:B------:R-:W-:Y:S01]  /*2320*/  IMAD R13, R0, 0x400, R13 ;  /* 0x00000400000d7824 */ /* 0x000fe200078e020d */
[----:B------:R-:W-:Y:S01]  /*2330*/  FSEL R93, R93, -INF , !P2 ;  /* 0xff8000005d5d7808 */ /* 0x000fe20005000000 */
[----:B---3--:R-:W-:Y:S01]  /*2340*/  SHFL.IDX PT, R225, R12, R8, 0x1f ;  /* 0x00001f080ce17589 */ /* 0x008fe200000e0000 */
[----:B------:R-:W-:-:S02]  /*2350*/  FSEL R96, R96, -INF , !P3 ;  /* 0xff80000060607808 */ /* 0x000fc40005800000 */
[----:B------:R-:W-:Y:S01]  /*2360*/  FSEL R97, R97, -INF , !P4 ;  /* 0xff80000061617808 */ /* 0x000fe20006000000 */
[----:B------:R-:W-:Y:S01]  /*2370*/  SHFL.IDX PT, R221, R9, R235, 0x1f ;  /* 0x00001feb09dd7589 */ /* 0x000fe200000e0000 */
[----:B------:R-:W-:Y:S02]  /*2380*/  FSEL R100, R100, -INF , !P5 ;  /* 0xff80000064647808 */ /* 0x000fe40006800000 */
[----:B------:R-:W-:Y:S01]  /*2390*/  FSEL R101, R101, -INF , !P6 ;  /* 0xff80000065657808 */ /* 0x000fe20007000000 */
[----:B----4-:R-:W-:Y:S01]  /*23a0*/  SHFL.IDX PT, R224, R10, R237, 0x1f ;  /* 0x00001fed0ae07589 */ /* 0x010fe200000e0000 */
[C---:B------:R-:W-:Y:S02]  /*23b0*/  ISETP.GT.AND P2, PT, R17.reuse, 0x21, PT ;  /* 0x000000211100780c */ /* 0x040fe40003f44270 */
[C---:B------:R-:W-:Y:S01]  /*23c0*/  ISETP.GT.AND P3, PT, R17.reuse, 0x28, PT ;  /* 0x000000281100780c */ /* 0x040fe20003f64270 */
[----:B------:R-:W-:Y:S01]  /*23d0*/  SHFL.IDX PT, R226, R10, R233, 0x1f ;  /* 0x00001fe90ae27589 */ /* 0x000fe200000e0000 */
[----:B------:R-:W-:-:S02]  /*23e0*/  ISETP.GT.AND P4, PT, R17, 0x29, PT ;  /* 0x000000291100780c */ /* 0x000fc40003f84270 */
[C---:B------:R-:W-:Y:S01]  /*23f0*/  ISETP.GT.AND P5, PT, R17.reuse, 0x30, PT ;  /* 0x000000301100780c */ /* 0x040fe20003fa4270 */
[----:B-1----:R-:W-:Y:S01]  /*2400*/  FFMA.FTZ R21, R96, UR10, -R222 ;  /* 0x0000000a60157c23 */ /* 0x002fe200080108de */
[C---:B------:R-:W-:Y:S01]  /*2410*/  ISETP.GT.AND P6, PT, R17.reuse, 0x31, PT ;  /* 0x000000311100780c */ /* 0x040fe20003fc4270 */
[----:B------:R-:W1:Y:S01]  /*2420*/  SHFL.IDX PT, R96, R12, R19, 0x1f ;  /* 0x00001f130c607589 */ /* 0x000e6200000e0000 */
[----:B------:R-:W-:Y:S01]  /*2430*/  FSEL R104, R104, -INF , !P1 ;  /* 0xff80000068687808 */ /* 0x000fe20004800000 */
[----:B--2---:R-:W-:Y:S01]  /*2440*/  FFMA.FTZ R88, R88, UR10, -R18 ;  /* 0x0000000a58587c23 */ /* 0x004fe20008010812 */
[----:B------:R-:W-:Y:S02]  /*2450*/  ISETP.GT.AND P1, PT, R17, 0x38, PT ;  /* 0x000000381100780c */ /* 0x000fe40003f24270 */
[----:B------:R-:W-:Y:S01]  /*2460*/  FSEL R105, R105, -INF , !P2 ;  /* 0xff80000069697808 */ /* 0x000fe20005000000 */
[----:B------:R2:W3:Y:S01]  /*2470*/  MUFU.EX2 R217, R88 ;  /* 0x0000005800d97308 */ /* 0x0004e20000000800 */
[----:B------:R-:W-:-:S02]  /*2480*/  FSEL R108, R108, -INF , !P3 ;  /* 0xff8000006c6c7808 */ /* 0x000fc40005800000 */
[----:B------:R-:W-:Y:S02]  /*2490*/  FSEL R109, R109, -INF , !P4 ;  /* 0xff8000006d6d7808 */ /* 0x000fe40006000000 */
[----:B------:R-:W-:Y:S02]  /*24a0*/  FSEL R112, R112, -INF , !P5 ;  /* 0xff80000070707808 */ /* 0x000fe40006800000 */
[----:B------:R-:W-:Y:S02]  /*24b0*/  FSEL R113, R113, -INF , !P6 ;  /* 0xff80000071717808 */ /* 0x000fe40007000000 */
[C---:B------:R-:W-:Y:S02]  /*24c0*/  ISETP.GT.AND P2, PT, R17.reuse, 0x39, PT ;  /* 0x000000391100780c */ /* 0x040fe40003f44270 */
[C---:B------:R-:W-:Y:S02]  /*24d0*/  ISETP.GT.AND P3, PT, R17.reuse, 0x40, PT ;  /* 0x000000401100780c */ /* 0x040fe40003f64270 */
[----:B------:R-:W-:-:S02]  /*24e0*/  ISETP.GT.AND P4, PT, R17, 0x41, PT ;  /* 0x000000411100780c */ /* 0x000fc40003f84270 */
[C---:B------:R-:W-:Y:S02]  /*24f0*/  ISETP.GT.AND P5, PT, R17.reuse, 0x48, PT ;  /* 0x000000481100780c */ /* 0x040fe40003fa4270 */
[----:B------:R-:W-:Y:S01]  /*2500*/  ISETP.GT.AND P6, PT, R17, 0x49, PT ;  /* 0x000000491100780c */ /* 0x000fe20003fc4270 */
[----:B-1----:R-:W-:Y:S01]  /*2510*/  FFMA.FTZ R22, R105, UR10, -R96 ;  /* 0x0000000a69167c23 */ /* 0x002fe20008010860 */
[----:B------:R-:W-:Y:S02]  /*2520*/  FSEL R116, R116, -INF , !P1 ;  /* 0xff80000074747808 */ /* 0x000fe40004800000 */
[----:B------:R-:W-:Y:S02]  /*2530*/  ISETP.GT.AND P1, PT, R17, 0x50, PT ;  /* 0x000000501100780c */ /* 0x000fe40003f24270 */
[----:B------:R-:W-:Y:S01]  /*2540*/  FSEL R117, R117, -INF , !P2 ;  /* 0xff80000075757808 */ /* 0x000fe20005000000 */
[----:B------:R-:W-:Y:S01]  /*2550*/  MUFU.EX2 R22, R22 ;  /* 0x0000001600167308 */ /* 0x000fe20000000800 */
        /* <DEDUP_REMOVED lines=8> */
[C---:B------:R-:W-:Y:S02]  /*25e0*/  ISETP.GT.AND P6, PT, R17.reuse, 0x61, PT ;  /* 0x000000611100780c */ /* 0x040fe40003fc4270 */
[----:B------:R-:W-:Y:S02]  /*25f0*/  FSEL R128, R128, -INF , !P1 ;  /* 0xff80000080807808 */ /* 0x000fe40004800000 */
[----:B------:R-:W-:Y:S02]  /*2600*/  ISETP.GT.AND P1, PT, R17, 0x68, PT ;  /* 0x000000681100780c */ /* 0x000fe40003f24270 */
[----:B------:R-:W-:Y:S02]  /*2610*/  FSEL R129, R129, -INF , !P2 ;  /* 0xff80000081817808 */ /* 0x000fe40005000000 */
        /* <DEDUP_REMOVED lines=9> */
[----:B------:R-:W-:Y:S01]  /*26b0*/  VIADD R17, R15, 0x8 ;  /* 0x000000080f117836 */ /* 0x000fe20000000000 */
[----:B------:R-:W-:Y:S01]  /*26c0*/  FSEL R140, R140, -INF , !P1 ;  /* 0xff8000008c8c7808 */ /* 0x000fe20004800000 */
[----:B------:R-:W1:Y:S01]  /*26d0*/  SHFL.IDX PT, R15, R9, R19, 0x1f ;  /* 0x00001f13090f7589 */ /* 0x000e6200000e0000 */
[----:B------:R-:W-:Y:S02]  /*26e0*/  ISETP.GT.AND P1, PT, R7, 0x8, PT ;  /* 0x000000080700780c */ /* 0x000fe40003f24270 */
[----:B------:R-:W-:Y:S02]  /*26f0*/  FSEL R149, R149, -INF , !P6 ;  /* 0xff80000095957808 */ /* 0x000fe40007000000 */
[----:B------:R-:W-:-:S02]  /*2700*/  SEL R17, R17, 0x80, P1 ;  /* 0x0000008011117807 */ /* 0x000fc40000800000 */
[----:B------:R-:W-:Y:S02]  /*2710*/  FSEL R141, R141, -INF , !P2 ;  /* 0xff8000008d8d7808 */ /* 0x000fe40005000000 */
[C---:B------:R-:W-:Y:S02]  /*2720*/  ISETP.GT.AND P6, PT, R17.reuse, RZ, PT ;  /* 0x000000ff1100720c */ /* 0x040fe40003fc4270 */
[----:B------:R-:W-:Y:S02]  /*2730*/  ISETP.GT.AND P1, PT, R17, 0x1, PT ;  /* 0x000000011100780c */ /* 0x000fe40003f24270 */
[----:B------:R-:W-:Y:S02]  /*2740*/  FSEL R144, R144, -INF , !P3 ;  /* 0xff80000090907808 */ /* 0x000fe40005800000 */
[----:B------:R-:W-:Y:S02]  /*2750*/  FSEL R145, R145, -INF , !P4 ;  /* 0xff80000091917808 */ /* 0x000fe40006000000 */
[----:B------:R-:W-:-:S02]  /*2760*/  FSEL R148, R148, -INF , !P5 ;  /* 0xff80000094947808 */ /* 0x000fc40006800000 */
[----:B------:R-:W-:Y:S02]  /*2770*/  FSEL R216, R90, -INF , !P6 ;  /* 0xff8000005ad87808 */ /* 0x000fe40007000000 */
[----:B------:R-:W-:Y:S01]  /*2780*/  FSEL R91, R91, -INF , !P1 ;  /* 0xff8000005b5b7808 */ /* 0x000fe20004800000 */
[----:B------:R-:W-:Y:S02]  /*2790*/  WARPGROUP.DEPBAR.LE gsb0, 0x0 ;  /* 0x00008000000079c5 */ /* 0x000fe40000010000 */
[----:B------:R-:W-:Y:S01]  /*27a0*/  WARPGROUP.ARRIVE ;  /* 0x00000000000079c5 */ /* 0x000fe20000000000 */
[----:B------:R-:W-:Y:S01]  /*27b0*/  ISETP.GT.AND P2, PT, R17, 0x8, PT ;  /* 0x000000081100780c */ /* 0x000fe20003f44270 */
[--C-:B-1----:R-:W-:Y:S01]  /*27c0*/  FFMA.FTZ R218, R89, UR10, -R15.reuse ;  /* 0x0000000a59da7c23 */ /* 0x102fe2000801080f */
[C---:B------:R-:W-:Y:S01]  /*27d0*/  ISETP.GT.AND P3, PT, R17.reuse, 0x9, PT ;  /* 0x000000091100780c */ /* 0x040fe20003f64270 */
[----:B------:R-:W1:Y:S01]  /*27e0*/  SHFL.IDX PT, R89, R9, R233, 0x1f ;  /* 0x00001fe909597589 */ /* 0x000e6200000e0000 */
[C---:B------:R-:W-:Y:S01]  /*27f0*/  ISETP.GT.AND P4, PT, R17.reuse, 0x10, PT ;  /* 0x000000101100780c */ /* 0x040fe20003f84270 */
[----:B------:R-:W-:Y:S01]  /*2800*/  HGMMA.64x128x16.F32.BF16 R24, gdesc[UR4], R24, gsb0 ;  /* 0x01e00000041879f0 */ /* 0x000fe20008001818 */
[----:B------:R-:W-:Y:S01]  /*2810*/  UIADD3 UR6, UR8, 0x4, URZ ;  /* 0x0000000408067890 */ /* 0x000fe2000fffe03f */
[C---:B------:R-:W-:Y:S01]  /*2820*/  ISETP.GT.AND P5, PT, R17.reuse, 0x11, PT ;  /* 0x000000111100780c */ /* 0x040fe20003fa4270 */
[----:B------:R-:W-:Y:S01]  /*2830*/  UIADD3 UR4, UR9, 0x4, URZ ;  /* 0x0000000409047890 */ /* 0x000fe2000fffe03f */
[C---:B------:R-:W-:Y:S01]  /*2840*/  ISETP.GT.AND P6, PT, R17.reuse, 0x18, PT ;  /* 0x000000181100780c */ /* 0x040fe20003fc4270 */
[----:B------:R-:W-:Y:S01]  /*2850*/  UMOV UR7, 0x40000040 ;  /* 0x4000004000077882 */ /* 0x000fe20000000000 */
[----:B------:R-:W-:Y:S01]  /*2860*/  UMOV UR5, 0x40000040 ;  /* 0x4000004000057882 */ /* 0x000fe20000000000 */
[----:B------:R-:W-:Y:S01]  /*2870*/  ISETP.GT.AND P1, PT, R17, 0x19, PT ;  /* 0x000000191100780c */ /* 0x000fe20003f24270 */
[----:B------:R-:W4:Y:S01]  /*2880*/  SHFL.IDX PT, R90, R9, R232, 0x1f ;  /* 0x00001fe8095a7589 */ /* 0x000f2200000e0000 */
[----:B------:R-:W-:Y:S01]  /*2890*/  FSEL R94, R94, -INF , !P2 ;  /* 0xff8000005e5e7808 */ /* 0x000fe20005000000 */
[----:B------:R-:W-:Y:S01]  /*28a0*/  FFMA.FTZ R219, R91, UR10, -R15 ;  /* 0x0000000a5bdb7c23 */ /* 0x000fe2000801080f */
[----:B------:R-:W-:Y:S01]  /*28b0*/  FSEL R95, R95, -INF , !P3 ;  /* 0xff8000005f5f7808 */ /* 0x000fe20005800000 */
[----:B------:R-:W-:Y:S01]  /*28c0*/  FFMA.FTZ R216, R216, UR10, -R18 ;  /* 0x0000000ad8d87c23 */ /* 0x000fe20008010812 */
[----:B------:R-:W-:Y:S01]  /*28d0*/  FSEL R98, R98, -INF , !P4 ;  /* 0xff80000062627808 */ /* 0x000fe20006000000 */
[--C-:B------:R-:W-:Y:S01]  /*28e0*/  FFMA.FTZ R18, R93, UR10, -R221.reuse ;  /* 0x0000000a5d127c23 */ /* 0x100fe200080108dd */
[----:B------:R-:W-:Y:S01]  /*28f0*/  FSEL R99, R99, -INF , !P5 ;  /* 0xff80000063637808 */ /* 0x000fe20006800000 */
[----:B------:R-:W-:Y:S01]  /*2900*/  FFMA.FTZ R221, R95, UR10, -R221 ;  /* 0x0000000a5fdd7c23 */ /* 0x000fe200080108dd */
[----:B------:R-:W-:Y:S01]  /*2910*/  FSEL R102, R102, -INF , !P6 ;  /* 0xff80000066667808 */ /* 0x000fe20007000000 */
[----:B------:R-:W-:Y:S01]  /*2920*/  FFMA.FTZ R222, R98, UR10, -R222 ;  /* 0x0000000a62de7c23 */ /* 0x000fe200080108de */
[----:B------:R-:W-:Y:S01]  /*2930*/  FSEL R103, R103, -INF , !P1 ;  /* 0xff80000067677808 */ /* 0x000fe20004800000 */
[----:B------:R-:W-:Y:S01]  /*2940*/  SHFL.IDX PT, R98, R12, R233, 0x1f ;  /* 0x00001fe90c627589 */ /* 0x000fe200000e0000 */
[----:B------:R-:W-:Y:S01]  /*2950*/  ISETP.GT.AND P2, PT, R17, 0x20, PT ;  /* 0x000000201100780c */ /* 0x000fe20003f44270 */
[----:B-1----:R-:W-:Y:S01]  /*2960*/  FFMA.FTZ R15, R97, UR10, -R89 ;  /* 0x0000000a610f7c23 */ /* 0x002fe20008010859 */
[C---:B------:R-:W-:Y:S01]  /*2970*/  ISETP.GT.AND P3, PT, R17.reuse, 0x21, PT ;  /* 0x000000211100780c */ /* 0x040fe20003f64270 */
[----:B------:R-:W1:Y:S01]  /*2980*/  SHFL.IDX PT, R97, R12, R235, 0x1f ;  /* 0x00001feb0c617589 */ /* 0x000e6200000e0000 */
[C---:B------:R-:W-:Y:S01]  /*2990*/  ISETP.GT.AND P4, PT, R17.reuse, 0x28, PT ;  /* 0x000000281100780c */ /* 0x040fe20003f84270 */
[----:B------:R-:W5:Y:S01]  /*29a0*/  MUFU.EX2 R218, R218 ;  /* 0x000000da00da7308 */ /* 0x000f620000000800 */
[----:B------:R-:W-:-:S02]  /*29b0*/  ISETP.GT.AND P5, PT, R17, 0x29, PT ;  /* 0x000000291100780c */ /* 0x000fc40003fa4270 */
[C---:B------:R-:W-:Y:S02]  /*29c0*/  ISETP.GT.AND P6, PT, R17.reuse, 0x30, PT ;  /* 0x000000301100780c */ /* 0x040fe40003fc4270 */
[----:B------:R-:W-:Y:S01]  /*29d0*/  ISETP.GT.AND P1, PT, R17, 0x31, PT ;  /* 0x000000311100780c */ /* 0x000fe20003f24270 */
[----:B----4-:R-:W-:Y:S01]  /*29e0*/  FFMA.FTZ R19, R100, UR10, -R90 ;  /* 0x0000000a64137c23 */ /* 0x010fe2000801085a */
[----:B------:R-:W-:Y:S01]  /*29f0*/  FSEL R106, R106, -INF , !P2 ;  /* 0xff8000006a6a7808 */ /* 0x000fe20005000000 */
[----:B------:R-:W2:Y:S01]  /*2a00*/  SHFL.IDX PT, R100, R12, R237, 0x1f ;  /* 0x00001fed0c647589 */ /* 0x000ea200000e0000 */
[----:B------:R-:W-:Y:S01]  /*2a10*/  FSEL R107, R107, -INF , !P3 ;  /* 0xff8000006b6b7808 */ /* 0x000fe20005800000 */
[----:B------:R-:W4:Y:S01]  /*2a20*/  MUFU.EX2 R216, R216 ;  /* 0x000000d800d87308 */ /* 0x000f220000000800 */
[----:B------:R-:W-:Y:S01]  /*2a30*/  FSEL R110, R110, -INF , !P4 ;  /* 0xff8000006e6e7808 */ /* 0x000fe20006000000 */
[----:B------:R-:W-:Y:S01]  /*2a40*/  FFMA.FTZ R106, R106, UR10, -R225 ;  /* 0x0000000a6a6a7c23 */ /* 0x000fe200080108e1 */
[----:B------:R-:W-:Y:S01]  /*2a50*/  FSEL R111, R111, -INF , !P5 ;  /* 0xff8000006f6f7808 */ /* 0x000fe20006800000 */
[----:B------:R-:W-:Y:S01]  /*2a60*/  FFMA.FTZ R107, R107, UR10, -R96 ;  /* 0x0000000a6b6b7c23 */ /* 0x000fe20008010860 */
[----:B------:R-:W-:Y:S01]  /*2a70*/  FSEL R114, R114, -INF , !P6 ;  /* 0xff80000072727808 */ /* 0x000fe20007000000 */
[----:B------:R-:W-:Y:S01]  /*2a80*/  FFMA.FTZ R96, R129, UR10, -R226 ;  /* 0x0000000a81607c23 */ /* 0x000fe200080108e2 */
[----:B------:R-:W-:Y:S01]  /*2a90*/  FSEL R115, R115, -INF , !P1 ;  /* 0xff80000073737808 */ /* 0x000fe20004800000 */
[----:B------:R-:W3:Y:S01]  /*2aa0*/  SHFL.IDX PT, R129, R11, R8, 0x1f ;  /* 0x00001f080b817589 */ /* 0x000ee200000e0000 */
[C---:B------:R-:W-:Y:S01]  /*2ab0*/  ISETP.GT.AND P2, PT, R17.reuse, 0x38, PT ;  /* 0x000000381100780c */ /* 0x040fe20003f44270 */
[----:B------:R-:W4:Y:S01]  /*2ac0*/  MUFU.EX2 R219, R219 ;  /* 0x000000db00db7308 */ /* 0x000f220000000800 */
[----:B------:R-:W-:Y:S01]  /*2ad0*/  ISETP.GT.AND P3, PT, R17, 0x39, PT ;  /* 0x000000391100780c */ /* 0x000fe20003f64270 */
[--C-:B-1----:R-:W-:Y:S01]  /*2ae0*/  FFMA.FTZ R23, R109, UR10, -R97.reuse ;  /* 0x0000000a6d177c23 */ /* 0x102fe20008010861 */
[C---:B------:R-:W-:Y:S01]  /*2af0*/  ISETP.GT.AND P4, PT, R17.reuse, 0x40, PT ;  /* 0x000000401100780c */ /* 0x040fe20003f84270 */
[----:B------:R-:W1:Y:S01]  /*2b00*/  SHFL.IDX PT, R109, R12, R231, 0x1f ;  /* 0x00001fe70c6d7589 */ /* 0x000e6200000e0000 */
[----:B------:R-:W-:Y:S01]  /*2b10*/  ISETP.GT.AND P5, PT, R17, 0x41, PT ;  /* 0x000000411100780c */ /* 0x000fe20003fa4270 */
[----:B------:R-:W-:Y:S01]  /*2b20*/  FFMA.FTZ R111, R111, UR10, -R97 ;  /* 0x0000000a6f6f7c23 */ /* 0x000fe20008010861 */
[C---:B------:R-:W-:Y:S01]  /*2b30*/  ISETP.GT.AND P6, PT, R17.reuse, 0x48, PT ;  /* 0x000000481100780c */ /* 0x040fe20003fc4270 */
[----:B------:R-:W-:Y:S01]  /*2b40*/  MUFU.EX2 R96, R96 ;  /* 0x0000006000607308 */ /* 0x000fe20000000800 */
[----:B------:R-:W-:-:S02]  /*2b50*/  ISETP.GT.AND P1, PT, R17, 0x49, PT ;  /* 0x000000491100780c */ /* 0x000fc40003f24270 */
[----:B------:R-:W-:Y:S01]  /*2b60*/  FSEL R118, R118, -INF , !P2 ;  /* 0xff80000076767808 */ /* 0x000fe20005000000 */
[--C-:B--2---:R-:W-:Y:S01]  /*2b70*/  FFMA.FTZ R88, R108, UR10, -R100.reuse ;  /* 0x0000000a6c587c23 */ /* 0x104fe20008010864 */
[----:B------:R-:W-:Y:S01]  /*2b80*/  FSEL R119, R119, -INF , !P3 ;  /* 0xff80000077777808 */ /* 0x000fe20005800000 */
[----:B------:R-:W2:Y:S01]  /*2b90*/  SHFL.IDX PT, R108, R12, R232, 0x1f ;  /* 0x00001fe80c6c7589 */ /* 0x000ea200000e0000 */
[----:B------:R-:W-:Y:S01]  /*2ba0*/  FSEL R122, R122, -INF , !P4 ;  /* 0xff8000007a7a7808 */ /* 0x000fe20006000000 */
[----:B------:R-:W-:Y:S01]  /*2bb0*/  FFMA.FTZ R110, R110, UR10, -R100 ;  /* 0x0000000a6e6e7c23 */ /* 0x000fe20008010864 */
[----:B------:R-:W-:Y:S01]  /*2bc0*/  FSEL R123, R123, -INF , !P5 ;  /* 0xff8000007b7b7808 */ /* 0x000fe20006800000 */
[----:B------:R-:W-:Y:S01]  /*2bd0*/  MUFU.EX2 R18, R18 ;  /* 0x0000001200127308 */ /* 0x000fe20000000800 */
[----:B------:R-:W-:Y:S02]  /*2be0*/  FSEL R126, R126, -INF , !P6 ;  /* 0xff8000007e7e7808 */ /* 0x000fe40007000000 */
[----:B------:R-:W-:Y:S01]  /*2bf0*/  FSEL R127, R127, -INF , !P1 ;  /* 0xff8000007f7f7808 */ /* 0x000fe20004800000 */
[----:B---3--:R-:W-:Y:S01]  /*2c00*/  FFMA.FTZ R100, R136, UR10, -R129 ;  /* 0x0000000a88647c23 */ /* 0x008fe20008010881 */
[C---:B------:R-:W-:Y:S01]  /*2c10*/  ISETP.GT.AND P2, PT, R17.reuse, 0x50, PT ;  /* 0x000000501100780c */ /* 0x040fe20003f44270 */
[----:B------:R-:W3:Y:S01]  /*2c20*/  SHFL.IDX PT, R136, R11, R234, 0x1f ;  /* 0x00001fea0b887589 */ /* 0x000ee200000e0000 */
[C---:B------:R-:W-:Y:S01]  /*2c30*/  ISETP.GT.AND P3, PT, R17.reuse, 0x51, PT ;  /* 0x000000511100780c */ /* 0x040fe20003f64270 */
[----:B------:R-:W-:Y:S01]  /*2c40*/  FFMA.FTZ R126, R126, UR10, -R224 ;  /* 0x0000000a7e7e7c23 */ /* 0x000fe200080108e0 */
[----:B------:R-:W-:Y:S01]  /*2c50*/  ISETP.GT.AND P4, PT, R17, 0x58, PT ;  /* 0x000000581100780c */ /* 0x000fe20003f84270 */
[----:B-1----:R-:W-:Y:S01]  /*2c60*/  FFMA.FTZ R119, R119, UR10, -R109 ;  /* 0x0000000a77777c23 */ /* 0x002fe2000801086d */
[C---:B------:R-:W-:Y:S01]  /*2c70*/  ISETP.GT.AND P5, PT, R17.reuse, 0x59, PT ;  /* 0x000000591100780c */ /* 0x040fe20003fa4270 */
[----:B------:R-:W-:Y:S01]  /*2c80*/  MUFU.EX2 R221, R221 ;  /* 0x000000dd00dd7308 */ /* 0x000fe20000000800 */
[----:B------:R-:W-:-:S02]  /*2c90*/  ISETP.GT.AND P6, PT, R17, 0x60, PT ;  /* 0x000000601100780c */ /* 0x000fc40003fc4270 */
[----:B------:R-:W-:Y:S02]  /*2ca0*/  ISETP.GT.AND P1, PT, R17, 0x61, PT ;  /* 0x000000611100780c */ /* 0x000fe40003f24270 */
[----:B------:R-:W-:Y:S02]  /*2cb0*/  FSEL R130, R130, -INF , !P2 ;  /* 0xff80000082827808 */ /* 0x000fe40005000000 */
[----:B------:R-:W-:Y:S01]  /*2cc0*/  FSEL R131, R131, -INF , !P3 ;  /* 0xff80000083837808 */ /* 0x000fe20005800000 */
[----:B--2---:R-:W-:Y:S01]  /*2cd0*/  FFMA.FTZ R91, R116, UR10, -R108 ;  /* 0x0000000a745b7c23 */ /* 0x004fe2000801086c */
[----:B------:R-:W-:Y:S01]  /*2ce0*/  FSEL R134, R134, -INF , !P4 ;  /* 0xff80000086867808 */ /* 0x000fe20006000000 */
[----:B------:R-:W-:Y:S01]  /*2cf0*/  FFMA.FTZ R116, R102, UR10, -R90 ;  /* 0x0000000a66747c23 */ /* 0x000fe2000801085a */
[----:B------:R-:W-:Y:S01]  /*2d00*/  FSEL R135, R135, -INF , !P5 ;  /* 0xff80000087877808 */ /* 0x000fe20006800000 */
[----:B------:R1:W-:Y:S01]  /*2d10*/  MUFU.EX2 R90, R91 ;  /* 0x0000005b005a7308 */ /* 0x0003e20000000800 */
[----:B------:R-:W-:Y:S01]  /*2d20*/  FSEL R138, R138, -INF , !P6 ;  /* 0xff8000008a8a7808 */ /* 0x000fe20007000000 */
[----:B------:R-:W-:Y:S01]  /*2d30*/  FFMA.FTZ R118, R118, UR10, -R108 ;  /* 0x0000000a76767c23 */ /* 0x000fe2000801086c */
[----:B------:R-:W-:Y:S01]  /*2d40*/  FSEL R139, R139, -INF , !P1 ;  /* 0xff8000008b8b7808 */ /* 0x000fe20004800000 */
[----:B------:R-:W-:Y:S01]  /*2d50*/  FFMA.FTZ R131, R131, UR10, -R226 ;  /* 0x0000000a83837c23 */ /* 0x000fe200080108e2 */
[C---:B------:R-:W-:Y:S01]  /*2d60*/  ISETP.GT.AND P2, PT, R17.reuse, 0x68, PT ;  /* 0x000000681100780c */ /* 0x040fe20003f44270 */
[----:B---3--:R-:W-:Y:S01]  /*2d70*/  FFMA.FTZ R102, R144, UR10, -R136 ;  /* 0x0000000a90667c23 */ /* 0x008fe20008010888 */
[C---:B------:R-:W-:Y:S01]  /*2d80*/  ISETP.GT.AND P3, PT, R17.reuse, 0x69, PT ;  /* 0x000000691100780c */ /* 0x040fe20003f64270 */
[----:B------:R-:W2:Y:S01]  /*2d90*/  MUFU.EX2 R126, R126 ;  /* 0x0000007e007e7308 */ /* 0x000ea20000000800 */
[----:B------:R-:W-:Y:S01]  /*2da0*/  ISETP.GT.AND P4, PT, R17, 0x70, PT ;  /* 0x000000701100780c */ /* 0x000fe20003f84270 */
[----:B-1----:R-:W-:Y:S01]  /*2db0*/  FFMA.FTZ R91, R117, UR10, -R109 ;  /* 0x0000000a755b7c23 */ /* 0x002fe2000801086d */
[C---:B------:R-:W-:Y:S01]  /*2dc0*/  ISETP.GT.AND P5, PT, R17.reuse, 0x71, PT ;  /* 0x000000711100780c */ /* 0x040fe20003fa4270 */
[----:B------:R-:W-:Y:S01]  /*2dd0*/  SHFL.IDX PT, R117, R10, R235, 0x1f ;  /* 0x00001feb0a757589 */ /* 0x000fe200000e0000 */
[C---:B------:R-:W-:Y:S01]  /*2de0*/  ISETP.GT.AND P6, PT, R17.reuse, 0x78, PT ;  /* 0x000000781100780c */ /* 0x040fe20003fc4270 */
[----:B------:R-:W-:Y:S01]  /*2df0*/  FFMA.FTZ R138, R138, UR10, -R129 ;  /* 0x0000000a8a8a7c23 */ /* 0x000fe20008010881 */
[----:B------:R-:W-:Y:S01]  /*2e00*/  ISETP.GT.AND P1, PT, R17, 0x79, PT ;  /* 0x000000791100780c */ /* 0x000fe20003f24270 */
[--C-:B------:R-:W-:Y:S01]  /*2e10*/  FFMA.FTZ R17, R92, UR10, -R220.reuse ;  /* 0x0000000a5c117c23 */ /* 0x100fe200080108dc */
[----:B------:R-:W-:Y:S01]  /*2e20*/  FFMA.FTZ R220, R94, UR10, -R220 ;  /* 0x0000000a5edc7c23 */ /* 0x000fe200080108dc */
[----:B------:R-:W1:Y:S01]  /*2e30*/  SHFL.IDX PT, R92, R9, R231, 0x1f ;  /* 0x00001fe7095c7589 */ /* 0x000e6200000e0000 */
[----:B------:R-:W-:Y:S01]  /*2e40*/  FFMA.FTZ R94, R124, UR10, -R224 ;  /* 0x0000000a7c5e7c23 */ /* 0x000fe200080108e0 */
[----:B------:R-:W-:Y:S01]  /*2e50*/  FSEL R108, R143, -INF , !P3 ;  /* 0xff8000008f6c7808 */ /* 0x000fe20005800000 */
[----:B------:R-:W-:-:S02]  /*2e60*/  WARPGROUP.DEPBAR.LE gsb0, 0x0 ;  /* 0x00008000000079c5 */ /* 0x000fc40000010000 */
[----:B------:R-:W-:Y:S01]  /*2e70*/  WARPGROUP.ARRIVE ;  /* 0x00000000000079c5 */ /* 0x000fe20000000000 */
[----:B-1----:R-:W-:Y:S01]  /*2e80*/  FFMA.FTZ R20, R101, UR10, -R92 ;  /* 0x0000000a65147c23 */ /* 0x002fe2000801085c */
[----:B------:R1:W-:Y:S01]  /*2e90*/  MUFU.EX2 R9, R21 ;  /* 0x0000001500097308 */ /* 0x0003e20000000800 */
[----:B------:R-:W3:Y:S01]  /*2ea0*/  SHFL.IDX PT, R101, R12, R234, 0x1f ;  /* 0x00001fea0c657589 */ /* 0x000ee200000e0000 */
[--C-:B------:R-:W-:Y:S01]  /*2eb0*/  FFMA.FTZ R95, R125, UR10, -R117.reuse ;  /* 0x0000000a7d5f7c23 */ /* 0x100fe20008010875 */
[----:B------:R-:W-:Y:S01]  /*2ec0*/  FFMA.FTZ R127, R127, UR10, -R117 ;  /* 0x0000000a7f7f7c23 */ /* 0x000fe20008010875 */
[----:B------:R-:W-:Y:S01]  /*2ed0*/  HGMMA.64x128x16.F32.BF16 R24, gdesc[UR4], R24, gsb0 ;  /* 0x01e00000041879f0 */ /* 0x000fe20008001818 */
[----:B------:R-:W-:Y:S01]  /*2ee0*/  UIADD3 UR6, UR8, 0x6, URZ ;  /* 0x0000000608067890 */ /* 0x000fe2000fffe03f */
[----:B------:R-:W5:Y:S01]  /*2ef0*/  SHFL.IDX PT, R124, R10, R232, 0x1f ;  /* 0x00001fe80a7c7589 */ /* 0x000f6200000e0000 */
[----:B------:R-:W-:Y:S01]  /*2f00*/  UIADD3 UR4, UR9, 0x6, URZ ;  /* 0x0000000609047890 */ /* 0x000fe2000fffe03f */
[----:B------:R-:W-:Y:S01]  /*2f10*/  MUFU.EX2 R94, R94 ;  /* 0x0000005e005e7308 */ /* 0x000fe20000000800 */
[----:B------:R-:W-:Y:S01]  /*2f20*/  UMOV UR7, 0x40000040 ;  /* 0x4000004000077882 */ /* 0x000fe20000000000 */
[----:B------:R-:W-:Y:S01]  /*2f30*/  UMOV UR5, 0x40000040 ;  /* 0x4000004000057882 */ /* 0x000fe20000000000 */
[----:B-1----:R-:W-:Y:S01]  /*2f40*/  FFMA.FTZ R21, R104, UR10, -R225 ;  /* 0x0000000a68157c23 */ /* 0x002fe200080108e1 */
[----:B------:R-:W-:Y:S01]  /*2f50*/  VIADD R104, R8, 0x4 ;  /* 0x0000000408687836 */ /* 0x000fe20000000000 */
[----:B------:R-:W1:Y:S01]  /*2f60*/  SHFL.IDX PT, R125, R10, R231, 0x1f ;  /* 0x00001fe70a7d7589 */ /* 0x000e6200000e0000 */
[----:B------:R-:W-:-:S02]  /*2f70*/  FSEL R142, R142, -INF , !P2 ;  /* 0xff8000008e8e7808 */ /* 0x000fc40005000000 */
[----:B------:R-:W2:Y:S01]  /*2f80*/  MUFU.EX2 R127, R127 ;  /* 0x0000007f007f7308 */ /* 0x000ea20000000800 */
[----:B------:R-:W4:Y:S01]  /*2f90*/  SHFL.IDX PT, R223, R10, R104, 0x1f ;  /* 0x00001f680adf7589 */ /* 0x000f2200000e0000 */
[----:B------:R-:W-:Y:S02]  /*2fa0*/  FSEL R150, R150, -INF , !P6 ;  /* 0xff80000096967808 */ /* 0x000fe40007000000 */
[----:B------:R-:W-:Y:S01]  /*2fb0*/  FSEL R151, R151, -INF , !P1 ;  /* 0xff80000097977808 */ /* 0x000fe20004800000 */
[----:B------:R-:W-:Y:S03]  /*2fc0*/  SHFL.IDX PT, R225, R11, R232, 0x1f ;  /* 0x00001fe80be17589 */ /* 0x000fe600000e0000 */
[----:B------:R-:W2:Y:S01]  /*2fd0*/  MUFU.EX2 R95, R95 ;  /* 0x0000005f005f7308 */ /* 0x000ea20000000800 */
[----:B---3--:R-:W-:Y:S01]  /*2fe0*/  FFMA.FTZ R12, R112, UR10, -R101 ;  /* 0x0000000a700c7c23 */ /* 0x008fe20008010865 */
[----:B------:R-:W-:Y:S01]  /*2ff0*/  FFMA.FTZ R112, R99, UR10, -R89 ;  /* 0x0000000a63707c23 */ /* 0x000fe20008010859 */
[----:B------:R-:W-:Y:S01]  /*3000*/  FFMA.FTZ R89, R113, UR10, -R98 ;  /* 0x0000000a71597c23 */ /* 0x000fe20008010862 */
[----:B------:R-:W-:Y:S01]  /*3010*/  FFMA.FTZ R114, R114, UR10, -R101 ;  /* 0x0000000a72727c23 */ /* 0x000fe20008010865 */
[----:B------:R-:W3:Y:S01]  /*3020*/  SHFL.IDX PT, R113, R10, R8, 0x1f ;  /* 0x00001f080a717589 */ /* 0x000ee200000e0000 */
[--C-:B-----5:R-:W-:Y:S01]  /*3030*/  FFMA.FTZ R132, R132, UR10, -R124.reuse ;  /* 0x0000000a84847c23 */ /* 0x120fe2000801087c */
[----:B------:R-:W-:Y:S01]  /*3040*/  FFMA.FTZ R134, R134, UR10, -R124 ;  /* 0x0000000a86867c23 */ /* 0x000fe2000801087c */
[----:B------:R-:W-:Y:S01]  /*3050*/  FSEL R124, R147, -INF , !P5 ;  /* 0xff800000937c7808 */ /* 0x000fe20006800000 */
[----:B------:R-:W-:Y:S01]  /*3060*/  MUFU.EX2 R131, R131 ;  /* 0x0000008300837308 */ /* 0x000fe20000000800 */
[--C-:B-1----:R-:W-:Y:S01]  /*3070*/  FFMA.FTZ R133, R133, UR10, -R125.reuse ;  /* 0x0000000a85857c23 */ /* 0x102fe2000801087d */
[----:B------:R-:W-:-:S06]  /*3080*/  FFMA.FTZ R135, R135, UR10, -R125 ;  /* 0x0000000a87877c23 */ /* 0x000fcc000801087d */
[----:B------:R1:W-:Y:S01]  /*3090*/  MUFU.EX2 R97, R132 ;  /* 0x0000008400617308 */ /* 0x0003e20000000800 */
[----:B----4-:R-:W-:-:S07]  /*30a0*/  FFMA.FTZ R123, R123, UR10, -R223 ;  /* 0x0000000a7b7b7c23 */ /* 0x010fce00080108df */
[----:B------:R-:W-:Y:S01]  /*30b0*/  MUFU.EX2 R17, R17 ;  /* 0x0000001100117308 */ /* 0x000fe20000000800 */
[----:B-1----:R-:W-:Y:S02]  /*30c0*/  FFMA.FTZ R132, R115, UR10, -R98 ;  /* 0x0000000a73847c23 */ /* 0x002fe40008010862 */
[----:B------:R-:W1:Y:S01]  /*30d0*/  SHFL.IDX PT, R115, R11, R237, 0x1f ;  /* 0x00001fed0b737589 */ /* 0x000e6200000e0000 */
[--C-:B---3--:R-:W-:Y:S01]  /*30e0*/  FFMA.FTZ R93, R120, UR10, -R113.reuse ;  /* 0x0000000a785d7c23 */ /* 0x108fe20008010871 */
[----:B------:R-:W-:Y:S01]  /*30f0*/  FFMA.FTZ R120, R103, UR10, -R92 ;  /* 0x0000000a67787c23 */ /* 0x000fe2000801085c */
[----:B------:R-:W-:Y:S02]  /*3100*/  FFMA.FTZ R122, R122, UR10, -R113 ;  /* 0x0000000a7a7a7c23 */ /* 0x000fe40008010871 */
[----:B------:R3:W-:Y:S08]  /*3110*/  MUFU.EX2 R92, R93 ;  /* 0x0000005d005c7308 */ /* 0x0007f00000000800 */
[----:B------:R4:W-:Y:S01]  /*3120*/  MUFU.EX2 R98, R133 ;  /* 0x0000008500627308 */ /* 0x0009e20000000800 */
[----:B---3--:R-:W-:-:S02]  /*3130*/  FFMA.FTZ R93, R121, UR10, -R223 ;  /* 0x0000000a795d7c23 */ /* 0x008fc400080108df */
[----:B------:R-:W3:Y:S05]  /*3140*/  SHFL.IDX PT, R121, R10, R234, 0x1f ;  /* 0x00001fea0a797589 */ /* 0x000eea00000e0000 */
[----:B------:R-:W-:Y:S01]  /*3150*/  MUFU.EX2 R220, R220 ;  /* 0x000000dc00dc7308 */ /* 0x000fe20000000800 */
[----:B----4-:R-:W-:Y:S01]  /*3160*/  SHFL.IDX PT, R133, R11, R235, 0x1f ;  /* 0x00001feb0b857589 */ /* 0x010fe200000e0000 */
[--C-:B-1----:R-:W-:Y:S01]  /*3170*/  FFMA.FTZ R101, R140, UR10, -R115.reuse ;  /* 0x0000000a8c657c23 */ /* 0x102fe20008010873 */
[----:B------:R-:W-:Y:S02]  /*3180*/  FFMA.FTZ R115, R142, UR10, -R115 ;  /* 0x0000000a8e737c23 */ /* 0x000fe40008010873 */
[----:B------:R-:W1:Y:S03]  /*3190*/  SHFL.IDX PT, R140, R11, R231, 0x1f ;  /* 0x00001fe70b8c7589 */ /* 0x000e6600000e0000 */
[----:B------:R-:W-:Y:S08]  /*31a0*/  MUFU.EX2 R15, R15 ;  /* 0x0000000f000f7308 */ /* 0x000ff00000000800 */
[----:B------:R-:W-:Y:S01]  /*31b0*/  MUFU.EX2 R19, R19 ;  /* 0x0000001300137308 */ /* 0x000fe20000000800 */
[--C-:B---3--:R-:W-:Y:S01]  /*31c0*/  FFMA.FTZ R10, R128, UR10, -R121.reuse ;  /* 0x0000000a800a7c23 */ /* 0x108fe20008010879 */
[----:B------:R-:W-:Y:S01]  /*31d0*/  FFMA.FTZ R130, R130, UR10, -R121 ;  /* 0x0000000a82827c23 */ /* 0x000fe20008010879 */
[----:B------:R3:W4:Y:S05]  /*31e0*/  SHFL.IDX PT, R128, R11, R104, 0x1f ;  /* 0x00001f680b807589 */ /* 0x00072a00000e0000 */
[----:B------:R-:W-:Y:S01]  /*31f0*/  MUFU.EX2 R20, R20 ;  /* 0x0000001400147308 */ /* 0x000fe20000000800 */
[--C-:B-1----:R-:W-:Y:S01]  /*3200*/  FFMA.FTZ R105, R149, UR10, -R140.reuse ;  /* 0x0000000a95697c23 */ /* 0x102fe2000801088c */
[----:B------:R-:W-:Y:S01]  /*3210*/  FFMA.FTZ R140, R151, UR10, -R140 ;  /* 0x0000000a978c7c23 */ /* 0x000fe2000801088c */
[----:B---3--:R-:W-:-:S05]  /*3220*/  FFMA.FTZ R104, R148, UR10, -R225 ;  /* 0x0000000a94687c23 */ /* 0x008fca00080108e1 */
[----:B------:R-:W1:Y:S01]  /*3230*/  MUFU.EX2 R130, R130 ;  /* 0x0000008200827308 */ /* 0x000e620000000800 */
[----:B------:R-:W-:-:S07]  /*3240*/  FFMA.FTZ R225, R150, UR10, -R225 ;  /* 0x0000000a96e17c23 */ /* 0x000fce00080108e1 */
[----:B------:R-:W-:Y:S01]  /*3250*/  MUFU.EX2 R93, R93 ;  /* 0x0000005d005d7308 */ /* 0x000fe20000000800 */
[--C-:B----4-:R-:W-:Y:S01]  /*3260*/  FFMA.FTZ R99, R137, UR10, -R128.reuse ;  /* 0x0000000a89637c23 */ /* 0x110fe20008010880 */
[----:B------:R-:W-:Y:S01]  /*3270*/  FFMA.FTZ R139, R139, UR10, -R128 ;  /* 0x0000000a8b8b7c23 */ /* 0x000fe20008010880 */
[----:B------:R3:W4:Y:S05]  /*3280*/  SHFL.IDX PT, R137, R11, R233, 0x1f ;  /* 0x00001fe90b897589 */ /* 0x00072a00000e0000 */
[----:B------:R-:W-:Y:S08]  /*3290*/  MUFU.EX2 R222, R222 ;  /* 0x000000de00de7308 */ /* 0x000ff00000000800 */
[----:B------:R-:W-:Y:S08]  /*32a0*/  MUFU.EX2 R112, R112 ;  /* 0x0000007000707308 */ /* 0x000ff00000000800 */
[----:B---3--:R3:W5:Y:S01]  /*32b0*/  MUFU.EX2 R11, R101 ;  /* 0x00000065000b7308 */ /* 0x0087620000000800 */
[----:B------:R-:W-:-:S02]  /*32c0*/  WARPGROUP.DEPBAR.LE gsb0, 0x0 ;  /* 0x00008000000079c5 */ /* 0x000fc40000010000 */
[----:B------:R-:W-:Y:S01]  /*32d0*/  WARPGROUP.ARRIVE ;  /* 0x00000000000079c5 */ /* 0x000fe20000000000 */
[--C-:B----4-:R-:W-:Y:S01]  /*32e0*/  FFMA.FTZ R103, R145, UR10, -R137.reuse ;  /* 0x0000000a91677c23 */ /* 0x110fe20008010889 */
[----:B------:R-:W-:-:S04]  /*32f0*/  FFMA.FTZ R137, R124, UR10, -R137 ;  /* 0x0000000a7c897c23 */ /* 0x000fc80008010889 */
[----:B------:R-:W-:Y:S01]  /*3300*/  HGMMA.64x128x16.F32.BF16 R24, gdesc[UR4], R24, gsb0 ;  /* 0x01e00000041879f0 */ /* 0x000fe20008001818 */
[--C-:B---3--:R-:W-:Y:S01]  /*3310*/  FFMA.FTZ R101, R141, UR10, -R133.reuse ;  /* 0x0000000a8d657c23 */ /* 0x108fe20008010885 */
[----:B------:R-:W-:Y:S01]  /*3320*/  VIADD R141, R8, 0x4 ;  /* 0x00000004088d7836 */ /* 0x000fe20000000000 */
[----:B------:R-:W-:Y:S01]  /*3330*/  R2UR UR4, R13 ;  /* 0x000000000d0472ca */ /* 0x000fe200000e0000 */
[----:B------:R-:W-:Y:S01]  /*3340*/  FFMA.FTZ R133, R108, UR10, -R133 ;  /* 0x0000000a6c857c23 */ /* 0x000fe20008010885 */
[----:B------:R-:W-:Y:S01]  /*3350*/  FSEL R13, R146, -INF , !P4 ;  /* 0xff800000920d7808 */ /* 0x000fe20006000000 */
[----:B------:R-:W-:Y:S04]  /*3360*/  MUFU.EX2 R116, R116 ;  /* 0x0000007400747308 */ /* 0x000fe80000000800 */
[----:B------:R-:W-:-:S04]  /*3370*/  FFMA.FTZ R136, R13, UR10, -R136 ;  /* 0x0000000a0d887c23 */ /* 0x000fc80008010888 */
        /* <DEDUP_REMOVED lines=9> */
[----:B------:R-:W-:Y:S08]  /*3410*/  MUFU.EX2 R88, R88 ;  /* 0x0000005800587308 */ /* 0x000ff00000000800 */
[----:B------:R-:W-:Y:S08]  /*3420*/  MUFU.EX2 R23, R23 ;  /* 0x0000001700177308 */ /* 0x000ff00000000800 */
[----:B------:R-:W4:Y:S08]  /*3430*/  MUFU.EX2 R106, R106 ;  /* 0x0000006a006a7308 */ /* 0x000f300000000800 */
[----:B------:R-:W4:Y:S08]  /*3440*/  MUFU.EX2 R107, R107 ;  /* 0x0000006b006b7308 */ /* 0x000f300000000800 */
[----:B------:R-:W4:Y:S08]  /*3450*/  MUFU.EX2 R110, R110 ;  /* 0x0000006e006e7308 */ /* 0x000f300000000800 */
[----:B------:R-:W4:Y:S01]  /*3460*/  MUFU.EX2 R111, R111 ;  /* 0x0000006f006f7308 */ /* 0x000f220000000800 */
[----:B------:R-:W-:-:S02]  /*3470*/  WARPGROUP.DEPBAR.LE gsb0, 0x0 ;  /* 0x00008000000079c5 */ /* 0x000fc40000010000 */
[----:B------:R-:W2:Y:S05]  /*3480*/  LDS R14, [R14+0x400] ;  /* 0x000400000e0e7984 */ /* 0x000eaa0000000800 */
[----:B------:R-:W4:Y:S01]  /*3490*/  MUFU.EX2 R12, R12 ;  /* 0x0000000c000c7308 */ /* 0x000f220000000800 */
[----:B------:R-:W-:Y:S04]  /*34a0*/  LDS R229, [R229+0x400] ;  /* 0x00040000e5e57984 */ /* 0x000fe80000000800 */
[----:B------:R-:W-:Y:S03]  /*34b0*/  LDS R228, [R228+0x400] ;  /* 0x00040000e4e47984 */ /* 0x000fe60000000800 */
[----:B------:R-:W4:Y:S01]  /*34c0*/  MUFU.EX2 R89, R89 ;  /* 0x0000005900597308 */ /* 0x000f220000000800 */
[----:B------:R-:W-:Y:S07]  /*34d0*/  LDS R227, [R227+0x400] ;  /* 0x00040000e3e37984 */ /* 0x000fee0000000800 */
[----:B------:R-:W-:Y:S08]  /*34e0*/  MUFU.EX2 R91, R91 ;  /* 0x0000005b005b7308 */ /* 0x000ff00000000800 */
[----:B------:R-:W4:Y:S08]  /*34f0*/  MUFU.EX2 R114, R114 ;  /* 0x0000007200727308 */ /* 0x000f300000000800 */
[----:B------:R-:W4:Y:S01]  /*3500*/  MUFU.EX2 R132, R132 ;  /* 0x0000008400847308 */ /* 0x000f220000000800 */
[----:B--2---:R-:W2:Y:S07]  /*3510*/  SHFL.IDX PT, R124, R14, R8, 0x1f ;  /* 0x00001f080e7c7589 */ /* 0x004eae00000e0000 */
[----:B------:R-:W4:Y:S01]  /*3520*/  MUFU.EX2 R118, R118 ;  /* 0x0000007600767308 */ /* 0x000f220000000800 */
[----:B------:R-:W1:Y:S04]  /*3530*/  SHFL.IDX PT, R113, R14, R235, 0x1f ;  /* 0x00001feb0e717589 */ /* 0x000e6800000e0000 */
[----:B------:R-:W5:Y:S03]  /*3540*/  SHFL.IDX PT, R121, R14, R141, 0x1f ;  /* 0x00001f8d0e797589 */ /* 0x000f6600000e0000 */
[----:B------:R-:W4:Y:S01]  /*3550*/  MUFU.EX2 R119, R119 ;  /* 0x0000007700777308 */ /* 0x000f220000000800 */
[----:B------:R-:W3:Y:S04]  /*3560*/  SHFL.IDX PT, R13, R14, R232, 0x1f ;  /* 0x00001fe80e0d7589 */ /* 0x000ee800000e0000 */
[----:B------:R-:W4:Y:S03]  /*3570*/  SHFL.IDX PT, R117, R14, R237, 0x1f ;  /* 0x00001fed0e757589 */ /* 0x000f2600000e0000 */
[----:B------:R-:W4:Y:S01]  /*3580*/  MUFU.EX2 R10, R10 ;  /* 0x0000000a000a7308 */ /* 0x000f220000000800 */
[----:B------:R-:W4:Y:S01]  /*3590*/  SHFL.IDX PT, R108, R14, R233, 0x1f ;  /* 0x00001fe90e6c7589 */ /* 0x000f2200000e0000 */
[--C-:B--2---:R-:W-:Y:S01]  /*35a0*/  FADD.FTZ R24, R24, -R124.reuse ;  /* 0x8000007c18187221 */ /* 0x104fe20000010000 */
[----:B------:R-:W-:-:S02]  /*35b0*/  FADD.FTZ R26, R26, -R124 ;  /* 0x8000007c1a1a7221 */ /* 0x000fc40000010000 */
[----:B------:R-:W2:Y:S03]  /*35c0*/  SHFL.IDX PT, R109, R14, R234, 0x1f ;  /* 0x00001fea0e6d7589 */ /* 0x000ea600000e0000 */
[----:B------:R-:W2:Y:S01]  /*35d0*/  MUFU.EX2 R100, R100 ;  /* 0x0000006400647308 */ /* 0x000ea20000000800 */
[--C-:B-1----:R-:W-:Y:S01]  /*35e0*/  FADD.FTZ R29, R29, -R113.reuse ;  /* 0x800000711d1d7221 */ /* 0x102fe20000010000 */
[----:B------:R-:W-:Y:S01]  /*35f0*/  FADD.FTZ R31, R31, -R113 ;  /* 0x800000711f1f7221 */ /* 0x000fe20000010000 */
[----:B------:R-:W1:Y:S01]  /*3600*/  SHFL.IDX PT, R124, R14, R231, 0x1f ;  /* 0x00001fe70e7c7589 */ /* 0x000e6200000e0000 */
[--C-:B-----5:R-:W-:Y:S01]  /*3610*/  FADD.FTZ R25, R25, -R121.reuse ;  /* 0x8000007919197221 */ /* 0x120fe20000010000 */
[----:B------:R-:W-:Y:S02]  /*3620*/  FADD.FTZ R27, R27, -R121 ;  /* 0x800000791b1b7221 */ /* 0x000fe40000010000 */
[----:B------:R-:W5:Y:S01]  /*3630*/  SHFL.IDX PT, R113, R229, R141, 0x1f ;  /* 0x00001f8de5717589 */ /* 0x000f6200000e0000 */
[----:B------:R-:W5:Y:S01]  /*3640*/  MUFU.EX2 R99, R99 ;  /* 0x0000006300637308 */ /* 0x000f620000000800 */
[--C-:B---3--:R-:W-:Y:S01]  /*3650*/  FADD.FTZ R36, R36, -R13.reuse ;  /* 0x8000000d24247221 */ /* 0x108fe20000010000 */
[----:B------:R-:W-:Y:S01]  /*3660*/  FADD.FTZ R38, R38, -R13 ;  /* 0x8000000d26267221 */ /* 0x000fe20000010000 */
[----:B------:R-:W3:Y:S01]  /*3670*/  SHFL.IDX PT, R14, R229, R233, 0x1f ;  /* 0x00001fe9e50e7589 */ /* 0x000ee200000e0000 */
[--C-:B----4-:R-:W-:Y:S01]  /*3680*/  FADD.FTZ R28, R28, -R117.reuse ;  /* 0x800000751c1c7221 */ /* 0x110fe20000010000 */
[----:B------:R-:W-:-:S02]  /*3690*/  FADD.FTZ R30, R30, -R117 ;  /* 0x800000751e1e7221 */ /* 0x000fc40000010000 */
[----:B------:R-:W4:Y:S01]  /*36a0*/  SHFL.IDX PT, R13, R229, R232, 0x1f ;  /* 0x00001fe8e50d7589 */ /* 0x000f2200000e0000 */
[----:B------:R-:W4:Y:S01]  /*36b0*/  MUFU.EX2 R115, R115 ;  /* 0x0000007300737308 */ /* 0x000f220000000800 */
[--C-:B------:R-:W-:Y:S01]  /*36c0*/  FADD.FTZ R33, R33, -R108.reuse ;  /* 0x8000006c21217221 */ /* 0x100fe20000010000 */
[----:B------:R-:W-:Y:S01]  /*36d0*/  FADD.FTZ R35, R35, -R108 ;  /* 0x8000006c23237221 */ /* 0x000fe20000010000 */
[----:B------:R-:W4:Y:S01]  /*36e0*/  SHFL.IDX PT, R117, R229, R237, 0x1f ;  /* 0x00001fede5757589 */ /* 0x000f2200000e0000 */
[--C-:B--2---:R-:W-:Y:S01]  /*36f0*/  FADD.FTZ R32, R32, -R109.reuse ;  /* 0x8000006d20207221 */ /* 0x104fe20000010000 */
[----:B------:R-:W-:Y:S02]  /*3700*/  FADD.FTZ R34, R34, -R109 ;  /* 0x8000006d22227221 */ /* 0x000fe40000010000 */
[----:B------:R-:W2:Y:S01]  /*3710*/  SHFL.IDX PT, R108, R229, R234, 0x1f ;  /* 0x00001feae56c7589 */ /* 0x000ea200000e0000 */
[----:B------:R-:W-:Y:S01]  /*3720*/  MUFU.EX2 R102, R102 ;  /* 0x0000006600667308 */ /* 0x000fe20000000800 */
[--C-:B-1----:R-:W-:Y:S01]  /*3730*/  FADD.FTZ R37, R37, -R124.reuse ;  /* 0x8000007c25257221 */ /* 0x102fe20000010000 */
[----:B------:R-:W-:Y:S01]  /*3740*/  FADD.FTZ R39, R39, -R124 ;  /* 0x8000007c27277221 */ /* 0x000fe20000010000 */
[----:B------:R-:W1:Y:S01]  /*3750*/  SHFL.IDX PT, R121, R229, R8, 0x1f ;  /* 0x00001f08e5797589 */ /* 0x000e6200000e0000 */
[--C-:B-----5:R-:W-:Y:S01]  /*3760*/  FADD.FTZ R41, R41, -R113.reuse ;  /* 0x8000007129297221 */ /* 0x120fe20000010000 */
[----:B------:R-:W-:-:S02]  /*3770*/  FADD.FTZ R43, R43, -R113 ;  /* 0x800000712b2b7221 */ /* 0x000fc40000010000 */
[----:B------:R-:W-:Y:S01]  /*3780*/  SHFL.IDX PT, R124, R228, R141, 0x1f ;  /* 0x00001f8de47c7589 */ /* 0x000fe200000e0000 */
[----:B------:R-:W-:Y:S01]  /*3790*/  MUFU.EX2 R103, R103 ;  /* 0x0000006700677308 */ /* 0x000fe20000000800 */
[--C-:B---3--:R-:W-:Y:S01]  /*37a0*/  FADD.FTZ R49, R49, -R14.reuse ;  /* 0x8000000e31317221 */ /* 0x108fe20000010000 */
[----:B------:R-:W-:Y:S01]  /*37b0*/  FADD.FTZ R51, R51, -R14 ;  /* 0x8000000e33337221 */ /* 0x000fe20000010000 */
[----:B------:R3:W-:Y:S01]  /*37c0*/  SHFL.IDX PT, R113, R227, R141, 0x1f ;  /* 0x00001f8de3717589 */ /* 0x0007e200000e0000 */
[--C-:B----4-:R-:W-:Y:S01]  /*37d0*/  FADD.FTZ R52, R52, -R13.reuse ;  /* 0x8000000d34347221 */ /* 0x110fe20000010000 */
[----:B------:R-:W-:Y:S02]  /*37e0*/  FADD.FTZ R54, R54, -R13 ;  /* 0x8000000d36367221 */ /* 0x000fe40000010000 */
[----:B------:R-:W4:Y:S01]  /*37f0*/  SHFL.IDX PT, R109, R229, R235, 0x1f ;  /* 0x00001febe56d7589 */ /* 0x000f2200000e0000 */
[----:B------:R-:W-:Y:S01]  /*3800*/  MUFU.EX2 R104, R104 ;  /* 0x0000006800687308 */ /* 0x000fe20000000800 */
[--C-:B------:R-:W-:Y:S01]  /*3810*/  FADD.FTZ R44, R44, -R117.reuse ;  /* 0x800000752c2c7221 */ /* 0x100fe20000010000 */
[----:B------:R-:W-:Y:S01]  /*3820*/  FADD.FTZ R46, R46, -R117 ;  /* 0x800000752e2e7221 */ /* 0x000fe20000010000 */
[----:B------:R-:W5:Y:S04]  /*3830*/  SHFL.IDX PT, R13, R228, R235, 0x1f ;  /* 0x00001febe40d7589 */ /* 0x000f6800000e0000 */
[----:B---3--:R-:W3:Y:S01]  /*3840*/  LDL R141, [R1+0x38] ;  /* 0x00003800018d7983 */ /* 0x008ee20000100800 */
[--C-:B--2---:R-:W-:Y:S01]  /*3850*/  FADD.FTZ R48, R48, -R108.reuse ;  /* 0x8000006c30307221 */ /* 0x104fe20000010000 */
[----:B------:R-:W-:Y:S01]  /*3860*/  FADD.FTZ R50, R50, -R108 ;  /* 0x8000006c32327221 */ /* 0x000fe20000010000 */
[----:B------:R-:W-:Y:S01]  /*3870*/  MUFU.EX2 R105, R105 ;  /* 0x0000006900697308 */ /* 0x000fe20000000800 */
[----:B------:R-:W2:Y:S01]  /*3880*/  SHFL.IDX PT, R117, R228, R237, 0x1f ;  /* 0x00001fede4757589 */ /* 0x000ea200000e0000 */
[--C-:B-1----:R-:W-:Y:S01]  /*3890*/  FADD.FTZ R40, R40, -R121.reuse ;  /* 0x8000007928287221 */ /* 0x102fe20000010000 */
[----:B------:R-:W-:-:S02]  /*38a0*/  FADD.FTZ R42, R42, -R121 ;  /* 0x800000792a2a7221 */ /* 0x000fc40000010000 */
[----:B------:R-:W-:Y:S04]  /*38b0*/  SHFL.IDX PT, R14, R228, R232, 0x1f ;  /* 0x00001fe8e40e7589 */ /* 0x000fe800000e0000 */
[----:B------:R-:W1:Y:S01]  /*38c0*/  SHFL.IDX PT, R232, R227, R232, 0x1f ;  /* 0x00001fe8e3e87589 */ /* 0x000e6200000e0000 */
[--C-:B----4-:R-:W-:Y:S01]  /*38d0*/  FADD.FTZ R45, R45, -R109.reuse ;  /* 0x8000006d2d2d7221 */ /* 0x110fe20000010000 */
[----:B------:R-:W-:Y:S02]  /*38e0*/  FADD.FTZ R47, R47, -R109 ;  /* 0x8000006d2f2f7221 */ /* 0x000fe40000010000 */
[----:B------:R-:W4:Y:S04]  /*38f0*/  SHFL.IDX PT, R108, R228, R233, 0x1f ;  /* 0x00001fe9e46c7589 */ /* 0x000f2800000e0000 */
[----:B------:R-:W-:Y:S04]  /*3900*/  SHFL.IDX PT, R121, R228, R8, 0x1f ;  /* 0x00001f08e4797589 */ /* 0x000fe800000e0000 */
[----:B------:R-:W4:Y:S04]  /*3910*/  SHFL.IDX PT, R109, R228, R234, 0x1f ;  /* 0x00001feae46d7589 */ /* 0x000f2800000e0000 */
[----:B------:R-:W4:Y:S04]  /*3920*/  SHFL.IDX PT, R237, R227, R237, 0x1f ;  /* 0x00001fede3ed7589 */ /* 0x000f2800000e0000 */
[----:B------:R-:W4:Y:S04]  /*3930*/  SHFL.IDX PT, R235, R227, R235, 0x1f ;  /* 0x00001febe3eb7589 */ /* 0x000f2800000e0000 */
[----:B------:R-:W-:Y:S04]  /*3940*/  SHFL.IDX PT, R229, R229, R231, 0x1f ;  /* 0x00001fe7e5e57589 */ /* 0x000fe800000e0000 */
[----:B------:R-:W4:Y:S04]  /*3950*/  SHFL.IDX PT, R228, R228, R231, 0x1f ;  /* 0x00001fe7e4e47589 */ /* 0x000f2800000e0000 */
[----:B------:R-:W4:Y:S04]  /*3960*/  SHFL.IDX PT, R231, R227, R231, 0x1f ;  /* 0x00001fe7e3e77589 */ /* 0x000f2800000e0000 */
[----:B------:R-:W-:Y:S04]  /*3970*/  SHFL.IDX PT, R234, R227, R234, 0x1f ;  /* 0x00001feae3ea7589 */ /* 0x000fe800000e0000 */
[----:B------:R-:W-:Y:S04]  /*3980*/  SHFL.IDX PT, R233, R227, R233, 0x1f ;  /* 0x00001fe9e3e97589 */ /* 0x000fe800000e0000 */
[----:B------:R-:W4:Y:S01]  /*3990*/  SHFL.IDX PT, R227, R227, R8, 0x1f ;  /* 0x00001f08e3e37589 */ /* 0x000f2200000e0000 */
[----:B-----5:R-:W-:Y:S01]  /*39a0*/  FADD.FTZ R61, R61, -R13 ;  /* 0x8000000d3d3d7221 */ /* 0x020fe20000010000 */
[----:B--2---:R-:W-:Y:S01]  /*39b0*/  FADD.FTZ R62, R62, -R117 ;  /* 0x800000753e3e7221 */ /* 0x004fe20000010000 */
[----:B------:R-:W-:Y:S01]  /*39c0*/  FADD.FTZ R13, R63, -R13 ;  /* 0x8000000d3f0d7221 */ /* 0x000fe20000010000 */
[----:B-1----:R-:W-:Y:S01]  /*39d0*/  FADD.FTZ R128, R84, -R232 ;  /* 0x800000e854807221 */ /* 0x002fe20000010000 */
[----:B------:R-:W-:Y:S01]  /*39e0*/  FMUL.FTZ R84, R217, R24 ;  /* 0x00000018d9547220 */ /* 0x000fe20000410000 */
[----:B------:R-:W-:Y:S01]  /*39f0*/  FMUL.FTZ R25, R218, R25 ;  /* 0x00000019da197220 */ /* 0x000fe20000410000 */
[----:B------:R-:W-:Y:S01]  /*3a00*/  FMUL.FTZ R26, R216, R26 ;  /* 0x0000001ad81a7220 */ /* 0x000fe20000410000 */
[----:B------:R-:W-:Y:S01]  /*3a10*/  FMUL.FTZ R27, R219, R27 ;  /* 0x0000001bdb1b7220 */ /* 0x000fe20000410000 */
[----:B------:R-:W1:Y:S01]  /*3a20*/  MUFU.EX2 R133, R133 ;  /* 0x0000008500857308 */ /* 0x000e620000000800 */
[----:B------:R-:W-:Y:S01]  /*3a30*/  FMUL.FTZ R62, R126, R62 ;  /* 0x0000003e7e3e7220 */ /* 0x000fe20000410000 */
[----:B------:R-:W-:Y:S01]  /*3a40*/  FMUL.FTZ R13, R127, R13 ;  /* 0x0000000d7f0d7220 */ /* 0x000fe20000410000 */
[--C-:B------:R-:W-:Y:S01]  /*3a50*/  FADD.FTZ R57, R57, -R124.reuse ;  /* 0x8000007c39397221 */ /* 0x100fe20000010000 */
[----:B------:R-:W-:Y:S01]  /*3a60*/  FADD.FTZ R59, R59, -R124 ;  /* 0x8000007c3b3b7221 */ /* 0x000fe20000010000 */
[----:B------:R-:W-:Y:S01]  /*3a70*/  FADD.FTZ R60, R60, -R117 ;  /* 0x800000753c3c7221 */ /* 0x000fe20000010000 */
[----:B----4-:R-:W-:Y:S01]  /*3a80*/  FADD.FTZ R65, R65, -R108 ;  /* 0x8000006c41417221 */ /* 0x010fe20000010000 */
[----:B------:R-:W-:Y:S01]  /*3a90*/  FADD.FTZ R63, R68, -R14 ;  /* 0x8000000e443f7221 */ /* 0x000fe20000010000 */
[----:B------:R-:W2:Y:S01]  /*3aa0*/  MUFU.EX2 R136, R136 ;  /* 0x0000008800887308 */ /* 0x000ea20000000800 */
[----:B------:R-:W-:Y:S01]  /*3ab0*/  FADD.FTZ R66, R66, -R109 ;  /* 0x8000006d42427221 */ /* 0x000fe20000010000 */
[----:B------:R-:W-:Y:S01]  /*3ac0*/  FADD.FTZ R67, R67, -R108 ;  /* 0x8000006c43437221 */ /* 0x000fe20000010000 */
[----:B------:R-:W-:Y:S01]  /*3ad0*/  FADD.FTZ R14, R70, -R14 ;  /* 0x8000000e460e7221 */ /* 0x000fe20000010000 */
[----:B------:R-:W-:Y:S01]  /*3ae0*/  FADD.FTZ R117, R76, -R237 ;  /* 0x800000ed4c757221 */ /* 0x000fe20000010000 */
[----:B------:R-:W-:Y:S01]  /*3af0*/  FADD.FTZ R124, R77, -R235 ;  /* 0x800000eb4d7c7221 */ /* 0x000fe20000010000 */
[----:B------:R-:W-:-:S02]  /*3b00*/  FADD.FTZ R70, R69, -R228 ;  /* 0x800000e445467221 */ /* 0x000fc40000010000 */
[----:B------:R-:W4:Y:S01]  /*3b10*/  MUFU.EX2 R137, R137 ;  /* 0x0000008900897308 */ /* 0x000f220000000800 */
[----:B------:R-:W-:Y:S01]  /*3b20*/  FADD.FTZ R228, R71, -R228 ;  /* 0x800000e447e47221 */ /* 0x000fe20000010000 */
[----:B------:R-:W-:Y:S01]  /*3b30*/  FADD.FTZ R129, R85, -R231 ;  /* 0x800000e755817221 */ /* 0x000fe20000010000 */
[----:B------:R-:W-:Y:S01]  /*3b40*/  F2FP.BF16.F32.PACK_AB R84, R25, R84 ;  /* 0x000000541954723e */ /* 0x000fe200000010ff */
[----:B------:R-:W-:-:S04]  /*3b50*/  FMUL.FTZ R25, R96, R65 ;  /* 0x0000004160197220 */ /* 0x000fc80000410000 */
[----:B------:R-:W5:Y:S01]  /*3b60*/  MUFU.EX2 R225, R225 ;  /* 0x000000e100e17308 */ /* 0x000f620000000800 */
[----:B------:R-:W-:Y:S01]  /*3b70*/  F2FP.BF16.F32.PACK_AB R85, R27, R26 ;  /* 0x0000001a1b55723e */ /* 0x000fe200000010ff */
[----:B------:R-:W-:Y:S01]  /*3b80*/  FADD.FTZ R64, R64, -R109 ;  /* 0x8000006d40407221 */ /* 0x000fe20000010000 */
[----:B------:R-:W-:-:S05]  /*3b90*/  F2FP.BF16.F32.PACK_AB R71, R13, R62 ;  /* 0x0000003e0d47723e */ /* 0x000fca00000010ff */
[----:B------:R-:W5:Y:S01]  /*3ba0*/  MUFU.EX2 R140, R140 ;  /* 0x0000008c008c7308 */ /* 0x000f620000000800 */
        /* <DEDUP_REMOVED lines=8> */
[--C-:B------:R-:W-:Y:S01]  /*3c30*/  FADD.FTZ R56, R56, -R121.reuse ;  /* 0x8000007938387221 */ /* 0x100fe20000010000 */
[----:B------:R-:W-:Y:S01]  /*3c40*/  FADD.FTZ R58, R58, -R121 ;  /* 0x800000793a3a7221 */ /* 0x000fe20000010000 */
[----:B------:R-:W-:Y:S01]  /*3c50*/  FADD.FTZ R227, R74, -R227 ;  /* 0x800000e34ae37221 */ /* 0x000fe20000010000 */
[----:B------:R-:W-:Y:S01]  /*3c60*/  FADD.FTZ R113, R75, -R113 ;  /* 0x800000714b717221 */ /* 0x000fe20000010000 */
[--C-:B------:R-:W-:Y:S01]  /*3c70*/  FADD.FTZ R53, R53, -R229.reuse ;  /* 0x800000e535357221 */ /* 0x100fe20000010000 */
        /* <DEDUP_REMOVED lines=59> */
[----:B-1----:R-:W-:Y:S01]  /*4030*/  FMUL.FTZ R28, R133, R235 ;  /* 0x000000eb851c7220 */ /* 0x002fe20000410000 */
        /* <DEDUP_REMOVED lines=33> */
[----:B------:R-:W-:Y:S01]  /*4250*/  UMOV UR6, UR4 ;  /* 0x0000000400067c82 */ /* 0x000fe20008000000 */
[----:B------:R-:W-:Y:S01]  /*4260*/  UMOV UR7, 0x40000040 ;  /* 0x4000004000077882 */ /* 0x000fe20000000000 */
[----:B---3--:R-:W-:-:S04]  /*4270*/  IMAD R13, R0, 0x4000, R141 ;  /* 0x00004000000d7824 */ /* 0x008fc800078e028d */
[----:B------:R-:W-:-:S05]  /*4280*/  IMAD R13, R13, 0x2, R236 ;  /* 0x000000020d0d7824 */ /* 0x000fca00078e02ec */
[----:B------:R1:W-:Y:S04]  /*4290*/  STSM.16.MT88.4 [R13+0x20c00], R84 ;  /* 0x020c00540d007844 */ /* 0x0003e80000004200 */
[----:B------:R1:W-:Y:S04]  /*42a0*/  STSM.16.MT88.4 [R13+0x21400], R80 ;  /* 0x021400500d007844 */ /* 0x0003e80000004200 */
[----:B------:R1:W-:Y:S04]  /*42b0*/  STSM.16.MT88.4 [R13+0x21c00], R76 ;  /* 0x021c004c0d007844 */ /* 0x0003e80000004200 */
[----:B------:R1:W-:Y:S04]  /*42c0*/  STSM.16.MT88.4 [R13+0x22400], R72 ;  /* 0x022400480d007844 */ /* 0x0003e80000004200 */
[----:B------:R1:W-:Y:S04]  /*42d0*/  STSM.16.MT88.4 [R13+0x22c00], R68 ;  /* 0x022c00440d007844 */ /* 0x0003e80000004200 */
[----:B------:R1:W-:Y:S04]  /*42e0*/  STSM.16.MT88.4 [R13+0x23400], R64 ;  /* 0x023400400d007844 */ /* 0x0003e80000004200 */
[----:B------:R1:W-:Y:S04]  /*42f0*/  STSM.16.MT88.4 [R13+0x23c00], R60 ;  /* 0x023c003c0d007844 */ /* 0x0003e80000004200 */
        /* <DEDUP_REMOVED lines=27> */
[----:B------:R-:W-:Y:S02]  /*44b0*/  F2FP.BF16.F32.PACK_AB R92, R93, R92 ;  /* 0x0000005c5d5c723e */ /* 0x000fe400000010ff */
[----:B------:R-:W-:Y:S01]  /*44c0*/  F2FP.BF16.F32.PACK_AB R94, R95, R94 ;  /* 0x0000005e5f5e723e */ /* 0x000fe200000010ff */
[----:B------:R-:W-:-:S02]  /*44d0*/  WARPGROUP.DEPBAR.LE gsb0, 0x0 ;  /* 0x00008000000079c5 */ /* 0x000fc40000010000 */
[----:B------:R-:W-:-:S06]  /*44e0*/  WARPGROUP.ARRIVE ;  /* 0x00000000000079c5 */ /* 0x000fcc0000000000 */
[----:B------:R-:W-:Y:S01]  /*44f0*/  HGMMA.64x64x16.F32.BF16 R184, R88, gdesc[UR4].tnspB, R184, gsb0 ;  /* 0x40e0000458b87df0 */ /* 0x000fe200080018b8 */
[----:B------:R-:W-:Y:S01]  /*4500*/  F2FP.BF16.F32.PACK_AB R93, R123, R122 ;  /* 0x0000007a7b5d723e */ /* 0x000fe200000010ff */
[----:B------:R-:W-:Y:S01]  /*4510*/  UIADD3 UR6, UR4, 0x200, URZ ;  /* 0x0000020004067890 */ /* 0x000fe2000fffe03f */
[----:B------:R-:W-:Y:S01]  /*4520*/  F2FP.BF16.F32.PACK_AB R95, R127, R126 ;  /* 0x0000007e7f5f723e */ /* 0x000fe200000010ff */
[----:B------:R-:W-:Y:S01]  /*4530*/  UMOV UR7, 0x40000040 ;  /* 0x4000004000077882 */ /* 0x000fe20000000000 */
[----:B------:R-:W-:Y:S02]  /*4540*/  F2FP.BF16.F32.PACK_AB R24, R96, R10 ;  /* 0x0000000a6018723e */ /* 0x000fe400000010ff */
[----:B------:R-:W-:Y:S01]  /*4550*/  F2FP.BF16.F32.PACK_AB R26, R98, R97 ;  /* 0x00000061621a723e */ /* 0x000fe200000010ff */
[----:B------:R-:W-:Y:S02]  /*4560*/  WARPGROUP.DEPBAR.LE gsb0, 0x0 ;  /* 0x00008000000079c5 */ /* 0x000fe40000010000 */
        /* <DEDUP_REMOVED lines=15> */
[----:B------:R-:W-:Y:S01]  /*4660*/  UIADD3 UR4, UR4, 0x380, URZ ;  /* 0x0000038004047890 */ /* 0x000fe2000fffe03f */
[----:B------:R-:W-:Y:S02]  /*4670*/  WARPGROUP.DEPBAR.LE gsb0, 0x0 ;  /* 0x00008000000079c5 */ /* 0x000fe40000010000 */
[----:B------:R-:W-:-:S06]  /*4680*/  WARPGROUP.ARRIVE ;  /* 0x00000000000079c5 */ /* 0x000fcc0000000000 */
[----:B------:R-:W-:Y:S01]  /*4690*/  HGMMA.64x64x16.F32.BF16 R184, R112, gdesc[UR4].tnspB, R184, gsb0 ;  /* 0x40e0000470b87df0 */ /* 0x000fe200080018b8 */
[----:B------:R-:W-:Y:S02]  /*46a0*/  F2FP.BF16.F32.PACK_AB R24, R103, R102 ;  /* 0x000000666718723e */ /* 0x000fe400000010ff */
[----:B------:R-:W-:Y:S02]  /*46b0*/  F2FP.BF16.F32.PACK_AB R26, R105, R104 ;  /* 0x00000068691a723e */ /* 0x000fe400000010ff */
[----:B------:R-:W-:Y:S02]  /*46c0*/  F2FP.BF16.F32.PACK_AB R25, R137, R136 ;  /* 0x000000888919723e */ /* 0x000fe400000010ff */
[----:B------:R-:W-:Y:S01]  /*46d0*/  F2FP.BF16.F32.PACK_AB R27, R140, R225 ;  /* 0x000000e18c1b723e */ /* 0x000fe200000010ff */
[----:B------:R-:W-:Y:S01]  /*46e0*/  UMOV UR6, UR4 ;  /* 0x0000000400067c82 */ /* 0x000fe20008000000 */
[----:B------:R-:W-:Y:S01]  /*46f0*/  UMOV UR7, 0x40000040 ;  /* 0x4000004000077882 */ /* 0x000fe20000000000 */
[----:B------:R-:W-:-:S02]  /*4700*/  WARPGROUP.DEPBAR.LE gsb0, 0x0 ;  /* 0x00008000000079c5 */ /* 0x000fc40000010000 */
[----:B------:R-:W-:-:S06]  /*4710*/  WARPGROUP.ARRIVE ;  /* 0x00000000000079c5 */ /* 0x000fcc0000000000 */
[----:B------:R-:W-:Y:S01]  /*4720*/  HGMMA.64x64x16.F32.BF16 R184, R24, gdesc[UR4].tnspB, R184, gsb0 ;  /* 0x40e0000418b87df0 */ /* 0x000fe200080018b8 */
[----:B------:R-:W-:-:S04]  /*4730*/  VIADD R28, R236, 0x20c00 ;  /* 0x00020c00ec1c7836 */ /* 0x000fc80000000000 */
[----:B------:R-:W-:-:S05]  /*4740*/  IMAD R9, R230, 0x2000, R28 ;  /* 0x00002000e6097824 */ /* 0x000fca00078e021c */
[----:B------:R-:W-:-:S04]  /*4750*/  SHF.R.U32.HI R9, RZ, 0x4, R9 ;  /* 0x00000004ff097819 */ /* 0x000fc80000011609 */
[----:B------:R-:W-:Y:S02]  /*4760*/  LOP3.LUT R9, R9, 0x3fff, RZ, 0xc0, !PT ;  /* 0x00003fff09097812 */ /* 0x000fe400078ec0ff */
[----:B------:R-:W-:Y:S02]  /*4770*/  R2UR UR5, R236 ;  /* 0x00000000ec0572ca */ /* 0x000fe400000e0000 */
[----:B------:R-:W-:-:S05]  /*4780*/  LOP3.LUT R9, R9, 0x10000, RZ, 0xfc, !PT ;  /* 0x0001000009097812 */ /* 0x000fca00078efcff */
[----:B------:R-:W-:-:S05]  /*4790*/  IMAD R9, R0, 0x800, R9 ;  /* 0x0000080000097824 */ /* 0x000fca00078e0209 */
[----:B------:R-:W-:Y:S01]  /*47a0*/  R2UR UR8, R9 ;  /* 0x00000000090872ca */ /* 0x000fe200000e0000 */
[----:B------:R-:W-:Y:S01]  /*47b0*/  USHF.R.U32.HI UR5, URZ, 0x4, UR5 ;  /* 0x000000043f057899 */ /* 0x000fe20008011605 */
[----:B------:R-:W-:Y:S02]  /*47c0*/  WARPGROUP.DEPBAR.LE gsb0, 0x0 ;  /* 0x00008000000079c5 */ /* 0x000fe40000010000 */
[----:B------:R2:W-:Y:S06]  /*47d0*/  MEMBAR.ALL.CTA ;  /* 0x0000000000007992 */ /* 0x0005ec0000008000 */
[----:B--2---:R-:W2:Y:S01]  /*47e0*/  FENCE.VIEW.ASYNC.S ;  /* 0x00000000000073c6 */ /* 0x004ea20000000000 */
[----:B------:R-:W-:Y:S01]  /*47f0*/  ULOP3.LUT UR9, UR5, 0x3fff, URZ, 0xc0, !UPT ;  /* 0x00003fff05097892 */ /* 0x000fe2000f8ec03f */
[----:B--2---:R-:W-:Y:S06]  /*4800*/  BAR.SYNC.DEFER_BLOCKING 0x9, 0x100 ;  /* 0x0244000000007b1d */ /* 0x004fec0000010000 */
        /* <DEDUP_REMOVED lines=56> */
[----:B-1----:R-:W-:Y:S05]  /*4b90*/  @!P0 BRA `(.L_x_2431) ;  /* 0x0000000000048947 */ /* 0x002fea0003800000 */
[----:B------:R-:W-:Y:S01]  /*4ba0*/  BPT.TRAP 0x1 ;  /* 0x000000040000795c */ /* 0x000fe20000300000 */
.L_x_2431:
        /* <DEDUP_REMOVED lines=68> */
.L_x_2432:
[----:B-1----:R-:W2:Y:S01]  /*4ff0*/  LDL R5, [R1+0x4] ;  /* 0x0000040001057983 */ /* 0x002ea20000100800 */
[----:B------:R-:W-:Y:S02]  /*5000*/  VIADD R16, R16, 0x1 ;  /* 0x0000000110107836 */ /* 0x000fe40000000000 */
[----:B------:R-:W-:Y:S02]  /*5010*/  VIADD R0, R0, 0x1 ;  /* 0x0000000100007836 */ /* 0x000fe40000000000 */
[----:B------:R-:W-:-:S03]  /*5020*/  VIADD R6, R6, 0x30c20 ;  /* 0x00030c2006067836 */ /* 0x000fc60000000000 */
[C---:B------:R-:W-:Y:S02]  /*5030*/  ISETP.NE.AND P0, PT, R0.reuse, 0x2, PT ;  /* 0x000000020000780c */ /* 0x040fe40003f05270 */
[----:B------:R-:W-:Y:S02]  /*5040*/  PRMT R6, RZ, 0x654, R6 ;  /* 0x00000654ff067816 */ /* 0x000fe40000000006 */
[----:B------:R-:W-:Y:S02]  /*5050*/  SEL R0, R0, RZ, P0 ;  /* 0x000000ff00007207 */ /* 0x000fe40000000000 */
[----:B------:R4:W-:Y:S01]  /*5060*/  SYNCS.ARRIVE.TRANS64.RED.A1T0 RZ, [R6+URZ], RZ ;  /* 0x000000ff06ff79a7 */ /* 0x0009e2000810043f */
[----:B--2---:R-:W-:Y:S02]  /*5070*/  ISETP.GE.AND P1, PT, R16, R5, PT ;  /* 0x000000051000720c */ /* 0x004fe40003f26270 */
[----:B------:R-:W-:-:S04]  /*5080*/  SEL R5, RZ, 0x1, P0 ;  /* 0x00000001ff057807 */ /* 0x000fc80000000000 */
[----:B------:R-:W-:-:S07]  /*5090*/  LOP3.LUT R4, R4, R5, RZ, 0x3c, !PT ;  /* 0x0000000504047212 */ /* 0x000fce00078e3cff */
[----:B----4-:R-:W-:Y:S05]  /*50a0*/  @!P1 BRA `(.L_x_2433) ;  /* 0xffffffc8007c9947 */ /* 0x010fea000383ffff */
.L_x_2422:
[----:B------:R-:W-:-:S13]  /*50b0*/  ISETP.GE.AND P0, PT, R16, UR38, PT ;  /* 0x0000002610007c0c */ /* 0x000fda000bf06270 */
[----:B------:R-:W-:Y:S05]  /*50c0*/  @P0 BRA `(.L_x_2434) ;  /* 0x0000003800500947 */ /* 0x000fea0003800000 */
[----:B------:R-:W1:Y:S01]  /*50d0*/  LDL.LU R11, [R1+0x28] ;  /* 0x00002800010b7983 */ /* 0x000e620000300800 */
[----:B------:R-:W-:-:S03]  /*50e0*/  ULDC UR4, c[0x0][0x290] ;  /* 0x0000a40000047ab9 */ /* 0x000fc60000000800 */
[----:B------:R-:W2:Y:S01]  /*50f0*/  LDL.LU R10, [R1+0x1c] ;  /* 0x00001c00010a7983 */ /* 0x000ea20000300800 */
[----:B------:R-:W-:-:S03]  /*5100*/  UIMAD UR4, UR36, -0x80, UR4 ;  /* 0xffffff80240478a4 */ /* 0x000fc6000f8e0204 */
[----:B------:R-:W3:Y:S01]  /*5110*/  LDL.LU R21, [R1+0x18] ;  /* 0x0000180001157983 */ /* 0x000ee20000300800 */
[----:B------:R-:W4:Y:S02]  /*5120*/  S2R R5, SR_TID.X ;  /* 0x0000000000057919 */ /* 0x000f240000002100 */
[----:B----4-:R-:W-:-:S05]  /*5130*/  VIADD R5, R5, 0xffffff80 ;  /* 0xffffff8005057836 */ /* 0x010fca0000000000 */
[----:B------:R-:W-:-:S04]  /*5140*/  SHF.R.S32.HI R6, RZ, 0x1f, R5 ;  /* 0x0000001fff067819 */ /* 0x000fc80000011405 */
[----:B------:R-:W-:-:S04]  /*5150*/  LEA.HI R7, R6, R5, RZ, 0x7 ;  /* 0x0000000506077211 */ /* 0x000fc800078f38ff */
[----:B------:R-:W-:Y:S02]  /*5160*/  LOP3.LUT R8, R7, 0xffffff80, RZ, 0xc0, !PT ;  /* 0xffffff8007087812 */ /* 0x000fe400078ec0ff */
[----:B------:R-:W-:-:S03]  /*5170*/  SHF.R.S32.HI R7, RZ, 0x7, R7 ;  /* 0x00000007ff077819 */ /* 0x000fc60000011407 */
[----:B------:R-:W-:Y:S01]  /*5180*/  IMAD.IADD R9, R5, 0x1, -R8 ;  /* 0x0000000105097824 */ /* 0x000fe200078e0a08 */
[----:B------:R-:W-:-:S04]  /*5190*/  LEA.HI R8, R6, R5, RZ, 0x5 ;  /* 0x0000000506087211 */ /* 0x000fc800078f28ff */
[----:B------:R-:W-:-:S05]  /*51a0*/  LOP3.LUT R8, R8, 0xffffffe0, RZ, 0xc0, !PT ;  /* 0xffffffe008087812 */ /* 0x000fca00078ec0ff */
[----:B------:R-:W-:Y:S02]  /*51b0*/  IMAD.IADD R8, R5, 0x1, -R8 ;  /* 0x0000000105087824 */ /* 0x000fe400078e0a08 */
[----:B------:R-:W-:Y:S02]  /*51c0*/  IMAD.U32 R15, RZ, RZ, UR4 ;  /* 0x00000004ff0f7e24 */ /* 0x000fe4000f8e00ff */
[----:B------:R-:W-:Y:S02]  /*51d0*/  IMAD R230, R230, 0x2000, R236 ;  /* 0x00002000e6e67824 */ /* 0x000fe400078e02ec */
[----:B------:R-:W-:Y:S02]  /*51e0*/  IMAD.MOV.U32 R19, RZ, RZ, 0x40000040 ;  /* 0x40000040ff137424 */ /* 0x000fe400078e00ff */
[----:B------:R-:W-:Y:S01]  /*51f0*/  IMAD.MOV.U32 R235, RZ, RZ, 0x40000040 ;  /* 0x40000040ffeb7424 */ /* 0x000fe200078e00ff */
[----:B-1----:R-:W-:Y:S02]  /*5200*/  LEA.HI R13, R11, R9, RZ, 0x5 ;  /* 0x000000090b0d7211 */ /* 0x002fe400078f28ff */
[----:B------:R-:W-:-:S02]  /*5210*/  LEA.HI R9, R7, R7, RZ, 0x1 ;  /* 0x0000000707097211 */ /* 0x000fc400078f08ff */
[--C-:B--2---:R-:W-:Y:S02]  /*5220*/  SHF.R.S32.HI R11, RZ, 0x2, R10.reuse ;  /* 0x00000002ff0b7819 */ /* 0x104fe4000001140a */
[----:B------:R-:W-:Y:S02]  /*5230*/  LOP3.LUT R12, R9, 0xfffffffe, RZ, 0xc0, !PT ;  /* 0xfffffffe090c7812 */ /* 0x000fe400078ec0ff */
[----:B------:R-:W-:Y:S02]  /*5240*/  SHF.R.S32.HI R10, RZ, 0x1f, R10 ;  /* 0x0000001fff0a7819 */ /* 0x000fe4000001140a */
[----:B------:R-:W-:Y:S02]  /*5250*/  SHF.R.S32.HI R9, RZ, 0x1f, R8 ;  /* 0x0000001fff097819 */ /* 0x000fe40000011408 */
[----:B------:R-:W-:Y:S01]  /*5260*/  SHF.R.S32.HI R14, RZ, 0x5, R13 ;  /* 0x00000005ff0e7819 */ /* 0x000fe2000001140d */
[----:B------:R-:W-:Y:S01]  /*5270*/  IMAD.IADD R13, R7, 0x1, -R12 ;  /* 0x00000001070d7824 */ /* 0x000fe200078e0a0c */
[----:B------:R-:W-:-:S02]  /*5280*/  LEA.HI R10, R10, R11, RZ, 0x3 ;  /* 0x0000000b0a0a7211 */ /* 0x000fc400078f18ff */
[CC--:B------:R-:W-:Y:S02]  /*5290*/  LEA.HI R7, R9.reuse, R8.reuse, RZ, 0x3 ;  /* 0x0000000809077211 */ /* 0x0c0fe400078f18ff */
[----:B------:R-:W-:Y:S02]  /*52a0*/  LEA.HI R9, R9, R8, RZ, 0x2 ;  /* 0x0000000809097211 */ /* 0x000fe400078f10ff */
[----:B------:R-:W-:Y:S02]  /*52b0*/  LOP3.LUT R12, R10, 0xfffffff8, RZ, 0xc0, !PT ;  /* 0xfffffff80a0c7812 */ /* 0x000fe400078ec0ff */
[--C-:B------:R-:W-:Y:S02]  /*52c0*/  SHF.R.S32.HI R8, RZ, 0x3, R7.reuse ;  /* 0x00000003ff087819 */ /* 0x100fe40000011407 */
[----:B------:R-:W-:Y:S02]  /*52d0*/  SHF.R.S32.HI R7, RZ, 0x1f, R7 ;  /* 0x0000001fff077819 */ /* 0x000fe40000011407 */
[----:B------:R-:W-:Y:S01]  /*52e0*/  SHF.R.S32.HI R10, RZ, 0x2, R9 ;  /* 0x00000002ff0a7819 */ /* 0x000fe20000011409 */
[----:B------:R-:W-:Y:S01]  /*52f0*/  IMAD R14, R14, -0x10, R15 ;  /* 0xfffffff00e0e7824 */ /* 0x000fe200078e020f */
[----:B------:R-:W-:-:S02]  /*5300*/  LEA.HI R7, R7, R8, RZ, 0x4 ;  /* 0x0000000807077211 */ /* 0x000fc400078f20ff */
[----:B------:R-:W-:Y:S02]  /*5310*/  LEA.HI R9, R9, R10, RZ, 0x1 ;  /* 0x0000000a09097211 */ /* 0x000fe400078f08ff */
[----:B------:R-:W-:Y:S02]  /*5320*/  LEA.HI R15, R6, R5, RZ, 0x2 ;  /* 0x00000005060f7211 */ /* 0x000fe400078f10ff */
[----:B------:R-:W-:Y:S02]  /*5330*/  LOP3.LUT R7, R7, 0x1ffffff0, RZ, 0xc0, !PT ;  /* 0x1ffffff007077812 */ /* 0x000fe400078ec0ff */
[----:B------:R-:W-:Y:S02]  /*5340*/  LOP3.LUT R9, R9, 0xfffffffe, RZ, 0xc0, !PT ;  /* 0xfffffffe09097812 */ /* 0x000fe400078ec0ff */
[----:B------:R-:W-:Y:S01]  /*5350*/  IADD3 R6, R14, R12, -R11 ;  /* 0x0000000c0e067210 */ /* 0x000fe20007ffe80b */
[----:B------:R-:W-:Y:S01]  /*5360*/  IMAD.IADD R8, R8, 0x1, -R7 ;  /* 0x0000000108087824 */ /* 0x000fe200078e0a07 */
[----:B------:R-:W-:Y:S01]  /*5370*/  LOP3.LUT R12, R15, 0xfffffffc, RZ, 0xc0, !PT ;  /* 0xfffffffc0f0c7812 */ /* 0x000fe200078ec0ff */
[----:B------:R-:W-:-:S02]  /*5380*/  IMAD.IADD R9, R10, 0x1, -R9 ;  /* 0x000000010a097824 */ /* 0x000fc400078e0a09 */
[C---:B------:R-:W-:Y:S02]  /*5390*/  VIADD R11, R10.reuse, 0x8 ;  /* 0x000000080a0b7836 */ /* 0x040fe40000000000 */
[----:B------:R-:W-:Y:S02]  /*53a0*/  IMAD R6, R13, -0x40, R6 ;  /* 0xffffffc00d067824 */ /* 0x000fe400078e0206 */
[----:B------:R-:W-:Y:S02]  /*53b0*/  VIADD R13, R10, 0x10 ;  /* 0x000000100a0d7836 */ /* 0x000fe40000000000 */
[----:B------:R-:W-:Y:S02]  /*53c0*/  IMAD R7, R8, 0x8, R9 ;  /* 0x0000000808077824 */ /* 0x000fe400078e0209 */
[----:B------:R-:W-:Y:S01]  /*53d0*/  IMAD.IADD R5, R5, 0x1, -R12 ;  /* 0x0000000105057824 */ /* 0x000fe200078e0a0c */
[----:B------:R-:W-:Y:S02]  /*53e0*/  LEA.HI R12, R11, R11, RZ, 0x1 ;  /* 0x0000000b0b0c7211 */ /* 0x000fe400078f08ff */
[----:B------:R-:W-:Y:S01]  /*53f0*/  LEA.HI R8, R13, R13, RZ, 0x1 ;  /* 0x0000000d0d087211 */ /* 0x000fe200078f08ff */
[----:B------:R1:W-:Y:S01]  /*5400*/  STL [R1+0x40], R7 ;  /* 0x0000400701007387 */ /* 0x0003e20000100800 */
[----:B------:R-:W-:Y:S01]  /*5410*/  LOP3.LUT R14, R12, 0xfffffffe, RZ, 0xc0, !PT ;  /* 0xfffffffe0c0e7812 */ /* 0x000fe200078ec0ff */
[----:B------:R-:W-:Y:S01]  /*5420*/  VIADD R15, R10, 0x18 ;  /* 0x000000180a0f7836 */ /* 0x000fe20000000000 */
[----:B------:R-:W-:-:S02]  /*5430*/  LOP3.LUT R10, R8, 0xfffffffe, RZ, 0xc0, !PT ;  /* 0xfffffffe080a7812 */ /* 0x000fc400078ec0ff */
[--C-:B------:R-:W-:Y:S02]  /*5440*/  SHF.R.S32.HI R9, RZ, 0x1, R8.reuse ;  /* 0x00000001ff097819 */ /* 0x100fe40000011408 */
[----:B------:R-:W-:Y:S02]  /*5450*/  SHF.R.S32.HI R8, RZ, 0x1f, R8 ;  /* 0x0000001fff087819 */ /* 0x000fe40000011408 */
[--C-:B-1----:R-:W-:Y:S02]  /*5460*/  SHF.R.S32.HI R7, RZ, 0x1, R12.reuse ;  /* 0x00000001ff077819 */ /* 0x102fe4000001140c */
[----:B------:R-:W-:Y:S01]  /*5470*/  SHF.R.S32.HI R12, RZ, 0x1f, R12 ;  /* 0x0000001fff0c7819 */ /* 0x000fe2000001140c */
[----:B------:R-:W-:Y:S01]  /*5480*/  IMAD.IADD R14, R11, 0x1, -R14 ;  /* 0x000000010b0e7824 */ /* 0x000fe200078e0a0e */
[----:B------:R-:W-:Y:S02]  /*5490*/  LEA.HI R8, R8, R9, RZ, 0x4 ;  /* 0x0000000908087211 */ /* 0x000fe400078f20ff */
[----:B------:R-:W-:-:S02]  /*54a0*/  LEA.HI R12, R12, R7, RZ, 0x4 ;  /* 0x000000070c0c7211 */ /* 0x000fc400078f20ff */
[----:B------:R-:W-:Y:S02]  /*54b0*/  LEA.HI R11, R15, R15, RZ, 0x1 ;  /* 0x0000000f0f0b7211 */ /* 0x000fe400078f08ff */
[----:B------:R-:W-:Y:S02]  /*54c0*/  LOP3.LUT R12, R12, 0x1ffffff0, RZ, 0xc0, !PT ;  /* 0x1ffffff00c0c7812 */ /* 0x000fe400078ec0ff */
[----:B------:R-:W-:Y:S02]  /*54d0*/  LOP3.LUT R8, R8, 0x1ffffff0, RZ, 0xc0, !PT ;  /* 0x1ffffff008087812 */ /* 0x000fe400078ec0ff */
[--C-:B------:R-:W-:Y:S02]  /*54e0*/  SHF.R.S32.HI R17, RZ, 0x1, R11.reuse ;  /* 0x00000001ff117819 */ /* 0x100fe4000001140b */
[----:B------:R-:W-:Y:S01]  /*54f0*/  SHF.R.S32.HI R18, RZ, 0x1f, R11 ;  /* 0x0000001fff127819 */ /* 0x000fe2000001140b */
[----:B------:R-:W-:Y:S02]  /*5500*/  IMAD.IADD R10, R13, 0x1, -R10 ;  /* 0x000000010d0a7824 */ /* 0x000fe400078e0a0a */
[----:B------:R-:W-:Y:S01]  /*5510*/  IMAD.IADD R7, R7, 0x1, -R12 ;  /* 0x0000000107077824 */ /* 0x000fe200078e0a0c */
[----:B------:R-:W-:Y:S01]  /*5520*/  LEA.HI R13, R18, R17, RZ, 0x4 ;  /* 0x00000011120d7211 */ /* 0x000fe200078f20ff */
[----:B------:R-:W-:Y:S01]  /*5530*/  IMAD.IADD R9, R9, 0x1, -R8 ;  /* 0x0000000109097824 */ /* 0x000fe200078e0a08 */
[----:B------:R-:W-:Y:S01]  /*5540*/  LOP3.LUT R18, R11, 0xfffffffe, RZ, 0xc0, !PT ;  /* 0xfffffffe0b127812 */ /* 0x000fe200078ec0ff */
[----:B------:R-:W-:Y:S01]  /*5550*/  IMAD R8, R7, 0x8, R14 ;  /* 0x0000000807087824 */ /* 0x000fe200078e020e */
[----:B------:R-:W-:Y:S01]  /*5560*/  LOP3.LUT R20, R13, 0x1ffffff0, RZ, 0xc0, !PT ;  /* 0x1ffffff00d147812 */ /* 0x000fe200078ec0ff */
[----:B------:R-:W-:-:S02]  /*5570*/  IMAD R7, R9, 0x8, R10 ;  /* 0x0000000809077824 */ /* 0x000fc400078e020a */
[----:B------:R-:W-:Y:S01]  /*5580*/  IMAD.IADD R18, R15, 0x1, -R18 ;  /* 0x000000010f127824 */ /* 0x000fe200078e0a12 */
[----:B------:R1:W-:Y:S01]  /*5590*/  STL [R1+0x34], R8 ;  /* 0x0000340801007387 */ /* 0x0003e20000100800 */
[----:B------:R-:W-:-:S03]  /*55a0*/  IMAD.IADD R17, R17, 0x1, -R20 ;  /* 0x0000000111117824 */ /* 0x000fc600078e0a14 */
[----:B------:R2:W-:Y:S01]  /*55b0*/  STL [R1+0x30], R7 ;  /* 0x0000300701007387 */ /* 0x0005e20000100800 */
[----:B------:R-:W-:Y:S02]  /*55c0*/  IMAD R10, R17, 0x8, R18 ;  /* 0x00000008110a7824 */ /* 0x000fe400078e0212 */
[C---:B-1----:R-:W-:Y:S02]  /*55d0*/  VIADD R8, R230.reuse, 0x4000 ;  /* 0x00004000e6087836 */ /* 0x042fe40000000000 */
[----:B--2---:R-:W-:Y:S01]  /*55e0*/  VIADD R7, R230, 0x20c00 ;  /* 0x00020c00e6077836 */ /* 0x004fe20000000000 */
[----:B------:R-:W-:Y:S02]  /*55f0*/  SHF.R.U32.HI R230, RZ, 0x4, R230 ;  /* 0x00000004ffe67819 */ /* 0x000fe400000116e6 */
[----:B------:R-:W-:Y:S02]  /*5600*/  SHF.R.U32.HI R8, RZ, 0x4, R8 ;  /* 0x00000004ff087819 */ /* 0x000fe40000011608 */
[----:B------:R-:W-:-:S02]  /*5610*/  SHF.R.U32.HI R7, RZ, 0x4, R7 ;  /* 0x00000004ff077819 */ /* 0x000fc40000011607 */
[----:B------:R-:W-:Y:S01]  /*5620*/  LOP3.LUT R230, R230, 0x3fff, RZ, 0xc0, !PT ;  /* 0x00003fffe6e67812 */ /* 0x000fe200078ec0ff */
[----:B------:R1:W-:Y:S01]  /*5630*/  STL [R1+0x2c], R10 ;  /* 0x00002c0a01007387 */ /* 0x0003e20000100800 */
[----:B------:R-:W-:Y:S02]  /*5640*/  LOP3.LUT R8, R8, 0x3fff, RZ, 0xc0, !PT ;  /* 0x00003fff08087812 */ /* 0x000fe400078ec0ff */
[----:B------:R-:W-:Y:S02]  /*5650*/  LOP3.LUT R7, R7, 0x3fff, RZ, 0xc0, !PT ;  /* 0x00003fff07077812 */ /* 0x000fe400078ec0ff */
[----:B------:R-:W-:Y:S02]  /*5660*/  LOP3.LUT R237, R8, 0x10000, RZ, 0xfc, !PT ;  /* 0x0001000008ed7812 */ /* 0x000fe400078efcff */
[----:B-1----:R-:W-:Y:S02]  /*5670*/  LOP3.LUT R10, R230, 0x10000, RZ, 0xfc, !PT ;  /* 0x00010000e60a7812 */ /* 0x002fe400078efcff */
[----:B------:R-:W-:Y:S01]  /*5680*/  LOP3.LUT R7, R7, 0x10000, RZ, 0xfc, !PT ;  /* 0x0001000007077812 */ /* 0x000fe200078efcff */
[----:B------:R-:W-:-:S02]  /*5690*/  IMAD.MOV.U32 R15, RZ, RZ, 0x40000040 ;  /* 0x40000040ff0f7424 */ /* 0x000fc400078e00ff */
[C---:B------:R-:W-:Y:S02]  /*56a0*/  VIADD R18, R10.reuse, 0x2 ;  /* 0x000000020a127836 */ /* 0x040fe40000000000 */
[C---:B------:R-:W-:Y:S01]  /*56b0*/  VIADD R14, R10.reuse, 0x4 ;  /* 0x000000040a0e7836 */ /* 0x040fe20000000000 */
[----:B------:R1:W-:Y:S01]  /*56c0*/  STL [R1+0x28], R10 ;  /* 0x0000280a01007387 */ /* 0x0003e20000100800 */
[----:B------:R-:W-:Y:S02]  /*56d0*/  VIADD R12, R10, 0x6 ;  /* 0x000000060a0c7836 */ /* 0x000fe40000000000 */
[----:B------:R-:W-:Y:S01]  /*56e0*/  IMAD.MOV.U32 R13, RZ, RZ, 0x40000040 ;  /* 0x40000040ff0d7424 */ /* 0x000fe200078e00ff */
[----:B------:R2:W-:Y:S01]  /*56f0*/  STL [R1+0x3c], R7 ;  /* 0x00003c0701007387 */ /* 0x0005e20000100800 */
[----:B------:R-:W-:Y:S02]  /*5700*/  VIADD R8, R237, 0x4 ;  /* 0x00000004ed087836 */ /* 0x000fe40000000000 */
[----:B------:R-:W-:Y:S01]  /*5710*/  IMAD.MOV.U32 R9, RZ, RZ, 0x40000040 ;  /* 0x40000040ff097424 */ /* 0x000fe200078e00ff */
[----:B------:R4:W-:Y:S01]  /*5720*/  STL.64 [R1+0x20], R18 ;  /* 0x0000201201007387 */ /* 0x0009e20000100a00 */
[----:B------:R-:W-:-:S02]  /*5730*/  IMAD.MOV.U32 R11, RZ, RZ, 0x40000040 ;  /* 0x40000040ff0b7424 */ /* 0x000fc400078e00ff */
[----:B-1----:R-:W-:Y:S01]  /*5740*/  VIADD R10, R237, 0x2 ;  /* 0x00000002ed0a7836 */ /* 0x002fe20000000000 */
[----:B------:R4:W-:Y:S04]  /*5750*/  STL.64 [R1+0x18], R14 ;  /* 0x0000180e01007387 */ /* 0x0009e80000100a00 */
[----:B------:R4:W-:Y:S04]  /*5760*/  STL.64 [R1+0x10], R12 ;  /* 0x0000100c01007387 */ /* 0x0009e80000100a00 */
[----:B------:R4:W-:Y:S04]  /*5770*/  STL.64 [R1], R8 ;  /* 0x0000000801007387 */ /* 0x0009e80000100a00 */
[----:B------:R4:W-:Y:S01]  /*5780*/  STL.64 [R1+0x8], R10 ;  /* 0x0000080a01007387 */ /* 0x0009e20000100a00 */
[----:B--2---:R-:W-:Y:S01]  /*5790*/  VIADD R7, R5, 0x4 ;  /* 0x0000000405077836 */ /* 0x004fe20000000000 */
[----:B---3--:R-:W-:Y:S01]  /*57a0*/  LOP3.LUT R231, R21, 0x1, RZ, 0xfc, !PT ;  /* 0x0000000115e77812 */ /* 0x008fe200078efcff */
[----:B------:R-:W-:-:S02]  /*57b0*/  VIADD R20, R5, 0x8 ;  /* 0x0000000805147836 */ /* 0x000fc40000000000 */
[C---:B------:R-:W-:Y:S02]  /*57c0*/  VIADD R17, R5.reuse, 0xc ;  /* 0x0000000c05117836 */ /* 0x040fe40000000000 */
[----:B------:R-:W-:Y:S02]  /*57d0*/  VIADD R7, R5, 0x10 ;  /* 0x0000001005077836 */ /* 0x000fe40000000000 */
[----:B------:R-:W-:Y:S02]  /*57e0*/  VIADD R234, R237, 0x6 ;  /* 0x00000006edea7836 */ /* 0x000fe40000000000 */
[C---:B------:R-:W-:Y:S02]  /*57f0*/  VIADD R20, R5.reuse, 0x14 ;  /* 0x0000001405147836 */ /* 0x040fe40000000000 */
[C---:B------:R-:W-:Y:S02]  /*5800*/  VIADD R17, R5.reuse, 0x18 ;  /* 0x0000001805117836 */ /* 0x040fe40000000000 */
[----:B----4-:R-:W-:-:S07]  /*5810*/  VIADD R7, R5, 0x1c ;  /* 0x0000001c05077836 */ /* 0x010fce0000000000 */
.L_x_2445:
[----:B------:R-:W-:Y:S01]  /*5820*/  ISETP.NE.AND P0, PT, R231, 0x3, PT ;  /* 0x00000003e700780c */ /* 0x000fe20003f05270 */
[----:B------:R-:W-:-:S12]  /*5830*/  YIELD ;  /* 0x0000000000007946 */ /* 0x000fd80003800000 */
[----:B--2---:R-:W-:Y:S05]  /*5840*/  @!P0 BRA `(.L_x_2435) ;  /* 0x0000000000048947 */ /* 0x004fea0003800000 */
[----:B------:R-:W-:Y:S01]  /*5850*/  BPT.TRAP 0x1 ;  /* 0x000000040000795c */ /* 0x000fe20000300000 */
.L_x_2435:
[----:B------:R-:W-:Y:S01]  /*5860*/  IMAD R7, R0, 0x8, R236 ;  /* 0x0000000800077824 */ /* 0x000fe200078e02ec */
[----:B------:R-:W-:-:S04]  /*5870*/  SHF.L.U32 R20, R4, 0x1f, RZ ;  /* 0x0000001f04147819 */ /* 0x000fc800000006ff */
[----:B------:R1:W2:Y:S01]  /*5880*/  SYNCS.PHASECHK.TRANS64.TRYWAIT P1, [R7+URZ+0x30c10], R20 ;  /* 0x030c1014070075a7 */ /* 0x0002a2000802017f */
[----:B------:R-:W-:Y:S05]  /*5890*/  @!P0 BRA `(.L_x_2436) ;  /* 0x0000000000048947 */ /* 0x000fea0003800000 */
[----:B------:R-:W-:Y:S01]  /*58a0*/  BPT.TRAP 0x1 ;  /* 0x000000040000795c */ /* 0x000fe20000300000 */
.L_x_2436:
[----:B------:R-:W-:-:S05]  /*58b0*/  VIADD R8, R236, 0x10000 ;  /* 0x00010000ec087836 */ /* 0x000fca0000000000 */
[----:B------:R-:W-:-:S04]  /*58c0*/  SHF.R.U32.HI R8, RZ, 0x4, R8 ;  /* 0x00000004ff087819 */ /* 0x000fc80000011608 */
[----:B------:R-:W-:-:S04]  /*58d0*/  LOP3.LUT R8, R8, 0x3fff, RZ, 0xc0, !PT ;  /* 0x00003fff08087812 */ /* 0x000fc800078ec0ff */
[----:B------:R-:W-:Y:S01]  /*58e0*/  LOP3.LUT R9, R8, 0x10000, RZ, 0xfc, !PT ;  /* 0x0001000008097812 */ /* 0x000fe200078efcff */
[----:B--2---:R-:W-:Y:S06]  /*58f0*/  @P1 BRA `(.L_x_2437) ;  /* 0x0000000000081947 */ /* 0x004fec0003800000 */
[----:B------:R-:W2:Y:S02]  /*5900*/  SYNCS.PHASECHK.TRANS64.TRYWAIT P1, [R7+URZ+0x30c10], R20 ;  /* 0x030c1014070075a7 */ /* 0x000ea4000802017f */
[----:B--2---:R-:W-:Y:S05]  /*5910*/  @!P1 BRA `(.L_x_2438) ;  /* 0x0000007800609947 */ /* 0x004fea0003800000 */
.L_x_2437:
        /* <DEDUP_REMOVED lines=63> */
.L_x_2439:
[----:B------:R1:W1:Y:S01]  /*5d10*/  SYNCS.PHASECHK.TRANS64.TRYWAIT P1, [R7+URZ+0x30c30], R20 ;  /* 0x030c3014070075a7 */ /* 0x000262000802017f */
[----:B------:R-:W-:Y:S05]  /*5d20*/  @!P0 BRA `(.L_x_2440) ;  /* 0x0000000000048947 */ /* 0x000fea0003800000 */
[----:B------:R-:W-:Y:S01]  /*5d30*/  BPT.TRAP 0x1 ;  /* 0x000000040000795c */ /* 0x000fe20000300000 */
.L_x_2440:
        /* <DEDUP_REMOVED lines=8> */
.L_x_2441:
[----:B------:R-:W5:Y:S01]  /*5dc0*/  LDL.64 R12, [R1+0x8] ;  /* 0x00000800010c7983 */ /* 0x000f620000100a00 */
[----:B------:R-:W-:Y:S01]  /*5dd0*/  R2UR UR4, R237 ;  /* 0x00000000ed0472ca */ /* 0x000fe200000e0000 */
[----:B------:R-:W-:Y:S01]  /*5de0*/  WARPGROUP.ARRIVE ;  /* 0x00000000000079c5 */ /* 0x000fe20000000000 */
[----:B------:R-:W-:Y:S01]  /*5df0*/  R2UR UR6, R9 ;  /* 0x00000000090672ca */ /* 0x000fe200000e0000 */
[----:B------:R-:W4:Y:S01]  /*5e00*/  LDL.64 R20, [R1] ;  /* 0x0000000001147983 */ /* 0x000f220000100a00 */
[----:B------:R-:W-:Y:S01]  /*5e10*/  UMOV UR5, 0x40000040 ;  /* 0x4000004000057882 */ /* 0x000fe20000000000 */
[----:B------:R-:W-:Y:S01]  /*5e20*/  UMOV UR7, 0x40000040 ;  /* 0x4000004000077882 */ /* 0x000fe20000000000 */
[----:B------:R-:W-:Y:S01]  /*5e30*/  UMOV UR11, 0x40000040 ;  /* 0x40000040000b7882 */ /* 0x000fe20000000000 */
[C---:B------:R-:W-:Y:S01]  /*5e40*/  VIADD R14, R5.reuse, 0x4 ;  /* 0x00000004050e7836 */ /* 0x040fe20000000000 */
[----:B--2---:R-:W1:Y:S01]  /*5e50*/  SHFL.IDX PT, R9, R10, R5, 0x1f ;  /* 0x00001f050a097589 */ /* 0x004e6200000e0000 */
[C---:B------:R-:W-:Y:S01]  /*5e60*/  ISETP.GT.AND P1, PT, R6.reuse, 0x8, PT ;  /* 0x000000080600780c */ /* 0x040fe20003f24270 */
[----:B------:R-:W-:Y:S01]  /*5e70*/  VIADD R17, R5, 0x8 ;  /* 0x0000000805117836 */ /* 0x000fe20000000000 */
[----:B------:R-:W-:Y:S01]  /*5e80*/  ISETP.GT.AND P2, PT, R6, RZ, PT ;  /* 0x000000ff0600720c */ /* 0x000fe20003f44270 */
[----:B------:R-:W2:Y:S01]  /*5e90*/  SHFL.IDX PT, R11, R10, R14, 0x1f ;  /* 0x00001f0e0a0b7589 */ /* 0x000ea200000e0000 */
[----:B------:R-:W-:-:S02]  /*5ea0*/  FSEL R91, R91, -INF , P1 ;  /* 0xff8000005b5b7808 */ /* 0x000fc40000800000 */
[----:B------:R-:W-:Y:S01]  /*5eb0*/  HGMMA.64x128x16.F32.BF16 R24, gdesc[UR4], RZ, !UPT, gsb0 ;  /* 0x01e00000041879f0 */ /* 0x000fe2000c0018ff */
[----:B------:R-:W-:Y:S01]  /*5ec0*/  UIADD3 UR4, UR6, 0x2, URZ ;  /* 0x0000000206047890 */ /* 0x000fe2000fffe03f */
[----:B------:R-:W-:Y:S01]  /*5ed0*/  FSEL R88, R88, -INF , P2 ;  /* 0xff80000058587808 */ /* 0x000fe20001000000 */
[----:B------:R-:W-:Y:S01]  /*5ee0*/  ULDC UR5, c[0x0][0x744] ;  /* 0x0001d10000057ab9 */ /* 0x000fe20000000800 */
[----:B------:R-:W-:Y:S02]  /*5ef0*/  FSEL R90, R90, -INF , P1 ;  /* 0xff8000005a5a7808 */ /* 0x000fe40000800000 */
[----:B------:R-:W-:Y:S02]  /*5f00*/  FSEL R89, R89, -INF , P2 ;  /* 0xff80000059597808 */ /* 0x000fe40001000000 */
[----:B------:R-:W-:Y:S01]  /*5f10*/  UMOV UR10, UR4 ;  /* 0x00000004000a7c82 */ /* 0x000fe20008000000 */
[----:B---3--:R-:W-:Y:S01]  /*5f20*/  SHFL.IDX PT, R18, R233, R5, 0x1f ;  /* 0x00001f05e9127589 */ /* 0x008fe200000e0000 */
[----:B------:R-:W-:-:S02]  /*5f30*/  FSEL R92, R92, -INF , P2 ;  /* 0xff8000005c5c7808 */ /* 0x000fc40001000000 */
[----:B------:R-:W-:Y:S01]  /*5f40*/  FSEL R94, R94, -INF , P1 ;  /* 0xff8000005e5e7808 */ /* 0x000fe20000800000 */
[--C-:B-1----:R-:W-:Y:S01]  /*5f50*/  FFMA.FTZ R88, R88, UR5, -R9.reuse ;  /* 0x0000000558587c23 */ /* 0x102fe20008010809 */
[----:B------:R-:W-:Y:S01]  /*5f60*/  FFMA.FTZ R90, R90, UR5, -R9 ;  /* 0x000000055a5a7c23 */ /* 0x000fe20008010809 */
[--C-:B--2---:R-:W-:Y:S01]  /*5f70*/  FFMA.FTZ R91, R91, UR5, -R11.reuse ;  /* 0x000000055b5b7c23 */ /* 0x104fe2000801080b */
[----:B------:R-:W-:Y:S01]  /*5f80*/  FFMA.FTZ R89, R89, UR5, -R11 ;  /* 0x0000000559597c23 */ /* 0x000fe2000801080b */
[----:B------:R-:W-:Y:S02]  /*5f90*/  WARPGROUP.DEPBAR.LE gsb0, 0x0 ;  /* 0x00008000000079c5 */ /* 0x000fe40000010000 */
[----:B------:R-:W-:Y:S01]  /*5fa0*/  WARPGROUP.ARRIVE ;  /* 0x00000000000079c5 */ /* 0x000fe20000000000 */
[----:B------:R1:W-:Y:S01]  /*5fb0*/  MUFU.EX2 R230, R91 ;  /* 0x0000005b00e67308 */ /* 0x0003e20000000800 */
[----:B------:R-:W-:Y:S01]  /*5fc0*/  UIADD3 UR4, UR6, 0x4, URZ ;  /* 0x0000000406047890 */ /* 0x000fe2000fffe03f */
[----:B------:R-:W-:-:S02]  /*5fd0*/  FSEL R93, R93, -INF , P2 ;  /* 0xff8000005d5d7808 */ /* 0x000fc40001000000 */
[----:B------:R-:W-:Y:S02]  /*5fe0*/  FSEL R95, R95, -INF , P1 ;  /* 0xff8000005f5f7808 */ /* 0x000fe40000800000 */
[----:B------:R-:W-:Y:S02]  /*5ff0*/  FSEL R101, R101, -INF , P2 ;  /* 0xff80000065657808 */ /* 0x000fe40001000000 */
[----:B------:R-:W-:Y:S01]  /*6000*/  FSEL R104, R104, -INF , P2 ;  /* 0xff80000068687808 */ /* 0x000fe20001000000 */
[----:B-1----:R-:W-:Y:S01]  /*6010*/  VIADD R91, R5, 0x1c ;  /* 0x0000001c055b7836 */ /* 0x002fe20000000000 */
[----:B------:R-:W-:Y:S02]  /*6020*/  FSEL R98, R98, -INF , P1 ;  /* 0xff80000062627808 */ /* 0x000fe40000800000 */
[----:B------:R-:W-:Y:S02]  /*6030*/  FSEL R103, R103, -INF , P1 ;  /* 0xff80000067677808 */ /* 0x000fe40000800000 */
[----:B------:R-:W-:Y:S01]  /*6040*/  FSEL R106, R106, -INF , P1 ;  /* 0xff8000006a6a7808 */ /* 0x000fe20000800000 */
[----:B------:R-:W-:Y:S01]  /*6050*/  SHFL.IDX PT, R15, R10, R91, 0x1f ;  /* 0x00001f5b0a0f7589 */ /* 0x000fe200000e0000 */
[----:B------:R1:W-:Y:S01]  /*6060*/  MUFU.EX2 R222, R88 ;  /* 0x0000005800de7308 */ /* 0x0003e20000000800 */
[----:B-----5:R-:W-:-:S02]  /*6070*/  R2UR UR8, R12 ;  /* 0x000000000c0872ca */ /* 0x020fc400000e0000 */
[----:B------:R-:W-:Y:S01]  /*6080*/  R2UR UR9, R13 ;  /* 0x000000000d0972ca */ /* 0x000fe200000e0000 */
[----:B------:R-:W-:Y:S01]  /*6090*/  VIADD R13, R5, 0xc ;  /* 0x0000000c050d7836 */ /* 0x000fe20000000000 */
[----:B------:R-:W2:Y:S03]  /*60a0*/  SHFL.IDX PT, R12, R10, R17, 0x1f ;  /* 0x00001f110a0c7589 */ /* 0x000ea600000e0000 */
[----:B------:R3:W5:Y:S01]  /*60b0*/  MUFU.EX2 R232, R90 ;  /* 0x0000005a00e87308 */ /* 0x0007620000000800 */
[----:B------:R1:W3:Y:S04]  /*60c0*/  SHFL.IDX PT, R9, R10, R13, 0x1f ;  /* 0x00001f0d0a097589 */ /* 0x0002e800000e0000 */
[----:B------:R-:W-:Y:S01]  /*60d0*/  SHFL.IDX PT, R22, R233, R17, 0x1f ;  /* 0x00001f11e9167589 */ /* 0x000fe200000e0000 */
[----:B------:R-:W-:-:S02]  /*60e0*/  FSEL R97, R97, -INF , P2 ;  /* 0xff80000061617808 */ /* 0x000fc40001000000 */
[----:B------:R-:W-:Y:S01]  /*60f0*/  MUFU.EX2 R225, R89 ;  /* 0x0000005900e17308 */ /* 0x000fe20000000800 */
[----:B------:R-:W-:Y:S01]  /*6100*/  HGMMA.64x128x16.F32.BF16 R24, gdesc[UR8], R24, gsb0 ;  /* 0x01e00000081879f0 */ /* 0x000fe20008001818 */
[----:B-1----:R-:W-:Y:S01]  /*6110*/  VIADD R13, R5, 0x10 ;  /* 0x00000010050d7836 */ /* 0x002fe20000000000 */
[----:B----4-:R-:W-:-:S04]  /*6120*/  R2UR UR8, R20 ;  /* 0x00000000140872ca */ /* 0x010fc800000e0000 */
[----:B------:R1:W4:Y:S01]  /*6130*/  SHFL.IDX PT, R11, R10, R13, 0x1f ;  /* 0x00001f0d0a0b7589 */ /* 0x00032200000e0000 */
[----:B------:R-:W-:Y:S01]  /*6140*/  R2UR UR9, R21 ;  /* 0x00000000150972ca */ /* 0x000fe200000e0000 */
[----:B------:R-:W-:Y:S01]  /*6150*/  UMOV UR10, UR4 ;  /* 0x00000004000a7c82 */ /* 0x000fe20008000000 */
[----:B------:R-:W-:Y:S01]  /*6160*/  UMOV UR11, 0x40000040 ;  /* 0x40000040000b7882 */ /* 0x000fe20000000000 */
[----:B------:R5:W-:Y:S01]  /*6170*/  SHFL.IDX PT, R20, R233, R14, 0x1f ;  /* 0x00001f0ee9147589 */ /* 0x000be200000e0000 */
[--C-:B--2---:R-:W-:Y:S01]  /*6180*/  FFMA.FTZ R92, R92, UR5, -R12.reuse ;  /* 0x000000055c5c7c23 */ /* 0x104fe2000801080c */
[----:B------:R-:W-:Y:S01]  /*6190*/  FFMA.FTZ R94, R94, UR5, -R12 ;  /* 0x000000055e5e7c23 */ /* 0x000fe2000801080c */
[----:B-1----:R-:W-:Y:S02]  /*61a0*/  VIADD R13, R5, 0x14 ;  /* 0x00000014050d7836 */ /* 0x002fe40000000000 */
[--C-:B---3--:R-:W-:Y:S01]  /*61b0*/  FFMA.FTZ R93, R93, UR5, -R9.reuse ;  /* 0x000000055d5d7c23 */ /* 0x108fe20008010809 */
[----:B------:R-:W-:Y:S01]  /*61c0*/  FFMA.FTZ R95, R95, UR5, -R9 ;  /* 0x000000055f5f7c23 */ /* 0x000fe20008010809 */
[--C-:B------:R-:W-:Y:S01]  /*61d0*/  FFMA.FTZ R17, R104, UR5, -R18.reuse ;  /* 0x0000000568117c23 */ /* 0x100fe20008010812 */
[--C-:B-----5:R-:W-:Y:S01]  /*61e0*/  FFMA.FTZ R14, R101, UR5, -R15.reuse ;  /* 0x00000005650e7c23 */ /* 0x120fe2000801080f */
[----:B------:R1:W2:Y:S01]  /*61f0*/  SHFL.IDX PT, R12, R10, R13, 0x1f ;  /* 0x00001f0d0a0c7589 */ /* 0x0002a200000e0000 */
[----:B------:R-:W-:Y:S01]  /*6200*/  FFMA.FTZ R15, R103, UR5, -R15 ;  /* 0x00000005670f7c23 */ /* 0x000fe2000801080f */
[----:B------:R-:W-:Y:S01]  /*6210*/  FFMA.FTZ R18, R106, UR5, -R18 ;  /* 0x000000056a127c23 */ /* 0x000fe20008010812 */
[----:B------:R-:W-:-:S02]  /*6220*/  VIADD R103, R5, 0xc ;  /* 0x0000000c05677836 */ /* 0x000fc40000000000 */
[C---:B------:R-:W-:Y:S02]  /*6230*/  VIADD R106, R5.reuse, 0x10 ;  /* 0x00000010056a7836 */ /* 0x040fe40000000000 */
[C---:B------:R-:W-:Y:S02]  /*6240*/  VIADD R101, R5.reuse, 0x14 ;  /* 0x0000001405657836 */ /* 0x040fe40000000000 */
[----:B----4-:R-:W-:Y:S01]  /*6250*/  FFMA.FTZ R9, R98, UR5, -R11 ;  /* 0x0000000562097c23 */ /* 0x010fe2000801080b */
[C---:B------:R-:W-:Y:S01]  /*6260*/  VIADD R104, R5.reuse, 0x18 ;  /* 0x0000001805687836 */ /* 0x040fe20000000000 */
[----:B------:R-:W3:Y:S01]  /*6270*/  SHFL.IDX PT, R98, R223, R5, 0x1f ;  /* 0x00001f05df627589 */ /* 0x000ee200000e0000 */
[----:B------:R4:W-:Y:S03]  /*6280*/  MUFU.EX2 R229, R92 ;  /* 0x0000005c00e57308 */ /* 0x0009e60000000800 */
[----:B------:R-:W-:Y:S04]  /*6290*/  SHFL.IDX PT, R88, R233, R103, 0x1f ;  /* 0x00001f67e9587589 */ /* 0x000fe800000e0000 */
[----:B------:R-:W-:Y:S01]  /*62a0*/  SHFL.IDX PT, R90, R233, R106, 0x1f ;  /* 0x00001f6ae95a7589 */ /* 0x000fe200000e0000 */
[----:B------:R5:W-:Y:S03]  /*62b0*/  MUFU.EX2 R228, R94 ;  /* 0x0000005e00e47308 */ /* 0x000be60000000800 */
[----:B----4-:R-:W-:Y:S04]  /*62c0*/  SHFL.IDX PT, R92, R233, R101, 0x1f ;  /* 0x00001f65e95c7589 */ /* 0x010fe800000e0000 */
[----:B-----5:R-:W-:Y:S04]  /*62d0*/  SHFL.IDX PT, R94, R233, R104, 0x1f ;  /* 0x00001f68e95e7589 */ /* 0x020fe800000e0000 */
[----:B------:R-:W4:Y:S01]  /*62e0*/  SHFL.IDX PT, R233, R233, R91, 0x1f ;  /* 0x00001f5be9e97589 */ /* 0x000f2200000e0000 */
[----:B-1----:R-:W-:Y:S01]  /*62f0*/  VIADD R13, R5, 0x18 ;  /* 0x00000018050d7836 */ /* 0x002fe20000000000 */
[----:B------:R-:W-:-:S02]  /*6300*/  FSEL R120, R120, -INF , P2 ;  /* 0xff80000078787808 */ /* 0x000fc40001000000 */
[----:B------:R-:W-:-:S03]  /*6310*/  FSEL R117, R117, -INF , P2 ;  /* 0xff80000075757808 */ /* 0x000fc60001000000 */
[----:B------:R2:W-:Y:S01]  /*6320*/  SHFL.IDX PT, R13, R10, R13, 0x1f ;  /* 0x00001f0d0a0d7589 */ /* 0x0005e200000e0000 */
[----:B------:R4:W-:Y:S01]  /*6330*/  MUFU.EX2 R226, R95 ;  /* 0x0000005f00e27308 */ /* 0x0009e20000000800 */
[----:B--2---:R-:W-:Y:S01]  /*6340*/  FFMA.FTZ R10, R97, UR5, -R12 ;  /* 0x00000005610a7c23 */ /* 0x004fe2000801080c */
[----:B---3--:R-:W-:Y:S01]  /*6350*/  FFMA.FTZ R97, R120, UR5, -R98 ;  /* 0x0000000578617c23 */ /* 0x008fe20008010862 */
[----:B------:R-:W-:Y:S01]  /*6360*/  FSEL R120, R144, -INF , P2 ;  /* 0xff80000090787808 */ /* 0x000fe20001000000 */
[----:B------:R-:W-:Y:S02]  /*6370*/  VIADD R144, R5, 0x14 ;  /* 0x0000001405907836 */ /* 0x000fe40000000000 */
[----:B----4-:R-:W-:-:S03]  /*6380*/  FFMA.FTZ R95, R117, UR5, -R233 ;  /* 0x00000005755f7c23 */ /* 0x010fc600080108e9 */
[----:B------:R-:W1:Y:S01]  /*6390*/  SHFL.IDX PT, R117, R219, R144, 0x1f ;  /* 0x00001f90db757589 */ /* 0x000e6200000e0000 */
[----:B------:R-:W-:Y:S02]  /*63a0*/  WARPGROUP.DEPBAR.LE gsb0, 0x0 ;  /* 0x00008000000079c5 */ /* 0x000fe40000010000 */
[----:B------:R-:W-:-:S06]  /*63b0*/  WARPGROUP.ARRIVE ;  /* 0x00000000000079c5 */ /* 0x000fcc0000000000 */
[----:B------:R-:W-:Y:S01]  /*63c0*/  HGMMA.64x128x16.F32.BF16 R24, gdesc[UR8], R24, gsb0 ;  /* 0x01e00000081879f0 */ /* 0x000fe20008001818 */
[----:B------:R-:W-:Y:S02]  /*63d0*/  FSEL R116, R116, -INF , P2 ;  /* 0xff80000074747808 */ /* 0x000fe40001000000 */
[----:B------:R-:W-:Y:S01]  /*63e0*/  FSEL R118, R118, -INF , P1 ;  /* 0xff80000076767808 */ /* 0x000fe20000800000 */
[----:B------:R2:W-:Y:S01]  /*63f0*/  MUFU.EX2 R227, R93 ;  /* 0x0000005d00e37308 */ /* 0x0005e20000000800 */
[----:B------:R-:W-:Y:S01]  /*6400*/  FSEL R147, R147, -INF , P1 ;  /* 0xff80000093937808 */ /* 0x000fe20000800000 */
[--C-:B--2---:R-:W-:Y:S02]  /*6410*/  FFMA.FTZ R93, R116, UR5, -R94.reuse ;  /* 0x00000005745d7c23 */ /* 0x104fe4000801085e */
[----:B------:R-:W-:Y:S01]  /*6420*/  FFMA.FTZ R94, R118, UR5, -R94 ;  /* 0x00000005765e7c23 */ /* 0x000fe2000801085e */
[----:B------:R-:W-:-:S05]  /*6430*/  FSEL R118, R145, -INF , P2 ;  /* 0xff80000091767808 */ /* 0x000fca0001000000 */
[--C-:B-1----:R-:W-:Y:S01]  /*6440*/  FFMA.FTZ R118, R118, UR5, -R117.reuse ;  /* 0x0000000576767c23 */ /* 0x102fe20008010875 */
[----:B------:R-:W-:Y:S02]  /*6450*/  FFMA.FTZ R117, R147, UR5, -R117 ;  /* 0x0000000593757c23 */ /* 0x000fe40008010875 */
[----:B------:R-:W2:Y:S01]  /*6460*/  LDL R147, [R1+0x38] ;  /* 0x0000380001937983 */ /* 0x000ea20000100800 */
[----:B------:R-:W-:Y:S02]  /*6470*/  R2UR UR8, R234 ;  /* 0x00000000ea0872ca */ /* 0x000fe400000e0000 */
[----:B------:R-:W-:Y:S01]  /*6480*/  R2UR UR9, R235 ;  /* 0x00000000eb0972ca */ /* 0x000fe200000e0000 */
[----:B------:R-:W-:Y:S01]  /*6490*/  UIADD3 UR6, UR6, 0x6, URZ ;  /* 0x0000000606067890 */ /* 0x000fe2000fffe03f */
[----:B------:R-:W-:-:S06]  /*64a0*/  UMOV UR11, 0x40000040 ;  /* 0x40000040000b7882 */ /* 0x000fcc0000000000 */
[----:B------:R-:W-:Y:S01]  /*64b0*/  UMOV UR10, UR6 ;  /* 0x00000006000a7c82 */ /* 0x000fe20008000000 */
[----:B------:R-:W-:Y:S02]  /*64c0*/  WARPGROUP.DEPBAR.LE gsb0, 0x0 ;  /* 0x00008000000079c5 */ /* 0x000fe40000010000 */
[----:B------:R-:W-:-:S06]  /*64d0*/  WARPGROUP.ARRIVE ;  /* 0x00000000000079c5 */ /* 0x000fcc0000000000 */
[----:B------:R-:W-:Y:S01]  /*64e0*/  HGMMA.64x128x16.F32.BF16 R24, gdesc[UR8], R24, gsb0 ;  /* 0x01e00000081879f0 */ /* 0x000fe20008001818 */
[----:B------:R-:W-:Y:S01]  /*64f0*/  FSEL R113, R113, -INF , P2 ;  /* 0xff80000071717808 */ /* 0x000fe20001000000 */
[----:B------:R-:W1:Y:S01]  /*6500*/  SHFL.IDX PT, R103, R223, R103, 0x1f ;  /* 0x00001f67df677589 */ /* 0x000e6200000e0000 */
[----:B------:R-:W-:Y:S02]  /*6510*/  FSEL R96, R96, -INF , P2 ;  /* 0xff80000060607808 */ /* 0x000fe40001000000 */
[----:B------:R-:W-:Y:S01]  /*6520*/  FSEL R99, R99, -INF , P1 ;  /* 0xff80000063637808 */ /* 0x000fe20000800000 */
[----:B------:R-:W-:Y:S01]  /*6530*/  FFMA.FTZ R91, R113, UR5, -R92 ;  /* 0x00000005715b7c23 */ /* 0x000fe2000801085c */
[----:B------:R-:W-:Y:S01]  /*6540*/  FSEL R108, R108, -INF , P2 ;  /* 0xff8000006c6c7808 */ /* 0x000fe20001000000 */
[----:B------:R-:W-:Y:S01]  /*6550*/  VIADD R113, R5, 0x4 ;  /* 0x0000000405717836 */ /* 0x000fe20000000000 */
[----:B------:R-:W-:Y:S02]  /*6560*/  FSEL R100, R100, -INF , P2 ;  /* 0xff80000064647808 */ /* 0x000fe40001000000 */
[----:B------:R-:W-:-:S02]  /*6570*/  FSEL R110, R110, -INF , P1 ;  /* 0xff8000006e6e7808 */ /* 0x000fc40000800000 */
[----:B------:R-:W-:Y:S01]  /*6580*/  FSEL R112, R112, -INF , P2 ;  /* 0xff80000070707808 */ /* 0x000fe20001000000 */
[----:B------:R-:W-:Y:S01]  /*6590*/  FFMA.FTZ R96, R96, UR5, -R11 ;  /* 0x0000000560607c23 */ /* 0x000fe2000801080b */
[----:B------:R-:W-:Y:S01]  /*65a0*/  FSEL R114, R114, -INF , P1 ;  /* 0xff80000072727808 */ /* 0x000fe20000800000 */
[----:B------:R-:W-:Y:S01]  /*65b0*/  FFMA.FTZ R11, R99, UR5, -R12 ;  /* 0x00000005630b7c23 */ /* 0x000fe2000801080c */
[--C-:B------:R-:W-:Y:S01]  /*65c0*/  FFMA.FTZ R21, R108, UR5, -R22.reuse ;  /* 0x000000056c157c23 */ /* 0x100fe20008010816 */
[----:B------:R-:W-:Y:S01]  /*65d0*/  FFMA.FTZ R12, R100, UR5, -R13 ;  /* 0x00000005640c7c23 */ /* 0x000fe2000801080d */
[----:B------:R-:W-:Y:S01]  /*65e0*/  FFMA.FTZ R22, R110, UR5, -R22 ;  /* 0x000000056e167c23 */ /* 0x000fe20008010816 */
[--C-:B------:R-:W-:Y:S01]  /*65f0*/  FFMA.FTZ R89, R112, UR5, -R90.reuse ;  /* 0x0000000570597c23 */ /* 0x100fe2000801085a */
[----:B------:R-:W3:Y:S01]  /*6600*/  SHFL.IDX PT, R100, R223, R113, 0x1f ;  /* 0x00001f71df647589 */ /* 0x000ee200000e0000 */
[----:B------:R-:W-:Y:S01]  /*6610*/  FSEL R102, R102, -INF , P1 ;  /* 0xff80000066667808 */ /* 0x000fe20000800000 */
[----:B------:R-:W-:-:S02]  /*6620*/  FFMA.FTZ R90, R114, UR5, -R90 ;  /* 0x00000005725a7c23 */ /* 0x000fc4000801085a */
[----:B------:R4:W5:Y:S01]  /*6630*/  SHFL.IDX PT, R110, R223, R104, 0x1f ;  /* 0x00001f68df6e7589 */ /* 0x00096200000e0000 */
[----:B------:R-:W-:Y:S01]  /*6640*/  VIADD R114, R5, 0x8 ;  /* 0x0000000805727836 */ /* 0x000fe20000000000 */
[----:B------:R-:W-:Y:S02]  /*6650*/  FSEL R109, R109, -INF , P2 ;  /* 0xff8000006d6d7808 */ /* 0x000fe40001000000 */
[----:B------:R5:W5:Y:S01]  /*6660*/  SHFL.IDX PT, R108, R223, R101, 0x1f ;  /* 0x00001f65df6c7589 */ /* 0x000b6200000e0000 */
[----:B------:R-:W-:Y:S02]  /*6670*/  FFMA.FTZ R13, R102, UR5, -R13 ;  /* 0x00000005660d7c23 */ /* 0x000fe4000801080d */
[----:B------:R-:W-:Y:S01]  /*6680*/  FFMA.FTZ R23, R109, UR5, -R88 ;  /* 0x000000056d177c23 */ /* 0x000fe20008010858 */
[----:B------:R-:W5:Y:S01]  /*6690*/  SHFL.IDX PT, R102, R223, R114, 0x1f ;  /* 0x00001f72df667589 */ /* 0x000f6200000e0000 */
[----:B------:R-:W-:Y:S02]  /*66a0*/  FSEL R109, R125, -INF , P2 ;  /* 0xff8000007d6d7808 */ /* 0x000fe40001000000 */
[----:B----4-:R-:W-:-:S02]  /*66b0*/  FSEL R104, R127, -INF , P1 ;  /* 0xff8000007f687808 */ /* 0x010fc40000800000 */
[----:B------:R-:W-:Y:S01]  /*66c0*/  FSEL R119, R119, -INF , P1 ;  /* 0xff80000077777808 */ /* 0x000fe20000800000 */
[--C-:B-1----:R-:W-:Y:S01]  /*66d0*/  FFMA.FTZ R109, R109, UR5, -R103.reuse ;  /* 0x000000056d6d7c23 */ /* 0x102fe20008010867 */
[----:B------:R-:W-:Y:S01]  /*66e0*/  FSEL R105, R105, -INF , P2 ;  /* 0xff80000069697808 */ /* 0x000fe20001000000 */
[----:B------:R-:W-:Y:S01]  /*66f0*/  FFMA.FTZ R104, R104, UR5, -R103 ;  /* 0x0000000568687c23 */ /* 0x000fe20008010867 */
[----:B------:R-:W-:Y:S01]  /*6700*/  FSEL R107, R107, -INF , P1 ;  /* 0xff8000006b6b7808 */ /* 0x000fe20000800000 */
[----:B------:R1:W-:Y:S01]  /*6710*/  MUFU.EX2 R224, R96 ;  /* 0x0000006000e07308 */ /* 0x0003e20000000800 */
[----:B------:R-:W-:Y:S01]  /*6720*/  FSEL R99, R121, -INF , P2 ;  /* 0xff80000079637808 */ /* 0x000fe20001000000 */
[----:B------:R-:W-:Y:S01]  /*6730*/  FFMA.FTZ R19, R105, UR5, -R20 ;  /* 0x0000000569137c23 */ /* 0x000fe20008010814 */
[----:B------:R-:W-:Y:S02]  /*6740*/  FSEL R123, R123, -INF , P1 ;  /* 0xff8000007b7b7808 */ /* 0x000fe40000800000 */
[----:B------:R-:W-:-:S03]  /*6750*/  FSEL R134, R134, -INF , P1 ;  /* 0xff80000086867808 */ /* 0x000fc60000800000 */
[----:B------:R4:W-:Y:S01]  /*6760*/  MUFU.EX2 R103, R109 ;  /* 0x0000006d00677308 */ /* 0x0009e20000000800 */
[----:B-1----:R-:W-:Y:S01]  /*6770*/  FFMA.FTZ R96, R119, UR5, -R233 ;  /* 0x0000000577607c23 */ /* 0x002fe200080108e9 */
[----:B------:R-:W-:Y:S02]  /*6780*/  VIADD R233, R5, 0x1c ;  /* 0x0000001c05e97836 */ /* 0x000fe40000000000 */
[----:B------:R-:W-:Y:S01]  /*6790*/  FFMA.FTZ R20, R107, UR5, -R20 ;  /* 0x000000056b147c23 */ /* 0x000fe20008010814 */
[----:B------:R-:W1:Y:S01]  /*67a0*/  SHFL.IDX PT, R106, R223, R106, 0x1f ;  /* 0x00001f6adf6a7589 */ /* 0x000e6200000e0000 */
[----:B------:R-:W-:Y:S02]  /*67b0*/  FSEL R107, R129, -INF , P2 ;  /* 0xff800000816b7808 */ /* 0x000fe40001000000 */
[----:B----4-:R-:W-:Y:S01]  /*67c0*/  FSEL R109, R132, -INF , P2 ;  /* 0xff800000846d7808 */ /* 0x010fe20001000000 */
[--C-:B---3--:R-:W-:Y:S01]  /*67d0*/  FFMA.FTZ R99, R99, UR5, -R100.reuse ;  /* 0x0000000563637c23 */ /* 0x108fe20008010864 */
[----:B------:R-:W-:Y:S01]  /*67e0*/  FSEL R131, R131, -INF , P1 ;  /* 0xff80000083837808 */ /* 0x000fe20000800000 */
[----:B------:R-:W-:Y:S01]  /*67f0*/  FFMA.FTZ R100, R123, UR5, -R100 ;  /* 0x000000057b647c23 */ /* 0x000fe20008010864 */
[----:B------:R-:W3:Y:S01]  /*6800*/  SHFL.IDX PT, R112, R223, R233, 0x1f ;  /* 0x00001fe9df707589 */ /* 0x000ee200000e0000 */
[--C-:B-----5:R-:W-:Y:S01]  /*6810*/  FFMA.FTZ R109, R109, UR5, -R110.reuse ;  /* 0x000000056d6d7c23 */ /* 0x120fe2000801086e */
[----:B------:R-:W-:Y:S01]  /*6820*/  FFMA.FTZ R110, R134, UR5, -R110 ;  /* 0x00000005866e7c23 */ /* 0x000fe2000801086e */
[----:B------:R-:W-:Y:S01]  /*6830*/  FSEL R111, R111, -INF , P1 ;  /* 0xff8000006f6f7808 */ /* 0x000fe20000800000 */
[----:B------:R4:W-:Y:S01]  /*6840*/  SHFL.IDX PT, R134, R219, R113, 0x1f ;  /* 0x00001f71db867589 */ /* 0x0009e200000e0000 */
[----:B------:R-:W-:Y:S01]  /*6850*/  FSEL R101, R124, -INF , P2 ;  /* 0xff8000007c657808 */ /* 0x000fe20001000000 */
[--C-:B------:R-:W-:Y:S01]  /*6860*/  FFMA.FTZ R107, R107, UR5, -R108.reuse ;  /* 0x000000056b6b7c23 */ /* 0x100fe2000801086c */
[----:B------:R-:W-:Y:S01]  /*6870*/  FSEL R126, R126, -INF , P1 ;  /* 0xff8000007e7e7808 */ /* 0x000fe20000800000 */
[----:B------:R5:W-:Y:S01]  /*6880*/  SHFL.IDX PT, R123, R219, R114, 0x1f ;  /* 0x00001f72db7b7589 */ /* 0x000be200000e0000 */
[----:B------:R-:W-:Y:S01]  /*6890*/  FFMA.FTZ R108, R131, UR5, -R108 ;  /* 0x00000005836c7c23 */ /* 0x000fe2000801086c */
[----:B------:R-:W-:Y:S01]  /*68a0*/  FSEL R116, R148, -INF , P2 ;  /* 0xff80000094747808 */ /* 0x000fe20001000000 */
[----:B------:R-:W-:Y:S01]  /*68b0*/  VIADD R148, R5, 0xc ;  /* 0x0000000c05947836 */ /* 0x000fe20000000000 */
[----:B----4-:R-:W-:Y:S01]  /*68c0*/  FSEL R113, R151, -INF , P1 ;  /* 0xff80000097717808 */ /* 0x010fe20000800000 */
[----:B------:R-:W-:Y:S01]  /*68d0*/  VIADD R151, R5, 0x4 ;  /* 0x0000000405977836 */ /* 0x000fe20000000000 */
[----:B-----5:R-:W-:Y:S01]  /*68e0*/  FSEL R114, R149, -INF , P2 ;  /* 0xff80000095727808 */ /* 0x020fe20001000000 */
[----:B------:R-:W-:Y:S01]  /*68f0*/  VIADD R149, R5, 0x8 ;  /* 0x0000000805957836 */ /* 0x000fe20000000000 */
[----:B------:R-:W-:Y:S01]  /*6900*/  SHFL.IDX PT, R131, R219, R5, 0x1f ;  /* 0x00001f05db837589 */ /* 0x000fe200000e0000 */
[----:B------:R-:W-:Y:S01]  /*6910*/  FFMA.FTZ R88, R111, UR5, -R88 ;  /* 0x000000056f587c23 */ /* 0x000fe20008010858 */
[----:B------:R-:W-:Y:S01]  /*6920*/  FFMA.FTZ R101, R101, UR5, -R102 ;  /* 0x0000000565657c23 */ /* 0x000fe20008010866 */
[----:B------:R-:W-:-:S02]  /*6930*/  VIADD R145, R5, 0x10 ;  /* 0x0000001005917836 */ /* 0x000fc40000000000 */
[----:B------:R-:W-:Y:S01]  /*6940*/  FFMA.FTZ R102, R126, UR5, -R102 ;  /* 0x000000057e667c23 */ /* 0x000fe20008010866 */
[----:B------:R-:W-:Y:S02]  /*6950*/  FSEL R111, R133, -INF , P2 ;  /* 0xff800000856f7808 */ /* 0x000fe40001000000 */
[----:B------:R-:W-:Y:S01]  /*6960*/  FSEL R105, R128, -INF , P2 ;  /* 0xff80000080697808 */ /* 0x000fe20001000000 */
[----:B------:R-:W-:Y:S02]  /*6970*/  WARPGROUP.DEPBAR.LE gsb0, 0x0 ;  /* 0x00008000000079c5 */ /* 0x000fe40000010000 */
[----:B------:R-:W4:Y:S04]  /*6980*/  LDS R221, [R221+0x400] ;  /* 0x00040000dddd7984 */ /* 0x000f280000000800 */
[----:B------:R-:W-:Y:S04]  /*6990*/  LDS R218, [R218+0x400] ;  /* 0x00040000dada7984 */ /* 0x000fe80000000800 */
[----:B------:R-:W-:Y:S04]  /*69a0*/  LDS R217, [R217+0x400] ;  /* 0x00040000d9d97984 */ /* 0x000fe80000000800 */
[----:B------:R-:W-:Y:S01]  /*69b0*/  SHFL.IDX PT, R121, R219, R148, 0x1f ;  /* 0x00001f94db797589 */ /* 0x000fe200000e0000 */
[----:B------:R-:W-:-:S02]  /*69c0*/  FSEL R130, R130, -INF , P1 ;  /* 0xff80000082827808 */ /* 0x000fc40000800000 */
[----:B------:R-:W-:Y:S01]  /*69d0*/  FSEL R135, R135, -INF , P1 ;  /* 0xff80000087877808 */ /* 0x000fe20000800000 */
[----:B------:R-:W-:Y:S01]  /*69e0*/  LDS R216, [R216+0x400] ;  /* 0x00040000d8d87984 */ /* 0x000fe20000000800 */
[--C-:B-1----:R-:W-:Y:S01]  /*69f0*/  FFMA.FTZ R105, R105, UR5, -R106.reuse ;  /* 0x0000000569697c23 */ /* 0x102fe2000801086a */
[----:B------:R-:W-:Y:S01]  /*6a00*/  FFMA.FTZ R106, R130, UR5, -R106 ;  /* 0x00000005826a7c23 */ /* 0x000fe2000801086a */
[----:B------:R-:W-:Y:S01]  /*6a10*/  FSEL R122, R122, -INF , P1 ;  /* 0xff8000007a7a7808 */ /* 0x000fe20000800000 */
[--C-:B---3--:R-:W-:Y:S01]  /*6a20*/  FFMA.FTZ R111, R111, UR5, -R112.reuse ;  /* 0x000000056f6f7c23 */ /* 0x108fe20008010870 */
[----:B------:R-:W-:Y:S01]  /*6a30*/  FSEL R130, R136, -INF , P2 ;  /* 0xff80000088827808 */ /* 0x000fe20001000000 */
[----:B------:R-:W-:Y:S01]  /*6a40*/  FFMA.FTZ R112, R135, UR5, -R112 ;  /* 0x0000000587707c23 */ /* 0x000fe20008010870 */
[----:B----4-:R-:W1:Y:S04]  /*6a50*/  SHFL.IDX PT, R124, R221, R5, 0x1f ;  /* 0x00001f05dd7c7589 */ /* 0x010e6800000e0000 */
[----:B------:R-:W3:Y:S04]  /*6a60*/  SHFL.IDX PT, R126, R221, R151, 0x1f ;  /* 0x00001f97dd7e7589 */ /* 0x000ee800000e0000 */
[----:B------:R-:W4:Y:S04]  /*6a70*/  SHFL.IDX PT, R133, R221, R149, 0x1f ;  /* 0x00001f95dd857589 */ /* 0x000f2800000e0000 */
[----:B------:R-:W5:Y:S04]  /*6a80*/  SHFL.IDX PT, R128, R221, R148, 0x1f ;  /* 0x00001f94dd807589 */ /* 0x000f6800000e0000 */
[----:B------:R-:W5:Y:S01]  /*6a90*/  SHFL.IDX PT, R129, R221, R145, 0x1f ;  /* 0x00001f91dd817589 */ /* 0x000f6200000e0000 */
[----:B------:R-:W-:Y:S01]  /*6aa0*/  FSEL R135, R137, -INF , P2 ;  /* 0xff80000089877808 */ /* 0x000fe20001000000 */
[----:B------:R-:W-:Y:S01]  /*6ab0*/  FFMA.FTZ R98, R122, UR5, -R98 ;  /* 0x000000057a627c23 */ /* 0x000fe20008010862 */
[----:B------:R-:W-:Y:S01]  /*6ac0*/  FFMA.FTZ R130, R130, UR5, -R131 ;  /* 0x0000000582827c23 */ /* 0x000fe20008010883 */
[----:B------:R-:W-:Y:S01]  /*6ad0*/  FSEL R122, R141, -INF , P2 ;  /* 0xff8000008d7a7808 */ /* 0x000fe20001000000 */
[----:B------:R-:W-:Y:S01]  /*6ae0*/  VIADD R223, R5, 0x18 ;  /* 0x0000001805df7836 */ /* 0x000fe20000000000 */
[----:B------:R-:W-:Y:S01]  /*6af0*/  FSEL R139, R139, -INF , P1 ;  /* 0xff8000008b8b7808 */ /* 0x000fe20000800000 */
[----:B------:R-:W-:Y:S01]  /*6b00*/  FFMA.FTZ R135, R135, UR5, -R134 ;  /* 0x0000000587877c23 */ /* 0x000fe20008010886 */
[----:B------:R-:W-:Y:S01]  /*6b10*/  FSEL R138, R138, -INF , P1 ;  /* 0xff8000008a8a7808 */ /* 0x000fe20000800000 */
[--C-:B-1----:R-:W-:Y:S01]  /*6b20*/  FADD.FTZ R24, R24, -R124.reuse ;  /* 0x8000007c18187221 */ /* 0x102fe20000010000 */
[----:B------:R-:W-:Y:S01]  /*6b30*/  FSEL R143, R143, -INF , P1 ;  /* 0xff8000008f8f7808 */ /* 0x000fe20000800000 */
[----:B------:R-:W-:Y:S01]  /*6b40*/  FADD.FTZ R26, R26, -R124 ;  /* 0x8000007c1a1a7221 */ /* 0x000fe20000010000 */
[--C-:B---3--:R-:W-:Y:S01]  /*6b50*/  FADD.FTZ R124, R25, -R126.reuse ;  /* 0x8000007e197c7221 */ /* 0x108fe20000010000 */
[----:B------:R-:W-:Y:S01]  /*6b60*/  FADD.FTZ R126, R27, -R126 ;  /* 0x8000007e1b7e7221 */ /* 0x000fe20000010000 */
[----:B----4-:R-:W-:-:S02]  /*6b70*/  FADD.FTZ R127, R28, -R133 ;  /* 0x800000851c7f7221 */ /* 0x010fc40000010000 */
[----:B------:R1:W-:Y:S01]  /*6b80*/  MUFU.EX2 R28, R130 ;  /* 0x00000082001c7308 */ /* 0x0003e20000000800 */
[----:B------:R-:W-:Y:S01]  /*6b90*/  FFMA.FTZ R134, R139, UR5, -R134 ;  /* 0x000000058b867c23 */ /* 0x000fe20008010886 */
[--C-:B-----5:R-:W-:Y:S01]  /*6ba0*/  FADD.FTZ R27, R31, -R128.reuse ;  /* 0x800000801f1b7221 */ /* 0x120fe20000010000 */
[----:B------:R-:W-:Y:S01]  /*6bb0*/  FFMA.FTZ R122, R122, UR5, -R121 ;  /* 0x000000057a7a7c23 */ /* 0x000fe20008010879 */
[----:B------:R-:W-:Y:S01]  /*6bc0*/  FADD.FTZ R25, R30, -R133 ;  /* 0x800000851e197221 */ /* 0x000fe20000010000 */
[----:B------:R-:W-:Y:S01]  /*6bd0*/  FFMA.FTZ R131, R138, UR5, -R131 ;  /* 0x000000058a837c23 */ /* 0x000fe20008010883 */
[----:B------:R-:W-:Y:S01]  /*6be0*/  FFMA.FTZ R121, R143, UR5, -R121 ;  /* 0x000000058f797c23 */ /* 0x000fe20008010879 */
[----:B------:R-:W3:Y:S01]  /*6bf0*/  SHFL.IDX PT, R139, R218, R149, 0x1f ;  /* 0x00001f95da8b7589 */ /* 0x000ee200000e0000 */
[----:B-1----:R-:W-:Y:S01]  /*6c00*/  FADD.FTZ R130, R29, -R128 ;  /* 0x800000801d827221 */ /* 0x002fe20000010000 */
[----:B------:R-:W-:Y:S02]  /*6c10*/  FADD.FTZ R128, R32, -R129 ;  /* 0x8000008120807221 */ /* 0x000fe40000010000 */
[----:B------:R-:W-:Y:S01]  /*6c20*/  SHFL.IDX PT, R136, R218, R223, 0x1f ;  /* 0x00001fdfda887589 */ /* 0x000fe200000e0000 */
[----:B------:R1:W-:Y:S03]  /*6c30*/  MUFU.EX2 R30, R135 ;  /* 0x00000087001e7308 */ /* 0x0003e60000000800 */
[----:B------:R-:W4:Y:S04]  /*6c40*/  SHFL.IDX PT, R32, R218, R144, 0x1f ;  /* 0x00001f90da207589 */ /* 0x000f2800000e0000 */
[----:B------:R-:W5:Y:S04]  /*6c50*/  SHFL.IDX PT, R143, R221, R223, 0x1f ;  /* 0x00001fdfdd8f7589 */ /* 0x000f6800000e0000 */
[----:B------:R-:W5:Y:S04]  /*6c60*/  SHFL.IDX PT, R141, R218, R5, 0x1f ;  /* 0x00001f05da8d7589 */ /* 0x000f6800000e0000 */
[----:B------:R-:W5:Y:S04]  /*6c70*/  SHFL.IDX PT, R138, R218, R145, 0x1f ;  /* 0x00001f91da8a7589 */ /* 0x000f6800000e0000 */
[----:B-1----:R-:W1:Y:S04]  /*6c80*/  SHFL.IDX PT, R135, R217, R5, 0x1f ;  /* 0x00001f05d9877589 */ /* 0x002e6800000e0000 */
[----:B------:R-:W1:Y:S04]  /*6c90*/  SHFL.IDX PT, R137, R218, R148, 0x1f ;  /* 0x00001f94da897589 */ /* 0x000e6800000e0000 */
[----:B------:R-:W1:Y:S01]  /*6ca0*/  SHFL.IDX PT, R132, R221, R144, 0x1f ;  /* 0x00001f90dd847589 */ /* 0x000e6200000e0000 */
[----:B------:R-:W-:-:S02]  /*6cb0*/  FSEL R125, R140, -INF , P2 ;  /* 0xff8000008c7d7808 */ /* 0x000fc40001000000 */
[----:B------:R-:W-:-:S03]  /*6cc0*/  FSEL R142, R142, -INF , P1 ;  /* 0xff8000008e8e7808 */ /* 0x000fc60000800000 */
[----:B------:R-:W-:Y:S01]  /*6cd0*/  FFMA.FTZ R125, R125, UR5, -R123 ;  /* 0x000000057d7d7c23 */ /* 0x000fe2000801087b */
[----:B------:R-:W-:Y:S01]  /*6ce0*/  FSEL R115, R115, -INF , P1 ;  /* 0xff80000073737808 */ /* 0x000fe20000800000 */
[--C-:B---3--:R-:W-:Y:S01]  /*6cf0*/  FADD.FTZ R44, R44, -R139.reuse ;  /* 0x8000008b2c2c7221 */ /* 0x108fe20000010000 */
[----:B------:R-:W-:Y:S01]  /*6d00*/  FADD.FTZ R46, R46, -R139 ;  /* 0x8000008b2e2e7221 */ /* 0x000fe20000010000 */
[--C-:B----4-:R-:W-:Y:S01]  /*6d10*/  FADD.FTZ R49, R49, -R32.reuse ;  /* 0x8000002031317221 */ /* 0x110fe20000010000 */
[----:B------:R-:W-:Y:S01]  /*6d20*/  FADD.FTZ R51, R51, -R32 ;  /* 0x8000002033337221 */ /* 0x000fe20000010000 */
[--C-:B------:R-:W-:Y:S01]  /*6d30*/  FADD.FTZ R52, R52, -R136.reuse ;  /* 0x8000008834347221 */ /* 0x100fe20000010000 */
[----:B------:R-:W-:Y:S01]  /*6d40*/  FADD.FTZ R54, R54, -R136 ;  /* 0x8000008836367221 */ /* 0x000fe20000010000 */
[----:B------:R-:W3:Y:S01]  /*6d50*/  SHFL.IDX PT, R119, R219, R145, 0x1f ;  /* 0x00001f91db777589 */ /* 0x000ee200000e0000 */
[--C-:B-----5:R-:W-:Y:S01]  /*6d60*/  FADD.FTZ R133, R36, -R143.reuse ;  /* 0x8000008f24857221 */ /* 0x120fe20000010000 */
[----:B------:R-:W-:Y:S01]  /*6d70*/  FADD.FTZ R38, R38, -R143 ;  /* 0x8000008f26267221 */ /* 0x000fe20000010000 */
[--C-:B------:R-:W-:Y:S01]  /*6d80*/  FADD.FTZ R40, R40, -R141.reuse ;  /* 0x8000008d28287221 */ /* 0x100fe20000010000 */
[----:B------:R-:W-:Y:S01]  /*6d90*/  FADD.FTZ R42, R42, -R141 ;  /* 0x8000008d2a2a7221 */ /* 0x000fe20000010000 */
[--C-:B------:R-:W-:Y:S01]  /*6da0*/  FADD.FTZ R48, R48, -R138.reuse ;  /* 0x8000008a30307221 */ /* 0x100fe20000010000 */
[----:B------:R-:W-:Y:S01]  /*6db0*/  FADD.FTZ R50, R50, -R138 ;  /* 0x8000008a32327221 */ /* 0x000fe20000010000 */
[----:B------:R4:W-:Y:S01]  /*6dc0*/  MUFU.EX2 R32, R125 ;  /* 0x0000007d00207308 */ /* 0x0009e20000000800 */
[----:B------:R-:W-:Y:S01]  /*6dd0*/  SHFL.IDX PT, R136, R217, R145, 0x1f ;  /* 0x00001f91d9887589 */ /* 0x000fe200000e0000 */
[--C-:B-1----:R-:W-:Y:S01]  /*6de0*/  FADD.FTZ R56, R56, -R135.reuse ;  /* 0x8000008738387221 */ /* 0x102fe20000010000 */
[----:B------:R-:W-:Y:S01]  /*6df0*/  FADD.FTZ R58, R58, -R135 ;  /* 0x800000873a3a7221 */ /* 0x000fe20000010000 */
[----:B------:R-:W-:Y:S01]  /*6e00*/  FFMA.FTZ R123, R142, UR5, -R123 ;  /* 0x000000058e7b7c23 */ /* 0x000fe2000801087b */
[----:B------:R-:W-:Y:S01]  /*6e10*/  SHFL.IDX PT, R139, R216, R145, 0x1f ;  /* 0x00001f91d88b7589 */ /* 0x000fe200000e0000 */
[--C-:B------:R-:W-:Y:S01]  /*6e20*/  FADD.FTZ R45, R45, -R137.reuse ;  /* 0x800000892d2d7221 */ /* 0x100fe20000010000 */
[----:B------:R-:W-:-:S02]  /*6e30*/  FADD.FTZ R47, R47, -R137 ;  /* 0x800000892f2f7221 */ /* 0x000fc40000010000 */
[----:B----4-:R-:W-:Y:S01]  /*6e40*/  SHFL.IDX PT, R125, R216, R5, 0x1f ;  /* 0x00001f05d87d7589 */ /* 0x010fe200000e0000 */
[----:B------:R-:W-:-:S03]  /*6e50*/  FFMA.FTZ R92, R115, UR5, -R92 ;  /* 0x00000005735c7c23 */ /* 0x000fc6000801085c */
[----:B------:R-:W-:Y:S01]  /*6e60*/  SHFL.IDX PT, R135, R216, R151, 0x1f ;  /* 0x00001f97d8877589 */ /* 0x000fe200000e0000 */
[----:B------:R-:W-:-:S03]  /*6e70*/  FADD.FTZ R129, R34, -R129 ;  /* 0x8000008122817221 */ /* 0x000fc60000010000 */
[----:B------:R-:W-:Y:S04]  /*6e80*/  SHFL.IDX PT, R138, R216, R149, 0x1f ;  /* 0x00001f95d88a7589 */ /* 0x000fe800000e0000 */
[----:B------:R-:W-:Y:S04]  /*6e90*/  SHFL.IDX PT, R143, R216, R148, 0x1f ;  /* 0x00001f94d88f7589 */ /* 0x000fe800000e0000 */
[----:B------:R-:W-:Y:S04]  /*6ea0*/  SHFL.IDX PT, R141, R216, R144, 0x1f ;  /* 0x00001f90d88d7589 */ /* 0x000fe800000e0000 */
[----:B------:R-:W-:Y:S01]  /*6eb0*/  SHFL.IDX PT, R145, R216, R223, 0x1f ;  /* 0x00001fdfd8917589 */ /* 0x000fe200000e0000 */
[----:B------:R1:W-:Y:S03]  /*6ec0*/  MUFU.EX2 R29, R131 ;  /* 0x00000083001d7308 */ /* 0x0003e60000000800 */
[----:B------:R-:W4:Y:S04]  /*6ed0*/  SHFL.IDX PT, R142, R221, R233, 0x1f ;  /* 0x00001fe9dd8e7589 */ /* 0x000f2800000e0000 */
[----:B------:R-:W5:Y:S04]  /*6ee0*/  SHFL.IDX PT, R216, R216, R233, 0x1f ;  /* 0x00001fe9d8d87589 */ /* 0x000f6800000e0000 */
[----:B------:R-:W2:Y:S01]  /*6ef0*/  SHFL.IDX PT, R137, R217, R149, 0x1f ;  /* 0x00001f95d9897589 */ /* 0x000ea200000e0000 */
[--C-:B-1----:R-:W-:Y:S01]  /*6f00*/  FADD.FTZ R131, R33, -R132.reuse ;  /* 0x8000008421837221 */ /* 0x102fe20000010000 */
[----:B------:R-:W-:-:S02]  /*6f10*/  FADD.FTZ R132, R35, -R132 ;  /* 0x8000008423847221 */ /* 0x000fc40000010000 */
[----:B------:R-:W1:Y:S04]  /*6f20*/  SHFL.IDX PT, R115, R219, R223, 0x1f ;  /* 0x00001fdfdb737589 */ /* 0x000e6800000e0000 */
[----:B------:R-:W1:Y:S01]  /*6f30*/  SHFL.IDX PT, R34, R217, R151, 0x1f ;  /* 0x00001f97d9227589 */ /* 0x000e6200000e0000 */
[----:B------:R3:W-:Y:S03]  /*6f40*/  MUFU.EX2 R31, R134 ;  /* 0x00000086001f7308 */ /* 0x0007e60000000800 */
[----:B------:R-:W1:Y:S04]  /*6f50*/  SHFL.IDX PT, R219, R219, R233, 0x1f ;  /* 0x00001fe9dbdb7589 */ /* 0x000e6800000e0000 */
[----:B------:R-:W1:Y:S01]  /*6f60*/  SHFL.IDX PT, R35, R217, R148, 0x1f ;  /* 0x00001f94d9237589 */ /* 0x000e6200000e0000 */
[----:B------:R-:W1:Y:S03]  /*6f70*/  MUFU.EX2 R12, R12 ;  /* 0x0000000c000c7308 */ /* 0x000e660000000800 */
[----:B------:R-:W1:Y:S04]  /*6f80*/  SHFL.IDX PT, R33, R218, R233, 0x1f ;  /* 0x00001fe9da217589 */ /* 0x000e6800000e0000 */
[----:B---3--:R-:W3:Y:S01]  /*6f90*/  SHFL.IDX PT, R134, R217, R144, 0x1f ;  /* 0x00001f90d9867589 */ /* 0x008ee200000e0000 */
[----:B------:R-:W3:Y:S03]  /*6fa0*/  MUFU.EX2 R14, R14 ;  /* 0x0000000e000e7308 */ /* 0x000ee60000000800 */
[----:B------:R-:W3:Y:S04]  /*6fb0*/  SHFL.IDX PT, R36, R217, R223, 0x1f ;  /* 0x00001fdfd9247589 */ /* 0x000ee800000e0000 */
[----:B------:R-:W3:Y:S01]  /*6fc0*/  SHFL.IDX PT, R217, R217, R233, 0x1f ;  /* 0x00001fe9d9d97589 */ /* 0x000ee200000e0000 */
[----:B------:R-:W-:-:S03]  /*6fd0*/  FSEL R146, R146, -INF , P1 ;  /* 0xff80000092927808 */ /* 0x000fc60000800000 */
[----:B------:R-:W3:Y:S01]  /*6fe0*/  SHFL.IDX PT, R140, R218, R151, 0x1f ;  /* 0x00001f97da8c7589 */ /* 0x000ee200000e0000 */
[----:B------:R-:W3:Y:S01]  /*6ff0*/  MUFU.EX2 R107, R107 ;  /* 0x0000006b006b7308 */ /* 0x000ee20000000800 */
[--C-:B------:R-:W-:Y:S01]  /*7000*/  FFMA.FTZ R120, R120, UR5, -R119.reuse ;  /* 0x0000000578787c23 */ /* 0x100fe20008010877 */
[----:B------:R-:W-:Y:S01]  /*7010*/  FSEL R150, R150, -INF , P1 ;  /* 0xff80000096967808 */ /* 0x000fe20000800000 */
[----:B------:R-:W-:Y:S01]  /*7020*/  FFMA.FTZ R119, R146, UR5, -R119 ;  /* 0x0000000592777c23 */ /* 0x000fe20008010877 */
[----:B----4-:R-:W-:Y:S01]  /*7030*/  FADD.FTZ R37, R37, -R142 ;  /* 0x8000008e25257221 */ /* 0x010fe20000010000 */
[----:B-----5:R-:W-:-:S03]  /*7040*/  FADD.FTZ R146, R85, -R216 ;  /* 0x800000d855927221 */ /* 0x020fc60000010000 */
[----:B------:R-:W4:Y:S01]  /*7050*/  MUFU.EX2 R106, R106 ;  /* 0x0000006a006a7308 */ /* 0x000f220000000800 */
[--C-:B--2---:R-:W-:Y:S01]  /*7060*/  FADD.FTZ R60, R60, -R137.reuse ;  /* 0x800000893c3c7221 */ /* 0x104fe20000010000 */
[----:B------:R-:W-:Y:S01]  /*7070*/  FADD.FTZ R62, R62, -R137 ;  /* 0x800000893e3e7221 */ /* 0x000fe20000010000 */
[----:B------:R-:W-:Y:S01]  /*7080*/  FMUL.FTZ R26, R232, R26 ;  /* 0x0000001ae81a7220 */ /* 0x000fe20000410000 */
[----:B------:R-:W-:-:S04]  /*7090*/  FMUL.FTZ R85, R230, R126 ;  /* 0x0000007ee6557220 */ /* 0x000fc80000410000 */
[----:B------:R-:W2:Y:S01]  /*70a0*/  MUFU.EX2 R13, R13 ;  /* 0x0000000d000d7308 */ /* 0x000ea20000000800 */
[----:B------:R-:W-:Y:S01]  /*70b0*/  FADD.FTZ R137, R80, -R139 ;  /* 0x8000008b50897221 */ /* 0x000fe20000010000 */
[----:B-1----:R-:W-:Y:S01]  /*70c0*/  FFMA.FTZ R116, R116, UR5, -R115 ;  /* 0x0000000574747c23 */ /* 0x002fe20008010873 */
[----:B------:R-:W-:-:S05]  /*70d0*/  FADD.FTZ R57, R57, -R34 ;  /* 0x8000002239397221 */ /* 0x000fca0000010000 */
[----:B------:R-:W1:Y:S01]  /*70e0*/  MUFU.EX2 R15, R15 ;  /* 0x0000000f000f7308 */ /* 0x000e620000000800 */
[----:B------:R-:W-:Y:S01]  /*70f0*/  FADD.FTZ R59, R59, -R34 ;  /* 0x800000223b3b7221 */ /* 0x000fe20000010000 */
[----:B------:R-:W-:-:S06]  /*7100*/  FADD.FTZ R139, R82, -R139 ;  /* 0x8000008b528b7221 */ /* 0x000fcc0000010000 */
[----:B------:R-:W5:Y:S01]  /*7110*/  MUFU.EX2 R101, R101 ;  /* 0x0000006500657308 */ /* 0x000f620000000800 */
[----:B------:R-:W-:Y:S01]  /*7120*/  FFMA.FTZ R115, R150, UR5, -R115 ;  /* 0x0000000596737c23 */ /* 0x000fe20008010873 */
[----:B------:R-:W-:-:S06]  /*7130*/  FFMA.FTZ R114, R114, UR5, -R219 ;  /* 0x0000000572727c23 */ /* 0x000fcc00080108db */
[----:B------:R-:W5:Y:S01]  /*7140*/  MUFU.EX2 R102, R102 ;  /* 0x0000006600667308 */ /* 0x000f620000000800 */
[----:B------:R-:W-:Y:S01]  /*7150*/  FMUL.FTZ R82, R12, R133 ;  /* 0x000000850c527220 */ /* 0x000fe20000410000 */
[----:B---3--:R-:W-:-:S06]  /*7160*/  FMUL.FTZ R37, R14, R37 ;  /* 0x000000250e257220 */ /* 0x008fcc0000410000 */
[----:B------:R-:W3:Y:S08]  /*7170*/  MUFU.EX2 R104, R104 ;  /* 0x0000006800687308 */ /* 0x000ef00000000800 */
[----:B------:R-:W3:Y:S08]  /*7180*/  MUFU.EX2 R105, R105 ;  /* 0x0000006900697308 */ /* 0x000ef00000000800 */
[----:B------:R-:W3:Y:S08]  /*7190*/  MUFU.EX2 R108, R108 ;  /* 0x0000006c006c7308 */ /* 0x000ef00000000800 */
[----:B------:R-:W3:Y:S08]  /*71a0*/  MUFU.EX2 R109, R109 ;  /* 0x0000006d006d7308 */ /* 0x000ef00000000800 */
[----:B------:R-:W3:Y:S01]  /*71b0*/  MUFU.EX2 R111, R111 ;  /* 0x0000006f006f7308 */ /* 0x000ee20000000800 */
[----:B------:R-:W-:Y:S01]  /*71c0*/  FFMA.FTZ R113, R113, UR5, -R219 ;  /* 0x0000000571717c23 */ /* 0x000fe200080108db */
[--C-:B------:R-:W-:Y:S01]  /*71d0*/  FADD.FTZ R61, R61, -R35.reuse ;  /* 0x800000233d3d7221 */ /* 0x100fe20000010000 */
[----:B------:R-:W-:Y:S01]  /*71e0*/  FADD.FTZ R63, R63, -R35 ;  /* 0x800000233f3f7221 */ /* 0x000fe20000010000 */
[----:B------:R-:W-:Y:S01]  /*71f0*/  F2FP.BF16.F32.PACK_AB R85, R85, R26 ;  /* 0x0000001a5555723e */ /* 0x000fe200000010ff */
[----:B------:R-:W-:-:S03]  /*7200*/  FMUL.FTZ R25, R228, R25 ;  /* 0x00000019e4197220 */ /* 0x000fc60000410000 */
[----:B------:R-:W-:Y:S01]  /*7210*/  MUFU.EX2 R9, R9 ;  /* 0x0000000900097308 */ /* 0x000fe20000000800 */
[----:B------:R-:W-:Y:S01]  /*7220*/  FMUL.FTZ R26, R226, R27 ;  /* 0x0000001be21a7220 */ /* 0x000fe20000410000 */
[--C-:B------:R-:W-:Y:S01]  /*7230*/  FADD.FTZ R53, R53, -R33.reuse ;  /* 0x8000002135357221 */ /* 0x100fe20000010000 */
[----:B------:R-:W-:-:S05]  /*7240*/  FADD.FTZ R55, R55, -R33 ;  /* 0x8000002137377221 */ /* 0x000fca0000010000 */
[----:B------:R-:W3:Y:S01]  /*7250*/  MUFU.EX2 R10, R10 ;  /* 0x0000000a000a7308 */ /* 0x000ee20000000800 */
[----:B------:R-:W-:Y:S01]  /*7260*/  FADD.FTZ R65, R65, -R134 ;  /* 0x8000008641417221 */ /* 0x000fe20000010000 */
[----:B------:R-:W-:-:S06]  /*7270*/  F2FP.BF16.F32.PACK_AB R82, R37, R82 ;  /* 0x000000522552723e */ /* 0x000fcc00000010ff */
[----:B------:R-:W3:Y:S01]  /*7280*/  MUFU.EX2 R11, R11 ;  /* 0x0000000b000b7308 */ /* 0x000ee20000000800 */
[----:B------:R-:W-:-:S07]  /*7290*/  FADD.FTZ R66, R66, -R136 ;  /* 0x8000008842427221 */ /* 0x000fce0000010000 */
[----:B------:R-:W3:Y:S01]  /*72a0*/  MUFU.EX2 R97, R97 ;  /* 0x0000006100617308 */ /* 0x000ee20000000800 */
[----:B------:R-:W-:-:S07]  /*72b0*/  FADD.FTZ R39, R39, -R142 ;  /* 0x8000008e27277221 */ /* 0x000fce0000010000 */
[----:B------:R-:W-:Y:S01]  /*72c0*/  MUFU.EX2 R98, R98 ;  /* 0x0000006200627308 */ /* 0x000fe20000000800 */
[----:B------:R-:W-:-:S07]  /*72d0*/  FADD.FTZ R64, R64, -R136 ;  /* 0x8000008840407221 */ /* 0x000fce0000010000 */
[----:B------:R-:W3:Y:S01]  /*72e0*/  MUFU.EX2 R99, R99 ;  /* 0x0000006300637308 */ /* 0x000ee20000000800 */
[----:B------:R-:W-:-:S07]  /*72f0*/  FADD.FTZ R216, R87, -R216 ;  /* 0x800000d857d87221 */ /* 0x000fce0000010000 */
[----:B------:R-:W3:Y:S08]  /*7300*/  MUFU.EX2 R100, R100 ;  /* 0x0000006400647308 */ /* 0x000ef00000000800 */
[----:B------:R4:W3:Y:S01]  /*7310*/  MUFU.EX2 R34, R122 ;  /* 0x0000007a00227308 */ /* 0x0008e20000000800 */
[----:B------:R-:W-:-:S07]  /*7320*/  FADD.FTZ R144, R84, -R145 ;  /* 0x8000009154907221 */ /* 0x000fce0000010000 */
[----:B------:R-:W3:Y:S01]  /*7330*/  MUFU.EX2 R17, R17 ;  /* 0x0000001100117308 */ /* 0x000ee20000000800 */
[----:B----4-:R-:W-:-:S07]  /*7340*/  FADD.FTZ R122, R68, -R36 ;  /* 0x80000024447a7221 */ /* 0x010fce0000010000 */
[----:B------:R-:W-:Y:S01]  /*7350*/  MUFU.EX2 R18, R18 ;  /* 0x0000001200127308 */ /* 0x000fe20000000800 */
[----:B------:R-:W-:-:S07]  /*7360*/  F2FP.BF16.F32.PACK_AB R87, R26, R25 ;  /* 0x000000191a57723e */ /* 0x000fce00000010ff */
[----:B------:R-:W4:Y:S08]  /*7370*/  MUFU.EX2 R19, R19 ;  /* 0x0000001300137308 */ /* 0x000f300000000800 */
[----:B------:R-:W4:Y:S08]  /*7380*/  MUFU.EX2 R20, R20 ;  /* 0x0000001400147308 */ /* 0x000f300000000800 */
[----:B------:R-:W4:Y:S08]  /*7390*/  MUFU.EX2 R21, R21 ;  /* 0x0000001500157308 */ /* 0x000f300000000800 */
[----:B------:R-:W-:Y:S08]  /*73a0*/  MUFU.EX2 R22, R22 ;  /* 0x0000001600167308 */ /* 0x000ff00000000800 */
[----:B------:R-:W4:Y:S08]  /*73b0*/  MUFU.EX2 R23, R23 ;  /* 0x0000001700177308 */ /* 0x000f300000000800 */
[----:B------:R-:W4:Y:S01]  /*73c0*/  MUFU.EX2 R88, R88 ;  /* 0x0000005800587308 */ /* 0x000f220000000800 */
[----:B------:R-:W-:-:S07]  /*73d0*/  FADD.FTZ R145, R86, -R145 ;  /* 0x8000009156917221 */ /* 0x000fce0000010000 */
[----:B------:R-:W4:Y:S01]  /*73e0*/  MUFU.EX2 R89, R89 ;  /* 0x0000005900597308 */ /* 0x000f220000000800 */
[----:B------:R-:W-:-:S07]  /*73f0*/  FMUL.FTZ R25, R107, R65 ;  /* 0x000000416b197220 */ /* 0x000fce0000410000 */
[----:B------:R-:W-:Y:S08]  /*7400*/  MUFU.EX2 R90, R90 ;  /* 0x0000005a005a7308 */ /* 0x000ff00000000800 */
[----:B------:R-:W4:Y:S08]  /*7410*/  MUFU.EX2 R91, R91 ;  /* 0x0000005b005b7308 */ /* 0x000f300000000800 */
[----:B------:R-:W4:Y:S08]  /*7420*/  MUFU.EX2 R92, R92 ;  /* 0x0000005c005c7308 */ /* 0x000f300000000800 */
[----:B------:R-:W4:Y:S08]  /*7430*/  MUFU.EX2 R93, R93 ;  /* 0x0000005d005d7308 */ /* 0x000f300000000800 */
[----:B------:R-:W-:Y:S08]  /*7440*/  MUFU.EX2 R94, R94 ;  /* 0x0000005e005e7308 */ /* 0x000ff00000000800 */
[----:B------:R-:W4:Y:S08]  /*7450*/  MUFU.EX2 R95, R95 ;  /* 0x0000005f005f7308 */ /* 0x000f300000000800 */
[----:B------:R-:W4:Y:S01]  /*7460*/  MUFU.EX2 R96, R96 ;  /* 0x0000006000607308 */ /* 0x000f220000000800 */
[----:B------:R-:W-:-:S07]  /*7470*/  FMUL.FTZ R86, R229, R127 ;  /* 0x0000007fe5567220 */ /* 0x000fce0000410000 */
[----:B------:R2:W-:Y:S01]  /*7480*/  MUFU.EX2 R35, R121 ;  /* 0x0000007900237308 */ /* 0x0005e20000000800 */
[----:B------:R-:W-:-:S07]  /*7490*/  FMUL.FTZ R65, R106, R66 ;  /* 0x000000426a417220 */ /* 0x000fce0000410000 */
[----:B------:R-:W4:Y:S01]  /*74a0*/  MUFU.EX2 R110, R110 ;  /* 0x0000006e006e7308 */ /* 0x000f220000000800 */
[----:B--2---:R-:W-:Y:S01]  /*74b0*/  FADD.FTZ R121, R67, -R134 ;  /* 0x8000008643797221 */ /* 0x004fe20000010000 */
[----:B------:R-:W-:Y:S01]  /*74c0*/  FADD.FTZ R67, R70, -R36 ;  /* 0x8000002446437221 */ /* 0x000fe20000010000 */
[----:B------:R-:W-:-:S05]  /*74d0*/  FADD.FTZ R70, R69, -R217 ;  /* 0x800000d945467221 */ /* 0x000fca0000010000 */
[----:B------:R-:W2:Y:S01]  /*74e0*/  MUFU.EX2 R112, R112 ;  /* 0x0000007000707308 */ /* 0x000ea20000000800 */
[----:B------:R-:W-:Y:S01]  /*74f0*/  FMUL.FTZ R38, R13, R38 ;  /* 0x000000260d267220 */ /* 0x000fe20000410000 */
[----:B-1----:R-:W-:-:S06]  /*7500*/  FMUL.FTZ R39, R15, R39 ;  /* 0x000000270f277220 */ /* 0x002fcc0000410000 */
[----:B------:R-:W1:Y:S01]  /*7510*/  MUFU.EX2 R33, R123 ;  /* 0x0000007b00217308 */ /* 0x000e620000000800 */
[----:B-----5:R-:W-:Y:S01]  /*7520*/  FMUL.FTZ R60, R101, R60 ;  /* 0x0000003c653c7220 */ /* 0x020fe20000410000 */
[----:B------:R-:W-:Y:S01]  /*7530*/  FMUL.FTZ R61, R103, R61 ;  /* 0x0000003d673d7220 */ /* 0x000fe20000410000 */
[----:B------:R-:W-:-:S05]  /*7540*/  FMUL.FTZ R62, R102, R62 ;  /* 0x0000003e663e7220 */ /* 0x000fca0000410000 */
[----:B------:R5:W1:Y:S01]  /*7550*/  MUFU.EX2 R36, R120 ;  /* 0x0000007800247308 */ /* 0x000a620000000800 */
[----:B---3--:R-:W-:Y:S01]  /*7560*/  FMUL.FTZ R63, R104, R63 ;  /* 0x0000003f683f7220 */ /* 0x008fe20000410000 */
[----:B------:R-:W-:Y:S01]  /*7570*/  FMUL.FTZ R64, R105, R64 ;  /* 0x0000004069407220 */ /* 0x000fe20000410000 */
[----:B------:R-:W-:-:S05]  /*7580*/  FMUL.FTZ R26, R108, R121 ;  /* 0x000000796c1a7220 */ /* 0x000fca0000410000 */
[----:B------:R-:W3:Y:S01]  /*7590*/  MUFU.EX2 R119, R119 ;  /* 0x0000007700777308 */ /* 0x000ee20000000800 */
[----:B-----5:R-:W-:Y:S01]  /*75a0*/  FADD.FTZ R120, R71, -R217 ;  /* 0x800000d947787221 */ /* 0x020fe20000010000 */
[----:B------:R-:W-:Y:S01]  /*75b0*/  FMUL.FTZ R71, R227, R130 ;  /* 0x00000082e3477220 */ /* 0x000fe20000410000 */
[----:B------:R-:W-:-:S05]  /*75c0*/  FMUL.FTZ R66, R109, R122 ;  /* 0x0000007a6d427220 */ /* 0x000fca0000410000 */
[----:B------:R-:W5:Y:S01]  /*75d0*/  MUFU.EX2 R118, R118 ;  /* 0x0000007600767308 */ /* 0x000f620000000800 */
[----:B------:R-:W-:Y:S01]  /*75e0*/  FMUL.FTZ R27, R111, R70 ;  /* 0x000000466f1b7220 */ /* 0x000fe20000410000 */
[----:B------:R-:W-:-:S06]  /*75f0*/  FADD.FTZ R123, R72, -R125 ;  /* 0x8000007d487b7221 */ /* 0x000fcc0000010000 */
[----:B------:R-:W5:Y:S01]  /*7600*/  MUFU.EX2 R117, R117 ;  /* 0x0000007500757308 */ /* 0x000f620000000800 */
[----:B------:R-:W-:-:S07]  /*7610*/  FADD.FTZ R134, R73, -R135 ;  /* 0x8000008749867221 */ /* 0x000fce0000010000 */
[----:B------:R-:W5:Y:S01]  /*7620*/  MUFU.EX2 R116, R116 ;  /* 0x0000007400747308 */ /* 0x000f620000000800 */
[----:B------:R-:W-:-:S07]  /*7630*/  FADD.FTZ R41, R41, -R140 ;  /* 0x8000008c29297221 */ /* 0x000fce0000010000 */
[----:B------:R-:W5:Y:S01]  /*7640*/  MUFU.EX2 R115, R115 ;  /* 0x0000007300737308 */ /* 0x000f620000000800 */
[----:B------:R-:W-:-:S07]  /*7650*/  FADD.FTZ R43, R43, -R140 ;  /* 0x8000008c2b2b7221 */ /* 0x000fce0000010000 */
[----:B------:R-:W5:Y:S01]  /*7660*/  MUFU.EX2 R114, R114 ;  /* 0x0000007200727308 */ /* 0x000f620000000800 */
[----:B------:R-:W-:-:S07]  /*7670*/  FADD.FTZ R125, R74, -R125 ;  /* 0x8000007d4a7d7221 */ /* 0x000fce0000010000 */
[----:B------:R-:W5:Y:S01]  /*7680*/  MUFU.EX2 R37, R113 ;  /* 0x0000007100257308 */ /* 0x000f620000000800 */
[----:B------:R-:W-:Y:S01]  /*7690*/  FADD.FTZ R135, R75, -R135 ;  /* 0x800000874b877221 */ /* 0x000fe20000010000 */
[----:B------:R-:W-:Y:S01]  /*76a0*/  FADD.FTZ R136, R76, -R138 ;  /* 0x8000008a4c887221 */ /* 0x000fe20000010000 */
[----:B------:R-:W-:Y:S01]  /*76b0*/  FADD.FTZ R142, R77, -R143 ;  /* 0x8000008f4d8e7221 */ /* 0x000fe20000010000 */
[--C-:B------:R-:W-:Y:S01]  /*76c0*/  FADD.FTZ R140, R81, -R141.reuse ;  /* 0x8000008d518c7221 */ /* 0x100fe20000010000 */
[----:B------:R-:W-:Y:S01]  /*76d0*/  FADD.FTZ R141, R83, -R141 ;  /* 0x8000008d538d7221 */ /* 0x000fe20000010000 */
        /* <DEDUP_REMOVED lines=27> */
[----:B----4-:R-:W-:Y:S01]  /*7890*/  FMUL.FTZ R41, R19, R41 ;  /* 0x0000002913297220 */ /* 0x010fe20000410000 */
        /* <DEDUP_REMOVED lines=14> */
[----:B------:R-:W-:Y:S01]  /*7980*/  IMAD R220, R0, 0x400, R220 ;  /* 0x0000040000dc7824 */ /* 0x000fe200078e02dc */
[----:B------:R-:W-:Y:S01]  /*7990*/  F2FP.BF16.F32.PACK_AB R84, R69, R84 ;  /* 0x000000544554723e */ /* 0x000fe200000010ff */
[----:B------:R-:W-:Y:S01]  /*79a0*/  FMUL.FTZ R67, R110, R67 ;  /* 0x000000436e437220 */ /* 0x000fe20000410000 */
[----:B--2---:R-:W-:Y:S01]  /*79b0*/  FMUL.FTZ R120, R112, R120 ;  /* 0x0000007870787220 */ /* 0x004fe20000410000 */
[----:B------:R-:W-:Y:S01]  /*79c0*/  IMAD R39, R39, 0x2, R236 ;  /* 0x0000000227277824 */ /* 0x000fe200078e02ec */
[----:B------:R-:W-:Y:S01]  /*79d0*/  F2FP.BF16.F32.PACK_AB R80, R131, R80 ;  /* 0x000000508350723e */ /* 0x000fe200000010ff */
[----:B-1----:R-:W-:Y:S01]  /*79e0*/  FMUL.FTZ R63, R33, R138 ;  /* 0x0000008a213f7220 */ /* 0x002fe20000410000 */
        /* <DEDUP_REMOVED lines=24> */
[----:B------:R-:W-:Y:S02]  /*7b70*/  R2UR UR4, R220 ;  /* 0x00000000dc0472ca */ /* 0x000fe400000e0000 */
        /* <DEDUP_REMOVED lines=14> */
[----:B------:R-:W-:-:S03]  /*7c60*/  F2FP.BF16.F32.PACK_AB R27, R226, R228 ;  /* 0x000000e4e21b723e */ /* 0x000fc600000010ff */
        /* <DEDUP_REMOVED lines=137> */
.L_x_2443:
        /* <DEDUP_REMOVED lines=70> */
.L_x_2444:
[----:B------:R-:W-:Y:S02]  /*8960*/  VIADD R16, R16, 0x1 ;  /* 0x0000000110107836 */ /* 0x000fe40000000000 */
[----:B------:R-:W-:Y:S02]  /*8970*/  VIADD R7, R7, 0x30c20 ;  /* 0x00030c2007077836 */ /* 0x000fe40000000000 */
[----:B------:R-:W-:Y:S01]  /*8980*/  VIADD R0, R0, 0x1 ;  /* 0x0000000100007836 */ /* 0x000fe20000000000 */
[----:B------:R-:W-:Y:S02]  /*8990*/  ISETP.GE.AND P1, PT, R16, UR38, PT ;  /* 0x0000002610007c0c */ /* 0x000fe4000bf26270 */
[----:B------:R-:W-:Y:S02]  /*89a0*/  PRMT R7, RZ, 0x654, R7 ;  /* 0x00000654ff077816 */ /* 0x000fe40000000007 */
[C---:B------:R-:W-:Y:S02]  /*89b0*/  ISETP.NE.AND P0, PT, R0.reuse, 0x2, PT ;  /* 0x000000020000780c */ /* 0x040fe40003f05270 */
[----:B------:R1:W-:Y:S02]  /*89c0*/  SYNCS.ARRIVE.TRANS64.RED.A1T0 RZ, [R7+URZ], RZ ;  /* 0x000000ff07ff79a7 */ /* 0x0003e4000810043f */
[----:B------:R-:W-:-:S02]  /*89d0*/  SEL R0, R0, RZ, P0 ;  /* 0x000000ff00007207 */ /* 0x000fc40000000000 */
[----:B-1----:R-:W-:-:S04]  /*89e0*/  SEL R7, RZ, 0x1, P0 ;  /* 0x00000001ff077807 */ /* 0x002fc80000000000 */
[----:B------:R-:W-:Y:S01]  /*89f0*/  LOP3.LUT R4, R4, R7, RZ, 0x3c, !PT ;  /* 0x0000000704047212 */ /* 0x000fe200078e3cff */
[----:B------:R-:W-:Y:S06]  /*8a00*/  @!P1 BRA `(.L_x_2445) ;  /* 0xffffffcc00849947 */ /* 0x000fec000383ffff */
.L_x_2434:
        /* <DEDUP_REMOVED lines=34> */
.L_x_2414:
[----:B------:R-:W-:Y:S05]  /*8c30*/  @P0 BRA `(.L_x_2446) ;  /* 0x0000000800c80947 */ /* 0x000fea0003800000 */
[----:B------:R-:W3:Y:S01]  /*8c40*/  S2R R3, SR_CgaCtaId ;  /* 0x0000000000037919 */ /* 0x000ee20000008800 */
[----:B------:R-:W-:-:S04]  /*8c50*/  MOV R0, 0x400 ;  /* 0x0000040000007802 */ /* 0x000fc80000000f00 */
[----:B---3--:R-:W-:-:S04]  /*8c60*/  LEA R17, R3, R0, 0x18 ;  /* 0x0000000003117211 */ /* 0x008fc800078ec0ff */
[----:B------:R-:W-:-:S13]  /*8c70*/  LOP3.LUT P0, RZ, R17, 0x3ff, RZ, 0xc0, !PT ;  /* 0x000003ff11ff7812 */ /* 0x000fda000780c0ff */
[----:B------:R-:W-:Y:S05]  /*8c80*/  @!P0 BRA `(.L_x_2447) ;  /* 0x0000000000408947 */ /* 0x000fea0003800000 */
[----:B------:R-:W-:Y:S01]  /*8c90*/  MOV R0, 0x0 ;  /* 0x0000000000007802 */ /* 0x000fe20000000f00 */
[----:B------:R-:W-:Y:S01]  /*8ca0*/  ULDC.64 UR4, c[0x4][0x80] ;  /* 0x0100200000047ab9 */ /* 0x000fe20000000a00 */
[----:B------:R-:W-:Y:S01]  /*8cb0*/  ULDC.64 UR6, c[0x4][0x88] ;  /* 0x0100220000067ab9 */ /* 0x000fe20000000a00 */
[----:B------:R-:W-:Y:S01]  /*8cc0*/  IMAD.U32 R4, RZ, RZ, UR4 ;  /* 0x00000004ff047e24 */ /* 0x000fe2000f8e00ff */
[----:B--2---:R2:W3:Y:S01]  /*8cd0*/  LDC.64 R2, c[0x4][R0] ;  /* 0x0100000000027b82 */ /* 0x0044e20000000a00 */
        /* <DEDUP_REMOVED lines=8> */
[----:B-12---:R-:W-:-:S07]  /*8d60*/  IMAD.MOV.U32 R13, RZ, RZ, RZ ;  /* 0x000000ffff0d7224 */ /* 0x006fce00078e00ff */
[----:B------:R-:W-:-:S07]  /*8d70*/  LEPC R20, `(.L_x_2447) ;  /* 0x000000001014794e */ /* 0x000fce0000000000 */
[----:B---3--:R-:W-:Y:S05]  /*8d80*/  CALL.ABS.NOINC R2 ;  /* 0x0000000002007343 */ /* 0x008fea0003c00000 */
.L_x_2447:
[----:B------:R-:W-:-:S05]  /*8d90*/  VIADD R16, R17, 0x4000 ;  /* 0x0000400011107836 */ /* 0x000fca0000000000 */
        /* <DEDUP_REMOVED lines=18> */
.L_x_2448:
        /* <DEDUP_REMOVED lines=18> */
.L_x_2449:
        /* <DEDUP_REMOVED lines=18> */
.L_x_2450:
[----:B------:R-:W3:Y:S01]  /*9100*/  S2R R0, SR_TID.X ;  /* 0x0000000000007919 */ /* 0x000ee20000002100 */
        /* <DEDUP_REMOVED lines=17> */
[----:B---3--:R-:W-:Y:S01]  /*9220*/  VIADD R7, R0, 0xffffff80 ;  /* 0xffffff8000077836 */ /* 0x008fe20000000000 */
        /* <DEDUP_REMOVED lines=29> */
[----:B------:R-:W-:-:S02]  /*9400*/  LOP3.LUT R0, R0, 0x1c0, RZ, 0xc0, !PT ;  /* 0x000001c000007812 */ /* 0x000fc400078ec0ff */
[----:B------:R-:W-:Y:S02]  /*9410*/  F2FP.BF16.F32.PACK_AB R170, R173, R172 ;  /* 0x000000acadaa723e */ /* 0x000fe400000010ff */
[----:B------:R-:W-:Y:S02]  /*9420*/  LOP3.LUT R7, R0, 0x8, R7, 0xf8, !PT ;  /* 0x0000000800077812 */ /* 0x000fe400078ef807 */
[----:B------:R-:W-:Y:S02]  /*9430*/  SHF.R.U32.HI R0, RZ, 0x3, R0 ;  /* 0x00000003ff007819 */ /* 0x000fe40000011600 */
[----:B------:R-:W-:Y:S02]  /*9440*/  SEL R5, R5, 0xffffffc0, !P2 ;  /* 0xffffffc005057807 */ /* 0x000fe40005000000 */
[----:B------:R-:W-:Y:S02]  /*9450*/  LOP3.LUT R0, R7, R0, RZ, 0x3c, !PT ;  /* 0x0000000007007212 */ /* 0x000fe400078e3cff */
[----:B------:R-:W-:-:S02]  /*9460*/  F2FP.BF16.F32.PACK_AB R171, R175, R174 ;  /* 0x000000aeafab723e */ /* 0x000fc400000010ff */
        /* <DEDUP_REMOVED lines=8> */
[----:B------:R-:W-:Y:S01]  /*94f0*/  STSM.16.M88.4 [R0+0x4000], R184 ;  /* 0x004000b800007844 */ /* 0x000fe20000000200 */
[----:B------:R-:W-:-:S03]  /*9500*/  IADD3 R2, R3, 0x4000, R0 ;  /* 0x0000400003027810 */ /* 0x000fc60007ffe000 */
[----:B------:R-:W2:Y:S01]  /*9510*/  SHFL.IDX PT, R5, R6, RZ, 0x1f ;  /* 0x00001fff06057589 */ /* 0x000ea200000e0000 */
[----:B------:R-:W-:-:S03]  /*9520*/  IMAD.IADD R3, R3, 0x1, R4 ;  /* 0x0000000103037824 */ /* 0x000fc600078e0204 */
[----:B------:R3:W-:Y:S04]  /*9530*/  STSM.16.M88.4 [R2], R192 ;  /* 0x000000c002007844 */ /* 0x0007e80000000200 */
[----:B------:R3:W-:Y:S04]  /*9540*/  STSM.16.M88.4 [R4], R200 ;  /* 0x000000c804007844 */ /* 0x0007e80000000200 */
[----:B------:R3:W-:Y:S04]  /*9550*/  STSM.16.M88.4 [R3], R208 ;  /* 0x000000d003007844 */ /* 0x0007e80000000200 */
[----:B------:R3:W-:Y:S04]  /*9560*/  STSM.16.M88.4 [R0], R152 ;  /* 0x0000009800007844 */ /* 0x0007e80000000200 */
[----:B------:R3:W-:Y:S04]  /*9570*/  STSM.16.M88.4 [R2+-0x4000], R160 ;  /* 0xffc000a002007844 */ /* 0x0007e80000000200 */
[----:B------:R3:W-:Y:S01]  /*9580*/  STSM.16.M88.4 [R4+-0x4000], R168 ;  /* 0xffc000a804007844 */ /* 0x0007e20000000200 */
[----:B--2---:R-:W-:-:S03]  /*9590*/  ISETP.NE.AND P0, PT, R5, 0x7, PT ;  /* 0x000000070500780c */ /* 0x004fc60003f05270 */
[----:B------:R3:W-:Y:S01]  /*95a0*/  STSM.16.M88.4 [R3+-0x4000], R176 ;  /* 0xffc000b003007844 */ /* 0x0007e20000000200 */
        /* <DEDUP_REMOVED lines=11> */
[----:B------:R-:W-:Y:S01]  /*9660*/  R2UR UR6, R17 ;  /* 0x00000000110672ca */ /* 0x000fe200000e0000 */
[----:B------:R-:W-:Y:S01]  /*9670*/  ULDC.64 UR8, c[0x0][0x198] ;  /* 0x0000660000087ab9 */ /* 0x000fe20000000a00 */
[----:B------:R-:W-:Y:S02]  /*9680*/  USHF.L.U32 UR42, UR36, 0x7, URZ ;  /* 0x00000007242a7899 */ /* 0x000fe4000800063f */
[----:B------:R-:W-:Y:S02]  /*9690*/  UIADD3 UR4, UP0, UR8, 0x770, URZ ;  /* 0x0000077008047890 */ /* 0x000fe4000ff1e03f */
[----:B------:R-:W-:Y:S02]  /*96a0*/  UIADD3 UR8, UP1, UR8, 0x670, URZ ;  /* 0x0000067008087890 */ /* 0x000fe4000ff3e03f */
[----:B------:R-:W-:Y:S02]  /*96b0*/  UIADD3.X UR5, URZ, UR9, URZ, UP0, !UPT ;  /* 0x000000093f057290 */ /* 0x000fe400087fe43f */
[----:B------:R-:W-:Y:S01]  /*96c0*/  UIADD3.X UR9, URZ, UR9, URZ, UP1, !UPT ;  /* 0x000000093f097290 */ /* 0x000fe20008ffe43f */
[----:B------:R-:W-:-:S02]  /*96d0*/  UMOV UR41, URZ ;  /* 0x0000003f00297c82 */ /* 0x000fc40008000000 */
[----:B------:R-:W-:-:S09]  /*96e0*/  UIADD3 UR40, UR6, 0x4000, URZ ;  /* 0x0000400006287890 */ /* 0x000fd2000fffe03f */
[----:B------:R2:W-:Y:S02]  /*96f0*/  UTMASTG.4D [UR40], [UR4] ;  /* 0x00000028040073b5 */ /* 0x0005e40008018000 */
[----:B--2---:R-:W-:Y:S02]  /*9700*/  UMOV UR40, UR6 ;  /* 0x0000000600287c82 */ /* 0x004fe40008000000 */
[----:B------:R2:W-:Y:S02]  /*9710*/  UTMASTG.4D [UR40], [UR8] ;  /* 0x00000028080073b5 */ /* 0x0005e40008018000 */
[----:B--2---:R0:W-:Y:S02]  /*9720*/  UTMACMDFLUSH ;  /* 0x00000000000079b7 */ /* 0x0041e40000000000 */
.L_x_2452:
[----:B------:R-:W-:Y:S05]  /*9730*/  BSYNC B0 ;  /* 0x0000000000007941 */ /* 0x000fea0003800000 */
.L_x_2451:
[----:B------:R-:W-:-:S04]  /*9740*/  DEPBAR.LE SB0, 0x0 ;  /* 0x000080000000791a */ /* 0x000fc80000000000 */
[----:B------:R-:W-:Y:S05]  /*9750*/  BRA `(.L_x_2413) ;  /* 0x0000003800707947 */ /* 0x000fea0003800000 */
.L_x_2446:
[----:B------:R-:W3:Y:S01]  /*9760*/  S2R R0, SR_TID.X ;  /* 0x0000000000007919 */ /* 0x000ee20000002100 */
[----:B--2---:R-:W2:Y:S01]  /*9770*/  LDC.64 R2, c[0x0][0x820] ;  /* 0x00020800ff027b82 */ /* 0x004ea20000000a00 */
[----:B------:R-:W-:Y:S01]  /*9780*/  IMAD.U32 R9, RZ, RZ, UR43 ;  /* 0x0000002bff097e24 */ /* 0x000fe2000f8e00ff */
[----:B------:R-:W-:Y:S01]  /*9790*/  BSSY B0, `(.L_x_2453) ;  /* 0x0000038000007945 */ /* 0x000fe20003800000 */
[----:B------:R-:W-:Y:S02]  /*97a0*/  IMAD.U32 R27, RZ, RZ, UR36 ;  /* 0x00000024ff1b7e24 */ /* 0x000fe4000f8e00ff */
[----:B------:R-:W-:Y:S01]  /*97b0*/  IMAD.U32 R25, RZ, RZ, UR44 ;  /* 0x0000002cff197e24 */ /* 0x000fe2000f8e00ff */
[----:B------:R-:W-:Y:S02]  /*97c0*/  SHF.R.S32.HI R9, RZ, 0x1f, R9 ;  /* 0x0000001fff097819 */ /* 0x000fe40000011409 */
[----:B------:R-:W4:Y:S02]  /*97d0*/  LDC.64 R18, c[0x0][0x808] ;  /* 0x00020200ff127b82 */ /* 0x000f240000000a00 */
[----:B------:R-:W-:-:S06]  /*97e0*/  SHF.R.S32.HI R25, RZ, 0x1f, R25 ;  /* 0x0000001fff197819 */ /* 0x000fcc0000011419 */
[----:B------:R-:W5:Y:S08]  /*97f0*/  LDC.64 R14, c[0x0][0x828] ;  /* 0x00020a00ff0e7b82 */ /* 0x000f700000000a00 */
[----:B------:R-:W1:Y:S01]  /*9800*/  LDC.64 R16, c[0x0][0x850] ;  /* 0x00021400ff107b82 */ /* 0x000e620000000a00 */
[----:B---3--:R-:W-:-:S07]  /*9810*/  VIADD R5, R0, 0xffffff80 ;  /* 0xffffff8000057836 */ /* 0x008fce0000000000 */
[----:B------:R-:W3:Y:S01]  /*9820*/  LDC R23, c[0x0][0x83c] ;  /* 0x00020f00ff177b82 */ /* 0x000ee20000000800 */
[----:B----4-:R-:W-:Y:S01]  /*9830*/  IMAD R11, R27, -0x80, R18 ;  /* 0xffffff801b0b7824 */ /* 0x010fe200078e0212 */
[----:B------:R-:W-:-:S04]  /*9840*/  SHF.R.S32.HI R0, RZ, 0x1f, R5 ;  /* 0x0000001fff007819 */ /* 0x000fc80000011405 */
[----:B------:R-:W-:Y:S02]  /*9850*/  LEA.HI R8, R0, R5, RZ, 0x3 ;  /* 0x0000000500087211 */ /* 0x000fe400078f18ff */
[----:B------:R-:W4:Y:S02]  /*9860*/  LDC.64 R20, c[0x0][0x858] ;  /* 0x00021600ff147b82 */ /* 0x000f240000000a00 */
[----:B------:R-:W-:-:S05]  /*9870*/  LOP3.LUT R0, R8, 0x1ffffff8, RZ, 0xc0, !PT ;  /* 0x1ffffff808007812 */ /* 0x000fca00078ec0ff */
[----:B------:R-:W-:-:S04]  /*9880*/  IMAD.IADD R0, R5, 0x1, -R0 ;  /* 0x0000000105007824 */ /* 0x000fc800078e0a00 */
[----:B------:R-:W-:Y:S02]  /*9890*/  IMAD.SHL.U32 R6, R0, 0x8, RZ ;  /* 0x0000000800067824 */ /* 0x000fe400078e00ff */
[----:B--2---:R-:W-:-:S03]  /*98a0*/  IMAD R0, R9, R2, RZ ;  /* 0x0000000209007224 */ /* 0x004fc600078e02ff */
[----:B------:R-:W-:Y:S01]  /*98b0*/  SHF.R.S32.HI R7, RZ, 0x1f, R6 ;  /* 0x0000001fff077819 */ /* 0x000fe20000011406 */
[----:B------:R-:W-:Y:S02]  /*98c0*/  IMAD R3, R3, UR43, R0 ;  /* 0x0000002b03037c24 */ /* 0x000fe4000f8e0200 */
[----:B------:R-:W-:Y:S01]  /*98d0*/  IMAD.WIDE.U32 R4, R2, UR43, R6 ;  /* 0x0000002b02047c25 */ /* 0x000fe2000f8e0006 */
[----:B------:R-:W-:-:S03]  /*98e0*/  SHF.R.S32.HI R2, RZ, 0x3, R8 ;  /* 0x00000003ff027819 */ /* 0x000fc60000011408 */
[----:B------:R-:W-:Y:S01]  /*98f0*/  IMAD.IADD R5, R5, 0x1, R3 ;  /* 0x0000000105057824 */ /* 0x000fe200078e0203 */
[C---:B------:R-:W-:Y:S01]  /*9900*/  ISETP.GE.AND P2, PT, R2.reuse, R11, PT ;  /* 0x0000000b0200720c */ /* 0x040fe20003f46270 */
[C---:B------:R-:W-:Y:S02]  /*9910*/  VIADD R0, R2.reuse, 0x20 ;  /* 0x0000002002007836 */ /* 0x040fe40000000000 */
[----:B------:R-:W-:Y:S01]  /*9920*/  VIADD R3, R2, 0x60 ;  /* 0x0000006002037836 */ /* 0x000fe20000000000 */
[----:B------:R-:W-:Y:S01]  /*9930*/  ISETP.GE.OR P6, PT, R6, R19, P2 ;  /* 0x000000130600720c */ /* 0x000fe200017c6670 */
[----:B-----5:R-:W-:Y:S01]  /*9940*/  IMAD R8, R25, R14, RZ ;  /* 0x0000000e19087224 */ /* 0x020fe200078e02ff */
[-C--:B------:R-:W-:Y:S01]  /*9950*/  ISETP.GE.AND P3, PT, R0, R11.reuse, PT ;  /* 0x0000000b0000720c */ /* 0x080fe20003f66270 */
[----:B------:R-:W-:Y:S01]  /*9960*/  VIADD R0, R2, 0x40 ;  /* 0x0000004002007836 */ /* 0x000fe20000000000 */
[-C--:B------:R-:W-:Y:S01]  /*9970*/  ISETP.GE.AND P1, PT, R3, R11.reuse, PT ;  /* 0x0000000b0300720c */ /* 0x080fe20003f26270 */
[----:B------:R-:W-:Y:S01]  /*9980*/  IMAD R15, R15, UR44, R8 ;  /* 0x0000002c0f0f7c24 */ /* 0x000fe2000f8e0208 */
[----:B------:R-:W-:Y:S01]  /*9990*/  SHF.R.S32.HI R3, RZ, 0x1f, R2 ;  /* 0x0000001fff037819 */ /* 0x000fe20000011402 */
[----:B-1----:R-:W-:Y:S01]  /*99a0*/  IMAD.WIDE.U32 R12, R14, UR44, R4 ;  /* 0x0000002c0e0c7c25 */ /* 0x002fe2000f8e0004 */
[----:B------:R-:W-:-:S02]  /*99b0*/  ISETP.GE.AND P0, PT, R0, R11, PT ;  /* 0x0000000b0000720c */ /* 0x000fc40003f06270 */
[CC--:B------:R-:W-:Y:S01]  /*99c0*/  ISETP.GE.OR P4, PT, R6.reuse, R19.reuse, P3 ;  /* 0x000000130600720c */ /* 0x0c0fe20001f86670 */
[----:B------:R-:W-:Y:S01]  /*99d0*/  IMAD.WIDE R10, R27, 0x80, R2 ;  /* 0x000000801b0a7825 */ /* 0x000fe200078e0202 */
[----:B------:R-:W-:Y:S01]  /*99e0*/  ISETP.GE.OR P5, PT, R6, R19, P0 ;  /* 0x000000130600720c */ /* 0x000fe200007a6670 */
[----:B------:R-:W1:Y:S02]  /*99f0*/  LDC.64 R26, c[0x0][0x208] ;  /* 0x00008200ff1a7b82 */ /* 0x000e640000000a00 */
[----:B------:R-:W-:Y:S02]  /*9a00*/  IMAD R0, R9, R16, RZ ;  /* 0x0000001009007224 */ /* 0x000fe400078e02ff */
[----:B------:R-:W-:-:S04]  /*9a10*/  IMAD.WIDE.U32 R8, R16, UR43, R6 ;  /* 0x0000002b10087c25 */ /* 0x000fc8000f8e0006 */
[----:B------:R-:W-:Y:S02]  /*9a20*/  IMAD R17, R17, UR43, R0 ;  /* 0x0000002b11117c24 */ /* 0x000fe4000f8e0200 */
[----:B------:R-:W-:Y:S01]  /*9a30*/  IMAD.IADD R5, R13, 0x1, R15 ;  /* 0x000000010d057824 */ /* 0x000fe200078e020f */
[----:B---34-:R-:W-:Y:S06]  /*9a40*/  @P6 BRA `(.L_x_2454) ;  /* 0x0000000000306947 */ /* 0x018fec0003800000 */
[----:B------:R-:W-:Y:S01]  /*9a50*/  ULDC.64 UR4, c[0x0][0x818] ;  /* 0x0002060000047ab9 */ /* 0x000fe20000000a00 */
[----:B------:R-:W-:Y:S01]  /*9a60*/  IMAD.MOV.U32 R4, RZ, RZ, R12 ;  /* 0x000000ffff047224 */ /* 0x000fe200078e000c */
[----:B-1----:R-:W-:Y:S01]  /*9a70*/  R2UR UR6, R26 ;  /* 0x000000001a0672ca */ /* 0x002fe200000e0000 */
        /* <DEDUP_REMOVED lines=9> */
.L_x_2454:
[----:B------:R-:W-:Y:S05]  /*9b10*/  BSYNC B0 ;  /* 0x0000000000007941 */ /* 0x000fea0003800000 */
.L_x_2453:
[----:B------:R-:W-:Y:S01]  /*9b20*/  IMAD.IADD R9, R9, 0x1, R17 ;  /* 0x0000000109097824 */ /* 0x000fe200078e0211 */
[----:B------:R-:W-:Y:S01]  /*9b30*/  BSSY B0, `(.L_x_2455) ;  /* 0x0000019000007945 */ /* 0x000fe20003800000 */
[----:B------:R-:W-:Y:S01]  /*9b40*/  IMAD R0, R25, R20, RZ ;  /* 0x0000001419007224 */ /* 0x000fe200078e02ff */
[----:B------:R-:W-:Y:S01]  /*9b50*/  ISETP.GE.OR P6, PT, R6, R19, P1 ;  /* 0x000000130600720c */ /* 0x000fe20000fc6670 */
[----:B------:R-:W-:Y:S01]  /*9b60*/  IMAD.WIDE.U32 R8, R20, UR44, R8 ;  /* 0x0000002c14087c25 */ /* 0x000fe2000f8e0008 */
[CC--:B------:R-:W-:Y:S02]  /*9b70*/  ISETP.GE.OR P2, PT, R6.reuse, R23.reuse, P2 ;  /* 0x000000170600720c */ /* 0x0c0fe40001746670 */
[CC--:B------:R-:W-:Y:S01]  /*9b80*/  ISETP.GE.OR P3, PT, R6.reuse, R23.reuse, P3 ;  /* 0x000000170600720c */ /* 0x0c0fe20001f66670 */
[----:B--2---:R-:W-:Y:S01]  /*9b90*/  IMAD R15, R21, UR44, R0 ;  /* 0x0000002c150f7c24 */ /* 0x004fe2000f8e0200 */
[CC--:B------:R-:W-:Y:S02]  /*9ba0*/  ISETP.GE.OR P0, PT, R6.reuse, R23.reuse, P0 ;  /* 0x000000170600720c */ /* 0x0c0fe40000706670 */
[----:B------:R-:W-:Y:S01]  /*9bb0*/  ISETP.GE.OR P1, PT, R6, R23, P1 ;  /* 0x000000170600720c */ /* 0x000fe20000f26670 */
[----:B------:R-:W-:-:S12]  /*9bc0*/  @P4 BRA `(.L_x_2456) ;  /* 0x00000000003c4947 */ /* 0x000fd80003800000 */
[----:B------:R-:W-:Y:S01]  /*9bd0*/  IADD3 R7, P4, R10, 0x20, RZ ;  /* 0x000000200a077810 */ /* 0x000fe20007f9e0ff */
[----:B------:R-:W-:Y:S01]  /*9be0*/  ULDC.64 UR4, c[0x0][0x818] ;  /* 0x0002060000047ab9 */ /* 0x000fe20000000a00 */
[----:B------:R-:W-:Y:S01]  /*9bf0*/  IMAD.MOV.U32 R2, RZ, RZ, R12 ;  /* 0x000000ffff027224 */ /* 0x000fe200078e000c */
[----:B-1----:R-:W-:Y:S01]  /*9c00*/  R2UR UR6, R26 ;  /* 0x000000001a0672ca */ /* 0x002fe200000e0000 */
        /* <DEDUP_REMOVED lines=11> */
.L_x_2456:
[----:B------:R-:W-:Y:S05]  /*9cc0*/  BSYNC B0 ;  /* 0x0000000000007941 */ /* 0x000fea0003800000 */
.L_x_2455:
[----:B------:R-:W-:Y:S04]  /*9cd0*/  BSSY B0, `(.L_x_2457) ;  /* 0x0000011000007945 */ /* 0x000fe80003800000 */
[----:B------:R-:W-:Y:S05]  /*9ce0*/  @P5 BRA `(.L_x_2458) ;  /* 0x00000000003c5947 */ /* 0x000fea0003800000 */
[----:B--2---:R-:W-:Y:S01]  /*9cf0*/  IADD3 R7, P4, R10, 0x40, RZ ;  /* 0x000000400a077810 */ /* 0x004fe20007f9e0ff */
        /* <DEDUP_REMOVED lines=14> */
.L_x_2458:
[----:B------:R-:W-:Y:S05]  /*9de0*/  BSYNC B0 ;  /* 0x0000000000007941 */ /* 0x000fea0003800000 */
.L_x_2457:
[----:B------:R-:W-:Y:S04]  /*9df0*/  BSSY B0, `(.L_x_2459) ;  /* 0x0000011000007945 */ /* 0x000fe80003800000 */
[----:B------:R-:W-:Y:S05]  /*9e00*/  @P6 BRA `(.L_x_2460) ;  /* 0x00000000003c6947 */ /* 0x000fea0003800000 */
[----:B--23--:R-:W-:Y:S01]  /*9e10*/  IADD3 R7, P4, R10, 0x60, RZ ;  /* 0x000000600a077810 */ /* 0x00cfe20007f9e0ff */
        /* <DEDUP_REMOVED lines=14> */
.L_x_2460:
[----:B------:R-:W-:Y:S05]  /*9f00*/  BSYNC B0 ;  /* 0x0000000000007941 */ /* 0x000fea0003800000 */
.L_x_2459:
[----:B------:R-:W-:Y:S01]  /*9f10*/  BSSY B0, `(.L_x_2461) ;  /* 0x000000f000007945 */ /* 0x000fe20003800000 */
[----:B----4-:R-:W-:-:S03]  /*9f20*/  IMAD.IADD R5, R9, 0x1, R15 ;  /* 0x0000000109057824 */ /* 0x010fc600078e020f */
[----:B------:R-:W-:Y:S05]  /*9f30*/  @P2 BRA `(.L_x_2462) ;  /* 0x0000000000302947 */ /* 0x000fea0003800000 */
[----:B------:R-:W-:Y:S01]  /*9f40*/  ULDC.64 UR4, c[0x0][0x848] ;  /* 0x0002120000047ab9 */ /* 0x000fe20000000a00 */
[----:B------:R-:W-:Y:S01]  /*9f50*/  IMAD.MOV.U32 R4, RZ, RZ, R8 ;  /* 0x000000ffff047224 */ /* 0x000fe200078e0008 */
[----:B-1----:R-:W-:Y:S01]  /*9f60*/  R2UR UR6, R26 ;  /* 0x000000001a0672ca */ /* 0x002fe200000e0000 */
[----:B--23--:R-:W-:Y:S01]  /*9f70*/  IMAD R7, R11, UR4, RZ ;  /* 0x000000040b077c24 */ /* 0x00cfe2000f8e02ff */
        /* <DEDUP_REMOVED lines=8> */
.L_x_2462:
[----:B------:R-:W-:Y:S05]  /*a000*/  BSYNC B0 ;  /* 0x0000000000007941 */ /* 0x000fea0003800000 */
.L_x_2461:
[----:B------:R-:W-:Y:S04]  /*a010*/  BSSY B0, `(.L_x_2463) ;  /* 0x0000011000007945 */ /* 0x000fe80003800000 */
[----:B------:R-:W-:Y:S05]  /*a020*/  @P3 BRA `(.L_x_2464) ;  /* 0x00000000003c3947 */ /* 0x000fea0003800000 */
[----:B--234-:R-:W-:Y:S01]  /*a030*/  IADD3 R7, P2, R10, 0x20, RZ ;  /* 0x000000200a077810 */ /* 0x01cfe20007f5e0ff */
        /* <DEDUP_REMOVED lines=14> */
.L_x_2464:
[----:B------:R-:W-:Y:S05]  /*a120*/  BSYNC B0 ;  /* 0x0000000000007941 */ /* 0x000fea0003800000 */
.L_x_2463:
[----:B------:R-:W-:Y:S04]  /*a130*/  BSSY B0, `(.L_x_2465) ;  /* 0x0000011000007945 */ /* 0x000fe80003800000 */
[----:B------:R-:W-:Y:S05]  /*a140*/  @P0 BRA `(.L_x_2466) ;  /* 0x00000000003c0947 */ /* 0x000fea0003800000 */
[----:B-1234-:R-:W-:Y:S01]  /*a150*/  IADD3 R7, P0, R10, 0x40, RZ ;  /* 0x000000400a077810 */ /* 0x01efe20007f1e0ff */
        /* <DEDUP_REMOVED lines=14> */
.L_x_2466:
[----:B------:R-:W-:Y:S05]  /*a240*/  BSYNC B0 ;  /* 0x0000000000007941 */ /* 0x000fea0003800000 */
.L_x_2465:
        /* <DEDUP_REMOVED lines=17> */
.L_x_2409:
        /* <DEDUP_REMOVED lines=8> */
[----:B------:R-:W1:Y:S01]  /*a3e0*/  S2UR UR7, SR_CTAID.X ;  /* 0x00000000000779c3 */ /* 0x000e620000002500 */
[----:B------:R-:W-:Y:S02]  /*a3f0*/  ULDC UR8, c[0x0][0xb50] ;  /* 0x0002d40000087ab9 */ /* 0x000fe40000000800 */
[----:B------:R-:W-:-:S05]  /*a400*/  UISETP.NE.AND UP0, UPT, UR8, 0x1, UPT ;  /* 0x000000010800788c */ /* 0x000fca000bf05270 */
[----:B------:R-:W2:Y:S06]  /*a410*/  LDC R0, c[0x0][0xb68] ;  /* 0x0002da00ff007b82 */ /* 0x000eac0000000800 */
[----:B------:R-:W-:Y:S01]  /*a420*/  @UP0 ULDC UR4, c[0x0][0xb54] ;  /* 0x0002d50000040ab9 */ /* 0x000fe20000000800 */
[----:B------:R-:W-:Y:S01]  /*a430*/  @UP0 ULDC UR9, c[0x0][0xb58] ;  /* 0x0002d60000090ab9 */ /* 0x000fe20000000800 */
[----:B-1----:R-:W-:Y:S02]  /*a440*/  UIMAD.WIDE.U32 UR4, UR7, UR4, URZ ;  /* 0x00000004070472a5 */ /* 0x002fe4000f8e003f */
[----:B------:R-:W-:-:S02]  /*a450*/  UMOV UR6, UR7 ;  /* 0x0000000700067c82 */ /* 0x000fc40008000000 */
[----:B------:R-:W-:-:S04]  /*a460*/  @UP0 USHF.R.U32.HI UR6, URZ, UR9, UR5 ;  /* 0x000000093f060299 */ /* 0x000fc80008011605 */
[----:B------:R-:W-:Y:S02]  /*a470*/  UIADD3 UR4, -UR6, URZ, URZ ;  /* 0x0000003f06047290 */ /* 0x000fe4000fffe13f */
[----:B--2---:R-:W-:Y:S02]  /*a480*/  ISETP.LE.AND P0, PT, R0, UR6, PT ;  /* 0x0000000600007c0c */ /* 0x004fe4000bf03270 */
[----:B------:R-:W-:-:S11]  /*a490*/  UIMAD UR8, UR8, UR4, UR7 ;  /* 0x00000004080872a4 */ /* 0x000fd6000f8e0207 */
[----:B------:R-:W-:Y:S05]  /*a4a0*/  @!P0 BRA `(.L_x_2468) ;  /* 0x0000000000208947 */ /* 0x000fea0003800000 */
        /* <DEDUP_REMOVED lines=8> */
.L_x_2468:
[----:B------:R-:W-:Y:S01]  /*a530*/  ULDC UR9, c[0x0][0xb44] ;  /* 0x0002d10000097ab9 */ /* 0x000fe20000000800 */
[----:B------:R-:W-:Y:S01]  /*a540*/  UMOV UR7, UR8 ;  /* 0x0000000800077c82 */ /* 0x000fe20008000000 */
[----:B------:R-:W-:-:S11]  /*a550*/  UISETP.NE.AND UP0, UPT, UR9, 0x1, UPT ;  /* 0x000000010900788c */ /* 0x000fd6000bf05270 */
[----:B------:R-:W-:Y:S02]  /*a560*/  @UP0 ULDC.64 UR10, c[0x0][0xb48] ;  /* 0x0002d200000a0ab9 */ /* 0x000fe40000000a00 */
[----:B------:R-:W-:-:S04]  /*a570*/  UIMAD.WIDE.U32 UR4, UR8, UR10, URZ ;  /* 0x0000000a080472a5 */ /* 0x000fc8000f8e003f */
[----:B------:R-:W-:-:S04]  /*a580*/  @UP0 USHF.R.U32.HI UR7, URZ, UR11, UR5 ;  /* 0x0000000b3f070299 */ /* 0x000fc80008011605 */
[----:B------:R-:W-:-:S12]  /*a590*/  UIMAD UR4, UR7, UR9, URZ ;  /* 0x00000009070472a4 */ /* 0x000fd8000f8e023f */
.L_x_2469:
        /* <DEDUP_REMOVED lines=17> */
[----:B------:R-:W-:Y:S01]  /*a6b0*/  ULDC UR6, c[0x0][0x74c] ;  /* 0x0001d30000067ab9 */ /* 0x000fe20000000800 */
[----:B------:R-:W-:Y:S02]  /*a6c0*/  UIADD3 UR5, UR5, 0x7f, URZ ;  /* 0x0000007f05057890 */ /* 0x000fe4000fffe03f */
[----:B------:R-:W-:Y:S02]  /*a6d0*/  UIADD3 UR7, -UR6, UR7, -UR4 ;  /* 0x0000000706077290 */ /* 0x000fe4000fffe904 */
[----:B------:R-:W-:Y:S02]  /*a6e0*/  USHF.R.S32.HI UR6, URZ, 0x1f, UR5 ;  /* 0x0000001f3f067899 */ /* 0x000fe40008011405 */
[----:B------:R-:W-:-:S02]  /*a6f0*/  USHF.R.S32.HI UR4, URZ, 0x1f, UR7 ;  /* 0x0000001f3f047899 */ /* 0x000fc40008011407 */
[----:B------:R-:W-:Y:S02]  /*a700*/  ULEA.HI UR5, UR6, UR5, URZ, 0x7 ;  /* 0x0000000506057291 */ /* 0x000fe4000f8f383f */
[----:B------:R-:W-:Y:S02]  /*a710*/  ULEA.HI UR4, UR4, UR7, URZ, 0x7 ;  /* 0x0000000704047291 */ /* 0x000fe4000f8f383f */
[----:B------:R-:W-:Y:S02]  /*a720*/  USHF.R.S32.HI UR5, URZ, 0x7, UR5 ;  /* 0x000000073f057899 */ /* 0x000fe40008011405 */
[----:B------:R-:W-:-:S04]  /*a730*/  USHF.R.S32.HI UR4, URZ, 0x7, UR4 ;  /* 0x000000073f047899 */ /* 0x000fc80008011404 */
[----:B------:R-:W-:-:S04]  /*a740*/  UISETP.LT.AND UP0, UPT, URZ, UR4, UPT ;  /* 0x000000043f00728c */ /* 0x000fc8000bf01270 */
[----:B------:R-:W-:-:S04]  /*a750*/  USEL UR8, URZ, UR4, !UP0 ;  /* 0x000000043f087287 */ /* 0x000fc8000c000000 */
[----:B------:R-:W-:-:S06]  /*a760*/  UISETP.GT.AND UP0, UPT, UR5, UR8, UPT ;  /* 0x000000080500728c */ /* 0x000fcc000bf04270 */
[----:B------:R-:W-:-:S13]  /*a770*/  PLOP3.LUT P0, PT, PT, PT, UP0, 0x80, 0x0 ;  /* 0x000000000000781c */ /* 0x000fda0003f0f008 */
[----:B------:R-:W-:Y:S05]  /*a780*/  @!P0 BRA `(.L_x_2413) ;  /* 0x0000002800648947 */ /* 0x000fea0003800000 */
[----:B------:R-:W-:Y:S01]  /*a790*/  USHF.R.S32.HI UR4, URZ, 0x1f, UR11 ;  /* 0x0000001f3f047899 */ /* 0x000fe2000801140b */
[----:B------:R-:W-:Y:S01]  /*a7a0*/  ULDC.64 UR12, c[0x0][0x2d8] ;  /* 0x0000b600000c7ab9 */ /* 0x000fe20000000a00 */
[----:B------:R-:W-:Y:S02]  /*a7b0*/  ELECT P0, URZ, PT ;  /* 0x00000000003f782f */ /* 0x000fe40003800000 */
[----:B------:R-:W-:Y:S02]  /*a7c0*/  UIMAD UR9, UR4, UR12, URZ ;  /* 0x0000000c040972a4 */ /* 0x000fe4000f8e023f */
[----:B------:R-:W-:Y:S02]  /*a7d0*/  UIADD3 UR4, UR5, -UR8, URZ ;  /* 0x8000000805047290 */ /* 0x000fe4000fffe03f */
[----:B------:R-:W-:Y:S02]  /*a7e0*/  UIMAD.WIDE.U32 UR6, UR11, UR12, URZ ;  /* 0x0000000c0b0672a5 */ /* 0x000fe4000f8e003f */
[----:B------:R-:W-:-:S02]  /*a7f0*/  ULOP3.LUT UR4, UR4, 0x1, URZ, 0xc0, !UPT ;  /* 0x0000000104047892 */ /* 0x000fc4000f8ec03f */
[----:B------:R-:W-:Y:S02]  /*a800*/  UIMAD UR9, UR11, UR13, UR9 ;  /* 0x0000000d0b0972a4 */ /* 0x000fe4000f8e0209 */
[----:B------:R-:W-:Y:S02]  /*a810*/  UISETP.NE.U32.AND UP0, UPT, UR4, 0x1, UPT ;  /* 0x000000010400788c */ /* 0x000fe4000bf05070 */
[----:B------:R-:W-:Y:S01]  /*a820*/  USHF.R.S32.HI UR11, URZ, 0x1f, UR10 ;  /* 0x0000001f3f0b7899 */ /* 0x000fe2000801140a */
[----:B------:R-:W-:Y:S01]  /*a830*/  ULDC.64 UR12, c[0x0][0x2e0] ;  /* 0x0000b800000c7ab9 */ /* 0x000fe20000000a00 */
[----:B------:R-:W-:Y:S02]  /*a840*/  UIADD3 UR7, UR7, UR9, URZ ;  /* 0x0000000907077290 */ /* 0x000fe4000fffe03f */
[----:B------:R-:W-:Y:S01]  /*a850*/  PLOP3.LUT P1, PT, PT, PT, UP0, 0x80, 0x0 ;  /* 0x000000000000781c */ /* 0x000fe20003f2f008 */
[----:B------:R-:W-:Y:S02]  /*a860*/  UIMAD UR9, UR11, UR12, URZ ;  /* 0x0000000c0b0972a4 */ /* 0x000fe4000f8e023f */
[----:B------:R-:W-:-:S02]  /*a870*/  UIMAD.WIDE.U32 UR6, UR10, UR12, UR6 ;  /* 0x0000000c0a0672a5 */ /* 0x000fc4000f8e0006 */
[----:B------:R-:W-:-:S04]  /*a880*/  UIMAD UR9, UR10, UR13, UR9 ;  /* 0x0000000d0a0972a4 */ /* 0x000fc8000f8e0209 */
[----:B------:R-:W-:-:S04]  /*a890*/  UIADD3 UR23, UR7, UR9, URZ ;  /* 0x0000000907177290 */ /* 0x000fc8000fffe03f */
[----:B------:R-:W-:Y:S08]  /*a8a0*/  @P1 BRA `(.L_x_2470) ;  /* 0x0000000000bc1947 */ /* 0x000ff00003800000 */
        /* <DEDUP_REMOVED lines=10> */
[----:B------:R-:W-:Y:S01]  /*a950*/  UMOV UR16, 0x0 ;  /* 0x0000000000107882 */ /* 0x000fe20000000000 */
[----:B------:R-:W-:Y:S02]  /*a960*/  UMOV UR17, 0x14f00000 ;  /* 0x14f0000000117882 */ /* 0x000fe40000000000 */
[----:B------:R-:W-:-:S02]  /*a970*/  ULEA.HI.X UR11, UR13, UR11, UR14, 0x2, UP0 ;  /* 0x0000000b0d0b7291 */ /* 0x000fc400080f140e */
[----:B-1----:R-:W-:-:S03]  /*a980*/  ULEA UR4, UR12, UR4, 0x18 ;  /* 0x000000040c047291 */ /* 0x002fc6000f8ec03f */
[----:B------:R-:W-:Y:S01]  /*a990*/  UMOV UR12, 0x400 ;  /* 0x00000400000c7882 */ /* 0x000fe20000000000 */
[----:B------:R-:W-:-:S09]  /*a9a0*/  UIADD3 UR4, UR4, 0x8000, URZ ;  /* 0x0000800004047890 */ /* 0x000fd2000fffe03f */
[----:B------:R1:W-:Y:S02]  /*a9b0*/  UBLKRED.G.S.ADD.F32.RN [UR10], [UR4], UR12, desc[UR16] ;  /* 0x0000100a040073bb */ /* 0x0003e400080a140c */
[----:B-1----:R0:W-:Y:S02]  /*a9c0*/  UTMACMDFLUSH ;  /* 0x00000000000079b7 */ /* 0x0021e40000000000 */
.L_x_2472:
[----:B------:R-:W-:Y:S05]  /*a9d0*/  BSYNC B0 ;  /* 0x0000000000007941 */ /* 0x000fea0003800000 */
.L_x_2471:
        /* <DEDUP_REMOVED lines=9> */
[----:B------:R-:W-:Y:S02]  /*aa70*/  UMOV UR17, 0x14f00000 ;  /* 0x14f0000000117882 */ /* 0x000fe40000000000 */
[----:B------:R-:W-:Y:S02]  /*aa80*/  ULEA.HI.X.SX32 UR4, UR4, UR23, 0x1, UP0 ;  /* 0x0000001704047291 */ /* 0x000fe400080f0e3f */
[----:B------:R-:W-:-:S04]  /*aa90*/  ULEA UR10, UP0, UR14, UR10, 0x2 ;  /* 0x0000000a0e0a7291 */ /* 0x000fc8000f80103f */
[----:B------:R-:W-:-:S03]  /*aaa0*/  ULEA.HI.X UR11, UR14, UR11, UR4, 0x2, UP0 ;  /* 0x0000000b0e0b7291 */ /* 0x000fc600080f1404 */
[----:B------:R-:W-:Y:S01]  /*aab0*/  UMOV UR4, 0x400 ;  /* 0x0000040000047882 */ /* 0x000fe20000000000 */
[----:B-1----:R-:W-:-:S04]  /*aac0*/  ULEA UR12, UR13, UR12, 0x18 ;  /* 0x0000000c0d0c7291 */ /* 0x002fc8000f8ec03f */
[----:B------:R-:W-:-:S09]  /*aad0*/  UIADD3 UR12, UR12, 0xc000, URZ ;  /* 0x0000c0000c0c7890 */ /* 0x000fd2000fffe03f */
[----:B------:R1:W-:Y:S01]  /*aae0*/  UBLKRED.G.S.ADD.F32.RN [UR10], [UR12], UR4, desc[UR16] ;  /* 0x0000100a0c0073bb */ /* 0x0003e200080a1404 */
[----:B------:R0:W-:Y:S01]  /*aaf0*/  UTMACMDFLUSH ;  /* 0x00000000000079b7 */ /* 0x0001e20000000000 */
[----:B-1----:R-:W-:-:S04]  /*ab00*/  DEPBAR.LE SB0, 0x1 ;  /* 0x000080400000791a */ /* 0x002fc80000000000 */
.L_x_2474:
[----:B------:R-:W-:Y:S05]  /*ab10*/  BSYNC B0 ;  /* 0x0000000000007941 */ /* 0x000fea0003800000 */
.L_x_2473:
[----:B------:R-:W-:Y:S06]  /*ab20*/  BAR.ARV 0xa, 0xa0 ;  /* 0x0282800000007b1d */ /* 0x000fec0000002000 */
[----:B------:R-:W-:Y:S04]  /*ab30*/  BSSY B0, `(.L_x_2475) ;  /* 0x0000003000007945 */ /* 0x000fe80003800000 */
[----:B------:R-:W-:Y:S05]  /*ab40*/  @!P0 BRA `(.L_x_2476) ;  /* 0x0000000000048947 */ /* 0x000fea0003800000 */
[----:B------:R-:W-:-:S04]  /*ab50*/  DEPBAR.LE SB0, 0x0 ;  /* 0x000080000000791a */ /* 0x000fc80000000000 */
.L_x_2476:
[----:B------:R-:W-:Y:S05]  /*ab60*/  BSYNC B0 ;  /* 0x0000000000007941 */ /* 0x000fea0003800000 */
.L_x_2475:
[----:B------:R-:W-:Y:S06]  /*ab70*/  BAR.ARV 0xb, 0xa0 ;  /* 0x02c2800000007b1d */ /* 0x000fec0000002000 */
[----:B------:R-:W-:Y:S01]  /*ab80*/  UIADD3 UR12, UR8, 0x1, URZ ;  /* 0x00000001080c7890 */ /* 0x000fe2000fffe03f */
[----:B------:R-:W-:Y:S11]  /*ab90*/  BRA `(.L_x_2477) ;  /* 0x0000000000047947 */ /* 0x000ff60003800000 */
.L_x_2470:
[----:B------:R-:W-:-:S05]  /*aba0*/  UMOV UR12, UR8 ;  /* 0x00000008000c7c82 */ /* 0x000fca0008000000 */
.L_x_2477:
[----:B------:R-:W-:-:S04]  /*abb0*/  UIADD3 UR4, UR8, 0x1, URZ ;  /* 0x0000000108047890 */ /* 0x000fc8000fffe03f */
[----:B------:R-:W-:-:S06]  /*abc0*/  UISETP.NE.AND UP0, UPT, UR5, UR4, UPT ;  /* 0x000000040500728c */ /* 0x000fcc000bf05270 */
[----:B------:R-:W-:-:S13]  /*abd0*/  PLOP3.LUT P1, PT, PT, PT, UP0, 0x80, 0x0 ;  /* 0x000000000000781c */ /* 0x000fda0003f2f008 */
[----:B------:R-:W-:Y:S05]  /*abe0*/  @!P1 BRA `(.L_x_2413) ;  /* 0x00000024004c9947 */ /* 0x000fea0003800000 */
[----:B------:R-:W-:Y:S01]  /*abf0*/  ULDC.64 UR10, c[0x0][0x2c0] ;  /* 0x0000b000000a7ab9 */ /* 0x000fe20000000a00 */
[----:B------:R-:W-:Y:S02]  /*ac00*/  UIADD3 UR19, UR9, UR7, URZ ;  /* 0x0000000709137290 */ /* 0x000fe4000fffe03f */
        /* <DEDUP_REMOVED lines=9> */
[----:B------:R-:W-:Y:S01]  /*aca0*/  UMOV UR4, URZ ;  /* 0x0000003f00047c82 */ /* 0x000fe20008000000 */
[----:B------:R-:W-:Y:S01]  /*acb0*/  ULDC.64 UR24, c[0x0][0x2c0] ;  /* 0x0000b00000187ab9 */ /* 0x000fe20000000a00 */
[----:B------:R-:W-:-:S09]  /*acc0*/  UMOV UR20, UR13 ;  /* 0x0000000d00147c82 */ /* 0x000fd20008000000 */
.L_x_2490:
        /* <DEDUP_REMOVED lines=20> */
.L_x_2479:
[----:B------:R-:W-:Y:S05]  /*ae10*/  BSYNC B0 ;  /* 0x0000000000007941 */ /* 0x000fea0003800000 */
.L_x_2478:
        /* <DEDUP_REMOVED lines=13> */
.L_x_2481:
[----:B------:R-:W-:Y:S05]  /*aef0*/  BSYNC B0 ;  /* 0x0000000000007941 */ /* 0x000fea0003800000 */
.L_x_2480:
[----:B------:R-:W-:Y:S06]  /*af00*/  BAR.ARV 0xa, 0xa0 ;  /* 0x0282800000007b1d */ /* 0x000fec0000002000 */
[----:B------:R-:W-:Y:S04]  /*af10*/  BSSY B0, `(.L_x_2482) ;  /* 0x0000003000007945 */ /* 0x000fe80003800000 */
[----:B------:R-:W-:Y:S05]  /*af20*/  @!P0 BRA `(.L_x_2483) ;  /* 0x0000000000048947 */ /* 0x000fea0003800000 */
[----:B------:R-:W-:-:S04]  /*af30*/  DEPBAR.LE SB0, 0x0 ;  /* 0x000080000000791a */ /* 0x000fc80000000000 */
.L_x_2483:
[----:B------:R-:W-:Y:S05]  /*af40*/  BSYNC B0 ;  /* 0x0000000000007941 */ /* 0x000fea0003800000 */
.L_x_2482:
        /* <DEDUP_REMOVED lines=13> */
.L_x_2485:
[----:B------:R-:W-:Y:S05]  /*b020*/  BSYNC B0 ;  /* 0x0000000000007941 */ /* 0x000fea0003800000 */
.L_x_2484:
        /* <DEDUP_REMOVED lines=13> */
.L_x_2487:
[----:B------:R-:W-:Y:S05]  /*b100*/  BSYNC B0 ;  /* 0x0000000000007941 */ /* 0x000fea0003800000 */
.L_x_2486:
[----:B------:R-:W-:Y:S01]  /*b110*/  UIADD3 UR12, UR12, 0x2, URZ ;  /* 0x000000020c0c7890 */ /* 0x000fe2000fffe03f */
[----:B------:R-:W-:Y:S06]  /*b120*/  BAR.ARV 0xa, 0xa0 ;  /* 0x0282800000007b1d */ /* 0x000fec0000002000 */
[----:B------:R-:W-:Y:S01]  /*b130*/  UISETP.GE.AND UP0, UPT, UR12, UR5, UPT ;  /* 0x000000050c00728c */ /* 0x000fe2000bf06270 */
[----:B------:R-:W-:Y:S04]  /*b140*/  BSSY B0, `(.L_x_2488) ;  /* 0x0000003000007945 */ /* 0x000fe80003800000 */
[----:B------:R-:W-:Y:S06]  /*b150*/  @!P0 BRA `(.L_x_2489) ;  /* 0x0000000000048947 */ /* 0x000fec0003800000 */
[----:B------:R-:W-:-:S04]  /*b160*/  DEPBAR.LE SB0, 0x0 ;  /* 0x000080000000791a */ /* 0x000fc80000000000 */
.L_x_2489:
[----:B------:R-:W-:Y:S05]  /*b170*/  BSYNC B0 ;  /* 0x0000000000007941 */ /* 0x000fea0003800000 */
.L_x_2488:
[----:B------:R-:W-:Y:S06]  /*b180*/  BAR.ARV 0xb, 0xa0 ;  /* 0x02c2800000007b1d */ /* 0x000fec0000002000 */
[----:B------:R-:W-:Y:S01]  /*b190*/  PLOP3.LUT P1, PT, PT, PT, UP0, 0x80, 0x0 ;  /* 0x000000000000781c */ /* 0x000fe20003f2f008 */
[----:B------:R-:W-:Y:S02]  /*b1a0*/  UIADD3 UR20, UR20, 0x4000, URZ ;  /* 0x0000400014147890 */ /* 0x000fe4000fffe03f */
[----:B------:R-:W-:-:S10]  /*b1b0*/  UIADD3 UR4, UR4, 0x4000, URZ ;  /* 0x0000400004047890 */ /* 0x000fd4000fffe03f */
[----:B------:R-:W-:Y:S05]  /*b1c0*/  @!P1 BRA `(.L_x_2490) ;  /* 0xfffffff800c09947 */ /* 0x000fea000383ffff */
[----:B------:R-:W-:Y:S05]  /*b1d0*/  BRA `(.L_x_2413) ;  /* 0x0000001c00d07947 */ /* 0x000fea0003800000 */
.L_x_2467:
        /* <DEDUP_REMOVED lines=21> */
.L_x_2491:
[----:B------:R-:W-:Y:S01]  /*b330*/  ULDC UR8, c[0x0][0xb44] ;  /* 0x0002d10000087ab9 */ /* 0x000fe20000000800 */
[----:B------:R-:W-:Y:S01]  /*b340*/  UMOV UR11, UR7 ;  /* 0x00000007000b7c82 */ /* 0x000fe20008000000 */
[----:B------:R-:W-:-:S11]  /*b350*/  UISETP.NE.AND UP0, UPT, UR8, 0x1, UPT ;  /* 0x000000010800788c */ /* 0x000fd6000bf05270 */
[----:B------:R-:W-:Y:S02]  /*b360*/  @UP0 ULDC.64 UR12, c[0x0][0xb48] ;  /* 0x0002d200000c0ab9 */ /* 0x000fe40000000a00 */
[----:B------:R-:W-:-:S04]  /*b370*/  UIMAD.WIDE.U32 UR4, UR7, UR12, URZ ;  /* 0x0000000c070472a5 */ /* 0x000fc8000f8e003f */
[----:B------:R-:W-:-:S04]  /*b380*/  @UP0 USHF.R.U32.HI UR11, URZ, UR13, UR5 ;  /* 0x0000000d3f0b0299 */ /* 0x000fc80008011605 */
[----:B------:R-:W-:-:S12]  /*b390*/  UIMAD UR4, UR11, UR8, URZ ;  /* 0x000000080b0472a4 */ /* 0x000fd8000f8e023f */
.L_x_2492:
[----:B------:R-:W-:Y:S01]  /*b3a0*/  ULDC UR8, c[0x0][0xb38] ;  /* 0x0002ce0000087ab9 */ /* 0x000fe20000000800 */
[----:B------:R-:W-:Y:S01]  /*b3b0*/  UIADD3 UR4, UR7, -UR4, URZ ;  /* 0x8000000407047290 */ /* 0x000fe2000fffe03f */
[----:B------:R-:W-:Y:S01]  /*b3c0*/  IMAD.MOV.U32 R10, RZ, RZ, 0x1 ;  /* 0x00000001ff0a7424 */ /* 0x000fe200078e00ff */
[----:B------:R-:W-:Y:S01]  /*b3d0*/  UISETP.NE.AND UP0, UPT, UR8, 0x1, UPT ;  /* 0x000000010800788c */ /* 0x000fe2000bf05270 */
[----:B------:R-:W-:Y:S01]  /*b3e0*/  IMAD.MOV.U32 R0, RZ, RZ, RZ ;  /* 0x000000ffff007224 */ /* 0x000fe200078e00ff */
[----:B------:R-:W-:Y:S02]  /*b3f0*/  ULDC UR5, c[0x0][0xb44] ;  /* 0x0002d10000057ab9 */ /* 0x000fe40000000800 */
[----:B------:R-:W-:-:S07]  /*b400*/  UIMAD UR6, UR6, UR5, UR4 ;  /* 0x00000005060672a4 */ /* 0x000fce000f8e0204 */
        /* <DEDUP_REMOVED lines=9> */
[----:B------:R-:W1:Y:S01]  /*b4a0*/  LDC R3, c[0x0][0x280] ;  /* 0x0000a000ff037b82 */ /* 0x000e620000000800 */
[----:B------:R-:W-:Y:S01]  /*b4b0*/  USHF.L.U32 UR11, UR11, 0x7, URZ ;  /* 0x000000070b0b7899 */ /* 0x000fe2000800063f */
[----:B------:R-:W-:-:S06]  /*b4c0*/  ULDC UR4, c[0x0][0x74c] ;  /* 0x0001d30000047ab9 */ /* 0x000fcc0000000800 */
[----:B------:R-:W2:Y:S01]  /*b4d0*/  LDC R2, c[0x0][0x290] ;  /* 0x0000a400ff027b82 */ /* 0x000ea20000000800 */
[----:B-1----:R-:W-:-:S05]  /*b4e0*/  VIADD R4, R3, 0x7f ;  /* 0x0000007f03047836 */ /* 0x002fca0000000000 */
[----:B------:R-:W-:Y:S02]  /*b4f0*/  SHF.R.S32.HI R5, RZ, 0x1f, R4 ;  /* 0x0000001fff057819 */ /* 0x000fe40000011404 */
[----:B--2---:R-:W-:Y:S02]  /*b500*/  IADD3 R2, -R2, UR11, R3 ;  /* 0x0000000b02027c10 */ /* 0x004fe4000fffe103 */
[----:B------:R-:W-:-:S03]  /*b510*/  LEA.HI R4, R5, R4, RZ, 0x7 ;  /* 0x0000000405047211 */ /* 0x000fc600078f38ff */
[----:B------:R-:W-:Y:S01]  /*b520*/  VIADD R2, R2, -UR4 ;  /* 0x8000000402027c36 */ /* 0x000fe20008000000 */
[----:B------:R-:W-:-:S04]  /*b530*/  SHF.R.S32.HI R4, RZ, 0x7, R4 ;  /* 0x00000007ff047819 */ /* 0x000fc80000011404 */
[----:B------:R-:W-:-:S04]  /*b540*/  SHF.R.S32.HI R3, RZ, 0x1f, R2 ;  /* 0x0000001fff037819 */ /* 0x000fc80000011402 */
[----:B------:R-:W-:-:S04]  /*b550*/  LEA.HI R3, R3, R2, RZ, 0x7 ;  /* 0x0000000203037211 */ /* 0x000fc800078f38ff */
[----:B------:R-:W-:-:S04]  /*b560*/  SHF.R.S32.HI R3, RZ, 0x7, R3 ;  /* 0x00000007ff037819 */ /* 0x000fc80000011403 */
[----:B------:R-:W-:-:S04]  /*b570*/  VIMNMX R5, RZ, R3, !PT ;  /* 0x00000003ff057248 */ /* 0x000fc80007fe0100 */
[----:B------:R-:W-:-:S13]  /*b580*/  ISETP.GT.AND P0, PT, R4, R5, PT ;  /* 0x000000050400720c */ /* 0x000fda0003f04270 */
[----:B------:R-:W-:Y:S05]  /*b590*/  @!P0 BRA `(.L_x_2493) ;  /* 0x00000018004c8947 */ /* 0x000fea0003800000 */
[----:B------:R-:W1:Y:S01]  /*b5a0*/  LDC.64 R8, c[0x0][0x718] ;  /* 0x0001c600ff087b82 */ /* 0x000e620000000a00 */
[----:B------:R-:W-:Y:S01]  /*b5b0*/  IMAD.U32 R3, RZ, RZ, UR20 ;  /* 0x00000014ff037e24 */ /* 0x000fe2000f8e00ff */
[----:B------:R-:W-:Y:S01]  /*b5c0*/  ULDC UR4, c[0x0][0x2e8] ;  /* 0x0000ba0000047ab9 */ /* 0x000fe20000000800 */
[----:B------:R-:W-:Y:S01]  /*b5d0*/  ELECT P0, URZ, PT ;  /* 0x00000000003f782f */ /* 0x000fe20003800000 */
[----:B------:R-:W-:Y:S01]  /*b5e0*/  BSSY B0, `(.L_x_2493) ;  /* 0x000018e000007945 */ /* 0x000fe20003800000 */
[----:B------:R-:W-:Y:S01]  /*b5f0*/  UISETP.NE.AND UP0, UPT, UR4, 0x1, UPT ;  /* 0x000000010400788c */ /* 0x000fe2000bf05270 */
[----:B------:R-:W-:Y:S01]  /*b600*/  SHF.R.S32.HI R3, RZ, 0x1f, R3 ;  /* 0x0000001fff037819 */ /* 0x000fe20000011403 */
[----:B------:R-:W-:Y:S01]  /*b610*/  UMOV UR12, UR20 ;  /* 0x00000014000c7c82 */ /* 0x000fe20008000000 */
[----:B------:R-:W2:Y:S08]  /*b620*/  LDC.64 R6, c[0x0][0x730] ;  /* 0x0001cc00ff067b82 */ /* 0x000eb00000000a00 */
[----:B------:R-:W3:Y:S01]  /*b630*/  LDC.64 R12, c[0x0][0x720] ;  /* 0x0001c800ff0c7b82 */ /* 0x000ee20000000a00 */
[----:B------:R-:W-:Y:S01]  /*b640*/  @UP0 ULDC UR4, c[0x0][0x2ec] ;  /* 0x0000bb0000040ab9 */ /* 0x000fe20000000800 */
[----:B------:R-:W-:Y:S01]  /*b650*/  @UP0 ULDC UR6, c[0x0][0x2f0] ;  /* 0x0000bc0000060ab9 */ /* 0x000fe20000000800 */
[----:B------:R-:W-:-:S04]  /*b660*/  UIMAD.WIDE.U32 UR4, UR20, UR4, URZ ;  /* 0x00000004140472a5 */ /* 0x000fc8000f8e003f */
[----:B------:R-:W-:Y:S01]  /*b670*/  @UP0 USHF.R.U32.HI UR12, URZ, UR6, UR5 ;  /* 0x000000063f0c0299 */ /* 0x000fe20008011605 */
[C---:B-1----:R-:W-:Y:S02]  /*b680*/  IMAD R0, R3.reuse, R8, RZ ;  /* 0x0000000803007224 */ /* 0x042fe400078e02ff */
[----:B--2---:R-:W-:Y:S02]  /*b690*/  IMAD R2, R3, R6, RZ ;  /* 0x0000000603027224 */ /* 0x004fe400078e02ff */
[----:B------:R-:W-:Y:S02]  /*b6a0*/  IMAD R3, R9, UR20, R0 ;  /* 0x0000001409037c24 */ /* 0x000fe4000f8e0200 */
[----:B------:R-:W-:-:S04]  /*b6b0*/  IMAD.WIDE.U32 R8, R8, UR20, RZ ;  /* 0x0000001408087c25 */ /* 0x000fc8000f8e00ff */
[----:B------:R-:W-:Y:S02]  /*b6c0*/  IMAD R11, R7, UR20, R2 ;  /* 0x00000014070b7c24 */ /* 0x000fe4000f8e0202 */
[----:B------:R-:W-:Y:S02]  /*b6d0*/  IMAD.IADD R9, R9, 0x1, R3 ;  /* 0x0000000109097824 */ /* 0x000fe400078e0203 */
[----:B------:R-:W1:Y:S01]  /*b6e0*/  LDC.64 R2, c[0x0][0x738] ;  /* 0x0001ce00ff027b82 */ /* 0x000e620000000a00 */
[----:B------:R-:W-:-:S04]  /*b6f0*/  IMAD.WIDE.U32 R6, R6, UR20, RZ ;  /* 0x0000001406067c25 */ /* 0x000fc8000f8e00ff */
[----:B------:R-:W-:Y:S02]  /*b700*/  IMAD.IADD R7, R7, 0x1, R11 ;  /* 0x0000000107077824 */ /* 0x000fe400078e020b */
[----:B------:R-:W-:Y:S02]  /*b710*/  IMAD.U32 R11, RZ, RZ, UR21 ;  /* 0x00000015ff0b7e24 */ /* 0x000fe4000f8e00ff */
[----:B---3--:R-:W-:-:S03]  /*b720*/  IMAD.WIDE.U32 R8, R12, UR21, R8 ;  /* 0x000000150c087c25 */ /* 0x008fc6000f8e0008 */
[----:B------:R-:W-:-:S05]  /*b730*/  SHF.R.S32.HI R11, RZ, 0x1f, R11 ;  /* 0x0000001fff0b7819 */ /* 0x000fca000001140b */
[----:B------:R-:W-:-:S04]  /*b740*/  IMAD R0, R11, R12, RZ ;  /* 0x0000000c0b007224 */ /* 0x000fc800078e02ff */
[----:B------:R-:W-:Y:S02]  /*b750*/  IMAD R13, R13, UR21, R0 ;  /* 0x000000150d0d7c24 */ /* 0x000fe4000f8e0200 */
[----:B-1----:R-:W-:Y:S02]  /*b760*/  IMAD R0, R11, R2, RZ ;  /* 0x000000020b007224 */ /* 0x002fe400078e02ff */
[----:B------:R-:W-:-:S04]  /*b770*/  IMAD.WIDE.U32 R6, R2, UR21, R6 ;  /* 0x0000001502067c25 */ /* 0x000fc8000f8e0006 */
[----:B------:R-:W-:Y:S02]  /*b780*/  IMAD R3, R3, UR21, R0 ;  /* 0x0000001503037c24 */ /* 0x000fe4000f8e0200 */
[----:B------:R-:W-:Y:S01]  /*b790*/  IMAD.MOV.U32 R0, RZ, RZ, RZ ;  /* 0x000000ffff007224 */ /* 0x000fe200078e00ff */
        /* <DEDUP_REMOVED lines=11> */
.L_x_2523:
[----:B------:R-:W-:Y:S02]  /*b850*/  IMAD.IADD R12, R9, 0x1, R13 ;  /* 0x00000001090c7824 */ /* 0x000fe400078e020d */
[----:B------:R-:W-:Y:S02]  /*b860*/  IMAD.IADD R2, R7, 0x1, R3 ;  /* 0x0000000107027824 */ /* 0x000fe400078e0203 */
[----:B------:R-:W-:Y:S01]  /*b870*/  IMAD.MOV.U32 R10, RZ, RZ, 0x1 ;  /* 0x00000001ff0a7424 */ /* 0x000fe200078e00ff */
[----:B------:R2:W-:Y:S04]  /*b880*/  STL [R1+0x4], R12 ;  /* 0x0000040c01007387 */ /* 0x0005e80000100800 */
[----:B------:R2:W-:Y:S01]  /*b890*/  STL [R1], R2 ;  /* 0x0000000201007387 */ /* 0x0005e20000100800 */
[----:B------:R-:W-:Y:S05]  /*b8a0*/  @P0 BRA `(.L_x_2496) ;  /* 0x0000000000180947 */ /* 0x000fea0003800000 */
[----:B--2---:R-:W2:Y:S01]  /*b8b0*/  S2R R2, SR_TID.X ;  /* 0x0000000000027919 */ /* 0x004ea20000002100 */
[----:B------:R-:W-:-:S04]  /*b8c0*/  IMAD.MOV.U32 R3, RZ, RZ, 0x4200 ;  /* 0x00004200ff037424 */ /* 0x000fc800078e00ff */
[----:B------:R3:W-:Y:S01]  /*b8d0*/  SYNCS.ARRIVE.TRANS64 RZ, [R0+URZ+0x30c10], R3 ;  /* 0x030c100300ff79a7 */ /* 0x0007e2000800003f */
[----:B--2---:R-:W-:-:S13]  /*b8e0*/  LOP3.LUT P1, RZ, R2, 0x1f, RZ, 0xc0, !PT ;  /* 0x0000001f02ff7812 */ /* 0x004fda000782c0ff */
[----:B---3--:R-:W-:Y:S05]  /*b8f0*/  @!P1 BRA `(.L_x_2496) ;  /* 0x0000000000049947 */ /* 0x008fea0003800000 */
[----:B------:R-:W-:Y:S01]  /*b900*/  BPT.TRAP 0x1 ;  /* 0x000000040000795c */ /* 0x000fe20000300000 */
.L_x_2496:
[----:B------:R-:W-:Y:S01]  /*b910*/  R2UR UR19, R5 ;  /* 0x00000000051372ca */ /* 0x000fe200000e0000 */
[----:B------:R-:W3:Y:S01]  /*b920*/  LDC.64 R14, c[0x0][0x198] ;  /* 0x00006600ff0e7b82 */ /* 0x000ee20000000a00 */
[----:B------:R-:W-:Y:S01]  /*b930*/  ULDC.64 UR4, c[0x0][0x700] ;  /* 0x0001c00000047ab9 */ /* 0x000fe20000000a00 */
[----:B------:R-:W-:Y:S01]  /*b940*/  R2UR UR8, R0 ;  /* 0x00000000000872ca */ /* 0x000fe200000e0000 */
[----:B-1----:R-:W-:Y:S01]  /*b950*/  IMAD.U32 R11, RZ, RZ, UR4 ;  /* 0x00000004ff0b7e24 */ /* 0x002fe2000f8e00ff */
[----:B------:R-:W-:Y:S01]  /*b960*/  UMOV UR24, 0x0 ;  /* 0x0000000000187882 */ /* 0x000fe20000000000 */
[----:B------:R-:W-:Y:S01]  /*b970*/  VIADD R17, R4, 0xffffffff ;  /* 0xffffffff04117836 */ /* 0x000fe20000000000 */
[----:B------:R-:W-:Y:S01]  /*b980*/  UMOV UR25, 0x14f00000 ;  /* 0x14f0000000197882 */ /* 0x000fe20000000000 */
[----:B------:R-:W-:Y:S01]  /*b990*/  UMOV UR18, URZ ;  /* 0x0000003f00127c82 */ /* 0x000fe20008000000 */
[----:B------:R-:W-:Y:S01]  /*b9a0*/  UMOV UR9, 0x20 ;  /* 0x0000002000097882 */ /* 0x000fe20000000000 */
[----:B------:R-:W-:Y:S01]  /*b9b0*/  UMOV UR13, UR21 ;  /* 0x00000015000d7c82 */ /* 0x000fe20008000000 */
[----:B------:R1:W-:Y:S01]  /*b9c0*/  STL [R1+0x14], R17 ;  /* 0x0000141101007387 */ /* 0x0003e20000100800 */
[----:B------:R-:W-:Y:S01]  /*b9d0*/  UMOV UR10, UR18 ;  /* 0x00000012000a7c82 */ /* 0x000fe20008000000 */
[----:B------:R-:W-:-:S02]  /*b9e0*/  USHF.L.U32 UR19, UR19, 0x7, URZ ;  /* 0x0000000713137899 */ /* 0x000fc4000800063f */
[----:B------:R1:W-:Y:S01]  /*b9f0*/  STL [R1+0x8], RZ ;  /* 0x000008ff01007387 */ /* 0x0003e20000100800 */
[----:B------:R-:W-:Y:S02]  /*ba00*/  UIADD3 UR16, UR8, 0x10000, URZ ;  /* 0x0001000008107890 */ /* 0x000fe4000fffe03f */
[----:B------:R-:W-:Y:S01]  /*ba10*/  UIADD3 UR17, UR8, 0x30c10, URZ ;  /* 0x00030c1008117890 */ /* 0x000fe2000fffe03f */
[----:B------:R-:W-:Y:S01]  /*ba20*/  IMAD.U32 R3, RZ, RZ, UR19 ;  /* 0x00000013ff037e24 */ /* 0x000fe2000f8e00ff */
[----:B--2---:R-:W-:Y:S01]  /*ba30*/  IADD3 R2, P1, R8, UR19, RZ ;  /* 0x0000001308027c10 */ /* 0x004fe2000ff3e0ff */
[----:B------:R-:W-:Y:S01]  /*ba40*/  UIADD3 UR26, UR8, 0x20000, URZ ;  /* 0x00020000081a7890 */ /* 0x000fe2000fffe03f */
[----:B------:R-:W-:Y:S02]  /*ba50*/  UMOV UR28, UR12 ;  /* 0x0000000c001c7c82 */ /* 0x000fe40008000000 */
[----:B------:R-:W-:Y:S01]  /*ba60*/  LEA.HI.X.SX32 R3, R3, R12, 0x1, P1 ;  /* 0x0000000c03037211 */ /* 0x000fe200008f0eff */
[----:B------:R-:W-:Y:S01]  /*ba70*/  IMAD.U32 R12, RZ, RZ, UR5 ;  /* 0x00000005ff0c7e24 */ /* 0x000fe2000f8e00ff */
[C---:B------:R-:W-:Y:S01]  /*ba80*/  LEA R13, P1, R2.reuse, R11, 0x2 ;  /* 0x0000000b020d7211 */ /* 0x040fe200078210ff */
[----:B---3--:R-:W-:Y:S01]  /*ba90*/  IMAD.MOV.U32 R16, RZ, RZ, R15 ;  /* 0x000000ffff107224 */ /* 0x008fe200078e000f */
[----:B------:R-:W-:Y:S01]  /*baa0*/  UMOV UR27, UR17 ;  /* 0x00000011001b7c82 */ /* 0x000fe20008000000 */
[----:B------:R-:W-:Y:S01]  /*bab0*/  IMAD.MOV.U32 R15, RZ, RZ, 0x8000 ;  /* 0x00008000ff0f7424 */ /* 0x000fe200078e00ff */
[----:B------:R-:W-:Y:S01]  /*bac0*/  R2UR UR4, R13 ;  /* 0x000000000d0472ca */ /* 0x000fe200000e0000 */
[----:B------:R-:W-:Y:S01]  /*bad0*/  IMAD.MOV.U32 R13, RZ, RZ, R14 ;  /* 0x000000ffff0d7224 */ /* 0x000fe200078e000e */
[----:B------:R-:W-:Y:S01]  /*bae0*/  LEA.HI.X R2, R2, R12, R3, 0x2, P1 ;  /* 0x0000000c02027211 */ /* 0x000fe200008f1403 */
[----:B------:R-:W-:-:S03]  /*baf0*/  UMOV UR29, UR21 ;  /* 0x00000015001d7c82 */ /* 0x000fc60008000000 */
[----:B------:R-:W-:Y:S02]  /*bb00*/  R2UR UR5, R2 ;  /* 0x00000000020572ca */ /* 0x000fe400000e0000 */
[----:B------:R-:W-:-:S04]  /*bb10*/  IADD3 R2, P1, R13, 0xf0, RZ ;  /* 0x000000f00d027810 */ /* 0x000fc80007f3e0ff */
[----:B------:R-:W-:Y:S01]  /*bb20*/  R2UR UR22, R2 ;  /* 0x00000000021672ca */ /* 0x000fe200000e0000 */
[----:B------:R-:W-:Y:S01]  /*bb30*/  IMAD.X R3, RZ, RZ, R16, P1 ;  /* 0x000000ffff037224 */ /* 0x000fe200008e0610 */
[----:B------:R-:W-:-:S04]  /*bb40*/  IADD3 R14, P1, R13, 0x2f0, RZ ;  /* 0x000002f00d0e7810 */ /* 0x000fc80007f3e0ff */
[----:B------:R-:W-:Y:S01]  /*bb50*/  R2UR UR6, R14 ;  /* 0x000000000e0672ca */ /* 0x000fe200000e0000 */
[----:B------:R-:W-:Y:S01]  /*bb60*/  IMAD.X R14, RZ, RZ, R16, P1 ;  /* 0x000000ffff0e7224 */ /* 0x000fe200008e0610 */
[----:B------:R-:W-:-:S04]  /*bb70*/  R2UR UR23, R3 ;  /* 0x00000000031772ca */ /* 0x000fc800000e0000 */
[----:B------:R-:W-:Y:S02]  /*bb80*/  R2UR UR7, R14 ;  /* 0x000000000e0772ca */ /* 0x000fe400000e0000 */
[----:B------:R-:W-:-:S04]  /*bb90*/  IADD3 R14, P1, R13, 0x3f0, RZ ;  /* 0x000003f00d0e7810 */ /* 0x000fc80007f3e0ff */
[----:B------:R-:W-:Y:S01]  /*bba0*/  R2UR UR14, R14 ;  /* 0x000000000e0e72ca */ /* 0x000fe200000e0000 */
[----:B------:R-:W-:Y:S01]  /*bbb0*/  IMAD.X R14, RZ, RZ, R16, P1 ;  /* 0x000000ffff0e7224 */ /* 0x000fe200008e0610 */
[----:B------:R-:W-:Y:S01]  /*bbc0*/  ISETP.GE.AND P1, PT, R5, R17, PT ;  /* 0x000000110500720c */ /* 0x000fe20003f26270 */
[----:B------:R-:W-:Y:S03]  /*bbd0*/  UTMALDG.4D [UR16], [UR22], desc[UR24] ;  /* 0x00001810160075b4 */ /* 0x000fe60008019000 */
[----:B------:R-:W-:Y:S01]  /*bbe0*/  R2UR UR15, R14 ;  /* 0x000000000e0f72ca */ /* 0x000fe200000e0000 */
[----:B------:R2:W-:Y:S01]  /*bbf0*/  UBLKCP.S.G [UR26], [UR4], UR9 ;  /* 0x0000001a040073ba */ /* 0x0005e20008000209 */
[----:B------:R1:W-:Y:S01]  /*bc00*/  SYNCS.ARRIVE.TRANS64 RZ, [R0+URZ+0x30c00], R15 ;  /* 0x030c000f00ff79a7 */ /* 0x0003e2000800003f */
[----:B--2---:R-:W-:Y:S02]  /*bc10*/  UIADD3 UR9, UR8, 0x30c00, URZ ;  /* 0x00030c0008097890 */ /* 0x004fe4000fffe03f */
[----:B------:R-:W-:Y:S01]  /*bc20*/  UIADD3 UR24, UR8, 0x4000, URZ ;  /* 0x0000400008187890 */ /* 0x000fe2000fffe03f */
[----:B------:R-:W-:Y:S01]  /*bc30*/  UMOV UR16, 0x0 ;  /* 0x0000000000107882 */ /* 0x000fe20000000000 */
[----:B------:R-:W-:Y:S01]  /*bc40*/  UMOV UR17, 0x10000000 ;  /* 0x1000000000117882 */ /* 0x000fe20000000000 */
[----:B------:R-:W-:Y:S01]  /*bc50*/  UMOV UR27, UR11 ;  /* 0x0000000b001b7c82 */ /* 0x000fe20008000000 */
[----:B------:R-:W-:Y:S01]  /*bc60*/  UMOV UR26, UR18 ;  /* 0x00000012001a7c82 */ /* 0x000fe20008000000 */
[----:B------:R-:W-:-:S02]  /*bc70*/  UMOV UR25, UR9 ;  /* 0x0000000900197c82 */ /* 0x000fc40008000000 */
[----:B------:R1:W-:Y:S02]  /*bc80*/  UTMALDG.4D [UR8], [UR6], desc[UR16] ;  /* 0x00001008060075b4 */ /* 0x0003e40008019000 */
[----:B------:R1:W-:Y:S02]  /*bc90*/  UTMALDG.4D [UR24], [UR14], desc[UR16] ;  /* 0x000010180e0075b4 */ /* 0x0003e40008019000 */
[----:B-1----:R-:W-:Y:S05]  /*bca0*/  @P1 BRA `(.L_x_2497) ;  /* 0x0000000c00b41947 */ /* 0x002fea0003800000 */
[----:B------:R-:W-:Y:S01]  /*bcb0*/  LOP3.LUT R18, RZ, R5, RZ, 0x33, !PT ;  /* 0x00000005ff127212 */ /* 0x000fe200078e33ff */
[----:B------:R-:W-:Y:S02]  /*bcc0*/  IMAD.MOV.U32 R10, RZ, RZ, 0x1 ;  /* 0x00000001ff0a7424 */ /* 0x000fe400078e00ff */
[----:B------:R-:W-:Y:S02]  /*bcd0*/  IMAD.MOV.U32 R17, RZ, RZ, R5 ;  /* 0x000000ffff117224 */ /* 0x000fe400078e0005 */
[C---:B------:R-:W-:Y:S02]  /*bce0*/  IMAD.IADD R18, R4.reuse, 0x1, R18 ;  /* 0x0000000104127824 */ /* 0x040fe400078e0212 */
[----:B------:R-:W-:-:S05]  /*bcf0*/  VIADD R4, R4, 0xfffffffe ;  /* 0xfffffffe04047836 */ /* 0x000fca0000000000 */
[----:B------:R-:W-:Y:S02]  /*bd00*/  ISETP.NE.AND P1, PT, R4, R5, PT ;  /* 0x000000050400720c */ /* 0x000fe40003f25270 */
[----:B------:R-:W-:-:S05]  /*bd10*/  LOP3.LUT R4, R18, 0x1, RZ, 0xc0, !PT ;  /* 0x0000000112047812 */ /* 0x000fca00078ec0ff */
[----:B------:R1:W-:Y:S06]  /*bd20*/  STL [R1+0x10], R4 ;  /* 0x0000100401007387 */ /* 0x0003ec0000100800 */
[----:B------:R-:W-:Y:S05]  /*bd30*/  @!P1 BRA `(.L_x_2498) ;  /* 0x00000008005c9947 */ /* 0x000fea0003800000 */
[----:B------:R-:W-:Y:S02]  /*bd40*/  IMAD.IADD R18, R18, 0x1, -R4 ;  /* 0x0000000112127824 */ /* 0x000fe400078e0a04 */
[----:B------:R-:W-:Y:S02]  /*bd50*/  IMAD.MOV.U32 R17, RZ, RZ, R5 ;  /* 0x000000ffff117224 */ /* 0x000fe400078e0005 */
[----:B------:R-:W-:-:S07]  /*bd60*/  IMAD.MOV.U32 R10, RZ, RZ, 0x1 ;  /* 0x00000001ff0a7424 */ /* 0x000fce00078e00ff */
.L_x_2507:
[----:B------:R-:W-:-:S04]  /*bd70*/  SHF.L.U32 R19, R10, 0x1f, RZ ;  /* 0x0000001f0a137819 */ /* 0x000fc800000006ff */
[----:B------:R-:W2:Y:S02]  /*bd80*/  SYNCS.PHASECHK.TRANS64.TRYWAIT P1, [R0+URZ+0x30c40], R19 ;  /* 0x030c4013000075a7 */ /* 0x000ea4000802017f */
[----:B--2---:R-:W-:Y:S05]  /*bd90*/  @!P1 BRA `(.L_x_2499) ;  /* 0x00000014007c9947 */ /* 0x004fea0003800000 */
.L_x_2524:
[----:B------:R-:W-:Y:S05]  /*bda0*/  @P0 BRA `(.L_x_2500) ;  /* 0x00000000001c0947 */ /* 0x000fea0003800000 */
[----:B------:R-:W3:Y:S01]  /*bdb0*/  S2R R2, SR_TID.X ;  /* 0x0000000000027919 */ /* 0x000ee20000002100 */
[----:B------:R-:W-:-:S04]  /*bdc0*/  IMAD.MOV.U32 R3, RZ, RZ, 0x4200 ;  /* 0x00004200ff037424 */ /* 0x000fc800078e00ff */
[----:B------:R4:W-:Y:S01]  /*bdd0*/  SYNCS.ARRIVE.TRANS64 RZ, [R0+URZ+0x30c30], R3 ;  /* 0x030c300300ff79a7 */ /* 0x0009e2000800003f */
[----:B---3--:R-:W-:-:S04]  /*bde0*/  LOP3.LUT R2, R2, 0x1f, RZ, 0xc0, !PT ;  /* 0x0000001f02027812 */ /* 0x008fc800078ec0ff */
[----:B------:R-:W-:-:S13]  /*bdf0*/  ISETP.NE.AND P1, PT, R2, RZ, PT ;  /* 0x000000ff0200720c */ /* 0x000fda0003f25270 */
[----:B----4-:R-:W-:Y:S05]  /*be00*/  @!P1 BRA `(.L_x_2500) ;  /* 0x0000000000049947 */ /* 0x010fea0003800000 */
[----:B------:R-:W-:Y:S01]  /*be10*/  BPT.TRAP 0x1 ;  /* 0x000000040000795c */ /* 0x000fe20000300000 */
.L_x_2500:
[----:B------:R-:W3:Y:S01]  /*be20*/  LDL R11, [R1] ;  /* 0x00000000010b7983 */ /* 0x000ee20000100800 */
[----:B------:R-:W4:Y:S01]  /*be30*/  LDC.64 R14, c[0x0][0x728] ;  /* 0x0001ca00ff0e7b82 */ /* 0x000f220000000a00 */
[----:B------:R-:W-:Y:S01]  /*be40*/  IMAD.SHL.U32 R20, R17, 0x80, RZ ;  /* 0x0000008011147824 */ /* 0x000fe200078e00ff */
[----:B------:R-:W-:Y:S01]  /*be50*/  R2UR UR4, R0 ;  /* 0x00000000000472ca */ /* 0x000fe200000e0000 */
[----:B------:R-:W-:Y:S01]  /*be60*/  UMOV UR14, 0x0 ;  /* 0x00000000000e7882 */ /* 0x000fe20000000000 */
[----:B------:R-:W-:Y:S01]  /*be70*/  UMOV UR15, 0x14f00000 ;  /* 0x14f00000000f7882 */ /* 0x000fe20000000000 */
[----:B------:R-:W-:Y:S01]  /*be80*/  UMOV UR18, URZ ;  /* 0x0000003f00127c82 */ /* 0x000fe20008000000 */
[C---:B------:R-:W-:Y:S01]  /*be90*/  IADD3 R2, P1, R20.reuse, R6, RZ ;  /* 0x0000000614027210 */ /* 0x040fe20007f3e0ff */
[----:B------:R-:W-:Y:S01]  /*bea0*/  UMOV UR10, 0x20 ;  /* 0x00000020000a7882 */ /* 0x000fe20000000000 */
[----:B-1----:R-:W1:Y:S01]  /*beb0*/  LDC.64 R4, c[0x0][0x198] ;  /* 0x00006600ff047b82 */ /* 0x002e620000000a00 */
[----:B------:R-:W-:-:S06]  /*bec0*/  R2UR UR19, R20 ;  /* 0x00000000141372ca */ /* 0x000fcc00000e0000 */
[----:B------:R-:W-:Y:S02]  /*bed0*/  UIADD3 UR16, UR4, 0x18000, URZ ;  /* 0x0001800004107890 */ /* 0x000fe4000fffe03f */
[----:B------:R-:W-:Y:S02]  /*bee0*/  UIADD3 UR17, UR4, 0x30c30, URZ ;  /* 0x00030c3004117890 */ /* 0x000fe4000fffe03f */
[----:B------:R-:W-:Y:S01]  /*bef0*/  UIADD3 UR4, UR4, 0x20400, URZ ;  /* 0x0002040004047890 */ /* 0x000fe2000fffe03f */
[----:B----4-:R-:W-:-:S04]  /*bf00*/  LEA R3, P2, R2, R14, 0x2 ;  /* 0x0000000e02037211 */ /* 0x010fc800078410ff */
[----:B------:R-:W-:Y:S01]  /*bf10*/  UMOV UR5, UR17 ;  /* 0x0000001100057c82 */ /* 0x000fe20008000000 */
[----:B------:R-:W-:Y:S01]  /*bf20*/  R2UR UR6, R3 ;  /* 0x00000000030672ca */ /* 0x000fe200000e0000 */
[----:B-1----:R-:W-:Y:S02]  /*bf30*/  IMAD.MOV.U32 R13, RZ, RZ, R4 ;  /* 0x000000ffff0d7224 */ /* 0x002fe400078e0004 */
[----:B------:R-:W-:Y:S01]  /*bf40*/  IMAD.MOV.U32 R16, RZ, RZ, R5 ;  /* 0x000000ffff107224 */ /* 0x000fe200078e0005 */
[----:B---3--:R-:W-:Y:S02]  /*bf50*/  LEA.HI.X.SX32 R3, R20, R11, 0x1, P1 ;  /* 0x0000000b14037211 */ /* 0x008fe400008f0eff */
[----:B------:R-:W-:Y:S02]  /*bf60*/  IADD3 R4, P1, R13, 0x1f0, RZ ;  /* 0x000001f00d047810 */ /* 0x000fe40007f3e0ff */
[----:B------:R-:W-:Y:S02]  /*bf70*/  LEA.HI.X R3, R2, R15, R3, 0x2, P2 ;  /* 0x0000000f02037211 */ /* 0x000fe400010f1403 */
[----:B------:R-:W-:Y:S01]  /*bf80*/  R2UR UR8, R4 ;  /* 0x00000000040872ca */ /* 0x000fe200000e0000 */
[----:B------:R-:W-:Y:S01]  /*bf90*/  IMAD.X R5, RZ, RZ, R16, P1 ;  /* 0x000000ffff057224 */ /* 0x000fe200008e0610 */
[----:B------:R-:W-:-:S04]  /*bfa0*/  R2UR UR7, R3 ;  /* 0x00000000030772ca */ /* 0x000fc800000e0000 */
[----:B------:R-:W-:-:S13]  /*bfb0*/  R2UR UR9, R5 ;  /* 0x00000000050972ca */ /* 0x000fda00000e0000 */
[----:B------:R1:W-:Y:S01]  /*bfc0*/  UTMALDG.4D [UR16], [UR8], desc[UR14] ;  /* 0x00000e10080075b4 */ /* 0x0003e20008019000 */
[----:B------:R1:W-:Y:S01]  /*bfd0*/  UBLKCP.S.G [UR4], [UR6], UR10 ;  /* 0x00000004060073ba */ /* 0x0003e2000800020a */
[----:B------:R-:W3:Y:S02]  /*bfe0*/  SYNCS.PHASECHK.TRANS64.TRYWAIT P1, [R0+URZ+0x30c28], R19 ;  /* 0x030c2813000075a7 */ /* 0x000ee4000802017f */
[----:B-1-3--:R-:W-:Y:S05]  /*bff0*/  @!P1 BRA `(.L_x_2501) ;  /* 0x0000001000f89947 */ /* 0x00afea0003800000 */
.L_x_2525:
        /* <DEDUP_REMOVED lines=8> */
.L_x_2502:
[----:B------:R-:W-:Y:S01]  /*c080*/  VIADD R20, R20, 0x80 ;  /* 0x0000008014147836 */ /* 0x000fe20000000000 */
[----:B------:R-:W-:Y:S02]  /*c090*/  ULDC.64 UR4, c[0x0][0x700] ;  /* 0x0001c00000047ab9 */ /* 0x000fe40000000a00 */
[----:B------:R-:W-:Y:S02]  /*c0a0*/  IMAD.U32 R11, RZ, RZ, UR4 ;  /* 0x00000004ff0b7e24 */ /* 0x000fe4000f8e00ff */
[----:B------:R-:W-:-:S04]  /*c0b0*/  IADD3 R2, P1, R20, R8, RZ ;  /* 0x0000000814027210 */ /* 0x000fc80007f3e0ff */
[----:B------:R-:W-:-:S04]  /*c0c0*/  LEA R3, P2, R2, R11, 0x2 ;  /* 0x0000000b02037211 */ /* 0x000fc800078410ff */
[----:B------:R-:W-:Y:S02]  /*c0d0*/  R2UR UR14, R3 ;  /* 0x00000000030e72ca */ /* 0x000fe400000e0000 */
[----:B------:R-:W3:Y:S01]  /*c0e0*/  LDL R3, [R1+0x4] ;  /* 0x0000040001037983 */ /* 0x000ee20000100800 */
[----:B------:R-:W-:Y:S01]  /*c0f0*/  SHF.R.S32.HI R21, RZ, 0x1f, R20 ;  /* 0x0000001fff157819 */ /* 0x000fe20000011414 */
[----:B------:R-:W-:Y:S01]  /*c100*/  IMAD.U32 R12, RZ, RZ, UR5 ;  /* 0x00000005ff0c7e24 */ /* 0x000fe2000f8e00ff */
[----:B------:R-:W-:Y:S01]  /*c110*/  R2UR UR8, R0 ;  /* 0x00000000000872ca */ /* 0x000fe200000e0000 */
[----:B------:R-:W-:Y:S01]  /*c120*/  UMOV UR6, 0x0 ;  /* 0x0000000000067882 */ /* 0x000fe20000000000 */
[----:B------:R-:W-:Y:S01]  /*c130*/  R2UR UR19, R20 ;  /* 0x00000000141372ca */ /* 0x000fe200000e0000 */
[----:B------:R-:W-:Y:S01]  /*c140*/  UMOV UR7, 0x14f00000 ;  /* 0x14f0000000077882 */ /* 0x000fe20000000000 */
[----:B------:R-:W-:Y:S01]  /*c150*/  UMOV UR18, URZ ;  /* 0x0000003f00127c82 */ /* 0x000fe20008000000 */
[----:B------:R-:W-:-:S08]  /*c160*/  UMOV UR10, 0x20 ;  /* 0x00000020000a7882 */ /* 0x000fd00000000000 */
[----:B------:R-:W-:Y:S02]  /*c170*/  UIADD3 UR16, UR8, 0x14000, URZ ;  /* 0x0001400008107890 */ /* 0x000fe4000fffe03f */
[----:B------:R-:W-:Y:S02]  /*c180*/  UIADD3 UR17, UR8, 0x30c18, URZ ;  /* 0x00030c1808117890 */ /* 0x000fe4000fffe03f */
[----:B------:R-:W-:-:S05]  /*c190*/  UIADD3 UR8, UR8, 0x20200, URZ ;  /* 0x0002020008087890 */ /* 0x000fca000fffe03f */
[----:B------:R-:W-:Y:S01]  /*c1a0*/  UMOV UR9, UR17 ;  /* 0x0000001100097c82 */ /* 0x000fe20008000000 */
[----:B---3--:R-:W-:-:S05]  /*c1b0*/  IMAD.X R3, R21, 0x1, R3, P1 ;  /* 0x0000000115037824 */ /* 0x008fca00008e0603 */
[----:B------:R-:W-:-:S04]  /*c1c0*/  LEA.HI.X R2, R2, R12, R3, 0x2, P2 ;  /* 0x0000000c02027211 */ /* 0x000fc800010f1403 */
[----:B------:R-:W-:Y:S02]  /*c1d0*/  R2UR UR15, R2 ;  /* 0x00000000020f72ca */ /* 0x000fe400000e0000 */
[----:B------:R-:W-:-:S04]  /*c1e0*/  IADD3 R2, P1, R13, 0xf0, RZ ;  /* 0x000000f00d027810 */ /* 0x000fc80007f3e0ff */
[----:B------:R-:W-:Y:S01]  /*c1f0*/  R2UR UR4, R2 ;  /* 0x00000000020472ca */ /* 0x000fe200000e0000 */
[----:B------:R-:W-:-:S05]  /*c200*/  IMAD.X R3, RZ, RZ, R16, P1 ;  /* 0x000000ffff037224 */ /* 0x000fca00008e0610 */
[----:B------:R-:W-:-:S13]  /*c210*/  R2UR UR5, R3 ;  /* 0x00000000030572ca */ /* 0x000fda00000e0000 */
[----:B------:R3:W-:Y:S01]  /*c220*/  UTMALDG.4D [UR16], [UR4], desc[UR6] ;  /* 0x00000610040075b4 */ /* 0x0007e20008019000 */
[----:B------:R3:W-:Y:S01]  /*c230*/  UBLKCP.S.G [UR8], [UR14], UR10 ;  /* 0x000000080e0073ba */ /* 0x0007e2000800020a */
[----:B------:R-:W4:Y:S02]  /*c240*/  SYNCS.PHASECHK.TRANS64.TRYWAIT P1, [R0+URZ+0x30c48], R19 ;  /* 0x030c4813000075a7 */ /* 0x000f24000802017f */
[----:B---34-:R-:W-:Y:S05]  /*c250*/  @!P1 BRA `(.L_x_2503) ;  /* 0x0000001000749947 */ /* 0x018fea0003800000 */
.L_x_2526:
        /* <DEDUP_REMOVED lines=8> */
.L_x_2504:
[----:B-123--:R-:W2:Y:S01]  /*c2e0*/  LDL R19, [R1] ;  /* 0x0000000001137983 */ /* 0x00eea20000100800 */
[C---:B------:R-:W-:Y:S01]  /*c2f0*/  R2UR UR19, R20.reuse ;  /* 0x00000000141372ca */ /* 0x040fe200000e0000 */
[----:B------:R-:W-:Y:S01]  /*c300*/  UMOV UR6, 0x0 ;  /* 0x0000000000067882 */ /* 0x000fe20000000000 */
[----:B------:R-:W-:Y:S01]  /*c310*/  IADD3 R20, P1, R20, R6, RZ ;  /* 0x0000000614147210 */ /* 0x000fe20007f3e0ff */
[----:B------:R-:W-:Y:S01]  /*c320*/  UMOV UR7, 0x14f00000 ;  /* 0x14f0000000077882 */ /* 0x000fe20000000000 */
[----:B------:R-:W-:Y:S01]  /*c330*/  R2UR UR8, R0 ;  /* 0x00000000000872ca */ /* 0x000fe200000e0000 */
[----:B------:R-:W-:Y:S01]  /*c340*/  UMOV UR18, URZ ;  /* 0x0000003f00127c82 */ /* 0x000fe20008000000 */
[----:B------:R-:W-:Y:S01]  /*c350*/  R2UR UR4, R4 ;  /* 0x00000000040472ca */ /* 0x000fe200000e0000 */
[----:B------:R-:W-:Y:S01]  /*c360*/  UMOV UR10, 0x20 ;  /* 0x00000020000a7882 */ /* 0x000fe20000000000 */
[----:B------:R-:W-:Y:S02]  /*c370*/  R2UR UR5, R5 ;  /* 0x00000000050572ca */ /* 0x000fe400000e0000 */
[----:B------:R-:W-:-:S04]  /*c380*/  LOP3.LUT R10, R10, 0x1, RZ, 0x3c, !PT ;  /* 0x000000010a0a7812 */ /* 0x000fc800078e3cff */
[----:B------:R-:W-:-:S03]  /*c390*/  SHF.L.U32 R4, R10, 0x1f, RZ ;  /* 0x0000001f0a047819 */ /* 0x000fc600000006ff */
[----:B------:R-:W-:Y:S02]  /*c3a0*/  UIADD3 UR16, UR8, 0x1c000, URZ ;  /* 0x0001c00008107890 */ /* 0x000fe4000fffe03f */
[----:B------:R-:W-:Y:S02]  /*c3b0*/  UIADD3 UR17, UR8, 0x30c38, URZ ;  /* 0x00030c3808117890 */ /* 0x000fe4000fffe03f */
[----:B------:R-:W-:-:S05]  /*c3c0*/  UIADD3 UR8, UR8, 0x20600, URZ ;  /* 0x0002060008087890 */ /* 0x000fca000fffe03f */
[----:B------:R-:W-:Y:S02]  /*c3d0*/  UMOV UR9, UR17 ;  /* 0x0000001100097c82 */ /* 0x000fe40008000000 */
[----:B------:R1:W-:Y:S01]  /*c3e0*/  UTMALDG.4D [UR16], [UR4], desc[UR6] ;  /* 0x00000610040075b4 */ /* 0x0003e20008019000 */
[----:B--2---:R-:W-:Y:S01]  /*c3f0*/  IMAD.X R21, R21, 0x1, R19, P1 ;  /* 0x0000000115157824 */ /* 0x004fe200008e0613 */
[----:B------:R-:W-:-:S04]  /*c400*/  LEA R14, P1, R20, R14, 0x2 ;  /* 0x0000000e140e7211 */ /* 0x000fc800078210ff */
[----:B------:R-:W-:Y:S02]  /*c410*/  LEA.HI.X R21, R20, R15, R21, 0x2, P1 ;  /* 0x0000000f14157211 */ /* 0x000fe400008f1415 */
[----:B------:R-:W-:Y:S02]  /*c420*/  R2UR UR14, R14 ;  /* 0x000000000e0e72ca */ /* 0x000fe400000e0000 */
[----:B------:R-:W-:-:S13]  /*c430*/  R2UR UR15, R21 ;  /* 0x00000000150f72ca */ /* 0x000fda00000e0000 */
[----:B------:R1:W-:Y:S01]  /*c440*/  UBLKCP.S.G [UR8], [UR14], UR10 ;  /* 0x000000080e0073ba */ /* 0x0003e2000800020a */
[----:B------:R-:W2:Y:S02]  /*c450*/  SYNCS.PHASECHK.TRANS64.TRYWAIT P1, [R0+URZ+0x30c20], R4 ;  /* 0x030c2004000075a7 */ /* 0x000ea4000802017f */
[----:B-12---:R-:W-:Y:S05]  /*c460*/  @!P1 BRA `(.L_x_2505) ;  /* 0x0000001000049947 */ /* 0x006fea0003800000 */
.L_x_2528:
[----:B------:R-:W-:Y:S05]  /*c470*/  @P0 BRA `(.L_x_2506) ;  /* 0x00000000001c0947 */ /* 0x000fea0003800000 */
[----:B------:R-:W2:Y:S01]  /*c480*/  S2R R5, SR_TID.X ;  /* 0x0000000000057919 */ /* 0x000ea20000002100 */
[----:B-1----:R-:W-:-:S04]  /*c490*/  IMAD.MOV.U32 R4, RZ, RZ, 0x4200 ;  /* 0x00004200ff047424 */ /* 0x002fc800078e00ff */
[----:B------:R3:W-:Y:S01]  /*c4a0*/  SYNCS.ARRIVE.TRANS64 RZ, [R0+URZ+0x30c10], R4 ;  /* 0x030c100400ff79a7 */ /* 0x0007e2000800003f */
[----:B--2---:R-:W-:-:S04]  /*c4b0*/  LOP3.LUT R5, R5, 0x1f, RZ, 0xc0, !PT ;  /* 0x0000001f05057812 */ /* 0x004fc800078ec0ff */
[----:B------:R-:W-:-:S13]  /*c4c0*/  ISETP.NE.AND P1, PT, R5, RZ, PT ;  /* 0x000000ff0500720c */ /* 0x000fda0003f25270 */
[----:B---3--:R-:W-:Y:S05]  /*c4d0*/  @!P1 BRA `(.L_x_2506) ;  /* 0x0000000000049947 */ /* 0x008fea0003800000 */
[----:B------:R-:W-:Y:S01]  /*c4e0*/  BPT.TRAP 0x1 ;  /* 0x000000040000795c */ /* 0x000fe20000300000 */
.L_x_2506:
[----:B------:R-:W2:Y:S01]  /*c4f0*/  LDL R14, [R1+0x4] ;  /* 0x00000400010e7983 */ /* 0x000ea20000100800 */
        /* <DEDUP_REMOVED lines=8> */
[----:B------:R-:W-:-:S05]  /*c580*/  UMOV UR9, 0x20 ;  /* 0x0000002000097882 */ /* 0x000fca0000000000 */
[----:B------:R-:W-:Y:S02]  /*c590*/  UIADD3 UR8, UR8, 0x2, URZ ;  /* 0x0000000208087890 */ /* 0x000fe4000fffe03f */
[----:B------:R-:W-:Y:S02]  /*c5a0*/  UIADD3 UR16, UR14, 0x10000, URZ ;  /* 0x000100000e107890 */ /* 0x000fe4000fffe03f */
[----:B------:R-:W-:Y:S02]  /*c5b0*/  USHF.L.U32 UR19, UR8, 0x7, URZ ;  /* 0x0000000708137899 */ /* 0x000fe4000800063f */
[----:B------:R-:W-:Y:S01]  /*c5c0*/  UIADD3 UR17, UR14, 0x30c10, URZ ;  /* 0x00030c100e117890 */ /* 0x000fe2000fffe03f */
[----:B------:R-:W-:Y:S01]  /*c5d0*/  IMAD.U32 R17, RZ, RZ, UR8 ;  /* 0x00000008ff117e24 */ /* 0x000fe2000f8e00ff */
[----:B------:R-:W-:Y:S02]  /*c5e0*/  UIADD3 UR14, UR14, 0x20000, URZ ;  /* 0x000200000e0e7890 */ /* 0x000fe4000fffe03f */
[----:B-1----:R-:W-:-:S03]  /*c5f0*/  IADD3 R4, P1, R8, UR19, RZ ;  /* 0x0000001308047c10 */ /* 0x002fc6000ff3e0ff */
[----:B------:R-:W-:Y:S01]  /*c600*/  UMOV UR15, UR17 ;  /* 0x00000011000f7c82 */ /* 0x000fe20008000000 */
[----:B------:R-:W-:Y:S01]  /*c610*/  LEA R5, P2, R4, R11, 0x2 ;  /* 0x0000000b04057211 */ /* 0x000fe200078410ff */
[----:B------:R3:W-:Y:S03]  /*c620*/  UTMALDG.4D [UR16], [UR4], desc[UR6] ;  /* 0x00000610040075b4 */ /* 0x0007e60008019000 */
[----:B------:R-:W-:Y:S01]  /*c630*/  R2UR UR22, R5 ;  /* 0x00000000051672ca */ /* 0x000fe200000e0000 */
[----:B------:R-:W-:-:S05]  /*c640*/  IMAD.U32 R5, RZ, RZ, UR19 ;  /* 0x00000013ff057e24 */ /* 0x000fca000f8e00ff */
[----:B--2---:R-:W-:Y:S02]  /*c650*/  LEA.HI.X.SX32 R5, R5, R14, 0x1, P1 ;  /* 0x0000000e05057211 */ /* 0x004fe400008f0eff */
[----:B------:R-:W-:Y:S02]  /*c660*/  ISETP.NE.AND P1, PT, R18, RZ, PT ;  /* 0x000000ff1200720c */ /* 0x000fe40003f25270 */
[----:B------:R-:W-:-:S04]  /*c670*/  LEA.HI.X R5, R4, R12, R5, 0x2, P2 ;  /* 0x0000000c04057211 */ /* 0x000fc800010f1405 */
[----:B------:R-:W-:-:S13]  /*c680*/  R2UR UR23, R5 ;  /* 0x00000000051772ca */ /* 0x000fda00000e0000 */
[----:B------:R3:W-:Y:S02]  /*c690*/  UBLKCP.S.G [UR14], [UR22], UR9 ;  /* 0x0000000e160073ba */ /* 0x0007e40008000209 */
[----:B---3--:R-:W-:Y:S05]  /*c6a0*/  @P1 BRA `(.L_x_2507) ;  /* 0xfffffff400b01947 */ /* 0x008fea000383ffff */
.L_x_2498:
[----:B-1----:R-:W2:Y:S04]  /*c6b0*/  LDL.LU R4, [R1+0x10] ;  /* 0x0000100001047983 */ /* 0x002ea80000300800 */
[----:B------:R1:W5:Y:S01]  /*c6c0*/  LDL R5, [R1+0x14] ;  /* 0x0000140001057983 */ /* 0x0003620000100800 */
[----:B--2---:R-:W-:-:S13]  /*c6d0*/  ISETP.NE.AND P1, PT, R4, RZ, PT ;  /* 0x000000ff0400720c */ /* 0x004fda0003f25270 */
[----:B-1----:R-:W-:Y:S05]  /*c6e0*/  @!P1 BRA `(.L_x_2497) ;  /* 0x0000000400249947 */ /* 0x002fea0003800000 */
[----:B------:R-:W-:-:S04]  /*c6f0*/  SHF.L.U32 R14, R10, 0x1f, RZ ;  /* 0x0000001f0a0e7819 */ /* 0x000fc800000006ff */
[----:B------:R-:W1:Y:S02]  /*c700*/  SYNCS.PHASECHK.TRANS64.TRYWAIT P1, [R0+URZ+0x30c40], R14 ;  /* 0x030c400e000075a7 */ /* 0x000e64000802017f */
[----:B-1----:R-:W-:Y:S05]  /*c710*/  @!P1 BRA `(.L_x_2508) ;  /* 0x0000000c00709947 */ /* 0x002fea0003800000 */
.L_x_2529:
[----:B------:R-:W-:Y:S05]  /*c720*/  @P0 BRA `(.L_x_2509) ;  /* 0x00000000001c0947 */ /* 0x000fea0003800000 */
[----:B------:R-:W2:Y:S02]  /*c730*/  S2R R4, SR_TID.X ;  /* 0x0000000000047919 */ /* 0x000ea40000002100 */
[----:B--2--5:R-:W-:Y:S01]  /*c740*/  LOP3.LUT R5, R4, 0x1f, RZ, 0xc0, !PT ;  /* 0x0000001f04057812 */ /* 0x024fe200078ec0ff */
[----:B------:R-:W-:-:S03]  /*c750*/  IMAD.MOV.U32 R4, RZ, RZ, 0x4200 ;  /* 0x00004200ff047424 */ /* 0x000fc600078e00ff */
[----:B------:R-:W-:Y:S01]  /*c760*/  ISETP.NE.AND P1, PT, R5, RZ, PT ;  /* 0x000000ff0500720c */ /* 0x000fe20003f25270 */
[----:B------:R2:W-:-:S12]  /*c770*/  SYNCS.ARRIVE.TRANS64 RZ, [R0+URZ+0x30c30], R4 ;  /* 0x030c300400ff79a7 */ /* 0x0005d8000800003f */
[----:B--2---:R-:W-:Y:S05]  /*c780*/  @!P1 BRA `(.L_x_2509) ;  /* 0x0000000000049947 */ /* 0x004fea0003800000 */
[----:B------:R-:W-:Y:S01]  /*c790*/  BPT.TRAP 0x1 ;  /* 0x000000040000795c */ /* 0x000fe20000300000 */
.L_x_2509:
[----:B------:R-:W2:Y:S01]  /*c7a0*/  LDL R18, [R1] ;  /* 0x0000000001127983 */ /* 0x000ea20000100800 */
[----:B-----5:R-:W3:Y:S01]  /*c7b0*/  LDC.64 R4, c[0x0][0x728] ;  /* 0x0001ca00ff047b82 */ /* 0x020ee20000000a00 */
        /* <DEDUP_REMOVED lines=11> */
[----:B---3--:R-:W-:-:S04]  /*c870*/  LEA R4, P2, R15, R4, 0x2 ;  /* 0x000000040f047211 */ /* 0x008fc800078410ff */
[----:B------:R-:W-:Y:S01]  /*c880*/  UMOV UR9, UR17 ;  /* 0x0000001100097c82 */ /* 0x000fe20008000000 */
[----:B------:R-:W-:Y:S02]  /*c890*/  R2UR UR14, R4 ;  /* 0x00000000040e72ca */ /* 0x000fe400000e0000 */
[----:B--2---:R-:W-:-:S04]  /*c8a0*/  LEA.HI.X.SX32 R4, R17, R18, 0x1, P1 ;  /* 0x0000001211047211 */ /* 0x004fc800008f0eff */
        /* <DEDUP_REMOVED lines=8> */
[----:B------:R-:W3:Y:S02]  /*c930*/  SYNCS.PHASECHK.TRANS64.TRYWAIT P1, [R0+URZ+0x30c28], R14 ;  /* 0x030c280e000075a7 */ /* 0x000ee4000802017f */
[----:B--23--:R-:W-:Y:S05]  /*c940*/  @!P1 BRA `(.L_x_2510) ;  /* 0x0000000800f89947 */ /* 0x00cfea0003800000 */
.L_x_2530:
        /* <DEDUP_REMOVED lines=8> */
.L_x_2511:
[----:B------:R-:W3:Y:S01]  /*c9d0*/  LDL.LU R4, [R1+0x4] ;  /* 0x0000040001047983 */ /* 0x000ee20000300800 */
[----:B------:R-:W-:Y:S01]  /*c9e0*/  R2UR UR19, R17 ;  /* 0x00000000111372ca */ /* 0x000fe200000e0000 */
[----:B------:R-:W-:Y:S01]  /*c9f0*/  UMOV UR6, 0x0 ;  /* 0x0000000000067882 */ /* 0x000fe20000000000 */
[----:B------:R-:W-:Y:S01]  /*ca00*/  R2UR UR8, R0 ;  /* 0x00000000000872ca */ /* 0x000fe200000e0000 */
[----:B------:R-:W-:Y:S01]  /*ca10*/  UMOV UR7, 0x14f00000 ;  /* 0x14f0000000077882 */ /* 0x000fe20000000000 */
[----:B------:R-:W-:Y:S01]  /*ca20*/  R2UR UR4, R2 ;  /* 0x00000000020472ca */ /* 0x000fe200000e0000 */
[----:B------:R-:W-:Y:S01]  /*ca30*/  UMOV UR18, URZ ;  /* 0x0000003f00127c82 */ /* 0x000fe20008000000 */
[----:B------:R-:W-:Y:S01]  /*ca40*/  R2UR UR5, R3 ;  /* 0x00000000030572ca */ /* 0x000fe200000e0000 */
[----:B------:R-:W-:-:S06]  /*ca50*/  UMOV UR10, 0x20 ;  /* 0x00000020000a7882 */ /* 0x000fcc0000000000 */
[----:B------:R-:W-:Y:S02]  /*ca60*/  UIADD3 UR19, UR19, 0x80, URZ ;  /* 0x0000008013137890 */ /* 0x000fe4000fffe03f */
[----:B------:R-:W-:Y:S02]  /*ca70*/  UIADD3 UR16, UR8, 0x14000, URZ ;  /* 0x0001400008107890 */ /* 0x000fe4000fffe03f */
[----:B------:R-:W-:Y:S02]  /*ca80*/  UIADD3 UR17, UR8, 0x30c18, URZ ;  /* 0x00030c1808117890 */ /* 0x000fe4000fffe03f */
[----:B------:R-:W-:Y:S01]  /*ca90*/  IMAD.U32 R5, RZ, RZ, UR19 ;  /* 0x00000013ff057e24 */ /* 0x000fe2000f8e00ff */
[----:B------:R-:W-:Y:S01]  /*caa0*/  IADD3 R8, P0, R8, UR19, RZ ;  /* 0x0000001308087c10 */ /* 0x000fe2000ff1e0ff */
[----:B------:R-:W-:Y:S01]  /*cab0*/  UIADD3 UR8, UR8, 0x20200, URZ ;  /* 0x0002020008087890 */ /* 0x000fe2000fffe03f */
[----:B------:R-:W-:Y:S02]  /*cac0*/  IMAD.MOV.U32 R2, RZ, RZ, 0x1 ;  /* 0x00000001ff027424 */ /* 0x000fe400078e00ff */
[----:B------:R-:W-:-:S02]  /*cad0*/  UMOV UR9, UR17 ;  /* 0x0000001100097c82 */ /* 0x000fc40008000000 */
[----:B------:R4:W-:Y:S01]  /*cae0*/  UTMALDG.4D [UR16], [UR4], desc[UR6] ;  /* 0x00000610040075b4 */ /* 0x0009e20008019000 */
[----:B---3--:R-:W-:Y:S02]  /*caf0*/  LEA.HI.X.SX32 R5, R5, R4, 0x1, P0 ;  /* 0x0000000405057211 */ /* 0x008fe400000f0eff */
[----:B------:R-:W-:-:S04]  /*cb00*/  LEA R11, P0, R8, R11, 0x2 ;  /* 0x0000000b080b7211 */ /* 0x000fc800078010ff */
[----:B------:R-:W-:Y:S02]  /*cb10*/  LEA.HI.X R12, R8, R12, R5, 0x2, P0 ;  /* 0x0000000c080c7211 */ /* 0x000fe400000f1405 */
[----:B------:R-:W-:Y:S01]  /*cb20*/  R2UR UR14, R11 ;  /* 0x000000000b0e72ca */ /* 0x000fe200000e0000 */
[----:B------:R4:W5:Y:S01]  /*cb30*/  LDL.LU R5, [R1+0x14] ;  /* 0x0000140001057983 */ /* 0x0009620000300800 */
[----:B------:R-:W-:-:S03]  /*cb40*/  R2UR UR15, R12 ;  /* 0x000000000c0f72ca */ /* 0x000fc600000e0000 */
[----:B------:R4:W-:Y:S10]  /*cb50*/  STL [R1+0x8], R2 ;  /* 0x0000080201007387 */ /* 0x0009f40000100800 */
[----:B------:R4:W-:Y:S02]  /*cb60*/  UBLKCP.S.G [UR8], [UR14], UR10 ;  /* 0x000000080e0073ba */ /* 0x0009e4000800020a */
[----:B----4-:R-:W-:Y:S01]  /*cb70*/  NOP ;  /* 0x0000000000007918 */ /* 0x010fe20000000000 */
.L_x_2497:
[----:B------:R-:W3:Y:S01]  /*cb80*/  LDL R3, [R1+0x8] ;  /* 0x0000080001037983 */ /* 0x000ee20000100800 */
[----:B------:R-:W4:Y:S02]  /*cb90*/  S2R R2, SR_TID.X ;  /* 0x0000000000027919 */ /* 0x000f240000002100 */
[----:B----4-:R-:W-:-:S04]  /*cba0*/  LOP3.LUT R2, R2, 0x7f, RZ, 0xc0, !PT ;  /* 0x0000007f02027812 */ /* 0x010fc800078ec0ff */
[----:B------:R-:W-:Y:S01]  /*cbb0*/  ISETP.NE.AND P1, PT, R2, RZ, PT ;  /* 0x000000ff0200720c */ /* 0x000fe20003f25270 */
[----:B---3--:R-:W-:Y:S01]  /*cbc0*/  IMAD R4, R3, 0x8, R0 ;  /* 0x0000000803047824 */ /* 0x008fe200078e0200 */
[----:B------:R-:W-:-:S04]  /*cbd0*/  SHF.L.U32 R3, R10, 0x1f, RZ ;  /* 0x0000001f0a037819 */ /* 0x000fc800000006ff */
[----:B------:R-:W3:Y:S02]  /*cbe0*/  SYNCS.PHASECHK.TRANS64.TRYWAIT P0, [R4+URZ+0x30c40], R3 ;  /* 0x030c4003040075a7 */ /* 0x000ee4000800017f */
[----:B---3--:R-:W-:Y:S05]  /*cbf0*/  @!P0 BRA `(.L_x_2512) ;  /* 0x0000000800608947 */ /* 0x008fea0003800000 */
.L_x_2531:
[----:B------:R-:W-:Y:S05]  /*cc00*/  @P1 BRA `(.L_x_2513) ;  /* 0x0000000000181947 */ /* 0x000fea0003800000 */
[----:B------:R-:W4:Y:S01]  /*cc10*/  S2R R2, SR_TID.X ;  /* 0x0000000000027919 */ /* 0x000f220000002100 */
[----:B---3--:R-:W-:-:S04]  /*cc20*/  IMAD.MOV.U32 R3, RZ, RZ, 0x4200 ;  /* 0x00004200ff037424 */ /* 0x008fc800078e00ff */
[----:B------:R3:W-:Y:S01]  /*cc30*/  SYNCS.ARRIVE.TRANS64 RZ, [R4+URZ+0x30c30], R3 ;  /* 0x030c300304ff79a7 */ /* 0x0007e2000800003f */
[----:B----4-:R-:W-:-:S13]  /*cc40*/  LOP3.LUT P0, RZ, R2, 0x1f, RZ, 0xc0, !PT ;  /* 0x0000001f02ff7812 */ /* 0x010fda000780c0ff */
[----:B---3--:R-:W-:Y:S05]  /*cc50*/  @!P0 BRA `(.L_x_2513) ;  /* 0x0000000000048947 */ /* 0x008fea0003800000 */
[----:B------:R-:W-:Y:S01]  /*cc60*/  BPT.TRAP 0x1 ;  /* 0x000000040000795c */ /* 0x000fe20000300000 */
.L_x_2513:
[----:B------:R-:W4:Y:S01]  /*cc70*/  LDL.LU R9, [R1] ;  /* 0x0000000001097983 */ /* 0x000f220000300800 */
[----:B-----5:R-:W-:Y:S01]  /*cc80*/  R2UR UR19, R5 ;  /* 0x00000000051372ca */ /* 0x020fe200000e0000 */
[----:B---3--:R-:W3:Y:S02]  /*cc90*/  LDC.64 R2, c[0x0][0x728] ;  /* 0x0001ca00ff027b82 */ /* 0x008ee40000000a00 */
[----:B------:R-:W2:Y:S01]  /*cca0*/  LDL.LU R8, [R1+0x8] ;  /* 0x0000080001087983 */ /* 0x000ea20000300800 */
[----:B------:R-:W-:Y:S01]  /*ccb0*/  R2UR UR17, R4 ;  /* 0x00000000041172ca */ /* 0x000fe200000e0000 */
[----:B------:R-:W-:Y:S01]  /*ccc0*/  UMOV UR6, 0x0 ;  /* 0x0000000000067882 */ /* 0x000fe20000000000 */
[----:B------:R-:W-:Y:S01]  /*ccd0*/  UMOV UR7, 0x14f00000 ;  /* 0x14f0000000077882 */ /* 0x000fe20000000000 */
[----:B------:R-:W-:Y:S01]  /*cce0*/  UMOV UR18, URZ ;  /* 0x0000003f00127c82 */ /* 0x000fe20008000000 */
[----:B------:R-:W-:-:S05]  /*ccf0*/  UMOV UR10, 0x20 ;  /* 0x00000020000a7882 */ /* 0x000fca0000000000 */
[----:B------:R-:W-:-:S04]  /*cd00*/  USHF.L.U32 UR19, UR19, 0x7, URZ ;  /* 0x0000000713137899 */ /* 0x000fc8000800063f */
[----:B------:R-:W-:Y:S02]  /*cd10*/  UIADD3 UR17, UR17, 0x30c30, URZ ;  /* 0x00030c3011117890 */ /* 0x000fe4000fffe03f */
[----:B------:R-:W-:Y:S01]  /*cd20*/  IMAD.U32 R5, RZ, RZ, UR19 ;  /* 0x00000013ff057e24 */ /* 0x000fe2000f8e00ff */
[----:B------:R-:W-:-:S04]  /*cd30*/  IADD3 R6, P0, R6, UR19, RZ ;  /* 0x0000001306067c10 */ /* 0x000fc8000ff1e0ff */
[----:B------:R-:W-:Y:S01]  /*cd40*/  UMOV UR9, UR17 ;  /* 0x0000001100097c82 */ /* 0x000fe20008000000 */
[----:B----4-:R-:W-:Y:S02]  /*cd50*/  LEA.HI.X.SX32 R5, R5, R9, 0x1, P0 ;  /* 0x0000000905057211 */ /* 0x010fe400000f0eff */
[----:B---3--:R-:W-:Y:S01]  /*cd60*/  LEA R2, P0, R6, R2, 0x2 ;  /* 0x0000000206027211 */ /* 0x008fe200078010ff */
[C-C-:B--2---:R-:W-:Y:S02]  /*cd70*/  IMAD R4, R8.reuse, 0x4000, R0.reuse ;  /* 0x0000400008047824 */ /* 0x144fe400078e0200 */
[----:B-1----:R-:W-:Y:S01]  /*cd80*/  IMAD R0, R8, 0x200, R0 ;  /* 0x0000020008007824 */ /* 0x002fe200078e0200 */
[----:B------:R-:W-:Y:S02]  /*cd90*/  LEA.HI.X R3, R6, R3, R5, 0x2, P0 ;  /* 0x0000000306037211 */ /* 0x000fe400000f1405 */
[----:B------:R-:W-:Y:S02]  /*cda0*/  IADD3 R13, P0, R13, 0x1f0, RZ ;  /* 0x000001f00d0d7810 */ /* 0x000fe40007f1e0ff */
[----:B------:R-:W-:-:S02]  /*cdb0*/  R2UR UR16, R4 ;  /* 0x00000000041072ca */ /* 0x000fc400000e0000 */
[----:B------:R-:W-:Y:S01]  /*cdc0*/  R2UR UR8, R0 ;  /* 0x00000000000872ca */ /* 0x000fe200000e0000 */
[----:B------:R-:W-:Y:S01]  /*cdd0*/  IMAD.X R16, RZ, RZ, R16, P0 ;  /* 0x000000ffff107224 */ /* 0x000fe200000e0610 */
[----:B------:R-:W-:Y:S01]  /*cde0*/  R2UR UR4, R13 ;  /* 0x000000000d0472ca */ /* 0x000fe200000e0000 */
[----:B------:R-:W-:Y:S01]  /*cdf0*/  VIADD R0, R8, 0x1 ;  /* 0x0000000108007836 */ /* 0x000fe20000000000 */
[----:B------:R-:W-:Y:S02]  /*ce00*/  R2UR UR14, R2 ;  /* 0x00000000020e72ca */ /* 0x000fe400000e0000 */
[----:B------:R-:W-:Y:S02]  /*ce10*/  R2UR UR5, R16 ;  /* 0x00000000100572ca */ /* 0x000fe400000e0000 */
[----:B------:R-:W-:Y:S02]  /*ce20*/  R2UR UR15, R3 ;  /* 0x00000000030f72ca */ /* 0x000fe400000e0000 */
[----:B------:R-:W-:Y:S01]  /*ce30*/  ISETP.NE.AND P0, PT, R0, 0x2, PT ;  /* 0x000000020000780c */ /* 0x000fe20003f05270 */
[----:B------:R-:W-:-:S02]  /*ce40*/  UIADD3 UR16, UR16, 0x18000, URZ ;  /* 0x0001800010107890 */ /* 0x000fc4000fffe03f */
[----:B------:R-:W-:Y:S01]  /*ce50*/  UIADD3 UR8, UR8, 0x20400, URZ ;  /* 0x0002040008087890 */ /* 0x000fe2000fffe03f */
[----:B------:R-:W-:Y:S02]  /*ce60*/  SEL R3, RZ, 0x1, P0 ;  /* 0x00000001ff037807 */ /* 0x000fe40000000000 */
[----:B------:R-:W-:Y:S02]  /*ce70*/  SEL R0, R0, RZ, P0 ;  /* 0x000000ff00007207 */ /* 0x000fe40000000000 */
[----:B------:R-:W-:Y:S02]  /*ce80*/  LOP3.LUT R10, R10, R3, RZ, 0x3c, !PT ;  /* 0x000000030a0a7212 */ /* 0x000fe400078e3cff */
[----:B------:R1:W-:Y:S02]  /*ce90*/  UTMALDG.4D [UR16], [UR4], desc[UR6] ;  /* 0x00000610040075b4 */ /* 0x0003e40008019000 */
[----:B------:R1:W-:Y:S02]  /*cea0*/  UBLKCP.S.G [UR8], [UR14], UR10 ;  /* 0x000000080e0073ba */ /* 0x0003e4000800020a */
[----:B-1----:R-:W-:Y:S01]  /*ceb0*/  NOP ;  /* 0x0000000000007918 */ /* 0x002fe20000000000 */
.L_x_2494:
[----:B------:R-:W-:Y:S05]  /*cec0*/  BSYNC B0 ;  /* 0x0000000000007941 */ /* 0x000fea0003800000 */
.L_x_2493:
[----:B------:R-:W-:-:S03]  /*ced0*/  UMOV UR4, 0xffffffff ;  /* 0xffffffff00047882 */ /* 0x000fc60000000000 */
[----:B------:R-:W-:Y:S05]  /*cee0*/  BRA.DIV UR4, `(.L_x_2514) ;  /* 0x0000000604b87947 */ /* 0x000fea000b800000 */
[----:B------:R-:W-:-:S13]  /*cef0*/  ELECT P6, URZ, PT ;  /* 0x00000000003f782f */ /* 0x000fda00038c0000 */
.L_x_2534:
[----:B------:R-:W-:Y:S05]  /*cf00*/  @!P6 BRA `(.L_x_2413) ;  /* 0x000000000084e947 */ /* 0x000fea0003800000 */
[----:B------:R-:W2:Y:S02]  /*cf10*/  LDL.LU R2, [R1+0x18] ;  /* 0x0000180001027983 */ /* 0x000ea40000300800 */
[----:B--2---:R-:W-:-:S04]  /*cf20*/  LOP3.LUT R2, R2, 0x2, RZ, 0xfc, !PT ;  /* 0x0000000202027812 */ /* 0x004fc800078efcff */
[----:B------:R-:W-:-:S13]  /*cf30*/  ISETP.NE.AND P2, PT, R2, 0x3, PT ;  /* 0x000000030200780c */ /* 0x000fda0003f45270 */
[----:B------:R-:W-:Y:S05]  /*cf40*/  @!P2 BRA `(.L_x_2515) ;  /* 0x000000000004a947 */ /* 0x000fea0003800000 */
[----:B------:R-:W-:Y:S01]  /*cf50*/  BPT.TRAP 0x1 ;  /* 0x000000040000795c */ /* 0x000fe20000300000 */
.L_x_2515:
        /* <DEDUP_REMOVED lines=15> */
.L_x_2535:
[----:B------:R-:W2:Y:S02]  /*d050*/  SYNCS.PHASECHK.TRANS64.TRYWAIT P0, [R3+URZ], R2 ;  /* 0x00000002030075a7 */ /* 0x000ea4000800017f */
[----:B--2---:R-:W-:Y:S05]  /*d060*/  @!P0 BRA `(.L_x_2517) ;  /* 0x00000004008c8947 */ /* 0x004fea0003800000 */
.L_x_2536:
[----:B------:R-:W-:Y:S05]  /*d070*/  @!P2 BRA `(.L_x_2518) ;  /* 0x000000000004a947 */ /* 0x000fea0003800000 */
[----:B------:R-:W-:Y:S01]  /*d080*/  BPT.TRAP 0x1 ;  /* 0x000000040000795c */ /* 0x000fe20000300000 */
.L_x_2518:
[----:B--2---:R-:W-:-:S04]  /*d090*/  VIADD R3, R8, 0x30c40 ;  /* 0x00030c4008037836 */ /* 0x004fc80000000000 */
[----:B------:R-:W-:-:S04]  /*d0a0*/  IMAD R5, R0, 0x8, R3 ;  /* 0x0000000800057824 */ /* 0x000fc800078e0203 */
[----:B------:R-:W2:Y:S02]  /*d0b0*/  SYNCS.PHASECHK.TRANS64.TRYWAIT P0, [R5+URZ], R4 ;  /* 0x00000004050075a7 */ /* 0x000ea4000800017f */
[----:B--2---:R-:W-:Y:S05]  /*d0c0*/  @!P0 BRA `(.L_x_2519) ;  /* 0x0000000400888947 */ /* 0x004fea0003800000 */
.L_x_2537:
[----:B------:R-:W-:-:S07]  /*d0d0*/  IMAD R3, R6, 0x8, R3 ;  /* 0x0000000806037824 */ /* 0x000fce00078e0203 */
.L_x_2520:
[----:B---3--:R3:W4:Y:S02]  /*d0e0*/  SYNCS.PHASECHK.TRANS64.TRYWAIT P0, [R3+URZ], R2 ;  /* 0x00000002030075a7 */ /* 0x008724000800017f */
[----:B----4-:R-:W-:Y:S05]  /*d0f0*/  @!P0 NANOSLEEP.SYNCS 0x989680 ;  /* 0x009896800000895d */ /* 0x010fea0003900000 */
[----:B------:R-:W4:Y:S02]  /*d100*/  @!P0 SYNCS.PHASECHK.TRANS64 P0, [R3+URZ], R2 ;  /* 0x00000002030085a7 */ /* 0x000f24000800007f */
[----:B----4-:R-:W-:Y:S05]  /*d110*/  @!P0 BRA `(.L_x_2520) ;  /* 0xfffffffc00f08947 */ /* 0x010fea000383ffff */
.L_x_2413:
[----:B------:R-:W-:Y:S05]  /*d120*/  BSYNC B6 ;  /* 0x0000000000067941 */ /* 0x000fea0003800000 */
.L_x_2408:
[----:B------:R-:W-:Y:S05]  /*d130*/  EXIT ;  /* 0x000000000000794d */ /* 0x000fea0003800000 */
.L_x_2419:
[----:B------:R-:W-:Y:S02]  /*d140*/  IMAD.MOV.U32 R12, RZ, RZ, RZ ;  /* 0x000000ffff0c7224 */ /* 0x000fe400078e00ff */
[----:B------:R-:W-:Y:S02]  /*d150*/  IMAD.MOV.U32 R11, RZ, RZ, 0x1f ;  /* 0x0000001fff0b7424 */ /* 0x000fe400078e00ff */
[----:B------:R-:W-:-:S07]  /*d160*/  IMAD.MOV.U32 R15, RZ, RZ, -0x1 ;  /* 0xffffffffff0f7424 */ /* 0x000fce00078e00ff */
[----:B------:R-:W-:Y:S05]  /*d170*/  WARPSYNC.COLLECTIVE R15, `(.L_x_2521) ;  /* 0x000000000f087348 */ /* 0x000fea0003c00000 */
[----:B------:R1:W2:Y:S02]  /*d180*/  SHFL.IDX P6, R14, R13, R12, R11 ;  /* 0x0000000c0d0e7389 */ /* 0x0002a400000c000b */
[----:B-12---:R-:W-:Y:S01]  /*d190*/  ENDCOLLECTIVE ;  /* 0x000000000000791b */ /* 0x006fe20003800000 */
.L_x_2521:
[----:B------:R-:W-:Y:S05]  /*d1a0*/  BRA `(.L_x_2522) ;  /* 0xffffff3c00dc7947 */ /* 0x000fea000383ffff */
.L_x_2421:
[----:B----4-:R4:W1:Y:S02]  /*d1b0*/  SYNCS.PHASECHK.TRANS64.TRYWAIT P0, [R236+URZ+0x30c00], R9 ;  /* 0x030c0009ec0075a7 */ /* 0x010864000800017f */
[----:B-1----:R-:W-:Y:S05]  /*d1c0*/  @!P0 NANOSLEEP.SYNCS 0x989680 ;  /* 0x009896800000895d */ /* 0x002fea0003900000 */
[----:B------:R-:W1:Y:S02]  /*d1d0*/  @!P0 SYNCS.PHASECHK.TRANS64 P0, [R236+URZ+0x30c00], R9 ;  /* 0x030c0009ec0085a7 */ /* 0x000e64000800007f */
[----:B-1----:R-:W-:Y:S05]  /*d1e0*/  @!P0 BRA `(.L_x_2421) ;  /* 0xfffffffc00f08947 */ /* 0x002fea000383ffff */
[----:B------:R-:W-:Y:S05]  /*d1f0*/  BRA `(.L_x_2420) ;  /* 0xffffff3c00f07947 */ /* 0x000fea000383ffff */
.L_x_2426:
[----:B--2---:R2:W3:Y:S02]  /*d200*/  SYNCS.PHASECHK.TRANS64.TRYWAIT P1, [R6+URZ+0x30c10], R17 ;  /* 0x030c1011060075a7 */ /* 0x0044e4000802017f */
[----:B---3--:R-:W-:Y:S05]  /*d210*/  @!P1 NANOSLEEP.SYNCS 0x989680 ;  /* 0x009896800000995d */ /* 0x008fea0003900000 */
[----:B------:R-:W3:Y:S02]  /*d220*/  @!P1 SYNCS.PHASECHK.TRANS64 P1, [R6+URZ+0x30c10], R17 ;  /* 0x030c1011060095a7 */ /* 0x000ee4000802007f */
[----:B---3--:R-:W-:Y:S05]  /*d230*/  @!P1 BRA `(.L_x_2426) ;  /* 0xfffffffc00f09947 */ /* 0x008fea000383ffff */
[----:B------:R-:W-:Y:S05]  /*d240*/  BRA `(.L_x_2425) ;  /* 0xffffff4800587947 */ /* 0x000fea000383ffff */
.L_x_2430:
[----:B------:R1:W1:Y:S02]  /*d250*/  SYNCS.PHASECHK.TRANS64.TRYWAIT P1, [R6+URZ+0x30c30], R17 ;  /* 0x030c3011060075a7 */ /* 0x000264000802017f */
[----:B-1----:R-:W-:Y:S05]  /*d260*/  @!P1 NANOSLEEP.SYNCS 0x989680 ;  /* 0x009896800000995d */ /* 0x002fea0003900000 */
[----:B------:R-:W1:Y:S02]  /*d270*/  @!P1 SYNCS.PHASECHK.TRANS64 P1, [R6+URZ+0x30c30], R17 ;  /* 0x030c3011060095a7 */ /* 0x000e64000802007f */
[----:B-1----:R-:W-:Y:S05]  /*d280*/  @!P1 BRA `(.L_x_2430) ;  /* 0xfffffffc00f09947 */ /* 0x002fea000383ffff */
[----:B------:R-:W-:Y:S05]  /*d290*/  BRA `(.L_x_2429) ;  /* 0xffffff4c00747947 */ /* 0x000fea000383ffff */
.L_x_2438:
[----:B--2---:R2:W3:Y:S02]  /*d2a0*/  SYNCS.PHASECHK.TRANS64.TRYWAIT P1, [R7+URZ+0x30c10], R20 ;  /* 0x030c1014070075a7 */ /* 0x0044e4000802017f */
[----:B---3--:R-:W-:Y:S05]  /*d2b0*/  @!P1 NANOSLEEP.SYNCS 0x989680 ;  /* 0x009896800000995d */ /* 0x008fea0003900000 */
[----:B------:R-:W3:Y:S02]  /*d2c0*/  @!P1 SYNCS.PHASECHK.TRANS64 P1, [R7+URZ+0x30c10], R20 ;  /* 0x030c1014070095a7 */ /* 0x000ee4000802007f */
[----:B---3--:R-:W-:Y:S05]  /*d2d0*/  @!P1 BRA `(.L_x_2438) ;  /* 0xfffffffc00f09947 */ /* 0x008fea000383ffff */
[----:B------:R-:W-:Y:S05]  /*d2e0*/  BRA `(.L_x_2437) ;  /* 0xffffff84008c7947 */ /* 0x000fea000383ffff */
.L_x_2442:
[----:B------:R1:W1:Y:S02]  /*d2f0*/  SYNCS.PHASECHK.TRANS64.TRYWAIT P1, [R7+URZ+0x30c30], R20 ;  /* 0x030c3014070075a7 */ /* 0x000264000802017f */
[----:B-1----:R-:W-:Y:S05]  /*d300*/  @!P1 NANOSLEEP.SYNCS 0x989680 ;  /* 0x009896800000995d */ /* 0x002fea0003900000 */
[----:B------:R-:W1:Y:S02]  /*d310*/  @!P1 SYNCS.PHASECHK.TRANS64 P1, [R7+URZ+0x30c30], R20 ;  /* 0x030c3014070095a7 */ /* 0x000e64000802007f */
[----:B-1----:R-:W-:Y:S05]  /*d320*/  @!P1 BRA `(.L_x_2442) ;  /* 0xfffffffc00f09947 */ /* 0x002fea000383ffff */
[----:B------:R-:W-:Y:S05]  /*d330*/  BRA `(.L_x_2441) ;  /* 0xffffff8800a07947 */ /* 0x000fea000383ffff */
.L_x_2495:
[----:B-1----:R1:W2:Y:S02]  /*d340*/  SYNCS.PHASECHK.TRANS64.TRYWAIT P1, [R0+URZ+0x30c20], R11 ;  /* 0x030c200b000075a7 */ /* 0x0022a4000802017f */
[----:B--2---:R-:W-:Y:S05]  /*d350*/  @!P1 NANOSLEEP.SYNCS 0x989680 ;  /* 0x009896800000995d */ /* 0x004fea0003900000 */
[----:B------:R-:W2:Y:S02]  /*d360*/  @!P1 SYNCS.PHASECHK.TRANS64 P1, [R0+URZ+0x30c20], R11 ;  /* 0x030c200b000095a7 */ /* 0x000ea4000802007f */
[----:B--2---:R-:W-:Y:S05]  /*d370*/  @!P1 BRA `(.L_x_2495) ;  /* 0xfffffffc00f09947 */ /* 0x004fea000383ffff */
[----:B------:R-:W-:Y:S05]  /*d380*/  BRA `(.L_x_2523) ;  /* 0xffffffe400307947 */ /* 0x000fea000383ffff */
.L_x_2499:
[----:B--2---:R2:W3:Y:S02]  /*d390*/  SYNCS.PHASECHK.TRANS64.TRYWAIT P1, [R0+URZ+0x30c40], R19 ;  /* 0x030c4013000075a7 */ /* 0x0044e4000802017f */
[----:B---3--:R-:W-:Y:S05]  /*d3a0*/  @!P1 NANOSLEEP.SYNCS 0x989680 ;  /* 0x009896800000995d */ /* 0x008fea0003900000 */
[----:B------:R-:W3:Y:S02]  /*d3b0*/  @!P1 SYNCS.PHASECHK.TRANS64 P1, [R0+URZ+0x30c40], R19 ;  /* 0x030c4013000095a7 */ /* 0x000ee4000802007f */
[----:B---3--:R-:W-:Y:S05]  /*d3c0*/  @!P1 BRA `(.L_x_2499) ;  /* 0xfffffffc00f09947 */ /* 0x008fea000383ffff */
[----:B------:R-:W-:Y:S05]  /*d3d0*/  BRA `(.L_x_2524) ;  /* 0xffffffe800707947 */ /* 0x000fea000383ffff */
.L_x_2501:
[----:B-1----:R1:W3:Y:S02]  /*d3e0*/  SYNCS.PHASECHK.TRANS64.TRYWAIT P1, [R0+URZ+0x30c28], R19 ;  /* 0x030c2813000075a7 */ /* 0x0022e4000802017f */
[----:B---3--:R-:W-:Y:S05]  /*d3f0*/  @!P1 NANOSLEEP.SYNCS 0x989680 ;  /* 0x009896800000995d */ /* 0x008fea0003900000 */
[----:B------:R-:W3:Y:S02]  /*d400*/  @!P1 SYNCS.PHASECHK.TRANS64 P1, [R0+URZ+0x30c28], R19 ;  /* 0x030c2813000095a7 */ /* 0x000ee4000802007f */
[----:B---3--:R-:W-:Y:S05]  /*d410*/  @!P1 BRA `(.L_x_2501) ;  /* 0xfffffffc00f09947 */ /* 0x008fea000383ffff */
[----:B------:R-:W-:Y:S05]  /*d420*/  BRA `(.L_x_2525) ;  /* 0xffffffe800f47947 */ /* 0x000fea000383ffff */
.L_x_2503:
[----:B---3--:R3:W4:Y:S02]  /*d430*/  SYNCS.PHASECHK.TRANS64.TRYWAIT P1, [R0+URZ+0x30c48], R19 ;  /* 0x030c4813000075a7 */ /* 0x008724000802017f */
[----:B----4-:R-:W-:Y:S05]  /*d440*/  @!P1 NANOSLEEP.SYNCS 0x989680 ;  /* 0x009896800000995d */ /* 0x010fea0003900000 */
[----:B------:R-:W4:Y:S02]  /*d450*/  @!P1 SYNCS.PHASECHK.TRANS64 P1, [R0+URZ+0x30c48], R19 ;  /* 0x030c4813000095a7 */ /* 0x000f24000802007f */
[----:B----4-:R-:W-:Y:S05]  /*d460*/  @!P1 BRA `(.L_x_2503) ;  /* 0xfffffffc00f09947 */ /* 0x010fea000383ffff */
[----:B------:R-:W-:Y:S05]  /*d470*/  BRA `(.L_x_2526) ;  /* 0xffffffec00787947 */ /* 0x000fea000383ffff */
.L_x_2505:
[----:B------:R-:W-:-:S07]  /*d480*/  SHF.L.U32 R4, R10, 0x1f, RZ ;  /* 0x0000001f0a047819 */ /* 0x000fce00000006ff */
.L_x_2527:
[----:B-1----:R1:W2:Y:S02]  /*d490*/  SYNCS.PHASECHK.TRANS64.TRYWAIT P1, [R0+URZ+0x30c20], R4 ;  /* 0x030c2004000075a7 */ /* 0x0022a4000802017f */
[----:B--2---:R-:W-:Y:S05]  /*d4a0*/  @!P1 NANOSLEEP.SYNCS 0x989680 ;  /* 0x009896800000995d */ /* 0x004fea0003900000 */
[----:B------:R-:W2:Y:S02]  /*d4b0*/  @!P1 SYNCS.PHASECHK.TRANS64 P1, [R0+URZ+0x30c20], R4 ;  /* 0x030c2004000095a7 */ /* 0x000ea4000802007f */
[----:B--2---:R-:W-:Y:S05]  /*d4c0*/  @!P1 BRA `(.L_x_2527) ;  /* 0xfffffffc00f09947 */ /* 0x004fea000383ffff */
[----:B------:R-:W-:Y:S05]  /*d4d0*/  BRA `(.L_x_2528) ;  /* 0xffffffec00e47947 */ /* 0x000fea000383ffff */
.L_x_2508:
[----:B-1----:R1:W2:Y:S02]  /*d4e0*/  SYNCS.PHASECHK.TRANS64.TRYWAIT P1, [R0+URZ+0x30c40], R14 ;  /* 0x030c400e000075a7 */ /* 0x0022a4000802017f */
[----:B--2---:R-:W-:Y:S05]  /*d4f0*/  @!P1 NANOSLEEP.SYNCS 0x989680 ;  /* 0x009896800000995d */ /* 0x004fea0003900000 */
[----:B------:R-:W2:Y:S02]  /*d500*/  @!P1 SYNCS.PHASECHK.TRANS64 P1, [R0+URZ+0x30c40], R14 ;  /* 0x030c400e000095a7 */ /* 0x000ea4000802007f */
[----:B--2---:R-:W-:Y:S05]  /*d510*/  @!P1 BRA `(.L_x_2508) ;  /* 0xfffffffc00f09947 */ /* 0x004fea000383ffff */
[----:B------:R-:W-:Y:S05]  /*d520*/  BRA `(.L_x_2529) ;  /* 0xfffffff0007c7947 */ /* 0x000fea000383ffff */
.L_x_2510:
[----:B--2---:R2:W3:Y:S02]  /*d530*/  SYNCS.PHASECHK.TRANS64.TRYWAIT P1, [R0+URZ+0x30c28], R14 ;  /* 0x030c280e000075a7 */ /* 0x0044e4000802017f */
[----:B---3--:R-:W-:Y:S05]  /*d540*/  @!P1 NANOSLEEP.SYNCS 0x989680 ;  /* 0x009896800000995d */ /* 0x008fea0003900000 */
[----:B------:R-:W3:Y:S02]  /*d550*/  @!P1 SYNCS.PHASECHK.TRANS64 P1, [R0+URZ+0x30c28], R14 ;  /* 0x030c280e000095a7 */ /* 0x000ee4000802007f */
[----:B---3--:R-:W-:Y:S05]  /*d560*/  @!P1 BRA `(.L_x_2510) ;  /* 0xfffffffc00f09947 */ /* 0x008fea000383ffff */
[----:B------:R-:W-:Y:S05]  /*d570*/  BRA `(.L_x_2530) ;  /* 0xfffffff000f47947 */ /* 0x000fea000383ffff */
.L_x_2512:
[----:B---3--:R3:W4:Y:S02]  /*d580*/  SYNCS.PHASECHK.TRANS64.TRYWAIT P0, [R4+URZ+0x30c40], R3 ;  /* 0x030c4003040075a7 */ /* 0x008724000800017f */
[----:B----4-:R-:W-:Y:S05]  /*d590*/  @!P0 NANOSLEEP.SYNCS 0x989680 ;  /* 0x009896800000895d */ /* 0x010fea0003900000 */
[----:B------:R-:W4:Y:S02]  /*d5a0*/  @!P0 SYNCS.PHASECHK.TRANS64 P0, [R4+URZ+0x30c40], R3 ;  /* 0x030c4003040085a7 */ /* 0x000f24000800007f */
[----:B----4-:R-:W-:Y:S05]  /*d5b0*/  @!P0 BRA `(.L_x_2512) ;  /* 0xfffffffc00f08947 */ /* 0x010fea000383ffff */
[----:B------:R-:W-:Y:S05]  /*d5c0*/  BRA `(.L_x_2531) ;  /* 0xfffffff4008c7947 */ /* 0x000fea000383ffff */
.L_x_2514:
[----:B------:R-:W-:Y:S01]  /*d5d0*/  BSSY B0, `(.L_x_2532) ;  /* 0x0000006000007945 */ /* 0x000fe20003800000 */
[----:B------:R-:W-:-:S07]  /*d5e0*/  IMAD.MOV.U32 R15, RZ, RZ, -0x1 ;  /* 0xffffffffff0f7424 */ /* 0x000fce00078e00ff */
[----:B------:R-:W-:Y:S05]  /*d5f0*/  WARPSYNC.COLLECTIVE R15, `(.L_x_2533) ;  /* 0x000000000f0c7348 */ /* 0x000fea0003c00000 */
[----:B------:R-:W-:Y:S02]  /*d600*/  ELECT P6, UR62, PT ;  /* 0x00000000003e782f */ /* 0x000fe400038c0000 */
[----:B------:R-:W-:Y:S01]  /*d610*/  MOV R14, UR62 ;  /* 0x0000003e000e7c02 */ /* 0x000fe20008000f00 */
[----:B------:R-:W-:Y:S10]  /*d620*/  ENDCOLLECTIVE ;  /* 0x000000000000791b */ /* 0x000ff40003800000 */
.L_x_2533:
[----:B------:R-:W-:Y:S05]  /*d630*/  BSYNC B0 ;  /* 0x0000000000007941 */ /* 0x000fea0003800000 */
.L_x_2532:
[----:B------:R-:W-:Y:S05]  /*d640*/  BRA `(.L_x_2534) ;  /* 0xfffffff8002c7947 */ /* 0x000fea000383ffff */
.L_x_2516:
[----:B-1----:R1:W2:Y:S02]  /*d650*/  SYNCS.PHASECHK.TRANS64.TRYWAIT P0, [R7+URZ], R4 ;  /* 0x00000004070075a7 */ /* 0x0022a4000800017f */
[----:B--2---:R-:W-:Y:S05]  /*d660*/  @!P0 NANOSLEEP.SYNCS 0x989680 ;  /* 0x009896800000895d */ /* 0x004fea0003900000 */
[----:B------:R-:W2:Y:S02]  /*d670*/  @!P0 SYNCS.PHASECHK.TRANS64 P0, [R7+URZ], R4 ;  /* 0x00000004070085a7 */ /* 0x000ea4000800007f */
[----:B--2---:R-:W-:Y:S05]  /*d680*/  @!P0 BRA `(.L_x_2516) ;  /* 0xfffffffc00f08947 */ /* 0x004fea000383ffff */
[----:B------:R-:W-:Y:S05]  /*d690*/  BRA `(.L_x_2535) ;  /* 0xfffffff8006c7947 */ /* 0x000fea000383ffff */
.L_x_2517:
[----:B--2---:R2:W3:Y:S02]  /*d6a0*/  SYNCS.PHASECHK.TRANS64.TRYWAIT P0, [R3+URZ], R2 ;  /* 0x00000002030075a7 */ /* 0x0044e4000800017f */
[----:B---3--:R-:W-:Y:S05]  /*d6b0*/  @!P0 NANOSLEEP.SYNCS 0x989680 ;  /* 0x009896800000895d */ /* 0x008fea0003900000 */
[----:B------:R-:W3:Y:S02]  /*d6c0*/  @!P0 SYNCS.PHASECHK.TRANS64 P0, [R3+URZ], R2 ;  /* 0x00000002030085a7 */ /* 0x000ee4000800007f */
[----:B---3--:R-:W-:Y:S05]  /*d6d0*/  @!P0 BRA `(.L_x_2517) ;  /* 0xfffffffc00f08947 */ /* 0x008fea000383ffff */
[----:B------:R-:W-:Y:S05]  /*d6e0*/  BRA `(.L_x_2536) ;  /* 0xfffffff800607947 */ /* 0x000fea000383ffff */
.L_x_2519:
[----:B--2---:R2:W3:Y:S02]  /*d6f0*/  SYNCS.PHASECHK.TRANS64.TRYWAIT P0, [R5+URZ], R4 ;  /* 0x00000004050075a7 */ /* 0x0044e4000800017f */
[----:B---3--:R-:W-:Y:S05]  /*d700*/  @!P0 NANOSLEEP.SYNCS 0x989680 ;  /* 0x009896800000895d */ /* 0x008fea0003900000 */
[----:B------:R-:W3:Y:S02]  /*d710*/  @!P0 SYNCS.PHASECHK.TRANS64 P0, [R5+URZ], R4 ;  /* 0x00000004050085a7 */ /* 0x000ee4000800007f */
[----:B---3--:R-:W-:Y:S05]  /*d720*/  @!P0 BRA `(.L_x_2519) ;  /* 0xfffffffc00f08947 */ /* 0x008fea000383ffff */
[----:B------:R-:W-:Y:S05]  /*d730*/  BRA `(.L_x_2537) ;  /* 0xfffffff800647947 */ /* 0x000fea000383ffff */
.L_x_2538:
        /* <DEDUP_REMOVED lines=12> */
.L_x_3709:


//--------------------- .text._ZN7cutlass13device_kernelIN5flash11enable_sm90INS1_16FlashAttnBwdSm90INS1_25CollectiveMainloopBwdSm90ILi2ELi2ELi2EN4cute5tupleIJNS5_1CILi1EEES8_S8_EEENS6_IJNS7_ILi128EEESA_NS7_ILi64EEEEEENS_10bfloat16_tEfNS_4arch4Sm90ELb1ELb0ELb0ELb0ELb1ELb1ELb0ELb0ELi2ELi1ELi2ELi2ELb0EEENS1_21CollectiveEpilogueBwdISC_SD_SF_Li256ELb0ELb0ELi1EEENS1_25SingleTileBwdLPTSchedulerILb0ELi128ELb1EEEEEEEEEvNT_6ParamsE --------------------------
	.section	.text._ZN7cutlass13device_kernelIN5flash11enable_sm90INS1_16FlashAttnBwdSm90INS1_25CollectiveMainloopBwdSm90ILi2ELi2ELi2EN4cute5tupleIJNS5_1CILi1EEES8_S8_EEENS6_IJNS7_ILi128EEESA_NS7_ILi64EEEEEENS_10bfloat16_tEfNS_4arch4Sm90ELb1ELb0ELb0ELb0ELb1ELb1ELb0ELb0ELi2ELi1ELi2ELi2ELb0EEENS1_21CollectiveEpilogueBwdISC_SD_SF_Li256ELb0ELb0ELi1EEENS1_25SingleTileBwdLPTSchedulerILb0ELi128ELb1EEEEEEEEEvNT_6ParamsE,"ax",@progbits
	.align	128
.text._ZN7cutlass13device_kernelIN5flash11enable_sm90INS1_16FlashAttnBwdSm90INS1_25CollectiveMainloopBwdSm90ILi2ELi2ELi2EN4cute5tupleIJNS5_1CILi1EEES8_S8_EEENS6_IJNS7_ILi128EEESA_NS7_ILi64EEEEEENS_10bfloat16_tEfNS_4arch4Sm90ELb1ELb0ELb0ELb0ELb1ELb1ELb0ELb0ELi2ELi1ELi2ELi2ELb0EEENS1_21CollectiveEpilogueBwdISC_SD_SF_Li256ELb0ELb0ELi1EEENS1_25SingleTileBwdLPTSchedulerILb0ELi128ELb1EEEEEEEEEvNT_6ParamsE:
        .type           _ZN7cutlass13device_kernelIN5flash11enable_sm90INS1_16FlashAttnBwdSm90INS1_25CollectiveMainloopBwdSm90ILi2ELi2ELi2EN4cute5tupleIJNS5_1CILi1EEES8_S8_EEENS6_IJNS7_ILi128EEESA_NS7_ILi64EEEEEENS_10bfloat16_tEfNS_4arch4Sm90ELb1ELb0ELb0ELb0ELb1ELb1ELb0ELb0ELi2ELi1ELi2ELi2ELb0EEENS1_21CollectiveEpilogueBwdISC_SD_SF_Li256ELb0ELb0ELi1EEENS1_25SingleTileBwdLPTSchedulerILb0ELi128ELb1EEEEEEEEEvNT_6ParamsE,@function
        .size           _ZN7cutlass13device_kernelIN5flash11enable_sm90INS1_16FlashAttnBwdSm90INS1_25CollectiveMainloopBwdSm90ILi2ELi2ELi2EN4cute5tupleIJNS5_1CILi1EEES8_S8_EEENS6_IJNS7_ILi128EEESA_NS7_ILi64EEEEEENS_10bfloat16_tEfNS_4arch4Sm90ELb1ELb0ELb0ELb0ELb1ELb1ELb0ELb0ELi2ELi1ELi2ELi2ELb0EEENS1_21CollectiveEpilogueBwdISC_SD_SF_Li256ELb0ELb0ELi1EEENS1_25SingleTileBwdLPTSchedulerILb0ELi128ELb1EEEEEEEEEvNT_6ParamsE,(.L_x_3710 - _ZN7cutlass13device_kernelIN5flash11enable_sm90INS1_16FlashAttnBwdSm90INS1_25CollectiveMainloopBwdSm90ILi2ELi2ELi2EN4cute5tupleIJNS5_1CILi1EEES8_S8_EEENS6_IJNS7_ILi128EEESA_NS7_ILi64EEEEEENS_10bfloat16_tEfNS_4arch4Sm90ELb1ELb0ELb0ELb0ELb1ELb1ELb0ELb0ELi2ELi1ELi2ELi2ELb0EEENS1_21CollectiveEpilogueBwdISC_SD_SF_Li256ELb0ELb0ELi1EEENS1_25SingleTileBwdLPTSchedulerILb0ELi128ELb1EEEEEEEEEvNT_6ParamsE)
        .other          _ZN7cutlass13device_kernelIN5flash11enable_sm90INS1_16FlashAttnBwdSm90INS1_25CollectiveMainloopBwdSm90ILi2ELi2ELi2EN4cute5tupleIJNS5_1CILi1EEES8_S8_EEENS6_IJNS7_ILi128EEESA_NS7_ILi64EEEEEENS_10bfloat16_tEfNS_4arch4Sm90ELb1ELb0ELb0ELb0ELb1ELb1ELb0ELb0ELi2ELi1ELi2ELi2ELb0EEENS1_21CollectiveEpilogueBwdISC_SD_SF_Li256ELb0ELb0ELi1EEENS1_25SingleTileBwdLPTSchedulerILb0ELi128ELb1EEEEEEEEEvNT_6ParamsE,@"STO_CUDA_ENTRY STV_DEFAULT"
_ZN7cutlass13device_kernelIN5flash11enable_sm90INS1_16FlashAttnBwdSm90INS1_25CollectiveMainloopBwdSm90ILi2ELi2ELi2EN4cute5tupleIJNS5_1CILi1EEES8_S8_EEENS6_IJNS7_ILi128EEESA_NS7_ILi64EEEEEENS_10bfloat16_tEfNS_4arch4Sm90ELb1ELb0ELb0ELb0ELb1ELb1ELb0ELb0ELi2ELi1ELi2ELi2ELb0EEENS1_21CollectiveEpilogueBwdISC_SD_SF_Li256ELb0ELb0ELi1EEENS1_25SingleTileBwdLPTSchedulerILb0ELi128ELb1EEEEEEEEEvNT_6ParamsE:
        /* <DEDUP_REMOVED lines=29> */
.L_x_2540:
[----:B------:R-:W-:Y:S05]  /*01d0*/  BSYNC B0 ;  /* 0x0000000000007941 */ /* 0x000fea0003800000 */
.L_x_2539:
        /* <DEDUP_REMOVED lines=34> */
.L_x_2541:
        /* <DEDUP_REMOVED lines=22> */
.L_x_2542:
        /* <DEDUP_REMOVED lines=9> */
.L_x_2545:
        /* <DEDUP_REMOVED lines=32> */
.L_x_2546:
[----:B------:R-:W-:Y:S01]  /*07f0*/  ULDC UR7, c[0x0][0xb44] ;  /* 0x0002d10000077ab9 */ /* 0x000fe20000000800 */
[----:B------:R-:W-:Y:S01]  /*0800*/  UMOV UR38, UR10 ;  /* 0x0000000a00267c82 */ /* 0x000fe20008000000 */
[----:B------:R-:W-:-:S11]  /*0810*/  UISETP.NE.AND UP0, UPT, UR7, 0x1, UPT ;  /* 0x000000010700788c */ /* 0x000fd6000bf05270 */
[----:B------:R-:W-:Y:S02]  /*0820*/  @UP0 ULDC.64 UR8, c[0x0][0xb48] ;  /* 0x0002d20000080ab9 */ /* 0x000fe40000000a00 */
[----:B------:R-:W-:-:S04]  /*0830*/  UIMAD.WIDE.U32 UR4, UR10, UR8, URZ ;  /* 0x000000080a0472a5 */ /* 0x000fc8000f8e003f */
[----:B------:R-:W-:-:S04]  /*0840*/  @UP0 USHF.R.U32.HI UR38, URZ, UR9, UR5 ;  /* 0x000000093f260299 */ /* 0x000fc80008011605 */
[----:B------:R-:W-:-:S12]  /*0850*/  UIMAD UR4, UR38, UR7, URZ ;  /* 0x00000007260472a4 */ /* 0x000fd8000f8e023f */
.L_x_2547:
        /* <DEDUP_REMOVED lines=8> */
[----:B------:R-:W-:Y:S01]  /*08e0*/  UMOV UR44, UR7 ;  /* 0x00000007002c7c82 */ /* 0x000fe20008000000 */
[----:B------:R-:W-:Y:S02]  /*08f0*/  ULOP3.LUT UR4, URZ, UR38, URZ, 0x33, !UPT ;  /* 0x000000263f047292 */ /* 0x000fe4000f8e333f */
[----:B------:R-:W-:-:S03]  /*0900*/  @UP0 USHF.R.U32.HI UR44, URZ, UR6, UR5 ;  /* 0x000000063f2c0299 */ /* 0x000fc60008011605 */
[----:B------:R-:W-:Y:S01]  /*0910*/  ULDC UR6, c[0x0][0xb2c] ;  /* 0x0002cb0000067ab9 */ /* 0x000fe20000000800 */
[----:B------:R-:W-:Y:S02]  /*0920*/  UIADD3 UR5, -UR44, URZ, URZ ;  /* 0x0000003f2c057290 */ /* 0x000fe4000fffe13f */
[----:B------:R-:W-:Y:S01]  /*0930*/  ISETP.LE.AND P0, PT, RZ, UR44, PT ;  /* 0x0000002cff007c0c */ /* 0x000fe2000bf03270 */
[----:B------:R-:W-:Y:S02]  /*0940*/  UIADD3 UR4, UR4, UR6, URZ ;  /* 0x0000000604047290 */ /* 0x000fe4000fffe03f */
[----:B------:R-:W-:-:S10]  /*0950*/  UIMAD UR43, UR43, UR5, UR7 ;  /* 0x000000052b2b72a4 */ /* 0x000fd4000f8e0207 */
[----:B------:R-:W-:Y:S05]  /*0960*/  @!P0 BRA `(.L_x_2548) ;  /* 0x000000d0004c8947 */ /* 0x000fea0003800000 */
[----:B------:R-:W1:Y:S01]  /*0970*/  LDC R18, c[0x0][0x280] ;  /* 0x0000a000ff127b82 */ /* 0x000e620000000800 */
[----:B------:R-:W-:Y:S01]  /*0980*/  USHF.L.U32 UR42, UR4, 0x7, URZ ;  /* 0x00000007042a7899 */ /* 0x000fe2000800063f */
[----:B------:R-:W-:Y:S02]  /*0990*/  PLOP3.LUT P0, PT, PT, PT, PT, 0x80, 0x0 ;  /* 0x000000000000781c */ /* 0x000fe40003f0f070 */
[----:B------:R-:W-:Y:S01]  /*09a0*/  CS2R R182, SRZ ;  /* 0x0000000000b67805 */ /* 0x000fe2000001ff00 */
[----:B------:R-:W-:Y:S01]  /*09b0*/  ULDC UR4, c[0x0][0x74c] ;  /* 0x0001d30000047ab9 */ /* 0x000fe20000000800 */
[----:B------:R-:W-:Y:S02]  /*09c0*/  CS2R R180, SRZ ;  /* 0x0000000000b47805 */ /* 0x000fe4000001ff00 */
[----:B------:R-:W-:Y:S02]  /*09d0*/  CS2R R178, SRZ ;  /* 0x0000000000b27805 */ /* 0x000fe4000001ff00 */
[----:B------:R-:W-:Y:S01]  /*09e0*/  CS2R R176, SRZ ;  /* 0x0000000000b07805 */ /* 0x000fe2000001ff00 */
[----:B------:R-:W1:Y:S01]  /*09f0*/  LDC R3, c[0x0][0x290] ;  /* 0x0000a400ff037b82 */ /* 0x000e620000000800 */
        /* <DEDUP_REMOVED lines=23> */
[----:B-1----:R-:W-:Y:S01]  /*0b70*/  IADD3 R0, -R3, UR42, R18 ;  /* 0x0000002a03007c10 */ /* 0x002fe2000fffe112 */
[----:B------:R-:W-:Y:S01]  /*0b80*/  VIADD R18, R18, 0x7f ;  /* 0x0000007f12127836 */ /* 0x000fe20000000000 */
[----:B------:R-:W-:-:S02]  /*0b90*/  CS2R R192, SRZ ;  /* 0x0000000000c07805 */ /* 0x000fc4000001ff00 */
[----:B------:R-:W-:Y:S02]  /*0ba0*/  CS2R R190, SRZ ;  /* 0x0000000000be7805 */ /* 0x000fe4000001ff00 */
[----:B------:R-:W-:Y:S01]  /*0bb0*/  CS2R R188, SRZ ;  /* 0x0000000000bc7805 */ /* 0x000fe2000001ff00 */
[----:B------:R-:W-:Y:S01]  /*0bc0*/  VIADD R0, R0, -UR4 ;  /* 0x8000000400007c36 */ /* 0x000fe20008000000 */
[----:B------:R-:W-:Y:S02]  /*0bd0*/  CS2R R186, SRZ ;  /* 0x0000000000ba7805 */ /* 0x000fe4000001ff00 */
[----:B------:R-:W-:Y:S02]  /*0be0*/  CS2R R184, SRZ ;  /* 0x0000000000b87805 */ /* 0x000fe4000001ff00 */
[----:B------:R-:W-:-:S04]  /*0bf0*/  SHF.R.S32.HI R3, RZ, 0x1f, R0 ;  /* 0x0000001fff037819 */ /* 0x000fc80000011400 */
[----:B------:R-:W-:Y:S02]  /*0c00*/  LEA.HI R0, R3, R0, RZ, 0x7 ;  /* 0x0000000003007211 */ /* 0x000fe400078f38ff */
[----:B------:R-:W-:Y:S02]  /*0c10*/  SHF.R.S32.HI R3, RZ, 0x1f, R18 ;  /* 0x0000001fff037819 */ /* 0x000fe40000011412 */
[----:B------:R-:W-:Y:S02]  /*0c20*/  SHF.R.S32.HI R0, RZ, 0x7, R0 ;  /* 0x00000007ff007819 */ /* 0x000fe40000011400 */
[----:B------:R-:W-:Y:S02]  /*0c30*/  LEA.HI R3, R3, R18, RZ, 0x7 ;  /* 0x0000001203037211 */ /* 0x000fe400078f38ff */
[----:B------:R-:W-:Y:S02]  /*0c40*/  VIMNMX R16, RZ, R0, !PT ;  /* 0x00000000ff107248 */ /* 0x000fe40007fe0100 */
[----:B------:R-:W-:-:S04]  /*0c50*/  SHF.R.S32.HI R2, RZ, 0x7, R3 ;  /* 0x00000007ff027819 */ /* 0x000fc80000011403 */
[----:B------:R-:W-:Y:S01]  /*0c60*/  ISETP.GT.AND P1, PT, R2, R16, PT ;  /* 0x000000100200720c */ /* 0x000fe20003f24270 */
[----:B------:R1:W-:-:S12]  /*0c70*/  STL [R1+0x44], R2 ;  /* 0x0000440201007387 */ /* 0x0003d80000100800 */
        /* <DEDUP_REMOVED lines=22> */
.L_x_2551:
        /* <DEDUP_REMOVED lines=15> */
.L_x_2550:
        /* <DEDUP_REMOVED lines=22> */
.L_x_2553:
        /* <DEDUP_REMOVED lines=15> */
.L_x_2552:
[----:B------:R-:W-:Y:S01]  /*1120*/  SHF.R.S32.HI R6, RZ, 0x1f, R17 ;  /* 0x0000001fff067819 */ /* 0x000fe20000011411 */
[----:B------:R-:W-:-:S03]  /*1130*/  UMOV UR4, 0xffffffff ;  /* 0xffffffff00047882 */ /* 0x000fc60000000000 */
[----:B------:R-:W-:-:S04]  /*1140*/  LEA.HI R0, R6, R17, RZ, 0x7 ;  /* 0x0000001106007211 */ /* 0x000fc800078f38ff */
[----:B------:R-:W-:Y:S01]  /*1150*/  SHF.R.S32.HI R13, RZ, 0x7, R0 ;  /* 0x00000007ff0d7819 */ /* 0x000fe20000011400 */
[----:B------:R-:W-:Y:S06]  /*1160*/  BRA.DIV UR4, `(.L_x_2554) ;  /* 0x000000ca04547947 */ /* 0x000fec000b800000 */
[----:B------:R1:W2:Y:S02]  /*1170*/  SHFL.IDX PT, R14, R13, RZ, 0x1f ;  /* 0x00001fff0d0e7589 */ /* 0x0002a400000e0000 */
.L_x_2675:
[----:B------:R-:W-:Y:S01]  /*1180*/  SHF.L.U32 R11, RZ, 0x1f, RZ ;  /* 0x0000001fff0b7819 */ /* 0x000fe200000006ff */
[----:B------:R-:W3:Y:S01]  /*1190*/  LDC R15, c[0x0][0x290] ;  /* 0x0000a400ff0f7b82 */ /* 0x000ee20000000800 */
[CC--:B------:R-:W-:Y:S01]  /*11a0*/  LEA.HI R5, R6.reuse, R17.reuse, RZ, 0x5 ;  /* 0x0000001106057211 */ /* 0x0c0fe200078f28ff */
[----:B------:R-:W-:Y:S01]  /*11b0*/  IMAD.SHL.U32 R3, R17, 0x40, RZ ;  /* 0x0000004011037824 */ /* 0x000fe200078e00ff */
[-C--:B------:R-:W-:Y:S02]  /*11c0*/  LEA.HI R8, R6, R17.reuse, RZ, 0x4 ;  /* 0x0000001106087211 */ /* 0x080fe400078f20ff */
[----:B------:R-:W-:Y:S02]  /*11d0*/  SHF.R.S32.HI R2, RZ, 0x5, R5 ;  /* 0x00000005ff027819 */ /* 0x000fe40000011405 */
[----:B------:R-:W-:Y:S01]  /*11e0*/  LOP3.LUT R3, R3, 0x1c0, RZ, 0xc0, !PT ;  /* 0x000001c003037812 */ /* 0x000fe200078ec0ff */
[----:B------:R-:W4:Y:S01]  /*11f0*/  SYNCS.PHASECHK.TRANS64.TRYWAIT P0, [R236+URZ+0x30c00], R11 ;  /* 0x030c000bec0075a7 */ /* 0x000f22000800017f */
[----:B------:R-:W-:Y:S01]  /*1200*/  SHF.R.S32.HI R9, RZ, 0x4, R8 ;  /* 0x00000004ff097819 */ /* 0x000fe20000011408 */
[----:B------:R-:W-:Y:S01]  /*1210*/  IMAD.SHL.U32 R4, R2, 0x10, RZ ;  /* 0x0000001002047824 */ /* 0x000fe200078e00ff */
[----:B------:R-:W-:-:S02]  /*1220*/  LEA.HI R2, R6, R17, RZ, 0x3 ;  /* 0x0000001106027211 */ /* 0x000fc400078f18ff */
[----:B------:R-:W-:Y:S02]  /*1230*/  LEA.HI R8, R8, R9, RZ, 0x1 ;  /* 0x0000000908087211 */ /* 0x000fe400078f08ff */
[----:B------:R-:W-:-:S04]  /*1240*/  LOP3.LUT R7, R3, 0x30, R4, 0xf8, !PT ;  /* 0x0000003003077812 */ /* 0x000fc800078ef804 */
[----:B------:R-:W-:Y:S01]  /*1250*/  LOP3.LUT R7, R7, 0x8, R2, 0xf8, !PT ;  /* 0x0000000807077812 */ /* 0x000fe200078ef802 */
[----:B---34-:R-:W-:Y:S06]  /*1260*/  @P0 BRA `(.L_x_2555) ;  /* 0x0000000000080947 */ /* 0x018fec0003800000 */
[----:B------:R-:W3:Y:S02]  /*1270*/  SYNCS.PHASECHK.TRANS64.TRYWAIT P0, [R236+URZ+0x30c00], R11 ;  /* 0x030c000bec0075a7 */ /* 0x000ee4000800017f */
[----:B---3--:R-:W-:Y:S05]  /*1280*/  @!P0 BRA `(.L_x_2556) ;  /* 0x000000c800288947 */ /* 0x008fea0003800000 */
.L_x_2555:
[----:B--2---:R-:W-:Y:S01]  /*1290*/  LEA.HI R2, R14, R14, RZ, 0x1 ;  /* 0x0000000e0e027211 */ /* 0x004fe200078f08ff */
[----:B------:R-:W-:Y:S01]  /*12a0*/  ULDC UR4, c[0x0][0x74c] ;  /* 0x0001d30000047ab9 */ /* 0x000fe20000000800 */
[----:B------:R-:W-:Y:S02]  /*12b0*/  SHF.R.U32.HI R4, RZ, 0x3, R3 ;  /* 0x00000003ff047819 */ /* 0x000fe40000011603 */
[----:B------:R-:W-:Y:S02]  /*12c0*/  LOP3.LUT R3, R2, 0xffffe, RZ, 0xc0, !PT ;  /* 0x000ffffe02037812 */ /* 0x000fe400078ec0ff */
[----:B------:R-:W-:Y:S02]  /*12d0*/  LOP3.LUT R8, R8, 0x7ffffe, RZ, 0xc0, !PT ;  /* 0x007ffffe08087812 */ /* 0x000fe400078ec0ff */
[----:B------:R-:W-:Y:S01]  /*12e0*/  LOP3.LUT R4, R7, R4, RZ, 0x3c, !PT ;  /* 0x0000000407047212 */ /* 0x000fe200078e3cff */
[----:B------:R-:W-:Y:S01]  /*12f0*/  IMAD.IADD R230, R14, 0x1, -R3 ;  /* 0x000000010ee67824 */ /* 0x000fe200078e0a03 */
[----:B------:R-:W-:Y:S01]  /*1300*/  IADD3 R18, -R15, UR42, R18 ;  /* 0x0000002a0f127c10 */ /* 0x000fe2000fffe112 */
[----:B------:R-:W2:Y:S01]  /*1310*/  LDL R3, [R1+0x44] ;  /* 0x0000440001037983 */ /* 0x000ea20000100800 */
[----:B------:R-:W-:-:S03]  /*1320*/  IMAD.IADD R8, R9, 0x1, -R8 ;  /* 0x0000000109087824 */ /* 0x000fc600078e0a08 */
[----:B------:R-:W-:Y:S02]  /*1330*/  VIADD R18, R18, -UR4 ;  /* 0x8000000412127c36 */ /* 0x000fe40008000000 */
[----:B------:R-:W-:-:S03]  /*1340*/  IMAD R9, R13, 0x10, R8 ;  /* 0x000000100d097824 */ /* 0x000fc600078e0208 */
[----:B------:R-:W-:Y:S01]  /*1350*/  SHF.R.S32.HI R7, RZ, 0x1f, R18 ;  /* 0x0000001fff077819 */ /* 0x000fe20000011412 */
[----:B------:R-:W-:-:S05]  /*1360*/  IMAD.U32 R2, R9, 0x200, R4 ;  /* 0x0000020009027824 */ /* 0x000fca00078e0004 */
[----:B------:R4:W-:Y:S01]  /*1370*/  STL [R1+0x38], R2 ;  /* 0x0000380201007387 */ /* 0x0009e20000100800 */
[----:B------:R-:W-:Y:S02]  /*1380*/  LEA.HI R7, R7, R18, RZ, 0x7 ;  /* 0x0000001207077211 */ /* 0x000fe400078f38ff */
[----:B----4-:R-:W-:-:S05]  /*1390*/  LOP3.LUT R2, R0, 0xffffff80, RZ, 0xc0, !PT ;  /* 0xffffff8000027812 */ /* 0x010fca00078ec0ff */
[----:B------:R-:W-:Y:S01]  /*13a0*/  IMAD.IADD R8, R17, 0x1, -R2 ;  /* 0x0000000111087824 */ /* 0x000fe200078e0a02 */
[----:B------:R-:W-:-:S04]  /*13b0*/  LEA.HI.SX32 R7, R7, 0x1, 0x19 ;  /* 0x0000000107077811 */ /* 0x000fc800078fcaff */
[----:B------:R-:W-:-:S04]  /*13c0*/  SHF.R.S32.HI R10, RZ, 0x1f, R8 ;  /* 0x0000001fff0a7819 */ /* 0x000fc80000011408 */
[----:B------:R-:W-:Y:S01]  /*13d0*/  LEA.HI R9, R10, R8, RZ, 0x2 ;  /* 0x000000080a097211 */ /* 0x000fe200078f10ff */
[----:B------:R-:W-:Y:S01]  /*13e0*/  STL [R1+0x28], R10 ;  /* 0x0000280a01007387 */ /* 0x000fe20000100800 */
[----:B------:R-:W-:Y:S01]  /*13f0*/  IMAD.MOV.U32 R0, RZ, RZ, RZ ;  /* 0x000000ffff007224 */ /* 0x000fe200078e00ff */
[----:B------:R-:W-:Y:S01]  /*1400*/  CS2R R182, SRZ ;  /* 0x0000000000b67805 */ /* 0x000fe2000001ff00 */
[----:B------:R-:W-:Y:S01]  /*1410*/  IMAD.MOV.U32 R4, RZ, RZ, RZ ;  /* 0x000000ffff047224 */ /* 0x000fe200078e00ff */
        /* <DEDUP_REMOVED lines=31> */
[----:B--2---:R-:W-:-:S05]  /*1610*/  VIMNMX R3, R3, R7, PT ;  /* 0x0000000703037248 */ /* 0x004fca0003fe0100 */
[----:B------:R2:W-:Y:S04]  /*1620*/  STL [R1+0x4], R3 ;  /* 0x0000040301007387 */ /* 0x0005e80000100800 */
[----:B------:R4:W-:Y:S01]  /*1630*/  STL [R1+0x1c], R9 ;  /* 0x00001c0901007387 */ /* 0x0009e20000100800 */
[----:B------:R-:W-:Y:S01]  /*1640*/  ISETP.GE.AND P0, PT, R16, R3, PT ;  /* 0x000000031000720c */ /* 0x000fe20003f06270 */
[----:B------:R-:W-:Y:S01]  /*1650*/  IMAD R7, R13, 0x400, R8 ;  /* 0x000004000d077824 */ /* 0x000fe200078e0208 */
[----:B--2---:R-:W-:-:S03]  /*1660*/  LOP3.LUT R3, R9, 0xfffffffc, RZ, 0xc0, !PT ;  /* 0xfffffffc09037812 */ /* 0x004fc600078ec0ff */
[----:B------:R-:W-:-:S04]  /*1670*/  IMAD.SHL.U32 R7, R7, 0x4, RZ ;  /* 0x0000000407077824 */ /* 0x000fc800078e00ff */
[----:B------:R-:W-:Y:S02]  /*1680*/  IMAD R2, R7, 0x4, R236 ;  /* 0x0000000407027824 */ /* 0x000fe400078e02ec */
[----:B------:R-:W-:Y:S02]  /*1690*/  IMAD.IADD R3, R8, 0x1, -R3 ;  /* 0x0000000108037824 */ /* 0x000fe400078e0a03 */
[----:B----4-:R-:W-:Y:S05]  /*16a0*/  @P0 BRA `(.L_x_2557) ;  /* 0x0000003800940947 */ /* 0x010fea0003800000 */
[----:B------:R-:W-:Y:S01]  /*16b0*/  LEA.HI R8, R10, R8, RZ, 0x5 ;  /* 0x000000080a087211 */ /* 0x000fe200078f28ff */
[----:B------:R-:W-:Y:S01]  /*16c0*/  IMAD.MOV.U32 R183, RZ, RZ, RZ ;  /* 0x000000ffffb77224 */ /* 0x000fe200078e00ff */
[----:B------:R-:W-:Y:S01]  /*16d0*/  LOP3.LUT R0, R5, 0xffffffe0, RZ, 0xc0, !PT ;  /* 0xffffffe005007812 */ /* 0x000fe200078ec0ff */
[----:B------:R-:W-:Y:S01]  /*16e0*/  VIADD R5, R15, -UR42 ;  /* 0x8000002a0f057c36 */ /* 0x000fe20008000000 */
[----:B------:R-:W-:Y:S02]  /*16f0*/  LEA.HI R4, R13, R13, RZ, 0x1 ;  /* 0x0000000d0d047211 */ /* 0x000fe400078f08ff */
        /* <DEDUP_REMOVED lines=35> */
[----:B---3--:R-:W-:Y:S01]  /*1930*/  SHF.R.S32.HI R11, RZ, 0x1f, R10 ;  /* 0x0000001fff0b7819 */ /* 0x008fe2000001140a */
        /* <DEDUP_REMOVED lines=27> */
.L_x_2568:
[----:B---3--:R-:W2:Y:S01]  /*1af0*/  LDL R5, [R1+0x18] ;  /* 0x0000180001057983 */ /* 0x008ea20000100800 */
[----:B------:R-:W-:Y:S05]  /*1b00*/  YIELD ;  /* 0x0000000000007946 */ /* 0x000fea0003800000 */
[----:B--2---:R-:W-:-:S04]  /*1b10*/  LOP3.LUT R5, R5, 0x1, RZ, 0xfc, !PT ;  /* 0x0000000105057812 */ /* 0x004fc800078efcff */
[----:B------:R-:W-:-:S13]  /*1b20*/  ISETP.NE.AND P0, PT, R5, 0x3, PT ;  /* 0x000000030500780c */ /* 0x000fda0003f05270 */
[----:B------:R-:W-:Y:S05]  /*1b30*/  @!P0 BRA `(.L_x_2558) ;  /* 0x0000000000048947 */ /* 0x000fea0003800000 */
[----:B------:R-:W-:Y:S01]  /*1b40*/  BPT.TRAP 0x1 ;  /* 0x000000040000795c */ /* 0x000fe20000300000 */
.L_x_2558:
[----:B------:R-:W-:Y:S01]  /*1b50*/  IMAD R6, R0, 0x8, R236 ;  /* 0x0000000800067824 */ /* 0x000fe200078e02ec */
[----:B------:R-:W-:-:S04]  /*1b60*/  SHF.L.U32 R17, R4, 0x1f, RZ ;  /* 0x0000001f04117819 */ /* 0x000fc800000006ff */
[----:B------:R1:W2:Y:S01]  /*1b70*/  SYNCS.PHASECHK.TRANS64.TRYWAIT P1, [R6+URZ+0x30c10], R17 ;  /* 0x030c1011060075a7 */ /* 0x0002a2000802017f */
[----:B------:R-:W-:Y:S05]  /*1b80*/  @!P0 BRA `(.L_x_2559) ;  /* 0x0000000000048947 */ /* 0x000fea0003800000 */
[----:B------:R-:W-:Y:S01]  /*1b90*/  BPT.TRAP 0x1 ;  /* 0x000000040000795c */ /* 0x000fe20000300000 */
.L_x_2559:
[----:B------:R-:W-:-:S05]  /*1ba0*/  VIADD R5, R236, 0x10000 ;  /* 0x00010000ec057836 */ /* 0x000fca0000000000 */
[----:B------:R-:W-:-:S04]  /*1bb0*/  SHF.R.U32.HI R5, RZ, 0x4, R5 ;  /* 0x00000004ff057819 */ /* 0x000fc80000011605 */
[----:B------:R-:W-:Y:S01]  /*1bc0*/  LOP3.LUT R5, R5, 0x3fff, RZ, 0xc0, !PT ;  /* 0x00003fff05057812 */ /* 0x000fe200078ec0ff */
[----:B--2---:R-:W-:Y:S06]  /*1bd0*/  @P1 BRA `(.L_x_2560) ;  /* 0x0000000000081947 */ /* 0x004fec0003800000 */
[----:B------:R-:W2:Y:S02]  /*1be0*/  SYNCS.PHASECHK.TRANS64.TRYWAIT P1, [R6+URZ+0x30c10], R17 ;  /* 0x030c1011060075a7 */ /* 0x000ea4000802017f */
[----:B--2---:R-:W-:Y:S05]  /*1bf0*/  @!P1 BRA `(.L_x_2561) ;  /* 0x000000bc00e09947 */ /* 0x004fea0003800000 */
.L_x_2560:
        /* <DEDUP_REMOVED lines=64> */
.L_x_2562:
[----:B------:R1:W1:Y:S01]  /*2000*/  SYNCS.PHASECHK.TRANS64.TRYWAIT P1, [R6+URZ+0x30c30], R17 ;  /* 0x030c3011060075a7 */ /* 0x000262000802017f */
[----:B------:R-:W-:Y:S05]  /*2010*/  @!P0 BRA `(.L_x_2563) ;  /* 0x0000000000048947 */ /* 0x000fea0003800000 */
[----:B------:R-:W-:Y:S01]  /*2020*/  BPT.TRAP 0x1 ;  /* 0x000000040000795c */ /* 0x000fe20000300000 */
.L_x_2563:
        /* <DEDUP_REMOVED lines=9> */
.L_x_2564:
        /* <DEDUP_REMOVED lines=37> */
[----:B------:R-:W-:Y:S01]  /*2310*/  SHFL.IDX PT, R222, R9, R234, 0x1f ;  /* 0x00001fea09de7589 */ /* 0x000fe200000e0000 */
[C---:B------:R-:W-:Y:S01]  /*2320*/  ISETP.GT.AND P6, PT, R17.reuse, 0x19, PT ;  /* 0x000000191100780c */ /* 0x040fe20003fc4270 */
[----:B------:R-:W-:Y:S01]  /*2330*/  VIADD R235, R8, 0xc ;  /* 0x0000000c08eb7836 */ /* 0x000fe20000000000 */
[----:B------:R-:W-:Y:S01]  /*2340*/  FSEL R92, R92, -INF , !P1 ;  /* 0xff8000005c5c7808 */ /* 0x000fe20004800000 */
[----:B------:R-:W1:Y:S01]  /*2350*/  SHFL.IDX PT, R18, R9, R8, 0x1f ;  /* 0x00001f0809127589 */ /* 0x000e6200000e0000 */
[----:B------:R-:W-:Y:S01]  /*2360*/  ISETP.GT.AND P1, PT, R17, 0x20, PT ;  /* 0x000000201100780c */ /* 0x000fe20003f24270 */
[----:B------:R-:W-:Y:S01]  /*2370*/  IMAD R13, R0, 0x400, R13 ;  /* 0x00000400000d7824 */ /* 0x000fe200078e020d */
[----:B------:R-:W-:Y:S01]  /*2380*/  FSEL R93, R93, -INF , !P2 ;  /* 0xff8000005d5d7808 */ /* 0x000fe20005000000 */
[----:B------:R-:W-:Y:S01]  /*2390*/  SHFL.IDX PT, R221, R9, R235, 0x1f ;  /* 0x00001feb09dd7589 */ /* 0x000fe200000e0000 */
[----:B------:R-:W-:-:S02]  /*23a0*/  FSEL R96, R96, -INF , !P3 ;  /* 0xff80000060607808 */ /* 0x000fc40005800000 */
[----:B------:R-:W-:Y:S01]  /*23b0*/  FSEL R97, R97, -INF , !P4 ;  /* 0xff80000061617808 */ /* 0x000fe20006000000 */
[----:B---3--:R-:W2:Y:S01]  /*23c0*/  SHFL.IDX PT, R225, R12, R8, 0x1f ;  /* 0x00001f080ce17589 */ /* 0x008ea200000e0000 */
[----:B------:R-:W-:Y:S02]  /*23d0*/  FSEL R100, R100, -INF , !P5 ;  /* 0xff80000064647808 */ /* 0x000fe40006800000 */
[----:B------:R-:W-:Y:S01]  /*23e0*/  FSEL R101, R101, -INF , !P6 ;  /* 0xff80000065657808 */ /* 0x000fe20007000000 */
[----:B----4-:R-:W-:Y:S01]  /*23f0*/  SHFL.IDX PT, R224, R10, R237, 0x1f ;  /* 0x00001fed0ae07589 */ /* 0x010fe200000e0000 */
[C---:B------:R-:W-:Y:S02]  /*2400*/  ISETP.GT.AND P2, PT, R17.reuse, 0x21, PT ;  /* 0x000000211100780c */ /* 0x040fe40003f44270 */
[C---:B------:R-:W-:Y:S01]  /*2410*/  ISETP.GT.AND P3, PT, R17.reuse, 0x28, PT ;  /* 0x000000281100780c */ /* 0x040fe20003f64270 */
[----:B------:R-:W-:Y:S01]  /*2420*/  SHFL.IDX PT, R226, R10, R233, 0x1f ;  /* 0x00001fe90ae27589 */ /* 0x000fe200000e0000 */
[----:B------:R-:W-:-:S02]  /*2430*/  ISETP.GT.AND P4, PT, R17, 0x29, PT ;  /* 0x000000291100780c */ /* 0x000fc40003f84270 */
[C---:B------:R-:W-:Y:S02]  /*2440*/  ISETP.GT.AND P5, PT, R17.reuse, 0x30, PT ;  /* 0x000000301100780c */ /* 0x040fe40003fa4270 */
[C---:B------:R-:W-:Y:S02]  /*2450*/  ISETP.GT.AND P6, PT, R17.reuse, 0x31, PT ;  /* 0x000000311100780c */ /* 0x040fe40003fc4270 */
[----:B------:R-:W-:Y:S01]  /*2460*/  FSEL R104, R104, -INF , !P1 ;  /* 0xff80000068687808 */ /* 0x000fe20004800000 */
[----:B-1----:R-:W-:Y:S01]  /*2470*/  FFMA.FTZ R88, R88, UR10, -R18 ;  /* 0x0000000a58587c23 */ /* 0x002fe20008010812 */
[----:B------:R-:W-:Y:S02]  /*2480*/  ISETP.GT.AND P1, PT, R17, 0x38, PT ;  /* 0x000000381100780c */ /* 0x000fe40003f24270 */
[----:B------:R-:W-:Y:S01]  /*2490*/  FSEL R105, R105, -INF , !P2 ;  /* 0xff80000069697808 */ /* 0x000fe20005000000 */
[----:B------:R-:W1:Y:S01]  /*24a0*/  MUFU.EX2 R217, R88 ;  /* 0x0000005800d97308 */ /* 0x000e620000000800 */
[----:B------:R-:W-:-:S02]  /*24b0*/  FSEL R108, R108, -INF , !P3 ;  /* 0xff8000006c6c7808 */ /* 0x000fc40005800000 */
[----:B------:R-:W-:Y:S01]  /*24c0*/  FSEL R109, R109, -INF , !P4 ;  /* 0xff8000006d6d7808 */ /* 0x000fe20006000000 */
[----:B--2---:R-:W-:Y:S01]  /*24d0*/  FFMA.FTZ R21, R104, UR10, -R225 ;  /* 0x0000000a68157c23 */ /* 0x004fe200080108e1 */
[----:B------:R-:W-:Y:S01]  /*24e0*/  FSEL R112, R112, -INF , !P5 ;  /* 0xff80000070707808 */ /* 0x000fe20006800000 */
[----:B------:R-:W-:Y:S01]  /*24f0*/  VIADD R104, R8, 0x4 ;  /* 0x0000000408687836 */ /* 0x000fe20000000000 */
[----:B------:R-:W-:Y:S02]  /*2500*/  FSEL R113, R113, -INF , !P6 ;  /* 0xff80000071717808 */ /* 0x000fe40007000000 */
[C---:B------:R-:W-:Y:S01]  /*2510*/  ISETP.GT.AND P2, PT, R17.reuse, 0x39, PT ;  /* 0x000000391100780c */ /* 0x040fe20003f44270 */
[----:B------:R-:W-:Y:S01]  /*2520*/  MUFU.EX2 R21, R21 ;  /* 0x0000001500157308 */ /* 0x000fe20000000800 */
[C---:B------:R-:W-:Y:S01]  /*2530*/  ISETP.GT.AND P3, PT, R17.reuse, 0x40, PT ;  /* 0x000000401100780c */ /* 0x040fe20003f64270 */
[----:B------:R-:W-:Y:S01]  /*2540*/  SHFL.IDX PT, R223, R10, R104, 0x1f ;  /* 0x00001f680adf7589 */ /* 0x000fe200000e0000 */
        /* <DEDUP_REMOVED lines=29> */
[----:B------:R-:W2:Y:S01]  /*2720*/  SHFL.IDX PT, R15, R9, R19, 0x1f ;  /* 0x00001f13090f7589 */ /* 0x000ea200000e0000 */
        /* <DEDUP_REMOVED lines=14> */
[--C-:B--2---:R-:W-:Y:S01]  /*2810*/  FFMA.FTZ R218, R89, UR10, -R15.reuse ;  /* 0x0000000a59da7c23 */ /* 0x104fe2000801080f */
[C---:B------:R-:W-:Y:S01]  /*2820*/  ISETP.GT.AND P3, PT, R17.reuse, 0x9, PT ;  /* 0x000000091100780c */ /* 0x040fe20003f64270 */
[----:B------:R-:W2:Y:S01]  /*2830*/  SHFL.IDX PT, R89, R9, R233, 0x1f ;  /* 0x00001fe909597589 */ /* 0x000ea200000e0000 */
        /* <DEDUP_REMOVED lines=9> */
[----:B------:R-:W-:Y:S01]  /*28d0*/  SHFL.IDX PT, R90, R9, R232, 0x1f ;  /* 0x00001fe8095a7589 */ /* 0x000fe200000e0000 */
        /* <DEDUP_REMOVED lines=9> */
[----:B------:R-:W3:Y:S01]  /*2970*/  MUFU.EX2 R218, R218 ;  /* 0x000000da00da7308 */ /* 0x000ee20000000800 */
[----:B------:R-:W-:-:S02]  /*2980*/  FSEL R103, R103, -INF , !P1 ;  /* 0xff80000067677808 */ /* 0x000fc40004800000 */
[----:B------:R-:W-:Y:S01]  /*2990*/  ISETP.GT.AND P2, PT, R17, 0x20, PT ;  /* 0x000000201100780c */ /* 0x000fe20003f44270 */
[----:B--2---:R-:W-:Y:S01]  /*29a0*/  FFMA.FTZ R15, R97, UR10, -R89 ;  /* 0x0000000a610f7c23 */ /* 0x004fe20008010859 */
[C---:B------:R-:W-:Y:S01]  /*29b0*/  ISETP.GT.AND P3, PT, R17.reuse, 0x21, PT ;  /* 0x000000211100780c */ /* 0x040fe20003f64270 */
[----:B------:R-:W2:Y:S01]  /*29c0*/  SHFL.IDX PT, R97, R12, R235, 0x1f ;  /* 0x00001feb0c617589 */ /* 0x000ea200000e0000 */
[C---:B------:R-:W-:Y:S01]  /*29d0*/  ISETP.GT.AND P4, PT, R17.reuse, 0x28, PT ;  /* 0x000000281100780c */ /* 0x040fe20003f84270 */
[----:B------:R-:W4:Y:S01]  /*29e0*/  MUFU.EX2 R216, R216 ;  /* 0x000000d800d87308 */ /* 0x000f220000000800 */
[C---:B------:R-:W-:Y:S02]  /*29f0*/  ISETP.GT.AND P5, PT, R17.reuse, 0x29, PT ;  /* 0x000000291100780c */ /* 0x040fe40003fa4270 */
[C---:B------:R-:W-:Y:S02]  /*2a00*/  ISETP.GT.AND P6, PT, R17.reuse, 0x30, PT ;  /* 0x000000301100780c */ /* 0x040fe40003fc4270 */
[----:B------:R-:W-:-:S02]  /*2a10*/  ISETP.GT.AND P1, PT, R17, 0x31, PT ;  /* 0x000000311100780c */ /* 0x000fc40003f24270 */
[----:B------:R-:W-:Y:S01]  /*2a20*/  FSEL R106, R106, -INF , !P2 ;  /* 0xff8000006a6a7808 */ /* 0x000fe20005000000 */
[----:B------:R-:W5:Y:S01]  /*2a30*/  MUFU.EX2 R219, R219 ;  /* 0x000000db00db7308 */ /* 0x000f620000000800 */
[----:B------:R-:W-:Y:S02]  /*2a40*/  FSEL R107, R107, -INF , !P3 ;  /* 0xff8000006b6b7808 */ /* 0x000fe40005800000 */
[----:B------:R-:W-:Y:S01]  /*2a50*/  FSEL R110, R110, -INF , !P4 ;  /* 0xff8000006e6e7808 */ /* 0x000fe20006000000 */
[----:B------:R-:W-:Y:S01]  /*2a60*/  FFMA.FTZ R106, R106, UR10, -R225 ;  /* 0x0000000a6a6a7c23 */ /* 0x000fe200080108e1 */
[----:B------:R-:W-:Y:S01]  /*2a70*/  FSEL R111, R111, -INF , !P5 ;  /* 0xff8000006f6f7808 */ /* 0x000fe20006800000 */
[----:B------:R-:W-:Y:S01]  /*2a80*/  SHFL.IDX PT, R225, R11, R232, 0x1f ;  /* 0x00001fe80be17589 */ /* 0x000fe200000e0000 */
[----:B------:R-:W-:Y:S01]  /*2a90*/  FSEL R114, R114, -INF , !P6 ;  /* 0xff80000072727808 */ /* 0x000fe20007000000 */
[----:B------:R-:W-:Y:S01]  /*2aa0*/  MUFU.EX2 R18, R18 ;  /* 0x0000001200127308 */ /* 0x000fe20000000800 */
[----:B------:R-:W-:-:S02]  /*2ab0*/  FSEL R115, R115, -INF , !P1 ;  /* 0xff80000073737808 */ /* 0x000fc40004800000 */
[C---:B------:R-:W-:Y:S02]  /*2ac0*/  ISETP.GT.AND P2, PT, R17.reuse, 0x38, PT ;  /* 0x000000381100780c */ /* 0x040fe40003f44270 */
[----:B------:R-:W-:Y:S01]  /*2ad0*/  ISETP.GT.AND P3, PT, R17, 0x39, PT ;  /* 0x000000391100780c */ /* 0x000fe20003f64270 */
[--C-:B--2---:R-:W-:Y:S01]  /*2ae0*/  FFMA.FTZ R23, R109, UR10, -R97.reuse ;  /* 0x0000000a6d177c23 */ /* 0x104fe20008010861 */
[C---:B------:R-:W-:Y:S01]  /*2af0*/  ISETP.GT.AND P4, PT, R17.reuse, 0x40, PT ;  /* 0x000000401100780c */ /* 0x040fe20003f84270 */
[----:B------:R-:W2:Y:S01]  /*2b00*/  SHFL.IDX PT, R109, R12, R231, 0x1f ;  /* 0x00001fe70c6d7589 */ /* 0x000ea200000e0000 */
[----:B------:R-:W-:Y:S01]  /*2b10*/  ISETP.GT.AND P5, PT, R17, 0x41, PT ;  /* 0x000000411100780c */ /* 0x000fe20003fa4270 */
[----:B------:R-:W-:Y:S01]  /*2b20*/  FFMA.FTZ R111, R111, UR10, -R97 ;  /* 0x0000000a6f6f7c23 */ /* 0x000fe20008010861 */
[C---:B------:R-:W-:Y:S01]  /*2b30*/  ISETP.GT.AND P6, PT, R17.reuse, 0x48, PT ;  /* 0x000000481100780c */ /* 0x040fe20003fc4270 */
[----:B------:R-:W-:Y:S01]  /*2b40*/  MUFU.EX2 R221, R221 ;  /* 0x000000dd00dd7308 */ /* 0x000fe20000000800 */
[----:B------:R-:W-:-:S02]  /*2b50*/  ISETP.GT.AND P1, PT, R17, 0x49, PT ;  /* 0x000000491100780c */ /* 0x000fc40003f24270 */
[----:B------:R-:W-:Y:S02]  /*2b60*/  FSEL R118, R118, -INF , !P2 ;  /* 0xff80000076767808 */ /* 0x000fe40005000000 */
[----:B------:R-:W-:Y:S02]  /*2b70*/  FSEL R119, R119, -INF , !P3 ;  /* 0xff80000077777808 */ /* 0x000fe40005800000 */
[----:B------:R-:W-:Y:S01]  /*2b80*/  FSEL R122, R122, -INF , !P4 ;  /* 0xff8000007a7a7808 */ /* 0x000fe20006000000 */
[----:B------:R-:W-:Y:S01]  /*2b90*/  MUFU.EX2 R15, R15 ;  /* 0x0000000f000f7308 */ /* 0x000fe20000000800 */
[----:B------:R-:W-:Y:S02]  /*2ba0*/  FSEL R123, R123, -INF , !P5 ;  /* 0xff8000007b7b7808 */ /* 0x000fe40006800000 */
[----:B------:R-:W-:Y:S02]  /*2bb0*/  FSEL R126, R126, -INF , !P6 ;  /* 0xff8000007e7e7808 */ /* 0x000fe40007000000 */
[----:B------:R-:W-:Y:S01]  /*2bc0*/  FSEL R127, R127, -INF , !P1 ;  /* 0xff8000007f7f7808 */ /* 0x000fe20004800000 */
[----:B------:R-:W-:Y:S01]  /*2bd0*/  FFMA.FTZ R123, R123, UR10, -R223 ;  /* 0x0000000a7b7b7c23 */ /* 0x000fe200080108df */
[C---:B------:R-:W-:Y:S01]  /*2be0*/  ISETP.GT.AND P2, PT, R17.reuse, 0x50, PT ;  /* 0x000000501100780c */ /* 0x040fe20003f44270 */
[----:B------:R-:W-:Y:S01]  /*2bf0*/  FFMA.FTZ R126, R126, UR10, -R224 ;  /* 0x0000000a7e7e7c23 */ /* 0x000fe200080108e0 */
[C---:B------:R-:W-:Y:S01]  /*2c00*/  ISETP.GT.AND P3, PT, R17.reuse, 0x51, PT ;  /* 0x000000511100780c */ /* 0x040fe20003f64270 */
[----:B------:R-:W-:Y:S01]  /*2c10*/  MUFU.EX2 R23, R23 ;  /* 0x0000001700177308 */ /* 0x000fe20000000800 */
[----:B------:R-:W-:Y:S01]  /*2c20*/  ISETP.GT.AND P4, PT, R17, 0x58, PT ;  /* 0x000000581100780c */ /* 0x000fe20003f84270 */
[----:B--2---:R-:W-:Y:S01]  /*2c30*/  FFMA.FTZ R119, R119, UR10, -R109 ;  /* 0x0000000a77777c23 */ /* 0x004fe2000801086d */
[----:B------:R-:W-:-:S02]  /*2c40*/  ISETP.GT.AND P5, PT, R17, 0x59, PT ;  /* 0x000000591100780c */ /* 0x000fc40003fa4270 */
[C---:B------:R-:W-:Y:S02]  /*2c50*/  ISETP.GT.AND P6, PT, R17.reuse, 0x60, PT ;  /* 0x000000601100780c */ /* 0x040fe40003fc4270 */
[----:B------:R-:W-:Y:S01]  /*2c60*/  ISETP.GT.AND P1, PT, R17, 0x61, PT ;  /* 0x000000611100780c */ /* 0x000fe20003f24270 */
[----:B------:R-:W2:Y:S01]  /*2c70*/  MUFU.EX2 R126, R126 ;  /* 0x0000007e007e7308 */ /* 0x000ea20000000800 */
[----:B------:R-:W-:Y:S02]  /*2c80*/  FSEL R130, R130, -INF , !P2 ;  /* 0xff80000082827808 */ /* 0x000fe40005000000 */
[----:B------:R-:W-:Y:S02]  /*2c90*/  FSEL R131, R131, -INF , !P3 ;  /* 0xff80000083837808 */ /* 0x000fe40005800000 */
[----:B------:R-:W-:Y:S02]  /*2ca0*/  FSEL R134, R134, -INF , !P4 ;  /* 0xff80000086867808 */ /* 0x000fe40006000000 */
[----:B------:R-:W-:Y:S01]  /*2cb0*/  FSEL R135, R135, -INF , !P5 ;  /* 0xff80000087877808 */ /* 0x000fe20006800000 */
[----:B------:R-:W-:Y:S01]  /*2cc0*/  FFMA.FTZ R131, R131, UR10, -R226 ;  /* 0x0000000a83837c23 */ /* 0x000fe200080108e2 */
[----:B------:R-:W-:Y:S01]  /*2cd0*/  FSEL R138, R138, -INF , !P6 ;  /* 0xff8000008a8a7808 */ /* 0x000fe20007000000 */
[----:B------:R-:W-:Y:S01]  /*2ce0*/  MUFU.EX2 R123, R123 ;  /* 0x0000007b007b7308 */ /* 0x000fe20000000800 */
[----:B------:R-:W-:-:S02]  /*2cf0*/  FSEL R139, R139, -INF , !P1 ;  /* 0xff8000008b8b7808 */ /* 0x000fc40004800000 */
[C---:B------:R-:W-:Y:S02]  /*2d00*/  ISETP.GT.AND P2, PT, R17.reuse, 0x68, PT ;  /* 0x000000681100780c */ /* 0x040fe40003f44270 */
[C---:B------:R-:W-:Y:S02]  /*2d10*/  ISETP.GT.AND P3, PT, R17.reuse, 0x69, PT ;  /* 0x000000691100780c */ /* 0x040fe40003f64270 */
[C---:B------:R-:W-:Y:S01]  /*2d20*/  ISETP.GT.AND P4, PT, R17.reuse, 0x70, PT ;  /* 0x000000701100780c */ /* 0x040fe20003f84270 */
[----:B------:R-:W-:Y:S01]  /*2d30*/  MUFU.EX2 R106, R106 ;  /* 0x0000006a006a7308 */ /* 0x000fe20000000800 */
[C---:B------:R-:W-:Y:S02]  /*2d40*/  ISETP.GT.AND P5, PT, R17.reuse, 0x71, PT ;  /* 0x000000711100780c */ /* 0x040fe40003fa4270 */
[C---:B------:R-:W-:Y:S02]  /*2d50*/  ISETP.GT.AND P6, PT, R17.reuse, 0x78, PT ;  /* 0x000000781100780c */ /* 0x040fe40003fc4270 */
[----:B------:R-:W-:Y:S01]  /*2d60*/  ISETP.GT.AND P1, PT, R17, 0x79, PT ;  /* 0x000000791100780c */ /* 0x000fe20003f24270 */
[--C-:B------:R-:W-:Y:S01]  /*2d70*/  FFMA.FTZ R17, R92, UR10, -R220.reuse ;  /* 0x0000000a5c117c23 */ /* 0x100fe200080108dc */
[----:B------:R-:W-:Y:S01]  /*2d80*/  FFMA.FTZ R220, R94, UR10, -R220 ;  /* 0x0000000a5edc7c23 */ /* 0x000fe200080108dc */
[----:B------:R1:W3:Y:S01]  /*2d90*/  SHFL.IDX PT, R92, R9, R231, 0x1f ;  /* 0x00001fe7095c7589 */ /* 0x0002e200000e0000 */
[----:B------:R-:W-:Y:S01]  /*2da0*/  FFMA.FTZ R94, R124, UR10, -R224 ;  /* 0x0000000a7c5e7c23 */ /* 0x000fe200080108e0 */
[----:B------:R-:W-:Y:S01]  /*2db0*/  FSEL R142, R142, -INF , !P2 ;  /* 0xff8000008e8e7808 */ /* 0x000fe20005000000 */
[----:B------:R-:W-:Y:S01]  /*2dc0*/  MUFU.EX2 R111, R111 ;  /* 0x0000006f006f7308 */ /* 0x000fe20000000800 */
[----:B------:R-:W4:Y:S01]  /*2dd0*/  SHFL.IDX PT, R124, R10, R232, 0x1f ;  /* 0x00001fe80a7c7589 */ /* 0x000f2200000e0000 */
[----:B------:R-:W-:-:S02]  /*2de0*/  FSEL R150, R150, -INF , !P6 ;  /* 0xff80000096967808 */ /* 0x000fc40007000000 */
[----:B------:R-:W-:Y:S01]  /*2df0*/  FSEL R151, R151, -INF , !P1 ;  /* 0xff80000097977808 */ /* 0x000fe20004800000 */
[--C-:B-1----:R-:W-:Y:S01]  /*2e00*/  FFMA.FTZ R9, R96, UR10, -R222.reuse ;  /* 0x0000000a60097c23 */ /* 0x102fe200080108de */
[----:B------:R-:W-:Y:S01]  /*2e10*/  FFMA.FTZ R222, R98, UR10, -R222 ;  /* 0x0000000a62de7c23 */ /* 0x000fe200080108de */
[----:B------:R1:W5:Y:S01]  /*2e20*/  SHFL.IDX PT, R96, R12, R19, 0x1f ;  /* 0x00001f130c607589 */ /* 0x00036200000e0000 */
[----:B------:R-:W-:Y:S03]  /*2e30*/  MUFU.EX2 R94, R94 ;  /* 0x0000005e005e7308 */ /* 0x000fe60000000800 */
[----:B------:R-:W2:Y:S01]  /*2e40*/  SHFL.IDX PT, R98, R12, R233, 0x1f ;  /* 0x00001fe90c627589 */ /* 0x000ea200000e0000 */
[----:B------:R-:W-:Y:S02]  /*2e50*/  WARPGROUP.DEPBAR.LE gsb0, 0x0 ;  /* 0x00008000000079c5 */ /* 0x000fe40000010000 */
[----:B------:R-:W-:Y:S01]  /*2e60*/  WARPGROUP.ARRIVE ;  /* 0x00000000000079c5 */ /* 0x000fe20000000000 */
[----:B-1----:R-:W-:Y:S01]  /*2e70*/  FFMA.FTZ R19, R100, UR10, -R90 ;  /* 0x0000000a64137c23 */ /* 0x002fe2000801085a */
[----:B---3--:R-:W-:Y:S01]  /*2e80*/  FFMA.FTZ R20, R101, UR10, -R92 ;  /* 0x0000000a65147c23 */ /* 0x008fe2000801085c */
[----:B------:R-:W1:Y:S01]  /*2e90*/  SHFL.IDX PT, R100, R12, R237, 0x1f ;  /* 0x00001fed0c647589 */ /* 0x000e6200000e0000 */
[--C-:B----4-:R-:W-:Y:S01]  /*2ea0*/  FFMA.FTZ R132, R132, UR10, -R124.reuse ;  /* 0x0000000a84847c23 */ /* 0x110fe2000801087c */
[----:B------:R-:W-:Y:S01]  /*2eb0*/  FFMA.FTZ R134, R134, UR10, -R124 ;  /* 0x0000000a86867c23 */ /* 0x000fe2000801087c */
[----:B------:R-:W-:Y:S01]  /*2ec0*/  HGMMA.64x128x16.F32.BF16 R24, gdesc[UR4], R24, gsb0 ;  /* 0x01e00000041879f0 */ /* 0x000fe20008001818 */
[----:B------:R-:W-:Y:S01]  /*2ed0*/  UIADD3 UR6, UR8, 0x6, URZ ;  /* 0x0000000608067890 */ /* 0x000fe2000fffe03f */
[----:B------:R-:W3:Y:S01]  /*2ee0*/  SHFL.IDX PT, R101, R12, R234, 0x1f ;  /* 0x00001fea0c657589 */ /* 0x000ee200000e0000 */
[----:B------:R-:W-:Y:S01]  /*2ef0*/  UIADD3 UR4, UR9, 0x6, URZ ;  /* 0x0000000609047890 */ /* 0x000fe2000fffe03f */
[----:B------:R2:W-:Y:S01]  /*2f00*/  MUFU.EX2 R97, R132 ;  /* 0x0000008400617308 */ /* 0x0005e20000000800 */
[----:B------:R-:W-:Y:S01]  /*2f10*/  UMOV UR7, 0x40000040 ;  /* 0x4000004000077882 */ /* 0x000fe20000000000 */
[----:B------:R-:W-:Y:S01]  /*2f20*/  UMOV UR5, 0x40000040 ;  /* 0x4000004000057882 */ /* 0x000fe20000000000 */
[--C-:B-----5:R-:W-:Y:S01]  /*2f30*/  FFMA.FTZ R22, R105, UR10, -R96.reuse ;  /* 0x0000000a69167c23 */ /* 0x120fe20008010860 */
[----:B------:R-:W-:Y:S01]  /*2f40*/  FFMA.FTZ R107, R107, UR10, -R96 ;  /* 0x0000000a6b6b7c23 */ /* 0x000fe20008010860 */
[----:B------:R-:W-:Y:S01]  /*2f50*/  FFMA.FTZ R96, R129, UR10, -R226 ;  /* 0x0000000a81607c23 */ /* 0x000fe200080108e2 */
[----:B------:R-:W-:Y:S01]  /*2f60*/  FSEL R124, R147, -INF , !P5 ;  /* 0xff800000937c7808 */ /* 0x000fe20006800000 */
[----:B------:R-:W4:Y:S01]  /*2f70*/  SHFL.IDX PT, R129, R11, R8, 0x1f ;  /* 0x00001f080b817589 */ /* 0x000f2200000e0000 */
[----:B------:R-:W-:Y:S01]  /*2f80*/  MUFU.EX2 R131, R131 ;  /* 0x0000008300837308 */ /* 0x000fe20000000800 */
[----:B--2---:R-:W-:-:S02]  /*2f90*/  FFMA.FTZ R132, R115, UR10, -R98 ;  /* 0x0000000a73847c23 */ /* 0x004fc40008010862 */
[----:B------:R-:W2:Y:S05]  /*2fa0*/  SHFL.IDX PT, R115, R11, R237, 0x1f ;  /* 0x00001fed0b737589 */ /* 0x000eaa00000e0000 */
[----:B------:R-:W-:Y:S01]  /*2fb0*/  MUFU.EX2 R96, R96 ;  /* 0x0000006000607308 */ /* 0x000fe20000000800 */
[--C-:B-1----:R-:W-:Y:S01]  /*2fc0*/  FFMA.FTZ R88, R108, UR10, -R100.reuse ;  /* 0x0000000a6c587c23 */ /* 0x102fe20008010864 */
[----:B------:R-:W-:Y:S01]  /*2fd0*/  FFMA.FTZ R110, R110, UR10, -R100 ;  /* 0x0000000a6e6e7c23 */ /* 0x000fe20008010864 */
[----:B------:R1:W5:Y:S01]  /*2fe0*/  SHFL.IDX PT, R108, R12, R232, 0x1f ;  /* 0x00001fe80c6c7589 */ /* 0x00036200000e0000 */
[----:B---3--:R-:W-:-:S04]  /*2ff0*/  FFMA.FTZ R114, R114, UR10, -R101 ;  /* 0x0000000a72727c23 */ /* 0x008fc80008010865 */
[----:B------:R-:W-:Y:S01]  /*3000*/  MUFU.EX2 R17, R17 ;  /* 0x0000001100117308 */ /* 0x000fe20000000800 */
[----:B-1----:R-:W-:Y:S01]  /*3010*/  FFMA.FTZ R12, R112, UR10, -R101 ;  /* 0x0000000a700c7c23 */ /* 0x002fe20008010865 */
[----:B------:R-:W-:Y:S01]  /*3020*/  FFMA.FTZ R112, R99, UR10, -R89 ;  /* 0x0000000a63707c23 */ /* 0x000fe20008010859 */
[----:B------:R-:W-:Y:S01]  /*3030*/  FFMA.FTZ R89, R113, UR10, -R98 ;  /* 0x0000000a71597c23 */ /* 0x000fe20008010862 */
[--C-:B----4-:R-:W-:Y:S01]  /*3040*/  FFMA.FTZ R100, R136, UR10, -R129.reuse ;  /* 0x0000000a88647c23 */ /* 0x110fe20008010881 */
[----:B------:R-:W1:Y:S01]  /*3050*/  SHFL.IDX PT, R113, R10, R8, 0x1f ;  /* 0x00001f080a717589 */ /* 0x000e6200000e0000 */
[----:B------:R-:W-:Y:S01]  /*3060*/  FFMA.FTZ R138, R138, UR10, -R129 ;  /* 0x0000000a8a8a7c23 */ /* 0x000fe20008010881 */
[--C-:B--2---:R-:W-:Y:S01]  /*3070*/  FFMA.FTZ R101, R140, UR10, -R115.reuse ;  /* 0x0000000a8c657c23 */ /* 0x104fe20008010873 */
[----:B------:R-:W-:Y:S01]  /*3080*/  MUFU.EX2 R220, R220 ;  /* 0x000000dc00dc7308 */ /* 0x000fe20000000800 */
[----:B------:R-:W2:Y:S01]  /*3090*/  SHFL.IDX PT, R136, R11, R234, 0x1f ;  /* 0x00001fea0b887589 */ /* 0x000ea200000e0000 */
[----:B------:R-:W-:-:S03]  /*30a0*/  FFMA.FTZ R115, R142, UR10, -R115 ;  /* 0x0000000a8e737c23 */ /* 0x000fc60008010873 */
[----:B------:R-:W3:Y:S01]  /*30b0*/  SHFL.IDX PT, R140, R11, R231, 0x1f ;  /* 0x00001fe70b8c7589 */ /* 0x000ee200000e0000 */
[----:B-----5:R-:W-:Y:S01]  /*30c0*/  FFMA.FTZ R91, R116, UR10, -R108 ;  /* 0x0000000a745b7c23 */ /* 0x020fe2000801086c */
[----:B------:R-:W-:Y:S01]  /*30d0*/  FFMA.FTZ R116, R102, UR10, -R90 ;  /* 0x0000000a66747c23 */ /* 0x000fe2000801085a */
[----:B------:R-:W-:Y:S01]  /*30e0*/  FFMA.FTZ R118, R118, UR10, -R108 ;  /* 0x0000000a76767c23 */ /* 0x000fe2000801086c */
[----:B------:R-:W-:Y:S01]  /*30f0*/  FSEL R108, R143, -INF , !P3 ;  /* 0xff8000008f6c7808 */ /* 0x000fe20005800000 */
[----:B------:R4:W-:Y:S08]  /*3100*/  MUFU.EX2 R90, R91 ;  /* 0x0000005b005a7308 */ /* 0x0009f00000000800 */
[----:B------:R-:W-:Y:S01]  /*3110*/  MUFU.EX2 R9, R9 ;  /* 0x0000000900097308 */ /* 0x000fe20000000800 */
[----:B----4-:R-:W-:Y:S01]  /*3120*/  FFMA.FTZ R91, R117, UR10, -R109 ;  /* 0x0000000a755b7c23 */ /* 0x010fe2000801086d */
[--C-:B-1----:R-:W-:Y:S01]  /*3130*/  FFMA.FTZ R93, R120, UR10, -R113.reuse ;  /* 0x0000000a785d7c23 */ /* 0x102fe20008010871 */
[----:B------:R-:W-:Y:S01]  /*3140*/  FFMA.FTZ R120, R103, UR10, -R92 ;  /* 0x0000000a67787c23 */ /* 0x000fe2000801085c */
[----:B------:R-:W1:Y:S01]  /*3150*/  SHFL.IDX PT, R117, R10, R235, 0x1f ;  /* 0x00001feb0a757589 */ /* 0x000e6200000e0000 */
[----:B------:R-:W-:Y:S01]  /*3160*/  FFMA.FTZ R122, R122, UR10, -R113 ;  /* 0x0000000a7a7a7c23 */ /* 0x000fe20008010871 */
[----:B--2---:R-:W-:-:S02]  /*3170*/  FFMA.FTZ R102, R144, UR10, -R136 ;  /* 0x0000000a90667c23 */ /* 0x004fc40008010888 */
[----:B------:R2:W-:Y:S01]  /*3180*/  MUFU.EX2 R92, R93 ;  /* 0x0000005d005c7308 */ /* 0x0005e20000000800 */
[--C-:B---3--:R-:W-:Y:S01]  /*3190*/  FFMA.FTZ R105, R149, UR10, -R140.reuse ;  /* 0x0000000a95697c23 */ /* 0x108fe2000801088c */
[----:B------:R-:W-:-:S06]  /*31a0*/  FFMA.FTZ R140, R151, UR10, -R140 ;  /* 0x0000000a978c7c23 */ /* 0x000fcc000801088c */
[----:B------:R-:W-:Y:S01]  /*31b0*/  MUFU.EX2 R19, R19 ;  /* 0x0000001300137308 */ /* 0x000fe20000000800 */
[----:B--2---:R-:W-:Y:S02]  /*31c0*/  FFMA.FTZ R93, R121, UR10, -R223 ;  /* 0x0000000a795d7c23 */ /* 0x004fe400080108df */
[----:B------:R-:W2:Y:S05]  /*31d0*/  SHFL.IDX PT, R121, R10, R234, 0x1f ;  /* 0x00001fea0a797589 */ /* 0x000eaa00000e0000 */
[----:B------:R-:W-:Y:S01]  /*31e0*/  MUFU.EX2 R20, R20 ;  /* 0x0000001400147308 */ /* 0x000fe20000000800 */
[--C-:B-1----:R-:W-:Y:S01]  /*31f0*/  FFMA.FTZ R95, R125, UR10, -R117.reuse ;  /* 0x0000000a7d5f7c23 */ /* 0x102fe20008010875 */
[----:B------:R-:W-:Y:S01]  /*3200*/  FFMA.FTZ R127, R127, UR10, -R117 ;  /* 0x0000000a7f7f7c23 */ /* 0x000fe20008010875 */
[----:B------:R2:W1:Y:S05]  /*3210*/  SHFL.IDX PT, R125, R10, R231, 0x1f ;  /* 0x00001fe70a7d7589 */ /* 0x00046a00000e0000 */
[----:B------:R-:W-:Y:S08]  /*3220*/  MUFU.EX2 R93, R93 ;  /* 0x0000005d005d7308 */ /* 0x000ff00000000800 */
[----:B------:R-:W3:Y:S01]  /*3230*/  MUFU.EX2 R127, R127 ;  /* 0x0000007f007f7308 */ /* 0x000ee20000000800 */
[--C-:B--2---:R-:W-:Y:S01]  /*3240*/  FFMA.FTZ R10, R128, UR10, -R121.reuse ;  /* 0x0000000a800a7c23 */ /* 0x104fe20008010879 */
[----:B------:R-:W-:Y:S01]  /*3250*/  FFMA.FTZ R130, R130, UR10, -R121 ;  /* 0x0000000a82827c23 */ /* 0x000fe20008010879 */
[----:B------:R2:W4:Y:S05]  /*3260*/  SHFL.IDX PT, R128, R11, R104, 0x1f ;  /* 0x00001f680b807589 */ /* 0x00052a00000e0000 */
[----:B------:R-:W5:Y:S01]  /*3270*/  MUFU.EX2 R95, R95 ;  /* 0x0000005f005f7308 */ /* 0x000f620000000800 */
[--C-:B-1----:R-:W-:Y:S01]  /*3280*/  FFMA.FTZ R133, R133, UR10, -R125.reuse ;  /* 0x0000000a85857c23 */ /* 0x102fe2000801087d */
[----:B------:R-:W-:-:S06]  /*3290*/  FFMA.FTZ R135, R135, UR10, -R125 ;  /* 0x0000000a87877c23 */ /* 0x000fcc000801087d */
[----:B------:R-:W1:Y:S01]  /*32a0*/  MUFU.EX2 R130, R130 ;  /* 0x0000008200827308 */ /* 0x000e620000000800 */
[--C-:B--2---:R-:W-:Y:S01]  /*32b0*/  FFMA.FTZ R104, R148, UR10, -R225.reuse ;  /* 0x0000000a94687c23 */ /* 0x104fe200080108e1 */
[----:B------:R-:W-:-:S06]  /*32c0*/  FFMA.FTZ R225, R150, UR10, -R225 ;  /* 0x0000000a96e17c23 */ /* 0x000fcc00080108e1 */
[----:B------:R2:W-:Y:S01]  /*32d0*/  MUFU.EX2 R98, R133 ;  /* 0x0000008500627308 */ /* 0x0005e20000000800 */
[--C-:B----4-:R-:W-:Y:S01]  /*32e0*/  FFMA.FTZ R99, R137, UR10, -R128.reuse ;  /* 0x0000000a89637c23 */ /* 0x110fe20008010880 */
[----:B------:R-:W-:Y:S01]  /*32f0*/  FFMA.FTZ R139, R139, UR10, -R128 ;  /* 0x0000000a8b8b7c23 */ /* 0x000fe20008010880 */
[----:B------:R-:W4:Y:S05]  /*3300*/  SHFL.IDX PT, R137, R11, R233, 0x1f ;  /* 0x00001fe90b897589 */ /* 0x000f2a00000e0000 */
[----:B------:R-:W-:Y:S01]  /*3310*/  MUFU.EX2 R222, R222 ;  /* 0x000000de00de7308 */ /* 0x000fe20000000800 */
[----:B------:R-:W-:Y:S02]  /*3320*/  WARPGROUP.DEPBAR.LE gsb0, 0x0 ;  /* 0x00008000000079c5 */ /* 0x000fe40000010000 */
[----:B------:R-:W-:Y:S01]  /*3330*/  WARPGROUP.ARRIVE ;  /* 0x00000000000079c5 */ /* 0x000fe20000000000 */
[----:B--2---:R2:W3:Y:S04]  /*3340*/  SHFL.IDX PT, R133, R11, R235, 0x1f ;  /* 0x00001feb0b857589 */ /* 0x0044e800000e0000 */
[----:B------:R-:W-:Y:S01]  /*3350*/  MUFU.EX2 R112, R112 ;  /* 0x0000007000707308 */ /* 0x000fe20000000800 */
[----:B------:R-:W-:Y:S01]  /*3360*/  HGMMA.64x128x16.F32.BF16 R24, gdesc[UR4], R24, gsb0 ;  /* 0x01e00000041879f0 */ /* 0x000fe20008001818 */
[----:B------:R-:W-:-:S02]  /*3370*/  R2UR UR4, R13 ;  /* 0x000000000d0472ca */ /* 0x000fc400000e0000 */
[----:B------:R-:W-:-:S04]  /*3380*/  FSEL R13, R146, -INF , !P4 ;  /* 0xff800000920d7808 */ /* 0x000fc80006000000 */
[----:B--2---:R3:W2:Y:S01]  /*3390*/  MUFU.EX2 R11, R101 ;  /* 0x00000065000b7308 */ /* 0x0046a20000000800 */
[----:B------:R-:W-:Y:S01]  /*33a0*/  FFMA.FTZ R136, R13, UR10, -R136 ;  /* 0x0000000a0d887c23 */ /* 0x000fe20008010888 */
[--C-:B----4-:R-:W-:Y:S01]  /*33b0*/  FFMA.FTZ R103, R145, UR10, -R137.reuse ;  /* 0x0000000a91677c23 */ /* 0x110fe20008010889 */
[----:B------:R-:W-:-:S05]  /*33c0*/  FFMA.FTZ R137, R124, UR10, -R137 ;  /* 0x0000000a7c897c23 */ /* 0x000fca0008010889 */
[----:B------:R-:W-:Y:S01]  /*33d0*/  MUFU.EX2 R116, R116 ;  /* 0x0000007400747308 */ /* 0x000fe20000000800 */
[--C-:B---3--:R-:W-:Y:S01]  /*33e0*/  FFMA.FTZ R101, R141, UR10, -R133.reuse ;  /* 0x0000000a8d657c23 */ /* 0x108fe20008010885 */
[----:B------:R-:W-:Y:S02]  /*33f0*/  VIADD R141, R8, 0x4 ;  /* 0x00000004088d7836 */ /* 0x000fe40000000000 */
[----:B------:R-:W-:-:S04]  /*3400*/  FFMA.FTZ R133, R108, UR10, -R133 ;  /* 0x0000000a6c857c23 */ /* 0x000fc80008010885 */
[----:B------:R-:W-:Y:S08]  /*3410*/  MUFU.EX2 R120, R120 ;  /* 0x0000007800787308 */ /* 0x000ff00000000800 */
[----:B------:R-:W3:Y:S08]  /*3420*/  MUFU.EX2 R101, R101 ;  /* 0x0000006500657308 */ /* 0x000ef00000000800 */
[----:B------:R-:W4:Y:S08]  /*3430*/  MUFU.EX2 R122, R122 ;  /* 0x0000007a007a7308 */ /* 0x000f300000000800 */
        /* <DEDUP_REMOVED lines=13> */
[----:B------:R-:W4:Y:S01]  /*3510*/  MUFU.EX2 R139, R139 ;  /* 0x0000008b008b7308 */ /* 0x000f220000000800 */
[----:B------:R-:W-:Y:S04]  /*3520*/  LDS R229, [R229+0x400] ;  /* 0x00040000e5e57984 */ /* 0x000fe80000000800 */
[----:B------:R-:W-:Y:S03]  /*3530*/  LDS R228, [R228+0x400] ;  /* 0x00040000e4e47984 */ /* 0x000fe60000000800 */
[----:B------:R-:W4:Y:S01]  /*3540*/  MUFU.EX2 R132, R132 ;  /* 0x0000008400847308 */ /* 0x000f220000000800 */
[----:B------:R-:W-:Y:S07]  /*3550*/  LDS R227, [R227+0x400] ;  /* 0x00040000e3e37984 */ /* 0x000fee0000000800 */
[----:B------:R-:W4:Y:S08]  /*3560*/  MUFU.EX2 R118, R118 ;  /* 0x0000007600767308 */ /* 0x000f300000000800 */
[----:B------:R-:W4:Y:S08]  /*3570*/  MUFU.EX2 R119, R119 ;  /* 0x0000007700777308 */ /* 0x000f300000000800 */
[----:B------:R-:W4:Y:S01]  /*3580*/  MUFU.EX2 R10, R10 ;  /* 0x0000000a000a7308 */ /* 0x000f220000000800 */
[----:B-----5:R-:W5:Y:S07]  /*3590*/  SHFL.IDX PT, R124, R14, R8, 0x1f ;  /* 0x00001f080e7c7589 */ /* 0x020f6e00000e0000 */
[----:B------:R-:W4:Y:S01]  /*35a0*/  MUFU.EX2 R100, R100 ;  /* 0x0000006400647308 */ /* 0x000f220000000800 */
[----:B------:R-:W1:Y:S04]  /*35b0*/  SHFL.IDX PT, R113, R14, R235, 0x1f ;  /* 0x00001feb0e717589 */ /* 0x000e6800000e0000 */
[----:B------:R-:W2:Y:S03]  /*35c0*/  SHFL.IDX PT, R121, R14, R141, 0x1f ;  /* 0x00001f8d0e797589 */ /* 0x000ea600000e0000 */
[----:B------:R-:W4:Y:S01]  /*35d0*/  MUFU.EX2 R99, R99 ;  /* 0x0000006300637308 */ /* 0x000f220000000800 */
[----:B------:R-:W3:Y:S04]  /*35e0*/  SHFL.IDX PT, R13, R14, R232, 0x1f ;  /* 0x00001fe80e0d7589 */ /* 0x000ee800000e0000 */
[----:B------:R-:W4:Y:S03]  /*35f0*/  SHFL.IDX PT, R117, R14, R237, 0x1f ;  /* 0x00001fed0e757589 */ /* 0x000f2600000e0000 */
[----:B------:R-:W4:Y:S01]  /*3600*/  MUFU.EX2 R115, R115 ;  /* 0x0000007300737308 */ /* 0x000f220000000800 */
[----:B------:R-:W4:Y:S01]  /*3610*/  SHFL.IDX PT, R108, R14, R233, 0x1f ;  /* 0x00001fe90e6c7589 */ /* 0x000f2200000e0000 */
[--C-:B-----5:R-:W-:Y:S01]  /*3620*/  FADD.FTZ R24, R24, -R124.reuse ;  /* 0x8000007c18187221 */ /* 0x120fe20000010000 */
[----:B------:R-:W-:-:S02]  /*3630*/  FADD.FTZ R26, R26, -R124 ;  /* 0x8000007c1a1a7221 */ /* 0x000fc40000010000 */
[----:B------:R-:W5:Y:S03]  /*3640*/  SHFL.IDX PT, R109, R14, R234, 0x1f ;  /* 0x00001fea0e6d7589 */ /* 0x000f6600000e0000 */
[----:B------:R-:W-:Y:S01]  /*3650*/  MUFU.EX2 R102, R102 ;  /* 0x0000006600667308 */ /* 0x000fe20000000800 */
[--C-:B-1----:R-:W-:Y:S01]  /*3660*/  FADD.FTZ R29, R29, -R113.reuse ;  /* 0x800000711d1d7221 */ /* 0x102fe20000010000 */
[----:B------:R-:W-:Y:S01]  /*3670*/  FADD.FTZ R31, R31, -R113 ;  /* 0x800000711f1f7221 */ /* 0x000fe20000010000 */
[----:B------:R-:W1:Y:S01]  /*3680*/  SHFL.IDX PT, R124, R14, R231, 0x1f ;  /* 0x00001fe70e7c7589 */ /* 0x000e6200000e0000 */
[--C-:B--2---:R-:W-:Y:S01]  /*3690*/  FADD.FTZ R25, R25, -R121.reuse ;  /* 0x8000007919197221 */ /* 0x104fe20000010000 */
[----:B------:R-:W-:Y:S02]  /*36a0*/  FADD.FTZ R27, R27, -R121 ;  /* 0x800000791b1b7221 */ /* 0x000fe40000010000 */
[----:B------:R-:W2:Y:S01]  /*36b0*/  SHFL.IDX PT, R113, R229, R141, 0x1f ;  /* 0x00001f8de5717589 */ /* 0x000ea200000e0000 */
[----:B------:R-:W-:Y:S01]  /*36c0*/  MUFU.EX2 R103, R103 ;  /* 0x0000006700677308 */ /* 0x000fe20000000800 */
[--C-:B---3--:R-:W-:Y:S01]  /*36d0*/  FADD.FTZ R36, R36, -R13.reuse ;  /* 0x8000000d24247221 */ /* 0x108fe20000010000 */
[----:B------:R-:W-:Y:S01]  /*36e0*/  FADD.FTZ R38, R38, -R13 ;  /* 0x8000000d26267221 */ /* 0x000fe20000010000 */
[----:B------:R-:W3:Y:S01]  /*36f0*/  SHFL.IDX PT, R14, R229, R233, 0x1f ;  /* 0x00001fe9e50e7589 */ /* 0x000ee200000e0000 */
[--C-:B----4-:R-:W-:Y:S01]  /*3700*/  FADD.FTZ R28, R28, -R117.reuse ;  /* 0x800000751c1c7221 */ /* 0x110fe20000010000 */
[----:B------:R-:W-:-:S02]  /*3710*/  FADD.FTZ R30, R30, -R117 ;  /* 0x800000751e1e7221 */ /* 0x000fc40000010000 */
[----:B------:R-:W4:Y:S01]  /*3720*/  SHFL.IDX PT, R13, R229, R232, 0x1f ;  /* 0x00001fe8e50d7589 */ /* 0x000f2200000e0000 */
[----:B------:R-:W-:Y:S01]  /*3730*/  MUFU.EX2 R104, R104 ;  /* 0x0000006800687308 */ /* 0x000fe20000000800 */
[--C-:B------:R-:W-:Y:S01]  /*3740*/  FADD.FTZ R33, R33, -R108.reuse ;  /* 0x8000006c21217221 */ /* 0x100fe20000010000 */
[----:B------:R-:W-:Y:S01]  /*3750*/  FADD.FTZ R35, R35, -R108 ;  /* 0x8000006c23237221 */ /* 0x000fe20000010000 */
[----:B------:R-:W4:Y:S01]  /*3760*/  SHFL.IDX PT, R117, R229, R237, 0x1f ;  /* 0x00001fede5757589 */ /* 0x000f2200000e0000 */
[--C-:B-----5:R-:W-:Y:S01]  /*3770*/  FADD.FTZ R32, R32, -R109.reuse ;  /* 0x8000006d20207221 */ /* 0x120fe20000010000 */
[----:B------:R-:W-:Y:S02]  /*3780*/  FADD.FTZ R34, R34, -R109 ;  /* 0x8000006d22227221 */ /* 0x000fe40000010000 */
[----:B------:R-:W5:Y:S01]  /*3790*/  SHFL.IDX PT, R108, R229, R234, 0x1f ;  /* 0x00001feae56c7589 */ /* 0x000f6200000e0000 */
[----:B------:R-:W-:Y:S01]  /*37a0*/  MUFU.EX2 R105, R105 ;  /* 0x0000006900697308 */ /* 0x000fe20000000800 */
[--C-:B-1----:R-:W-:Y:S01]  /*37b0*/  FADD.FTZ R37, R37, -R124.reuse ;  /* 0x8000007c25257221 */ /* 0x102fe20000010000 */
[----:B------:R-:W-:Y:S01]  /*37c0*/  FADD.FTZ R39, R39, -R124 ;  /* 0x8000007c27277221 */ /* 0x000fe20000010000 */
[----:B------:R-:W1:Y:S01]  /*37d0*/  SHFL.IDX PT, R121, R229, R8, 0x1f ;  /* 0x00001f08e5797589 */ /* 0x000e6200000e0000 */
[--C-:B--2---:R-:W-:Y:S01]  /*37e0*/  FADD.FTZ R41, R41, -R113.reuse ;  /* 0x8000007129297221 */ /* 0x104fe20000010000 */
[----:B------:R-:W-:-:S02]  /*37f0*/  FADD.FTZ R43, R43, -R113 ;  /* 0x800000712b2b7221 */ /* 0x000fc40000010000 */
[----:B------:R-:W-:Y:S01]  /*3800*/  SHFL.IDX PT, R124, R228, R141, 0x1f ;  /* 0x00001f8de47c7589 */ /* 0x000fe200000e0000 */
[--C-:B---3--:R-:W-:Y:S01]  /*3810*/  FADD.FTZ R49, R49, -R14.reuse ;  /* 0x8000000e31317221 */ /* 0x108fe20000010000 */
[----:B------:R-:W-:Y:S02]  /*3820*/  FADD.FTZ R51, R51, -R14 ;  /* 0x8000000e33337221 */ /* 0x000fe40000010000 */
[----:B------:R2:W-:Y:S01]  /*3830*/  SHFL.IDX PT, R113, R227, R141, 0x1f ;  /* 0x00001f8de3717589 */ /* 0x0005e200000e0000 */
[--C-:B----4-:R-:W-:Y:S01]  /*3840*/  FADD.FTZ R52, R52, -R13.reuse ;  /* 0x8000000d34347221 */ /* 0x110fe20000010000 */
[----:B------:R-:W-:Y:S02]  /*3850*/  FADD.FTZ R54, R54, -R13 ;  /* 0x8000000d36367221 */ /* 0x000fe40000010000 */
[----:B------:R-:W3:Y:S01]  /*3860*/  SHFL.IDX PT, R109, R229, R235, 0x1f ;  /* 0x00001febe56d7589 */ /* 0x000ee200000e0000 */
[--C-:B------:R-:W-:Y:S01]  /*3870*/  FADD.FTZ R44, R44, -R117.reuse ;  /* 0x800000752c2c7221 */ /* 0x100fe20000010000 */
[----:B------:R-:W-:-:S02]  /*3880*/  FADD.FTZ R46, R46, -R117 ;  /* 0x800000752e2e7221 */ /* 0x000fc40000010000 */
[----:B------:R-:W4:Y:S04]  /*3890*/  SHFL.IDX PT, R13, R228, R235, 0x1f ;  /* 0x00001febe40d7589 */ /* 0x000f2800000e0000 */
[----:B--2---:R-:W2:Y:S01]  /*38a0*/  LDL R141, [R1+0x38] ;  /* 0x00003800018d7983 */ /* 0x004ea20000100800 */
[--C-:B-----5:R-:W-:Y:S01]  /*38b0*/  FADD.FTZ R48, R48, -R108.reuse ;  /* 0x8000006c30307221 */ /* 0x120fe20000010000 */
[----:B------:R-:W-:Y:S02]  /*38c0*/  FADD.FTZ R50, R50, -R108 ;  /* 0x8000006c32327221 */ /* 0x000fe40000010000 */
[----:B------:R-:W5:Y:S01]  /*38d0*/  SHFL.IDX PT, R117, R228, R237, 0x1f ;  /* 0x00001fede4757589 */ /* 0x000f6200000e0000 */
[--C-:B-1----:R-:W-:Y:S01]  /*38e0*/  FADD.FTZ R40, R40, -R121.reuse ;  /* 0x8000007928287221 */ /* 0x102fe20000010000 */
[----:B------:R-:W-:-:S02]  /*38f0*/  FADD.FTZ R42, R42, -R121 ;  /* 0x800000792a2a7221 */ /* 0x000fc40000010000 */
[----:B------:R-:W-:Y:S04]  /*3900*/  SHFL.IDX PT, R14, R228, R232, 0x1f ;  /* 0x00001fe8e40e7589 */ /* 0x000fe800000e0000 */
[----:B------:R-:W1:Y:S01]  /*3910*/  SHFL.IDX PT, R232, R227, R232, 0x1f ;  /* 0x00001fe8e3e87589 */ /* 0x000e6200000e0000 */
[--C-:B---3--:R-:W-:Y:S01]  /*3920*/  FADD.FTZ R45, R45, -R109.reuse ;  /* 0x8000006d2d2d7221 */ /* 0x108fe20000010000 */
[----:B------:R-:W-:Y:S02]  /*3930*/  FADD.FTZ R47, R47, -R109 ;  /* 0x8000006d2f2f7221 */ /* 0x000fe40000010000 */
[----:B------:R-:W3:Y:S04]  /*3940*/  SHFL.IDX PT, R108, R228, R233, 0x1f ;  /* 0x00001fe9e46c7589 */ /* 0x000ee800000e0000 */
[----:B------:R-:W-:Y:S04]  /*3950*/  SHFL.IDX PT, R121, R228, R8, 0x1f ;  /* 0x00001f08e4797589 */ /* 0x000fe800000e0000 */
[----:B------:R-:W3:Y:S04]  /*3960*/  SHFL.IDX PT, R109, R228, R234, 0x1f ;  /* 0x00001feae46d7589 */ /* 0x000ee800000e0000 */
[----:B------:R-:W3:Y:S04]  /*3970*/  SHFL.IDX PT, R237, R227, R237, 0x1f ;  /* 0x00001fede3ed7589 */ /* 0x000ee800000e0000 */
[----:B------:R-:W3:Y:S04]  /*3980*/  SHFL.IDX PT, R235, R227, R235, 0x1f ;  /* 0x00001febe3eb7589 */ /* 0x000ee800000e0000 */
[----:B------:R-:W-:Y:S04]  /*3990*/  SHFL.IDX PT, R229, R229, R231, 0x1f ;  /* 0x00001fe7e5e57589 */ /* 0x000fe800000e0000 */
[----:B------:R-:W3:Y:S04]  /*39a0*/  SHFL.IDX PT, R228, R228, R231, 0x1f ;  /* 0x00001fe7e4e47589 */ /* 0x000ee800000e0000 */
[----:B------:R-:W3:Y:S04]  /*39b0*/  SHFL.IDX PT, R231, R227, R231, 0x1f ;  /* 0x00001fe7e3e77589 */ /* 0x000ee800000e0000 */
[----:B------:R-:W-:Y:S04]  /*39c0*/  SHFL.IDX PT, R234, R227, R234, 0x1f ;  /* 0x00001feae3ea7589 */ /* 0x000fe800000e0000 */
[----:B------:R-:W-:Y:S04]  /*39d0*/  SHFL.IDX PT, R233, R227, R233, 0x1f ;  /* 0x00001fe9e3e97589 */ /* 0x000fe800000e0000 */
[----:B------:R-:W3:Y:S01]  /*39e0*/  SHFL.IDX PT, R227, R227, R8, 0x1f ;  /* 0x00001f08e3e37589 */ /* 0x000ee200000e0000 */
[----:B----4-:R-:W-:Y:S01]  /*39f0*/  FADD.FTZ R61, R61, -R13 ;  /* 0x8000000d3d3d7221 */ /* 0x010fe20000010000 */
[----:B-----5:R-:W-:Y:S01]  /*3a00*/  FADD.FTZ R62, R62, -R117 ;  /* 0x800000753e3e7221 */ /* 0x020fe20000010000 */
        /* <DEDUP_REMOVED lines=12> */
[----:B---3--:R-:W-:Y:S01]  /*3ad0*/  FADD.FTZ R65, R65, -R108 ;  /* 0x8000006c41417221 */ /* 0x008fe20000010000 */
[----:B------:R-:W-:Y:S01]  /*3ae0*/  FADD.FTZ R63, R68, -R14 ;  /* 0x8000000e443f7221 */ /* 0x000fe20000010000 */
[----:B------:R-:W3:Y:S01]  /*3af0*/  MUFU.EX2 R136, R136 ;  /* 0x0000008800887308 */ /* 0x000ee20000000800 */
        /* <DEDUP_REMOVED lines=124> */
[----:B--2---:R-:W-:-:S04]  /*42c0*/  IMAD R13, R0, 0x4000, R141 ;  /* 0x00004000000d7824 */ /* 0x004fc800078e028d */
        /* <DEDUP_REMOVED lines=147> */
.L_x_2566:
        /* <DEDUP_REMOVED lines=68> */
.L_x_2567:
        /* <DEDUP_REMOVED lines=12> */
.L_x_2557:
[----:B------:R-:W2:Y:S02]  /*5100*/  LDL R5, [R1+0x44] ;  /* 0x0000440001057983 */ /* 0x000ea40000100800 */
[----:B--2---:R-:W-:-:S13]  /*5110*/  ISETP.GE.AND P0, PT, R16, R5, PT ;  /* 0x000000051000720c */ /* 0x004fda0003f06270 */
[----:B------:R-:W-:Y:S05]  /*5120*/  @P0 BRA `(.L_x_2569) ;  /* 0x0000003800500947 */ /* 0x000fea0003800000 */
[----:B-1----:R-:W2:Y:S01]  /*5130*/  LDL.LU R13, [R1+0x28] ;  /* 0x00002800010d7983 */ /* 0x002ea20000300800 */
[----:B------:R-:W1:Y:S03]  /*5140*/  LDC R15, c[0x0][0x290] ;  /* 0x0000a400ff0f7b82 */ /* 0x000e660000000800 */
[----:B------:R-:W4:Y:S04]  /*5150*/  LDL.LU R22, [R1+0x1c] ;  /* 0x00001c0001167983 */ /* 0x000f280000300800 */
[----:B------:R-:W5:Y:S01]  /*5160*/  LDL.LU R21, [R1+0x18] ;  /* 0x0000180001157983 */ /* 0x000f620000300800 */
[----:B------:R-:W3:Y:S01]  /*5170*/  S2R R5, SR_TID.X ;  /* 0x0000000000057919 */ /* 0x000ee20000002100 */
[----:B-1----:R-:W-:-:S02]  /*5180*/  VIADD R20, R15, -UR42 ;  /* 0x8000002a0f147c36 */ /* 0x002fc40008000000 */
[----:B---3--:R-:W-:-:S05]  /*5190*/  VIADD R5, R5, 0xffffff80 ;  /* 0xffffff8005057836 */ /* 0x008fca0000000000 */
[----:B------:R-:W-:-:S04]  /*51a0*/  SHF.R.S32.HI R6, RZ, 0x1f, R5 ;  /* 0x0000001fff067819 */ /* 0x000fc80000011405 */
[CC--:B------:R-:W-:Y:S02]  /*51b0*/  LEA.HI R7, R6.reuse, R5.reuse, RZ, 0x5 ;  /* 0x0000000506077211 */ /* 0x0c0fe400078f28ff */
[CC--:B------:R-:W-:Y:S02]  /*51c0*/  LEA.HI R11, R6.reuse, R5.reuse, RZ, 0x2 ;  /* 0x00000005060b7211 */ /* 0x0c0fe400078f10ff */
[----:B------:R-:W-:Y:S02]  /*51d0*/  LOP3.LUT R8, R7, 0xffffffe0, RZ, 0xc0, !PT ;  /* 0xffffffe007087812 */ /* 0x000fe400078ec0ff */
[----:B------:R-:W-:Y:S02]  /*51e0*/  LEA.HI R7, R6, R5, RZ, 0x7 ;  /* 0x0000000506077211 */ /* 0x000fe400078f38ff */
[----:B------:R-:W-:Y:S01]  /*51f0*/  LOP3.LUT R14, R11, 0xfffffffc, RZ, 0xc0, !PT ;  /* 0xfffffffc0b0e7812 */ /* 0x000fe200078ec0ff */
[----:B------:R-:W-:Y:S01]  /*5200*/  IMAD.IADD R8, R5, 0x1, -R8 ;  /* 0x0000000105087824 */ /* 0x000fe200078e0a08 */
[----:B------:R-:W-:-:S02]  /*5210*/  LOP3.LUT R6, R7, 0xffffff80, RZ, 0xc0, !PT ;  /* 0xffffff8007067812 */ /* 0x000fc400078ec0ff */
[----:B------:R-:W-:Y:S02]  /*5220*/  SHF.R.S32.HI R7, RZ, 0x7, R7 ;  /* 0x00000007ff077819 */ /* 0x000fe40000011407 */
[----:B------:R-:W-:Y:S01]  /*5230*/  SHF.R.S32.HI R9, RZ, 0x1f, R8 ;  /* 0x0000001fff097819 */ /* 0x000fe20000011408 */
[----:B------:R-:W-:Y:S01]  /*5240*/  IMAD.IADD R6, R5, 0x1, -R6 ;  /* 0x0000000105067824 */ /* 0x000fe200078e0a06 */
[----:B------:R-:W-:Y:S01]  /*5250*/  LEA.HI R12, R7, R7, RZ, 0x1 ;  /* 0x00000007070c7211 */ /* 0x000fe200078f08ff */
[----:B------:R-:W-:Y:S01]  /*5260*/  IMAD.IADD R5, R5, 0x1, -R14 ;  /* 0x0000000105057824 */ /* 0x000fe200078e0a0e */
[CC--:B------:R-:W-:Y:S02]  /*5270*/  LEA.HI R10, R9.reuse, R8.reuse, RZ, 0x3 ;  /* 0x00000008090a7211 */ /* 0x0c0fe400078f18ff */
[----:B------:R-:W-:Y:S02]  /*5280*/  LEA.HI R9, R9, R8, RZ, 0x2 ;  /* 0x0000000809097211 */ /* 0x000fe400078f10ff */
        /* <DEDUP_REMOVED lines=11> */
[----:B------:R-:W-:Y:S02]  /*5340*/  IMAD.IADD R8, R8, 0x1, -R11 ;  /* 0x0000000108087824 */ /* 0x000fe400078e0a0b */
[C---:B------:R-:W-:Y:S01]  /*5350*/  IMAD.IADD R9, R10.reuse, 0x1, -R9 ;  /* 0x000000010a097824 */ /* 0x040fe200078e0a09 */
[----:B------:R-:W-:Y:S01]  /*5360*/  LOP3.LUT R17, R15, 0xfffffffe, RZ, 0xc0, !PT ;  /* 0xfffffffe0f117812 */ /* 0x000fe200078ec0ff */
[----:B------:R-:W-:Y:S02]  /*5370*/  VIADD R12, R10, 0x10 ;  /* 0x000000100a0c7836 */ /* 0x000fe40000000000 */
[----:B------:R-:W-:-:S05]  /*5380*/  IMAD R8, R8, 0x8, R9 ;  /* 0x0000000808087824 */ /* 0x000fca00078e0209 */
[----:B------:R1:W-:Y:S01]  /*5390*/  STL [R1+0x40], R8 ;  /* 0x0000400801007387 */ /* 0x0003e20000100800 */
[----:B------:R-:W-:Y:S02]  /*53a0*/  IMAD.IADD R17, R14, 0x1, -R17 ;  /* 0x000000010e117824 */ /* 0x000fe400078e0a11 */
[----:B------:R-:W-:Y:S02]  /*53b0*/  IMAD R230, R230, 0x2000, R236 ;  /* 0x00002000e6e67824 */ /* 0x000fe400078e02ec */
[----:B------:R-:W-:Y:S01]  /*53c0*/  IMAD.MOV.U32 R235, RZ, RZ, 0x40000040 ;  /* 0x40000040ffeb7424 */ /* 0x000fe200078e00ff */
[----:B--2---:R-:W-:Y:S01]  /*53d0*/  LEA.HI R13, R13, R6, RZ, 0x5 ;  /* 0x000000060d0d7211 */ /* 0x004fe200078f28ff */
[----:B------:R-:W-:Y:S01]  /*53e0*/  VIADD R6, R10, 0x8 ;  /* 0x000000080a067836 */ /* 0x000fe20000000000 */
[----:B------:R-:W-:Y:S02]  /*53f0*/  LEA.HI R10, R12, R12, RZ, 0x1 ;  /* 0x0000000c0c0a7211 */ /* 0x000fe400078f08ff */
[----:B------:R-:W-:-:S02]  /*5400*/  SHF.R.S32.HI R19, RZ, 0x5, R13 ;  /* 0x00000005ff137819 */ /* 0x000fc4000001140d */
[----:B------:R-:W-:Y:S02]  /*5410*/  LEA.HI R7, R6, R6, RZ, 0x1 ;  /* 0x0000000606077211 */ /* 0x000fe400078f08ff */
[----:B------:R-:W-:Y:S02]  /*5420*/  LOP3.LUT R13, R10, 0xfffffffe, RZ, 0xc0, !PT ;  /* 0xfffffffe0a0d7812 */ /* 0x000fe400078ec0ff */
[----:B------:R-:W-:Y:S02]  /*5430*/  LOP3.LUT R11, R7, 0xfffffffe, RZ, 0xc0, !PT ;  /* 0xfffffffe070b7812 */ /* 0x000fe400078ec0ff */
[----:B-1----:R-:W-:-:S03]  /*5440*/  SHF.R.S32.HI R8, RZ, 0x1, R10 ;  /* 0x00000001ff087819 */ /* 0x002fc6000001140a */
[----:B------:R-:W-:Y:S01]  /*5450*/  IMAD.IADD R11, R6, 0x1, -R11 ;  /* 0x00000001060b7824 */ /* 0x000fe200078e0a0b */
[--C-:B------:R-:W-:Y:S02]  /*5460*/  SHF.R.S32.HI R6, RZ, 0x1, R7.reuse ;  /* 0x00000001ff067819 */ /* 0x100fe40000011407 */
[----:B------:R-:W-:Y:S02]  /*5470*/  SHF.R.S32.HI R7, RZ, 0x1f, R7 ;  /* 0x0000001fff077819 */ /* 0x000fe40000011407 */
[----:B------:R-:W-:Y:S02]  /*5480*/  SHF.R.S32.HI R9, RZ, 0x1f, R10 ;  /* 0x0000001fff097819 */ /* 0x000fe4000001140a */
[--C-:B------:R-:W-:Y:S02]  /*5490*/  SHF.R.S32.HI R10, RZ, 0x1, R15.reuse ;  /* 0x00000001ff0a7819 */ /* 0x100fe4000001140f */
[----:B------:R-:W-:Y:S02]  /*54a0*/  SHF.R.S32.HI R15, RZ, 0x1f, R15 ;  /* 0x0000001fff0f7819 */ /* 0x000fe4000001140f */
[----:B------:R-:W-:-:S02]  /*54b0*/  LEA.HI R7, R7, R6, RZ, 0x4 ;  /* 0x0000000607077211 */ /* 0x000fc400078f20ff */
[----:B------:R-:W-:Y:S02]  /*54c0*/  LEA.HI R9, R9, R8, RZ, 0x4 ;  /* 0x0000000809097211 */ /* 0x000fe400078f20ff */
[----:B------:R-:W-:Y:S02]  /*54d0*/  LEA.HI R15, R15, R10, RZ, 0x4 ;  /* 0x0000000a0f0f7211 */ /* 0x000fe400078f20ff */
[----:B------:R-:W-:Y:S02]  /*54e0*/  LOP3.LUT R7, R7, 0x1ffffff0, RZ, 0xc0, !PT ;  /* 0x1ffffff007077812 */ /* 0x000fe400078ec0ff */
[----:B------:R-:W-:Y:S02]  /*54f0*/  LOP3.LUT R9, R9, 0x1ffffff0, RZ, 0xc0, !PT ;  /* 0x1ffffff009097812 */ /* 0x000fe400078ec0ff */
[----:B------:R-:W-:Y:S01]  /*5500*/  LOP3.LUT R15, R15, 0x1ffffff0, RZ, 0xc0, !PT ;  /* 0x1ffffff00f0f7812 */ /* 0x000fe200078ec0ff */
[----:B------:R-:W-:Y:S02]  /*5510*/  IMAD.IADD R6, R6, 0x1, -R7 ;  /* 0x0000000106067824 */ /* 0x000fe400078e0a07 */
[----:B------:R-:W-:-:S02]  /*5520*/  IMAD.IADD R13, R12, 0x1, -R13 ;  /* 0x000000010c0d7824 */ /* 0x000fc400078e0a0d */
[----:B------:R-:W-:Y:S02]  /*5530*/  IMAD.IADD R8, R8, 0x1, -R9 ;  /* 0x0000000108087824 */ /* 0x000fe400078e0a09 */
[----:B------:R-:W-:Y:S02]  /*5540*/  IMAD.IADD R10, R10, 0x1, -R15 ;  /* 0x000000010a0a7824 */ /* 0x000fe400078e0a0f */
[----:B------:R-:W-:Y:S02]  /*5550*/  IMAD R6, R6, 0x8, R11 ;  /* 0x0000000806067824 */ /* 0x000fe400078e020b */
[----:B------:R-:W-:Y:S02]  /*5560*/  IMAD R8, R8, 0x8, R13 ;  /* 0x0000000808087824 */ /* 0x000fe400078e020d */
[----:B------:R-:W-:Y:S01]  /*5570*/  IMAD R7, R10, 0x8, R17 ;  /* 0x000000080a077824 */ /* 0x000fe200078e0211 */
[----:B----4-:R-:W-:Y:S01]  /*5580*/  SHF.R.S32.HI R12, RZ, 0x2, R22 ;  /* 0x00000002ff0c7819 */ /* 0x010fe20000011416 */
[----:B------:R-:W-:Y:S01]  /*5590*/  IMAD R20, R19, -0x10, R20 ;  /* 0xfffffff013147824 */ /* 0x000fe200078e0214 */
[----:B------:R-:W-:Y:S01]  /*55a0*/  SHF.R.S32.HI R19, RZ, 0x1f, R22 ;  /* 0x0000001fff137819 */ /* 0x000fe20000011416 */
[----:B------:R-:W-:Y:S04]  /*55b0*/  STL [R1+0x3c], R6 ;  /* 0x00003c0601007387 */ /* 0x000fe80000100800 */
[----:B------:R1:W-:Y:S01]  /*55c0*/  STL [R1+0x30], R8 ;  /* 0x0000300801007387 */ /* 0x0003e20000100800 */
[----:B------:R-:W-:-:S03]  /*55d0*/  LEA.HI R19, R19, R12, RZ, 0x3 ;  /* 0x0000000c13137211 */ /* 0x000fc600078f18ff */
[----:B------:R2:W-:Y:S01]  /*55e0*/  STL [R1+0x2c], R7 ;  /* 0x00002c0701007387 */ /* 0x0005e20000100800 */
[----:B------:R-:W-:Y:S01]  /*55f0*/  LOP3.LUT R19, R19, 0xfffffff8, RZ, 0xc0, !PT ;  /* 0xfffffff813137812 */ /* 0x000fe200078ec0ff */
[C---:B-1----:R-:W-:Y:S02]  /*5600*/  VIADD R8, R230.reuse, 0x4000 ;  /* 0x00004000e6087836 */ /* 0x042fe40000000000 */
[----:B--2---:R-:W-:Y:S01]  /*5610*/  VIADD R7, R230, 0x20c00 ;  /* 0x00020c00e6077836 */ /* 0x004fe20000000000 */
[----:B------:R-:W-:Y:S02]  /*5620*/  SHF.R.U32.HI R230, RZ, 0x4, R230 ;  /* 0x00000004ffe67819 */ /* 0x000fe400000116e6 */
[----:B------:R-:W-:Y:S02]  /*5630*/  SHF.R.U32.HI R8, RZ, 0x4, R8 ;  /* 0x00000004ff087819 */ /* 0x000fe40000011608 */
[----:B------:R-:W-:Y:S02]  /*5640*/  SHF.R.U32.HI R7, RZ, 0x4, R7 ;  /* 0x00000004ff077819 */ /* 0x000fe40000011607 */
[----:B------:R-:W-:-:S02]  /*5650*/  LOP3.LUT R230, R230, 0x3fff, RZ, 0xc0, !PT ;  /* 0x00003fffe6e67812 */ /* 0x000fc400078ec0ff */
[----:B------:R-:W-:Y:S02]  /*5660*/  IADD3 R19, R20, R19, -R12 ;  /* 0x0000001314137210 */ /* 0x000fe40007ffe80c */
[----:B------:R-:W-:Y:S02]  /*5670*/  LOP3.LUT R8, R8, 0x3fff, RZ, 0xc0, !PT ;  /* 0x00003fff08087812 */ /* 0x000fe400078ec0ff */
[----:B------:R-:W-:Y:S02]  /*5680*/  LOP3.LUT R7, R7, 0x3fff, RZ, 0xc0, !PT ;  /* 0x00003fff07077812 */ /* 0x000fe400078ec0ff */
[----:B------:R-:W-:Y:S01]  /*5690*/  LOP3.LUT R10, R230, 0x10000, RZ, 0xfc, !PT ;  /* 0x00010000e60a7812 */ /* 0x000fe200078efcff */
[----:B------:R-:W-:Y:S01]  /*56a0*/  IMAD R6, R18, -0x40, R19 ;  /* 0xffffffc012067824 */ /* 0x000fe200078e0213 */
[----:B------:R-:W-:Y:S01]  /*56b0*/  LOP3.LUT R237, R8, 0x10000, RZ, 0xfc, !PT ;  /* 0x0001000008ed7812 */ /* 0x000fe200078efcff */
[----:B------:R-:W-:Y:S01]  /*56c0*/  IMAD.MOV.U32 R19, RZ, RZ, 0x40000040 ;  /* 0x40000040ff137424 */ /* 0x000fe200078e00ff */
[----:B------:R-:W-:Y:S01]  /*56d0*/  LOP3.LUT R7, R7, 0x10000, RZ, 0xfc, !PT ;  /* 0x0001000007077812 */ /* 0x000fe200078efcff */
[----:B------:R-:W-:-:S02]  /*56e0*/  VIADD R18, R10, 0x2 ;  /* 0x000000020a127836 */ /* 0x000fc40000000000 */
[C---:B------:R-:W-:Y:S02]  /*56f0*/  VIADD R14, R10.reuse, 0x4 ;  /* 0x000000040a0e7836 */ /* 0x040fe40000000000 */
[----:B------:R-:W-:Y:S01]  /*5700*/  IMAD.MOV.U32 R15, RZ, RZ, 0x40000040 ;  /* 0x40000040ff0f7424 */ /* 0x000fe200078e00ff */
        /* <DEDUP_REMOVED lines=14> */
[----:B-----5:R-:W-:Y:S01]  /*57f0*/  LOP3.LUT R231, R21, 0x1, RZ, 0xfc, !PT ;  /* 0x0000000115e77812 */ /* 0x020fe200078efcff */
[----:B------:R-:W-:-:S02]  /*5800*/  VIADD R20, R5, 0x8 ;  /* 0x0000000805147836 */ /* 0x000fc40000000000 */
[C---:B------:R-:W-:Y:S02]  /*5810*/  VIADD R17, R5.reuse, 0xc ;  /* 0x0000000c05117836 */ /* 0x040fe40000000000 */
[----:B------:R-:W-:Y:S02]  /*5820*/  VIADD R7, R5, 0x10 ;  /* 0x0000001005077836 */ /* 0x000fe40000000000 */
[----:B------:R-:W-:Y:S02]  /*5830*/  VIADD R234, R237, 0x6 ;  /* 0x00000006edea7836 */ /* 0x000fe40000000000 */
[C---:B------:R-:W-:Y:S02]  /*5840*/  VIADD R20, R5.reuse, 0x14 ;  /* 0x0000001405147836 */ /* 0x040fe40000000000 */
[C---:B------:R-:W-:Y:S02]  /*5850*/  VIADD R17, R5.reuse, 0x18 ;  /* 0x0000001805117836 */ /* 0x040fe40000000000 */
[----:B---3--:R-:W-:-:S07]  /*5860*/  VIADD R7, R5, 0x1c ;  /* 0x0000001c05077836 */ /* 0x008fce0000000000 */
.L_x_2580:
[----:B------:R-:W-:Y:S01]  /*5870*/  ISETP.NE.AND P0, PT, R231, 0x3, PT ;  /* 0x00000003e700780c */ /* 0x000fe20003f05270 */
[----:B------:R-:W-:-:S12]  /*5880*/  YIELD ;  /* 0x0000000000007946 */ /* 0x000fd80003800000 */
[----:B------:R-:W-:Y:S05]  /*5890*/  @!P0 BRA `(.L_x_2570) ;  /* 0x0000000000048947 */ /* 0x000fea0003800000 */
[----:B------:R-:W-:Y:S01]  /*58a0*/  BPT.TRAP 0x1 ;  /* 0x000000040000795c */ /* 0x000fe20000300000 */
.L_x_2570:
[----:B------:R-:W-:Y:S01]  /*58b0*/  IMAD R7, R0, 0x8, R236 ;  /* 0x0000000800077824 */ /* 0x000fe200078e02ec */
[----:B------:R-:W-:-:S04]  /*58c0*/  SHF.L.U32 R20, R4, 0x1f, RZ ;  /* 0x0000001f04147819 */ /* 0x000fc800000006ff */
[----:B------:R1:W2:Y:S01]  /*58d0*/  SYNCS.PHASECHK.TRANS64.TRYWAIT P1, [R7+URZ+0x30c10], R20 ;  /* 0x030c1014070075a7 */ /* 0x0002a2000802017f */
[----:B------:R-:W-:Y:S05]  /*58e0*/  @!P0 BRA `(.L_x_2571) ;  /* 0x0000000000048947 */ /* 0x000fea0003800000 */
[----:B------:R-:W-:Y:S01]  /*58f0*/  BPT.TRAP 0x1 ;  /* 0x000000040000795c */ /* 0x000fe20000300000 */
.L_x_2571:
[----:B------:R-:W-:-:S05]  /*5900*/  VIADD R8, R236, 0x10000 ;  /* 0x00010000ec087836 */ /* 0x000fca0000000000 */
[----:B------:R-:W-:-:S04]  /*5910*/  SHF.R.U32.HI R8, RZ, 0x4, R8 ;  /* 0x00000004ff087819 */ /* 0x000fc80000011608 */
[----:B------:R-:W-:-:S04]  /*5920*/  LOP3.LUT R8, R8, 0x3fff, RZ, 0xc0, !PT ;  /* 0x00003fff08087812 */ /* 0x000fc800078ec0ff */
[----:B------:R-:W-:Y:S01]  /*5930*/  LOP3.LUT R9, R8, 0x10000, RZ, 0xfc, !PT ;  /* 0x0001000008097812 */ /* 0x000fe200078efcff */
[----:B--2---:R-:W-:Y:S06]  /*5940*/  @P1 BRA `(.L_x_2572) ;  /* 0x0000000000081947 */ /* 0x004fec0003800000 */
[----:B------:R-:W2:Y:S02]  /*5950*/  SYNCS.PHASECHK.TRANS64.TRYWAIT P1, [R7+URZ+0x30c10], R20 ;  /* 0x030c1014070075a7 */ /* 0x000ea4000802017f */
[----:B--2---:R-:W-:Y:S05]  /*5960*/  @!P1 BRA `(.L_x_2573) ;  /* 0x0000008000ac9947 */ /* 0x004fea0003800000 */
.L_x_2572:
        /* <DEDUP_REMOVED lines=63> */
.L_x_2574:
[----:B------:R1:W1:Y:S01]  /*5d60*/  SYNCS.PHASECHK.TRANS64.TRYWAIT P1, [R7+URZ+0x30c30], R20 ;  /* 0x030c3014070075a7 */ /* 0x000262000802017f */
[----:B------:R-:W-:Y:S05]  /*5d70*/  @!P0 BRA `(.L_x_2575) ;  /* 0x0000000000048947 */ /* 0x000fea0003800000 */
[----:B------:R-:W-:Y:S01]  /*5d80*/  BPT.TRAP 0x1 ;  /* 0x000000040000795c */ /* 0x000fe20000300000 */
.L_x_2575:
        /* <DEDUP_REMOVED lines=8> */
.L_x_2576:
        /* <DEDUP_REMOVED lines=342> */
[----:B------:R-:W-:-:S07]  /*7370*/  F2FP.BF16.F32.PACK_AB R87, R26, R25 ;  /* 0x000000191a57723e */ /* 0x000fce00000010ff */
[----:B------:R-:W3:Y:S01]  /*7380*/  MUFU.EX2 R17, R17 ;  /* 0x0000001100117308 */ /* 0x000ee20000000800 */
[----:B----4-:R-:W-:-:S07]  /*7390*/  FADD.FTZ R122, R68, -R36 ;  /* 0x80000024447a7221 */ /* 0x010fce0000010000 */
        /* <DEDUP_REMOVED lines=8> */
[----:B------:R-:W4:Y:S08]  /*7420*/  MUFU.EX2 R89, R89 ;  /* 0x0000005900597308 */ /* 0x000f300000000800 */
        /* <DEDUP_REMOVED lines=9> */
[----:B--2---:R-:W-:-:S07]  /*74c0*/  FMUL.FTZ R38, R13, R38 ;  /* 0x000000260d267220 */ /* 0x004fce0000410000 */
[----:B------:R-:W2:Y:S01]  /*74d0*/  MUFU.EX2 R110, R110 ;  /* 0x0000006e006e7308 */ /* 0x000ea20000000800 */
[----:B-1----:R-:W-:Y:S01]  /*74e0*/  FADD.FTZ R121, R67, -R134 ;  /* 0x8000008643797221 */ /* 0x002fe20000010000 */
[----:B------:R-:W-:Y:S01]  /*74f0*/  FADD.FTZ R67, R70, -R36 ;  /* 0x8000002446437221 */ /* 0x000fe20000010000 */
[----:B------:R-:W-:-:S05]  /*7500*/  FADD.FTZ R70, R69, -R217 ;  /* 0x800000d945467221 */ /* 0x000fca0000010000 */
[----:B------:R-:W1:Y:S01]  /*7510*/  MUFU.EX2 R112, R112 ;  /* 0x0000007000707308 */ /* 0x000e620000000800 */
[----:B------:R-:W-:Y:S01]  /*7520*/  FMUL.FTZ R39, R15, R39 ;  /* 0x000000270f277220 */ /* 0x000fe20000410000 */
[----:B-----5:R-:W-:-:S06]  /*7530*/  FMUL.FTZ R60, R101, R60 ;  /* 0x0000003c653c7220 */ /* 0x020fcc0000410000 */
[----:B------:R5:W1:Y:S01]  /*7540*/  MUFU.EX2 R33, R123 ;  /* 0x0000007b00217308 */ /* 0x000a620000000800 */
[----:B------:R-:W-:Y:S01]  /*7550*/  FMUL.FTZ R61, R103, R61 ;  /* 0x0000003d673d7220 */ /* 0x000fe20000410000 */
[----:B------:R-:W-:Y:S01]  /*7560*/  FMUL.FTZ R62, R102, R62 ;  /* 0x0000003e663e7220 */ /* 0x000fe20000410000 */
[----:B---3--:R-:W-:-:S05]  /*7570*/  FMUL.FTZ R63, R104, R63 ;  /* 0x0000003f683f7220 */ /* 0x008fca0000410000 */
[----:B------:R3:W1:Y:S01]  /*7580*/  MUFU.EX2 R36, R120 ;  /* 0x0000007800247308 */ /* 0x0006620000000800 */
[----:B------:R-:W-:Y:S01]  /*7590*/  FMUL.FTZ R64, R105, R64 ;  /* 0x0000004069407220 */ /* 0x000fe20000410000 */
[----:B------:R-:W-:Y:S01]  /*75a0*/  FMUL.FTZ R26, R108, R121 ;  /* 0x000000796c1a7220 */ /* 0x000fe20000410000 */
[----:B------:R-:W-:-:S05]  /*75b0*/  FMUL.FTZ R66, R109, R122 ;  /* 0x0000007a6d427220 */ /* 0x000fca0000410000 */
[----:B------:R-:W1:Y:S01]  /*75c0*/  MUFU.EX2 R119, R119 ;  /* 0x0000007700777308 */ /* 0x000e620000000800 */
[----:B------:R-:W-:Y:S01]  /*75d0*/  FMUL.FTZ R27, R111, R70 ;  /* 0x000000466f1b7220 */ /* 0x000fe20000410000 */
[----:B-----5:R-:W-:-:S06]  /*75e0*/  FADD.FTZ R123, R72, -R125 ;  /* 0x8000007d487b7221 */ /* 0x020fcc0000010000 */
        /* <DEDUP_REMOVED lines=14> */
[----:B------:R-:W-:Y:S01]  /*76d0*/  FADD.FTZ R144, R84, -R145 ;  /* 0x8000009154907221 */ /* 0x000fe20000010000 */
[----:B---3--:R-:W-:Y:S01]  /*76e0*/  FADD.FTZ R120, R71, -R217 ;  /* 0x800000d947787221 */ /* 0x008fe20000010000 */
        /* <DEDUP_REMOVED lines=47> */
[----:B--2---:R-:W-:Y:S01]  /*79e0*/  FMUL.FTZ R67, R110, R67 ;  /* 0x000000436e437220 */ /* 0x004fe20000410000 */
[----:B------:R-:W-:Y:S01]  /*79f0*/  F2FP.BF16.F32.PACK_AB R86, R130, R86 ;  /* 0x000000568256723e */ /* 0x000fe200000010ff */
[----:B-1----:R-:W-:Y:S01]  /*7a00*/  FMUL.FTZ R120, R112, R120 ;  /* 0x0000007870787220 */ /* 0x002fe20000410000 */
        /* <DEDUP_REMOVED lines=180> */
.L_x_2578:
        /* <DEDUP_REMOVED lines=70> */
.L_x_2579:
[----:B--2---:R-:W2:Y:S01]  /*89b0*/  LDL R8, [R1+0x44] ;  /* 0x0000440001087983 */ /* 0x004ea20000100800 */
[----:B------:R-:W-:Y:S02]  /*89c0*/  VIADD R16, R16, 0x1 ;  /* 0x0000000110107836 */ /* 0x000fe40000000000 */
        /* <DEDUP_REMOVED lines=8> */
[----:B--2---:R-:W-:-:S13]  /*8a50*/  ISETP.GE.AND P1, PT, R16, R8, PT ;  /* 0x000000081000720c */ /* 0x004fda0003f26270 */
[----:B------:R-:W-:Y:S05]  /*8a60*/  @!P1 BRA `(.L_x_2580) ;  /* 0xffffffcc00809947 */ /* 0x000fea000383ffff */
.L_x_2569:
        /* <DEDUP_REMOVED lines=34> */
.L_x_2549:
[----:B------:R-:W-:Y:S05]  /*8c90*/  @P0 BRA `(.L_x_2581) ;  /* 0x0000000800c40947 */ /* 0x000fea0003800000 */
[----:B------:R-:W2:Y:S01]  /*8ca0*/  S2R R3, SR_CgaCtaId ;  /* 0x0000000000037919 */ /* 0x000ea20000008800 */
[----:B------:R-:W-:-:S04]  /*8cb0*/  MOV R0, 0x400 ;  /* 0x0000040000007802 */ /* 0x000fc80000000f00 */
[----:B--2---:R-:W-:-:S04]  /*8cc0*/  LEA R17, R3, R0, 0x18 ;  /* 0x0000000003117211 */ /* 0x004fc800078ec0ff */
        /* <DEDUP_REMOVED lines=9> */
[----:B------:R-:W-:Y:S02]  /*8d60*/  IMAD.U32 R6, RZ, RZ, UR6 ;  /* 0x00000006ff067e24 */ /* 0x000fe4000f8e00ff */
[----:B------:R-:W-:Y:S02]  /*8d70*/  IMAD.U32 R7, RZ, RZ, UR7 ;  /* 0x00000007ff077e24 */ /* 0x000fe4000f8e00ff */
[----:B------:R-:W-:-:S02]  /*8d80*/  IMAD.U32 R10, RZ, RZ, UR4 ;  /* 0x00000004ff0a7e24 */ /* 0x000fc4000f8e00ff */
[----:B---3--:R-:W-:Y:S02]  /*8d90*/  IMAD.U32 R11, RZ, RZ, UR5 ;  /* 0x00000005ff0b7e24 */ /* 0x008fe4000f8e00ff */
[----:B------:R-:W-:Y:S02]  /*8da0*/  IMAD.MOV.U32 R8, RZ, RZ, 0x70 ;  /* 0x00000070ff087424 */ /* 0x000fe400078e00ff */
[----:B------:R-:W-:Y:S02]  /*8db0*/  IMAD.MOV.U32 R12, RZ, RZ, 0x1 ;  /* 0x00000001ff0c7424 */ /* 0x000fe400078e00ff */
[----:B-12---:R-:W-:-:S07]  /*8dc0*/  IMAD.MOV.U32 R13, RZ, RZ, RZ ;  /* 0x000000ffff0d7224 */ /* 0x006fce00078e00ff */
[----:B------:R-:W-:-:S07]  /*8dd0*/  LEPC R20, `(.L_x_2582) ;  /* 0x000000001014794e */ /* 0x000fce0000000000 */
[----:B----4-:R-:W-:Y:S05]  /*8de0*/  CALL.ABS.NOINC R2 ;  /* 0x0000000002007343 */ /* 0x010fea0003c00000 */
.L_x_2582:
        /* <DEDUP_REMOVED lines=19> */
.L_x_2583:
        /* <DEDUP_REMOVED lines=18> */
.L_x_2584:
        /* <DEDUP_REMOVED lines=18> */
.L_x_2585:
[----:B------:R-:W2:Y:S01]  /*9160*/  S2R R0, SR_TID.X ;  /* 0x0000000000007919 */ /* 0x000ea20000002100 */
        /* <DEDUP_REMOVED lines=17> */
[----:B--2---:R-:W-:Y:S01]  /*9280*/  VIADD R7, R0, 0xffffff80 ;  /* 0xffffff8000077836 */ /* 0x004fe20000000000 */
[----:B------:R-:W-:Y:S02]  /*9290*/  F2FP.BF16.F32.PACK_AB R211, R215, R214 ;  /* 0x000000d6d7d3723e */ /* 0x000fe400000010ff */
[----:B------:R-:W-:-:S02]  /*92a0*/  F2FP.BF16.F32.PACK_AB R153, R155, R154 ;  /* 0x0000009a9b99723e */ /* 0x000fc400000010ff */
[----:B------:R-:W-:Y:S02]  /*92b0*/  SHF.R.S32.HI R2, RZ, 0x1f, R7 ;  /* 0x0000001fff027819 */ /* 0x000fe40000011407 */
        /* <DEDUP_REMOVED lines=66> */
[----:B------:R-:W-:Y:S01]  /*96e0*/  UMOV UR41, URZ ;  /* 0x0000003f00297c82 */ /* 0x000fe20008000000 */
[----:B------:R-:W-:Y:S02]  /*96f0*/  UIADD3 UR4, UP0, UR8, 0x770, URZ ;  /* 0x0000077008047890 */ /* 0x000fe4000ff1e03f */
[----:B------:R-:W-:Y:S02]  /*9700*/  UIADD3 UR8, UP1, UR8, 0x670, URZ ;  /* 0x0000067008087890 */ /* 0x000fe4000ff3e03f */
[----:B------:R-:W-:Y:S02]  /*9710*/  UIADD3.X UR5, URZ, UR9, URZ, UP0, !UPT ;  /* 0x000000093f057290 */ /* 0x000fe400087fe43f */
[----:B------:R-:W-:-:S04]  /*9720*/  UIADD3.X UR9, URZ, UR9, URZ, UP1, !UPT ;  /* 0x000000093f097290 */ /* 0x000fc80008ffe43f */
[----:B------:R-:W-:-:S09]  /*9730*/  UIADD3 UR40, UR6, 0x4000, URZ ;  /* 0x0000400006287890 */ /* 0x000fd2000fffe03f */
[----:B------:R2:W-:Y:S02]  /*9740*/  UTMASTG.4D [UR40], [UR4] ;  /* 0x00000028040073b5 */ /* 0x0005e40008018000 */
[----:B--2---:R-:W-:Y:S02]  /*9750*/  UMOV UR40, UR6 ;  /* 0x0000000600287c82 */ /* 0x004fe40008000000 */
[----:B------:R2:W-:Y:S02]  /*9760*/  UTMASTG.4D [UR40], [UR8] ;  /* 0x00000028080073b5 */ /* 0x0005e40008018000 */
[----:B--2---:R0:W-:Y:S02]  /*9770*/  UTMACMDFLUSH ;  /* 0x00000000000079b7 */ /* 0x0041e40000000000 */
.L_x_2587:
[----:B------:R-:W-:Y:S05]  /*9780*/  BSYNC B0 ;  /* 0x0000000000007941 */ /* 0x000fea0003800000 */
.L_x_2586:
[----:B------:R-:W-:-:S04]  /*9790*/  DEPBAR.LE SB0, 0x0 ;  /* 0x000080000000791a */ /* 0x000fc80000000000 */
[----:B------:R-:W-:Y:S05]  /*97a0*/  BRA `(.L_x_2548) ;  /* 0x0000004000bc7947 */ /* 0x000fea0003800000 */
.L_x_2581:
[----:B------:R-:W2:Y:S01]  /*97b0*/  S2R R0, SR_TID.X ;  /* 0x0000000000007919 */ /* 0x000ea20000002100 */
[----:B------:R-:W4:Y:S01]  /*97c0*/  LDC.64 R6, c[0x0][0x820] ;  /* 0x00020800ff067b82 */ /* 0x000f220000000a00 */
[----:B------:R-:W-:Y:S01]  /*97d0*/  IMAD.U32 R9, RZ, RZ, UR43 ;  /* 0x0000002bff097e24 */ /* 0x000fe2000f8e00ff */
[----:B------:R-:W-:Y:S01]  /*97e0*/  ULOP3.LUT UR4, URZ, UR38, URZ, 0x33, !UPT ;  /* 0x000000263f047292 */ /* 0x000fe2000f8e333f */
[----:B------:R-:W-:Y:S01]  /*97f0*/  IMAD.U32 R25, RZ, RZ, UR44 ;  /* 0x0000002cff197e24 */ /* 0x000fe2000f8e00ff */
[----:B------:R-:W-:Y:S02]  /*9800*/  BSSY B0, `(.L_x_2588) ;  /* 0x0000036000007945 */ /* 0x000fe40003800000 */
[----:B------:R-:W-:Y:S02]  /*9810*/  SHF.R.S32.HI R9, RZ, 0x1f, R9 ;  /* 0x0000001fff097819 */ /* 0x000fe40000011409 */
[----:B------:R-:W3:Y:S01]  /*9820*/  LDC.64 R18, c[0x0][0x808] ;  /* 0x00020200ff127b82 */ /* 0x000ee20000000a00 */
[----:B------:R-:W-:-:S07]  /*9830*/  SHF.R.S32.HI R25, RZ, 0x1f, R25 ;  /* 0x0000001fff197819 */ /* 0x000fce0000011419 */
[----:B------:R-:W5:Y:S08]  /*9840*/  LDC.64 R14, c[0x0][0x828] ;  /* 0x00020a00ff0e7b82 */ /* 0x000f700000000a00 */
[----:B------:R-:W1:Y:S01]  /*9850*/  LDC R10, c[0x0][0xb2c] ;  /* 0x0002cb00ff0a7b82 */ /* 0x000e620000000800 */
[----:B--2---:R-:W-:-:S07]  /*9860*/  VIADD R3, R0, 0xffffff80 ;  /* 0xffffff8000037836 */ /* 0x004fce0000000000 */
[----:B------:R-:W2:Y:S01]  /*9870*/  LDC.64 R16, c[0x0][0x850] ;  /* 0x00021400ff107b82 */ /* 0x000ea20000000a00 */
[----:B---3--:R-:W-:Y:S01]  /*9880*/  VIADD R11, R18, -UR42 ;  /* 0x8000002a120b7c36 */ /* 0x008fe20008000000 */
[----:B------:R-:W-:-:S04]  /*9890*/  SHF.R.S32.HI R0, RZ, 0x1f, R3 ;  /* 0x0000001fff007819 */ /* 0x000fc80000011403 */
[----:B------:R-:W-:Y:S02]  /*98a0*/  LEA.HI R8, R0, R3, RZ, 0x3 ;  /* 0x0000000300087211 */ /* 0x000fe400078f18ff */
[----:B------:R-:W3:Y:S02]  /*98b0*/  LDC R23, c[0x0][0x83c] ;  /* 0x00020f00ff177b82 */ /* 0x000ee40000000800 */
[----:B------:R-:W-:-:S05]  /*98c0*/  LOP3.LUT R0, R8, 0x1ffffff8, RZ, 0xc0, !PT ;  /* 0x1ffffff808007812 */ /* 0x000fca00078ec0ff */
[----:B------:R-:W-:Y:S01]  /*98d0*/  IMAD.IADD R0, R3, 0x1, -R0 ;  /* 0x0000000103007824 */ /* 0x000fe200078e0a00 */
[----:B------:R-:W3:Y:S03]  /*98e0*/  LDC.64 R20, c[0x0][0x858] ;  /* 0x00021600ff147b82 */ /* 0x000ee60000000a00 */
[----:B------:R-:W-:Y:S02]  /*98f0*/  IMAD.SHL.U32 R4, R0, 0x8, RZ ;  /* 0x0000000800047824 */ /* 0x000fe400078e00ff */
[----:B----4-:R-:W-:-:S03]  /*9900*/  IMAD R0, R9, R6, RZ ;  /* 0x0000000609007224 */ /* 0x010fc600078e02ff */
[----:B------:R-:W-:Y:S01]  /*9910*/  SHF.R.S32.HI R5, RZ, 0x1f, R4 ;  /* 0x0000001fff057819 */ /* 0x000fe20000011404 */
[----:B------:R-:W-:Y:S02]  /*9920*/  IMAD R7, R7, UR43, R0 ;  /* 0x0000002b07077c24 */ /* 0x000fe4000f8e0200 */
[----:B-----5:R-:W-:Y:S02]  /*9930*/  IMAD R0, R25, R14, RZ ;  /* 0x0000000e19007224 */ /* 0x020fe400078e02ff */
[----:B------:R-:W-:-:S04]  /*9940*/  IMAD.WIDE.U32 R2, R6, UR43, R4 ;  /* 0x0000002b06027c25 */ /* 0x000fc8000f8e0004 */
[----:B------:R-:W-:Y:S01]  /*9950*/  IMAD.MOV.U32 R6, RZ, RZ, R2 ;  /* 0x000000ffff067224 */ /* 0x000fe200078e0002 */
[----:B------:R-:W-:Y:S01]  /*9960*/  SHF.R.S32.HI R2, RZ, 0x3, R8 ;  /* 0x00000003ff027819 */ /* 0x000fe20000011408 */
[----:B------:R-:W-:Y:S02]  /*9970*/  IMAD.IADD R7, R3, 0x1, R7 ;  /* 0x0000000103077824 */ /* 0x000fe400078e0207 */
[----:B------:R-:W-:Y:S01]  /*9980*/  IMAD R15, R15, UR44, R0 ;  /* 0x0000002c0f0f7c24 */ /* 0x000fe2000f8e0200 */
[C---:B------:R-:W-:Y:S01]  /*9990*/  ISETP.GE.AND P2, PT, R2.reuse, R11, PT ;  /* 0x0000000b0200720c */ /* 0x040fe20003f46270 */
[C---:B------:R-:W-:Y:S02]  /*99a0*/  VIADD R3, R2.reuse, 0x40 ;  /* 0x0000004002037836 */ /* 0x040fe40000000000 */
[----:B------:R-:W-:Y:S01]  /*99b0*/  VIADD R0, R2, 0x20 ;  /* 0x0000002002007836 */ /* 0x000fe20000000000 */
[----:B------:R-:W-:Y:S01]  /*99c0*/  ISETP.GE.OR P6, PT, R4, R19, P2 ;  /* 0x000000130400720c */ /* 0x000fe200017c6670 */
[----:B------:R-:W-:Y:S01]  /*99d0*/  VIADD R8, R2, 0x60 ;  /* 0x0000006002087836 */ /* 0x000fe20000000000 */
[-C--:B------:R-:W-:Y:S01]  /*99e0*/  ISETP.GE.AND P0, PT, R3, R11.reuse, PT ;  /* 0x0000000b0300720c */ /* 0x080fe20003f06270 */
[----:B-1----:R-:W-:Y:S01]  /*99f0*/  IMAD.WIDE.U32 R12, R14, UR44, R6 ;  /* 0x0000002c0e0c7c25 */ /* 0x002fe2000f8e0006 */
[----:B------:R-:W-:-:S02]  /*9a00*/  ISETP.GE.AND P3, PT, R0, R11, PT ;  /* 0x0000000b0000720c */ /* 0x000fc40003f66270 */
[----:B------:R-:W-:Y:S01]  /*9a10*/  ISETP.GE.AND P1, PT, R8, R11, PT ;  /* 0x0000000b0800720c */ /* 0x000fe20003f26270 */
[----:B------:R-:W-:Y:S01]  /*9a20*/  VIADD R11, R10, UR4 ;  /* 0x000000040a0b7c36 */ /* 0x000fe20008000000 */
[----:B------:R-:W-:Y:S01]  /*9a30*/  SHF.R.S32.HI R3, RZ, 0x1f, R2 ;  /* 0x0000001fff037819 */ /* 0x000fe20000011402 */
[----:B--2---:R-:W-:Y:S01]  /*9a40*/  IMAD R0, R9, R16, RZ ;  /* 0x0000001009007224 */ /* 0x004fe200078e02ff */
[-C--:B------:R-:W-:Y:S01]  /*9a50*/  ISETP.GE.OR P4, PT, R4, R19.reuse, P3 ;  /* 0x000000130400720c */ /* 0x080fe20001f86670 */
[----:B------:R-:W-:Y:S01]  /*9a60*/  IMAD.WIDE.U32 R8, R16, UR43, R4 ;  /* 0x0000002b10087c25 */ /* 0x000fe2000f8e0004 */
[----:B------:R-:W-:-:S03]  /*9a70*/  ISETP.GE.OR P5, PT, R4, R19, P0 ;  /* 0x000000130400720c */ /* 0x000fc600007a6670 */
[----:B------:R-:W-:-:S04]  /*9a80*/  IMAD.WIDE R10, R11, 0x80, R2 ;  /* 0x000000800b0a7825 */ /* 0x000fc800078e0202 */
[----:B------:R-:W-:Y:S02]  /*9a90*/  IMAD R17, R17, UR43, R0 ;  /* 0x0000002b11117c24 */ /* 0x000fe4000f8e0200 */
[----:B------:R-:W-:Y:S01]  /*9aa0*/  IMAD.IADD R7, R13, 0x1, R15 ;  /* 0x000000010d077824 */ /* 0x000fe200078e020f */
[----:B---3--:R-:W-:Y:S06]  /*9ab0*/  @P6 BRA `(.L_x_2589) ;  /* 0x0000000000286947 */ /* 0x008fec0003800000 */
        /* <DEDUP_REMOVED lines=10> */
.L_x_2589:
[----:B------:R-:W-:Y:S05]  /*9b60*/  BSYNC B0 ;  /* 0x0000000000007941 */ /* 0x000fea0003800000 */
.L_x_2588:
[----:B------:R-:W-:Y:S01]  /*9b70*/  IMAD.IADD R9, R9, 0x1, R17 ;  /* 0x0000000109097824 */ /* 0x000fe200078e0211 */
[----:B------:R-:W-:Y:S01]  /*9b80*/  BSSY B0, `(.L_x_2590) ;  /* 0x0000017000007945 */ /* 0x000fe20003800000 */
[----:B------:R-:W-:Y:S01]  /*9b90*/  IMAD R0, R25, R20, RZ ;  /* 0x0000001419007224 */ /* 0x000fe200078e02ff */
[----:B------:R-:W-:Y:S01]  /*9ba0*/  ISETP.GE.OR P6, PT, R4, R19, P1 ;  /* 0x000000130400720c */ /* 0x000fe20000fc6670 */
[----:B------:R-:W-:Y:S01]  /*9bb0*/  IMAD.WIDE.U32 R8, R20, UR44, R8 ;  /* 0x0000002c14087c25 */ /* 0x000fe2000f8e0008 */
[CC--:B------:R-:W-:Y:S02]  /*9bc0*/  ISETP.GE.OR P2, PT, R4.reuse, R23.reuse, P2 ;  /* 0x000000170400720c */ /* 0x0c0fe40001746670 */
[CC--:B------:R-:W-:Y:S01]  /*9bd0*/  ISETP.GE.OR P3, PT, R4.reuse, R23.reuse, P3 ;  /* 0x000000170400720c */ /* 0x0c0fe20001f66670 */
[----:B-1----:R-:W-:Y:S01]  /*9be0*/  IMAD R15, R21, UR44, R0 ;  /* 0x0000002c150f7c24 */ /* 0x002fe2000f8e0200 */
[CC--:B------:R-:W-:Y:S02]  /*9bf0*/  ISETP.GE.OR P0, PT, R4.reuse, R23.reuse, P0 ;  /* 0x000000170400720c */ /* 0x0c0fe40000706670 */
[----:B------:R-:W-:Y:S01]  /*9c00*/  ISETP.GE.OR P1, PT, R4, R23, P1 ;  /* 0x000000170400720c */ /* 0x000fe20000f26670 */
[----:B------:R-:W-:-:S12]  /*9c10*/  @P4 BRA `(.L_x_2591) ;  /* 0x0000000000344947 */ /* 0x000fd80003800000 */
        /* <DEDUP_REMOVED lines=13> */
.L_x_2591:
[----:B------:R-:W-:Y:S05]  /*9cf0*/  BSYNC B0 ;  /* 0x0000000000007941 */ /* 0x000fea0003800000 */
.L_x_2590:
        /* <DEDUP_REMOVED lines=15> */
.L_x_2593:
[----:B------:R-:W-:Y:S05]  /*9df0*/  BSYNC B0 ;  /* 0x0000000000007941 */ /* 0x000fea0003800000 */
.L_x_2592:
        /* <DEDUP_REMOVED lines=15> */
.L_x_2595:
[----:B------:R-:W-:Y:S05]  /*9ef0*/  BSYNC B0 ;  /* 0x0000000000007941 */ /* 0x000fea0003800000 */
.L_x_2594:
[----:B------:R-:W-:Y:S01]  /*9f00*/  BSSY B0, `(.L_x_2596) ;  /* 0x000000d000007945 */ /* 0x000fe20003800000 */
[----:B-123--:R-:W-:-:S03]  /*9f10*/  IMAD.IADD R5, R9, 0x1, R15 ;  /* 0x0000000109057824 */ /* 0x00efc600078e020f */
[----:B------:R-:W-:Y:S05]  /*9f20*/  @P2 BRA `(.L_x_2597) ;  /* 0x0000000000282947 */ /* 0x000fea0003800000 */
        /* <DEDUP_REMOVED lines=10> */
.L_x_2597:
[----:B------:R-:W-:Y:S05]  /*9fd0*/  BSYNC B0 ;  /* 0x0000000000007941 */ /* 0x000fea0003800000 */
.L_x_2596:
        /* <DEDUP_REMOVED lines=15> */
.L_x_2599:
[----:B------:R-:W-:Y:S05]  /*a0d0*/  BSYNC B0 ;  /* 0x0000000000007941 */ /* 0x000fea0003800000 */
.L_x_2598:
        /* <DEDUP_REMOVED lines=15> */
.L_x_2601:
[----:B------:R-:W-:Y:S05]  /*a1d0*/  BSYNC B0 ;  /* 0x0000000000007941 */ /* 0x000fea0003800000 */
.L_x_2600:
[----:B------:R-:W-:Y:S05]  /*a1e0*/  @P1 BRA `(.L_x_2548) ;  /* 0x00000038002c1947 */ /* 0x000fea0003800000 */
[----:B-123--:R-:W-:Y:S01]  /*a1f0*/  IADD3 R7, P0, R10, 0x60, RZ ;  /* 0x000000600a077810 */ /* 0x00efe20007f1e0ff */
        /* <DEDUP_REMOVED lines=13> */
.L_x_2544:
        /* <DEDUP_REMOVED lines=29> */
.L_x_2603:
[----:B------:R-:W-:Y:S01]  /*a4a0*/  ULDC UR9, c[0x0][0xb44] ;  /* 0x0002d10000097ab9 */ /* 0x000fe20000000800 */
[----:B------:R-:W-:Y:S01]  /*a4b0*/  UMOV UR7, UR8 ;  /* 0x0000000800077c82 */ /* 0x000fe20008000000 */
[----:B------:R-:W-:-:S11]  /*a4c0*/  UISETP.NE.AND UP0, UPT, UR9, 0x1, UPT ;  /* 0x000000010900788c */ /* 0x000fd6000bf05270 */
[----:B------:R-:W-:Y:S02]  /*a4d0*/  @UP0 ULDC.64 UR10, c[0x0][0xb48] ;  /* 0x0002d200000a0ab9 */ /* 0x000fe40000000a00 */
[----:B------:R-:W-:-:S04]  /*a4e0*/  UIMAD.WIDE.U32 UR4, UR8, UR10, URZ ;  /* 0x0000000a080472a5 */ /* 0x000fc8000f8e003f */
[----:B------:R-:W-:-:S04]  /*a4f0*/  @UP0 USHF.R.U32.HI UR7, URZ, UR11, UR5 ;  /* 0x0000000b3f070299 */ /* 0x000fc80008011605 */
[----:B------:R-:W-:-:S12]  /*a500*/  UIMAD UR4, UR7, UR9, URZ ;  /* 0x00000009070472a4 */ /* 0x000fd8000f8e023f */
.L_x_2604:
[----:B------:R-:W-:Y:S01]  /*a510*/  ULDC UR17, c[0x0][0xb38] ;  /* 0x0002ce0000117ab9 */ /* 0x000fe20000000800 */
[----:B------:R-:W-:Y:S02]  /*a520*/  UIADD3 UR4, UR8, -UR4, URZ ;  /* 0x8000000408047290 */ /* 0x000fe4000fffe03f */
[----:B------:R-:W-:Y:S01]  /*a530*/  UISETP.NE.AND UP0, UPT, UR17, 0x1, UPT ;  /* 0x000000011100788c */ /* 0x000fe2000bf05270 */
[----:B------:R-:W-:Y:S01]  /*a540*/  ULDC UR5, c[0x0][0xb44] ;  /* 0x0002d10000057ab9 */ /* 0x000fe20000000800 */
[----:B------:R-:W-:Y:S02]  /*a550*/  ULOP3.LUT UR7, URZ, UR7, URZ, 0x33, !UPT ;  /* 0x000000073f077292 */ /* 0x000fe4000f8e333f */
[----:B------:R-:W-:Y:S01]  /*a560*/  UIMAD UR6, UR6, UR5, UR4 ;  /* 0x00000005060672a4 */ /* 0x000fe2000f8e0204 */
[----:B------:R-:W-:Y:S02]  /*a570*/  ULDC UR18, c[0x0][0xb2c] ;  /* 0x0002cb0000127ab9 */ /* 0x000fe40000000800 */
[----:B------:R-:W-:-:S04]  /*a580*/  UIADD3 UR18, UR7, UR18, URZ ;  /* 0x0000001207127290 */ /* 0x000fc8000fffe03f */
        /* <DEDUP_REMOVED lines=14> */
[----:B------:R-:W-:-:S04]  /*a670*/  UIADD3 UR4, -UR5, UR4, -UR16 ;  /* 0x0000000405047290 */ /* 0x000fc8000fffe910 */
        /* <DEDUP_REMOVED lines=8> */
[----:B------:R-:W-:-:S06]  /*a700*/  UISETP.GT.AND UP0, UPT, UR5, UR8, UPT ;  /* 0x000000080500728c */ /* 0x000fcc000bf04270 */
[----:B------:R-:W-:-:S13]  /*a710*/  PLOP3.LUT P0, PT, PT, PT, UP0, 0x80, 0x0 ;  /* 0x000000000000781c */ /* 0x000fda0003f0f008 */
[----:B------:R-:W-:Y:S05]  /*a720*/  @!P0 BRA `(.L_x_2548) ;  /* 0x0000003000dc8947 */ /* 0x000fea0003800000 */
[----:B------:R-:W-:Y:S01]  /*a730*/  USHF.R.S32.HI UR19, URZ, 0x1f, UR17 ;  /* 0x0000001f3f137899 */ /* 0x000fe20008011411 */
[----:B------:R-:W1:Y:S01]  /*a740*/  S2R R0, SR_TID.X ;  /* 0x0000000000007919 */ /* 0x000e620000002100 */
[----:B------:R-:W-:Y:S01]  /*a750*/  ULDC.64 UR12, c[0x0][0x2d8] ;  /* 0x0000b600000c7ab9 */ /* 0x000fe20000000a00 */
[----:B------:R-:W-:Y:S01]  /*a760*/  USHF.R.S32.HI UR9, URZ, 0x1f, UR10 ;  /* 0x0000001f3f097899 */ /* 0x000fe2000801140a */
[----:B------:R-:W-:Y:S01]  /*a770*/  LOP3.LUT R8, RZ, UR18, RZ, 0x33, !PT ;  /* 0x00000012ff087c12 */ /* 0x000fe2000f8e33ff */
[----:B------:R-:W-:Y:S02]  /*a780*/  UIMAD UR4, UR19, UR12, URZ ;  /* 0x0000000c130472a4 */ /* 0x000fe4000f8e023f */
[----:B------:R-:W-:Y:S02]  /*a790*/  UIMAD.WIDE.U32 UR6, UR17, UR12, URZ ;  /* 0x0000000c110672a5 */ /* 0x000fe4000f8e003f */
[----:B------:R-:W-:Y:S02]  /*a7a0*/  UIMAD UR4, UR17, UR13, UR4 ;  /* 0x0000000d110472a4 */ /* 0x000fe4000f8e0204 */
[----:B------:R-:W-:-:S02]  /*a7b0*/  UIADD3 UR11, UR5, -UR8, URZ ;  /* 0x80000008050b7290 */ /* 0x000fc4000fffe03f */
[----:B------:R-:W-:Y:S01]  /*a7c0*/  UIADD3 UR7, UR7, UR4, URZ ;  /* 0x0000000407077290 */ /* 0x000fe2000fffe03f */
[----:B------:R-:W-:Y:S01]  /*a7d0*/  ULDC.64 UR12, c[0x0][0x2e0] ;  /* 0x0000b800000c7ab9 */ /* 0x000fe20000000a00 */
[----:B------:R-:W-:Y:S02]  /*a7e0*/  UIADD3 UR4, UR16, 0x7f, URZ ;  /* 0x0000007f10047890 */ /* 0x000fe4000fffe03f */
[----:B------:R-:W-:Y:S02]  /*a7f0*/  UIMAD UR9, UR9, UR12, URZ ;  /* 0x0000000c090972a4 */ /* 0x000fe4000f8e023f */
[----:B------:R-:W-:Y:S02]  /*a800*/  UIMAD.WIDE.U32 UR6, UR10, UR12, UR6 ;  /* 0x0000000c0a0672a5 */ /* 0x000fe4000f8e0006 */
[----:B------:R-:W-:Y:S02]  /*a810*/  UIADD3 UR12, UR16, 0xff, -UR14 ;  /* 0x000000ff100c7890 */ /* 0x000fe4000fffe80e */
[----:B------:R-:W-:Y:S01]  /*a820*/  ULOP3.LUT UR14, UR11, 0x1, URZ, 0xc0, !UPT ;  /* 0x000000010b0e7892 */ /* 0x000fe2000f8ec03f */
[----:B------:R-:W-:Y:S01]  /*a830*/  ULDC UR15, c[0x0][0x288] ;  /* 0x0000a200000f7ab9 */ /* 0x000fe20000000800 */
[----:B------:R-:W-:-:S02]  /*a840*/  UIMAD UR9, UR10, UR13, UR9 ;  /* 0x0000000d0a0972a4 */ /* 0x000fc4000f8e0209 */
[----:B------:R-:W-:Y:S02]  /*a850*/  UISETP.NE.U32.AND UP0, UPT, UR14, 0x1, UPT ;  /* 0x000000010e00788c */ /* 0x000fe4000bf05070 */
[----:B------:R-:W-:Y:S02]  /*a860*/  UIMAD UR10, UR10, UR15, URZ ;  /* 0x0000000f0a0a72a4 */ /* 0x000fe4000f8e023f */
[----:B------:R-:W-:Y:S01]  /*a870*/  USHF.R.S32.HI UR11, URZ, 0x1f, UR4 ;  /* 0x0000001f3f0b7899 */ /* 0x000fe20008011404 */
[----:B-1----:R-:W-:Y:S01]  /*a880*/  LOP3.LUT R0, R0, 0x1f, RZ, 0xc0, !PT ;  /* 0x0000001f00007812 */ /* 0x002fe200078ec0ff */
[----:B------:R-:W-:Y:S01]  /*a890*/  UIADD3 UR13, UP1, UR17, UR10, URZ ;  /* 0x0000000a110d7290 */ /* 0x000fe2000ff3e03f */
[----:B------:R-:W-:Y:S01]  /*a8a0*/  PLOP3.LUT P1, PT, PT, PT, UP0, 0x80, 0x0 ;  /* 0x000000000000781c */ /* 0x000fe20003f2f008 */
[----:B------:R-:W-:Y:S01]  /*a8b0*/  ULEA.HI UR11, UR11, UR4, URZ, 0x7 ;  /* 0x000000040b0b7291 */ /* 0x000fe2000f8f383f */
[----:B------:R-:W-:Y:S01]  /*a8c0*/  ULDC UR16, c[0x0][0x760] ;  /* 0x0001d80000107ab9 */ /* 0x000fe20000000800 */
[----:B------:R-:W-:Y:S01]  /*a8d0*/  ELECT P0, URZ, PT ;  /* 0x00000000003f782f */ /* 0x000fe20003800000 */
[----:B------:R-:W-:-:S02]  /*a8e0*/  UIMAD UR14, UR15, UR16, URZ ;  /* 0x000000100f0e72a4 */ /* 0x000fc4000f8e023f */
[----:B------:R-:W-:Y:S02]  /*a8f0*/  ULEA.HI.X.SX32 UR15, UR10, UR19, 0x1, UP1 ;  /* 0x000000130a0f7291 */ /* 0x000fe400088f0e3f */
[----:B------:R-:W-:Y:S02]  /*a900*/  USHF.R.S32.HI UR16, URZ, 0x7, UR11 ;  /* 0x000000073f107899 */ /* 0x000fe4000801140b */
[----:B------:R-:W-:-:S03]  /*a910*/  UIADD3 UR25, UR7, UR9, URZ ;  /* 0x0000000907197290 */ /* 0x000fc6000fffe03f */
[----:B------:R-:W-:Y:S09]  /*a920*/  @P1 BRA `(.L_x_2605) ;  /* 0x0000000400881947 */ /* 0x000ff20003800000 */
        /* <DEDUP_REMOVED lines=11> */
[----:B------:R-:W-:-:S04]  /*a9e0*/  ULEA UR4, UR8, UR12, 0x7 ;  /* 0x0000000c08047291 */ /* 0x000fc8000f8e383f */
[----:B------:R-:W-:-:S04]  /*a9f0*/  USHF.R.S32.HI UR10, URZ, 0x1f, UR4 ;  /* 0x0000001f3f0a7899 */ /* 0x000fc80008011404 */
[----:B------:R-:W-:-:S04]  /*aa00*/  ULEA.HI UR10, UR10, UR4, URZ, 0x7 ;  /* 0x000000040a0a7291 */ /* 0x000fc8000f8f383f */
[----:B------:R-:W-:-:S04]  /*aa10*/  USHF.R.S32.HI UR10, URZ, 0x7, UR10 ;  /* 0x000000073f0a7899 */ /* 0x000fc8000801140a */
[----:B------:R-:W-:-:S04]  /*aa20*/  UISETP.LT.AND UP0, UPT, UR16, UR10, UPT ;  /* 0x0000000a1000728c */ /* 0x000fc8000bf01270 */
[----:B------:R-:W-:-:S06]  /*aa30*/  USEL UR10, UR16, UR10, UP0 ;  /* 0x0000000a100a7287 */ /* 0x000fcc0008000000 */
[----:B------:R-:W-:-:S07]  /*aa40*/  VIADD R5, R8, UR10 ;  /* 0x0000000a08057c36 */ /* 0x000fce0008000000 */
.L_x_2608:
[----:B------:R-:W2:Y:S04]  /*aa50*/  LDG.E.STRONG.GPU R4, desc[UR36][R2.64] ;  /* 0x0000002402047981 */ /* 0x000ea8000c1ef900 */
[----:B--2---:R-:W-:Y:S01]  /*aa60*/  CCTL.IVALL ;  /* 0x00000000ff00798f */ /* 0x004fe20002000000 */
[----:B------:R-:W-:Y:S05]  /*aa70*/  YIELD ;  /* 0x0000000000007946 */ /* 0x000fea0003800000 */
[----:B------:R-:W-:-:S13]  /*aa80*/  ISETP.NE.AND P1, PT, R4, R5, PT ;  /* 0x000000050400720c */ /* 0x000fda0003f25270 */
[----:B------:R-:W-:Y:S05]  /*aa90*/  @P1 BRA `(.L_x_2608) ;  /* 0xfffffffc00ec1947 */ /* 0x000fea000383ffff */
.L_x_2607:
[----:B------:R-:W-:Y:S05]  /*aaa0*/  BSYNC B0 ;  /* 0x0000000000007941 */ /* 0x000fea0003800000 */
.L_x_2606:
[----:B------:R-:W-:-:S03]  /*aab0*/  UMOV UR4, 0xffffffff ;  /* 0xffffffff00047882 */ /* 0x000fc60000000000 */
[----:B------:R-:W-:Y:S05]  /*aac0*/  BRA.DIV UR4, `(.L_x_2609) ;  /* 0x00000032047c7947 */ /* 0x000fea000b800000 */
[----:B------:R-:W-:Y:S01]  /*aad0*/  NOP ;  /* 0x0000000000007918 */ /* 0x000fe20000000000 */
.L_x_2678:
[----:B------:R-:W-:Y:S01]  /*aae0*/  IMAD.U32 R9, RZ, RZ, UR8 ;  /* 0x00000008ff097e24 */ /* 0x000fe2000f8e00ff */
[----:B------:R-:W-:Y:S05]  /*aaf0*/  WARPSYNC.ALL ;  /* 0x0000000000007948 */ /* 0x000fea0003800000 */
[----:B------:R-:W-:Y:S01]  /*ab00*/  BAR.SYNC.DEFER_BLOCKING 0xd, 0xa0 ;  /* 0x0342800000007b1d */ /* 0x000fe20000010000 */
[----:B------:R-:W-:-:S05]  /*ab10*/  IMAD.SHL.U32 R9, R9, 0x2000, RZ ;  /* 0x0000200009097824 */ /* 0x000fca00078e00ff */
[----:B------:R-:W-:Y:S04]  /*ab20*/  BSSY B0, `(.L_x_2610) ;  /* 0x0000012000007945 */ /* 0x000fe80003800000 */
[----:B------:R-:W-:Y:S05]  /*ab30*/  @!P0 BRA `(.L_x_2611) ;  /* 0x0000000000408947 */ /* 0x000fea0003800000 */
[----:B------:R-:W1:Y:S01]  /*ab40*/  LDC.64 R6, c[0x0][0x2c0] ;  /* 0x0000b000ff067b82 */ /* 0x000e620000000a00 */
[----:B------:R-:W-:Y:S01]  /*ab50*/  IADD3 R5, P1, R9, UR6, RZ ;  /* 0x0000000609057c10 */ /* 0x000fe2000ff3e0ff */
[----:B------:R-:W-:Y:S01]  /*ab60*/  UMOV UR4, 0x400 ;  /* 0x0000040000047882 */ /* 0x000fe20000000000 */
[----:B------:R-:W-:Y:S01]  /*ab70*/  UMOV UR20, 0x0 ;  /* 0x0000000000147882 */ /* 0x000fe20000000000 */
[----:B------:R-:W-:-:S04]  /*ab80*/  UMOV UR21, 0x14f00000 ;  /* 0x14f0000000157882 */ /* 0x000fc80000000000 */
[----:B------:R-:W2:Y:S01]  /*ab90*/  S2UR UR10, SR_CgaCtaId ;  /* 0x00000000000a79c3 */ /* 0x000ea20000008800 */
[----:B-1----:R-:W-:Y:S02]  /*aba0*/  LEA R4, P3, R5, R6, 0x2 ;  /* 0x0000000605047211 */ /* 0x002fe400078610ff */
[----:B------:R-:W-:Y:S02]  /*abb0*/  LEA.HI.X.SX32 R6, R9, UR25, 0x1, P1 ;  /* 0x0000001909067c11 */ /* 0x000fe400088f0eff */
[----:B------:R-:W-:Y:S02]  /*abc0*/  R2UR UR18, R4 ;  /* 0x00000000041272ca */ /* 0x000fe400000e0000 */
[----:B------:R-:W-:Y:S01]  /*abd0*/  LEA.HI.X R5, R5, R7, R6, 0x2, P3 ;  /* 0x0000000705057211 */ /* 0x000fe200018f1406 */
[----:B--2---:R-:W-:-:S03]  /*abe0*/  ULEA UR4, UR10, UR4, 0x18 ;  /* 0x000000040a047291 */ /* 0x004fc6000f8ec03f */
[----:B------:R-:W-:Y:S01]  /*abf0*/  R2UR UR19, R5 ;  /* 0x00000000051372ca */ /* 0x000fe200000e0000 */
[----:B------:R-:W-:Y:S01]  /*ac00*/  UMOV UR10, 0x400 ;  /* 0x00000400000a7882 */ /* 0x000fe20000000000 */
[----:B------:R-:W-:-:S11]  /*ac10*/  UIADD3 UR4, UR4, 0x8000, URZ ;  /* 0x0000800004047890 */ /* 0x000fd6000fffe03f */
[----:B------:R1:W-:Y:S02]  /*ac20*/  UBLKRED.G.S.ADD.F32.RN [UR18], [UR4], UR10, desc[UR20] ;  /* 0x00001412040073bb */ /* 0x0003e400080a140a */
[----:B-1----:R0:W-:Y:S02]  /*ac30*/  UTMACMDFLUSH ;  /* 0x00000000000079b7 */ /* 0x0021e40000000000 */
.L_x_2611:
[----:B------:R-:W-:Y:S05]  /*ac40*/  BSYNC B0 ;  /* 0x0000000000007941 */ /* 0x000fea0003800000 */
.L_x_2610:
        /* <DEDUP_REMOVED lines=20> */
.L_x_2613:
[----:B------:R-:W-:Y:S05]  /*ad90*/  BSYNC B0 ;  /* 0x0000000000007941 */ /* 0x000fea0003800000 */
.L_x_2612:
[----:B------:R-:W-:Y:S06]  /*ada0*/  BAR.ARV 0xa, 0xa0 ;  /* 0x0282800000007b1d */ /* 0x000fec0000002000 */
[----:B------:R-:W-:Y:S04]  /*adb0*/  BSSY B0, `(.L_x_2614) ;  /* 0x0000003000007945 */ /* 0x000fe80003800000 */
[----:B------:R-:W-:Y:S05]  /*adc0*/  @!P0 BRA `(.L_x_2615) ;  /* 0x0000000000048947 */ /* 0x000fea0003800000 */
[----:B------:R-:W-:-:S04]  /*add0*/  DEPBAR.LE SB0, 0x0 ;  /* 0x000080000000791a */ /* 0x000fc80000000000 */
.L_x_2615:
[----:B------:R-:W-:Y:S05]  /*ade0*/  BSYNC B0 ;  /* 0x0000000000007941 */ /* 0x000fea0003800000 */
.L_x_2614:
        /* <DEDUP_REMOVED lines=19> */
.L_x_2617:
[----:B------:R-:W-:Y:S05]  /*af20*/  BSYNC B0 ;  /* 0x0000000000007941 */ /* 0x000fea0003800000 */
.L_x_2616:
[----:B------:R-:W-:Y:S01]  /*af30*/  UIADD3 UR17, UR8, 0x1, URZ ;  /* 0x0000000108117890 */ /* 0x000fe2000fffe03f */
[----:B------:R-:W-:Y:S11]  /*af40*/  BRA `(.L_x_2618) ;  /* 0x0000000000047947 */ /* 0x000ff60003800000 */
.L_x_2605:
[----:B------:R-:W-:-:S05]  /*af50*/  UMOV UR17, UR8 ;  /* 0x0000000800117c82 */ /* 0x000fca0008000000 */
.L_x_2618:
[----:B------:R-:W-:-:S04]  /*af60*/  UIADD3 UR4, UR8, 0x1, URZ ;  /* 0x0000000108047890 */ /* 0x000fc8000fffe03f */
[----:B------:R-:W-:-:S06]  /*af70*/  UISETP.NE.AND UP0, UPT, UR5, UR4, UPT ;  /* 0x000000040500728c */ /* 0x000fcc000bf05270 */
[----:B------:R-:W-:-:S13]  /*af80*/  PLOP3.LUT P1, PT, PT, PT, UP0, 0x80, 0x0 ;  /* 0x000000000000781c */ /* 0x000fda0003f2f008 */
[----:B------:R-:W-:Y:S05]  /*af90*/  @!P1 BRA `(.L_x_2548) ;  /* 0x0000002800c09947 */ /* 0x000fea0003800000 */
[----:B------:R-:W-:Y:S01]  /*afa0*/  ULDC.64 UR10, c[0x0][0x2c0] ;  /* 0x0000b000000a7ab9 */ /* 0x000fe20000000a00 */
[----:B------:R-:W-:Y:S02]  /*afb0*/  UIADD3 UR21, UR9, UR7, URZ ;  /* 0x0000000709157290 */ /* 0x000fe4000fffe03f */
[----:B------:R-:W-:Y:S01]  /*afc0*/  ULEA UR20, UP0, UR6, UR10, 0x2 ;  /* 0x0000000a06147291 */ /* 0x000fe2000f80103f */
[----:B------:R-:W-:Y:S01]  /*afd0*/  UMOV UR22, UR17 ;  /* 0x0000001100167c82 */ /* 0x000fe20008000000 */
[----:B------:R-:W-:Y:S02]  /*afe0*/  UMOV UR4, URZ ;  /* 0x0000003f00047c82 */ /* 0x000fe40008000000 */
[----:B------:R-:W-:Y:S02]  /*aff0*/  ULEA.HI.X UR21, UR6, UR11, UR21, 0x2, UP0 ;  /* 0x0000000b06157291 */ /* 0x000fe400080f1415 */
[----:B------:R-:W-:-:S04]  /*b000*/  UIADD3 UR20, UP0, UR20, 0x4000, URZ ;  /* 0x0000400014147890 */ /* 0x000fc8000ff1e03f */
[----:B------:R-:W-:-:S12]  /*b010*/  UIADD3.X UR21, URZ, UR21, URZ, UP0, !UPT ;  /* 0x000000153f157290 */ /* 0x000fd800087fe43f */
.L_x_2643:
        /* <DEDUP_REMOVED lines=18> */
.L_x_2621:
[----:B------:R-:W2:Y:S04]  /*b140*/  LDG.E.STRONG.GPU R4, desc[UR36][R2.64] ;  /* 0x0000002402047981 */ /* 0x000ea8000c1ef900 */
[----:B--2---:R-:W-:Y:S01]  /*b150*/  CCTL.IVALL ;  /* 0x00000000ff00798f */ /* 0x004fe20002000000 */
[----:B------:R-:W-:Y:S05]  /*b160*/  YIELD ;  /* 0x0000000000007946 */ /* 0x000fea0003800000 */
[----:B------:R-:W-:-:S13]  /*b170*/  ISETP.NE.AND P1, PT, R4, R5, PT ;  /* 0x000000050400720c */ /* 0x000fda0003f25270 */
[----:B------:R-:W-:Y:S05]  /*b180*/  @P1 BRA `(.L_x_2621) ;  /* 0xfffffffc00ec1947 */ /* 0x000fea000383ffff */
.L_x_2620:
[----:B------:R-:W-:Y:S05]  /*b190*/  BSYNC B0 ;  /* 0x0000000000007941 */ /* 0x000fea0003800000 */
.L_x_2619:
[----:B------:R-:W-:-:S03]  /*b1a0*/  UMOV UR18, 0xffffffff ;  /* 0xffffffff00127882 */ /* 0x000fc60000000000 */
[----:B------:R-:W-:Y:S05]  /*b1b0*/  BRA.DIV UR18, `(.L_x_2622) ;  /* 0x0000002a12dc7947 */ /* 0x000fea000b800000 */
[----:B------:R-:W-:Y:S01]  /*b1c0*/  NOP ;  /* 0x0000000000007918 */ /* 0x000fe20000000000 */
.L_x_2681:
        /* <DEDUP_REMOVED lines=17> */
[----:B------:R1:W-:Y:S02]  /*b2e0*/  UBLKRED.G.S.ADD.F32.RN [UR18], [UR24], UR26, desc[UR28] ;  /* 0x00001c12180073bb */ /* 0x0003e400080a141a */
[----:B-1----:R0:W-:Y:S02]  /*b2f0*/  UTMACMDFLUSH ;  /* 0x00000000000079b7 */ /* 0x0021e40000000000 */
.L_x_2624:
[----:B------:R-:W-:Y:S05]  /*b300*/  BSYNC B0 ;  /* 0x0000000000007941 */ /* 0x000fea0003800000 */
.L_x_2623:
        /* <DEDUP_REMOVED lines=15> */
.L_x_2626:
[----:B------:R-:W-:Y:S05]  /*b400*/  BSYNC B0 ;  /* 0x0000000000007941 */ /* 0x000fea0003800000 */
.L_x_2625:
[----:B------:R-:W-:Y:S06]  /*b410*/  BAR.ARV 0xa, 0xa0 ;  /* 0x0282800000007b1d */ /* 0x000fec0000002000 */
[----:B------:R-:W-:Y:S04]  /*b420*/  BSSY B0, `(.L_x_2627) ;  /* 0x0000003000007945 */ /* 0x000fe80003800000 */
[----:B------:R-:W-:Y:S05]  /*b430*/  @!P0 BRA `(.L_x_2628) ;  /* 0x0000000000048947 */ /* 0x000fea0003800000 */
[----:B------:R-:W-:-:S04]  /*b440*/  DEPBAR.LE SB0, 0x0 ;  /* 0x000080000000791a */ /* 0x000fc80000000000 */
.L_x_2628:
[----:B------:R-:W-:Y:S05]  /*b450*/  BSYNC B0 ;  /* 0x0000000000007941 */ /* 0x000fea0003800000 */
.L_x_2627:
        /* <DEDUP_REMOVED lines=19> */
.L_x_2630:
[----:B------:R-:W-:Y:S05]  /*b590*/  BSYNC B0 ;  /* 0x0000000000007941 */ /* 0x000fea0003800000 */
.L_x_2629:
        /* <DEDUP_REMOVED lines=10> */
[----:B------:R-:W-:-:S04]  /*b640*/  UIADD3 UR10, UR10, 0x80, URZ ;  /* 0x000000800a0a7890 */ /* 0x000fc8000fffe03f */
[----:B------:R-:W-:-:S04]  /*b650*/  USHF.R.S32.HI UR11, URZ, 0x1f, UR10 ;  /* 0x0000001f3f0b7899 */ /* 0x000fc8000801140a */
[----:B------:R-:W-:-:S04]  /*b660*/  ULEA.HI UR11, UR11, UR10, URZ, 0x7 ;  /* 0x0000000a0b0b7291 */ /* 0x000fc8000f8f383f */
[----:B------:R-:W-:-:S04]  /*b670*/  USHF.R.S32.HI UR11, URZ, 0x7, UR11 ;  /* 0x000000073f0b7899 */ /* 0x000fc8000801140b */
[----:B------:R-:W-:-:S04]  /*b680*/  UISETP.LT.AND UP0, UPT, UR16, UR11, UPT ;  /* 0x0000000b1000728c */ /* 0x000fc8000bf01270 */
[----:B------:R-:W-:-:S06]  /*b690*/  USEL UR11, UR16, UR11, UP0 ;  /* 0x0000000b100b7287 */ /* 0x000fcc0008000000 */
[----:B------:R-:W-:-:S07]  /*b6a0*/  VIADD R5, R8, UR11 ;  /* 0x0000000b08057c36 */ /* 0x000fce0008000000 */
.L_x_2633:
[----:B------:R-:W2:Y:S04]  /*b6b0*/  LDG.E.STRONG.GPU R4, desc[UR36][R2.64] ;  /* 0x0000002402047981 */ /* 0x000ea8000c1ef900 */
[----:B--2---:R-:W-:Y:S01]  /*b6c0*/  CCTL.IVALL ;  /* 0x00000000ff00798f */ /* 0x004fe20002000000 */
[----:B------:R-:W-:Y:S05]  /*b6d0*/  YIELD ;  /* 0x0000000000007946 */ /* 0x000fea0003800000 */
[----:B------:R-:W-:-:S13]  /*b6e0*/  ISETP.NE.AND P1, PT, R4, R5, PT ;  /* 0x000000050400720c */ /* 0x000fda0003f25270 */
[----:B------:R-:W-:Y:S05]  /*b6f0*/  @P1 BRA `(.L_x_2633) ;  /* 0xfffffffc00ec1947 */ /* 0x000fea000383ffff */
.L_x_2632:
[----:B------:R-:W-:Y:S05]  /*b700*/  BSYNC B0 ;  /* 0x0000000000007941 */ /* 0x000fea0003800000 */
.L_x_2631:
[----:B------:R-:W-:-:S03]  /*b710*/  UMOV UR10, 0xffffffff ;  /* 0xffffffff000a7882 */ /* 0x000fc60000000000 */
[----:B------:R-:W-:Y:S05]  /*b720*/  BRA.DIV UR10, `(.L_x_2634) ;  /* 0x000000260a9c7947 */ /* 0x000fea000b800000 */
[----:B------:R-:W-:Y:S01]  /*b730*/  NOP ;  /* 0x0000000000007918 */ /* 0x000fe20000000000 */
.L_x_2684:
        /* <DEDUP_REMOVED lines=15> */
.L_x_2636:
[----:B------:R-:W-:Y:S05]  /*b830*/  BSYNC B0 ;  /* 0x0000000000007941 */ /* 0x000fea0003800000 */
.L_x_2635:
        /* <DEDUP_REMOVED lines=15> */
.L_x_2638:
[----:B------:R-:W-:Y:S05]  /*b930*/  BSYNC B0 ;  /* 0x0000000000007941 */ /* 0x000fea0003800000 */
.L_x_2637:
[----:B------:R-:W-:Y:S06]  /*b940*/  BAR.ARV 0xa, 0xa0 ;  /* 0x0282800000007b1d */ /* 0x000fec0000002000 */
[----:B------:R-:W-:Y:S04]  /*b950*/  BSSY B0, `(.L_x_2639) ;  /* 0x0000003000007945 */ /* 0x000fe80003800000 */
[----:B------:R-:W-:Y:S05]  /*b960*/  @!P0 BRA `(.L_x_2640) ;  /* 0x0000000000048947 */ /* 0x000fea0003800000 */
[----:B------:R-:W-:-:S04]  /*b970*/  DEPBAR.LE SB0, 0x0 ;  /* 0x000080000000791a */ /* 0x000fc80000000000 */
.L_x_2640:
[----:B------:R-:W-:Y:S05]  /*b980*/  BSYNC B0 ;  /* 0x0000000000007941 */ /* 0x000fea0003800000 */
.L_x_2639:
        /* <DEDUP_REMOVED lines=19> */
.L_x_2642:
[----:B------:R-:W-:Y:S05]  /*bac0*/  BSYNC B0 ;  /* 0x0000000000007941 */ /* 0x000fea0003800000 */
.L_x_2641:
[----:B------:R-:W-:Y:S02]  /*bad0*/  UIADD3 UR17, UR17, 0x2, URZ ;  /* 0x0000000211117890 */ /* 0x000fe4000fffe03f */
[----:B------:R-:W-:Y:S02]  /*bae0*/  UIADD3 UR4, UR4, 0x4000, URZ ;  /* 0x0000400004047890 */ /* 0x000fe4000fffe03f */
[----:B------:R-:W-:-:S06]  /*baf0*/  UISETP.GE.AND UP0, UPT, UR17, UR5, UPT ;  /* 0x000000051100728c */ /* 0x000fcc000bf06270 */
[----:B------:R-:W-:-:S13]  /*bb00*/  PLOP3.LUT P1, PT, PT, PT, UP0, 0x80, 0x0 ;  /* 0x000000000000781c */ /* 0x000fda0003f2f008 */
[----:B------:R-:W-:Y:S05]  /*bb10*/  @!P1 BRA `(.L_x_2643) ;  /* 0xfffffff400409947 */ /* 0x000fea000383ffff */
[----:B------:R-:W-:Y:S05]  /*bb20*/  BRA `(.L_x_2548) ;  /* 0x0000001c00dc7947 */ /* 0x000fea0003800000 */
.L_x_2602:
        /* <DEDUP_REMOVED lines=21> */
.L_x_2644:
[----:B------:R-:W-:Y:S01]  /*bc80*/  ULDC UR9, c[0x0][0xb44] ;  /* 0x0002d10000097ab9 */ /* 0x000fe20000000800 */
[----:B------:R-:W-:Y:S01]  /*bc90*/  UMOV UR7, UR8 ;  /* 0x0000000800077c82 */ /* 0x000fe20008000000 */
[----:B------:R-:W-:-:S11]  /*bca0*/  UISETP.NE.AND UP0, UPT, UR9, 0x1, UPT ;  /* 0x000000010900788c */ /* 0x000fd6000bf05270 */
[----:B------:R-:W-:Y:S02]  /*bcb0*/  @UP0 ULDC.64 UR10, c[0x0][0xb48] ;  /* 0x0002d200000a0ab9 */ /* 0x000fe40000000a00 */
[----:B------:R-:W-:-:S04]  /*bcc0*/  UIMAD.WIDE.U32 UR4, UR8, UR10, URZ ;  /* 0x0000000a080472a5 */ /* 0x000fc8000f8e003f */
[----:B------:R-:W-:-:S04]  /*bcd0*/  @UP0 USHF.R.U32.HI UR7, URZ, UR11, UR5 ;  /* 0x0000000b3f070299 */ /* 0x000fc80008011605 */
[----:B------:R-:W-:-:S12]  /*bce0*/  UIMAD UR4, UR7, UR9, URZ ;  /* 0x00000009070472a4 */ /* 0x000fd8000f8e023f */
.L_x_2645:
        /* <DEDUP_REMOVED lines=17> */
[----:B------:R-:W-:Y:S01]  /*be00*/  ULOP3.LUT UR7, URZ, UR7, URZ, 0x33, !UPT ;  /* 0x000000073f077292 */ /* 0x000fe2000f8e333f */
[----:B------:R-:W-:-:S03]  /*be10*/  ULDC UR4, c[0x0][0xb2c] ;  /* 0x0002cb0000047ab9 */ /* 0x000fc60000000800 */
[----:B------:R-:W-:-:S03]  /*be20*/  UIADD3 UR7, UR7, UR4, URZ ;  /* 0x0000000407077290 */ /* 0x000fc6000fffe03f */
[----:B------:R-:W2:Y:S01]  /*be30*/  LDC R2, c[0x0][0x290] ;  /* 0x0000a400ff027b82 */ /* 0x000ea20000000800 */
[----:B------:R-:W-:Y:S01]  /*be40*/  USHF.L.U32 UR11, UR7, 0x7, URZ ;  /* 0x00000007070b7899 */ /* 0x000fe2000800063f */
[----:B------:R-:W-:Y:S01]  /*be50*/  ULDC UR4, c[0x0][0x74c] ;  /* 0x0001d30000047ab9 */ /* 0x000fe20000000800 */
        /* <DEDUP_REMOVED lines=55> */
.L_x_2685:
        /* <DEDUP_REMOVED lines=12> */
.L_x_2649:
        /* <DEDUP_REMOVED lines=70> */
.L_x_2660:
[----:B------:R-:W-:-:S04]  /*c6f0*/  SHF.L.U32 R19, R10, 0x1f, RZ ;  /* 0x0000001f0a137819 */ /* 0x000fc800000006ff */
[----:B------:R-:W2:Y:S02]  /*c700*/  SYNCS.PHASECHK.TRANS64.TRYWAIT P1, [R0+URZ+0x30c40], R19 ;  /* 0x030c4013000075a7 */ /* 0x000ea4000802017f */
[----:B--2---:R-:W-:Y:S05]  /*c710*/  @!P1 BRA `(.L_x_2652) ;  /* 0x0000001400d09947 */ /* 0x004fea0003800000 */
.L_x_2686:
        /* <DEDUP_REMOVED lines=8> */
.L_x_2653:
        /* <DEDUP_REMOVED lines=30> */
.L_x_2687:
        /* <DEDUP_REMOVED lines=8> */
.L_x_2655:
        /* <DEDUP_REMOVED lines=30> */
.L_x_2688:
        /* <DEDUP_REMOVED lines=8> */
.L_x_2657:
        /* <DEDUP_REMOVED lines=25> */
.L_x_2690:
        /* <DEDUP_REMOVED lines=8> */
.L_x_2659:
        /* <DEDUP_REMOVED lines=28> */
.L_x_2651:
[----:B-1----:R-:W2:Y:S04]  /*d030*/  LDL.LU R4, [R1+0x10] ;  /* 0x0000100001047983 */ /* 0x002ea80000300800 */
[----:B------:R1:W5:Y:S01]  /*d040*/  LDL R5, [R1+0x14] ;  /* 0x0000140001057983 */ /* 0x0003620000100800 */
[----:B--2---:R-:W-:-:S13]  /*d050*/  ISETP.NE.AND P1, PT, R4, RZ, PT ;  /* 0x000000ff0400720c */ /* 0x004fda0003f25270 */
[----:B-1----:R-:W-:Y:S05]  /*d060*/  @!P1 BRA `(.L_x_2650) ;  /* 0x0000000400249947 */ /* 0x002fea0003800000 */
[----:B------:R-:W-:-:S04]  /*d070*/  SHF.L.U32 R14, R10, 0x1f, RZ ;  /* 0x0000001f0a0e7819 */ /* 0x000fc800000006ff */
[----:B------:R-:W1:Y:S02]  /*d080*/  SYNCS.PHASECHK.TRANS64.TRYWAIT P1, [R0+URZ+0x30c40], R14 ;  /* 0x030c400e000075a7 */ /* 0x000e64000802017f */
[----:B-1----:R-:W-:Y:S05]  /*d090*/  @!P1 BRA `(.L_x_2661) ;  /* 0x0000000c00c49947 */ /* 0x002fea0003800000 */
.L_x_2691:
        /* <DEDUP_REMOVED lines=8> */
.L_x_2662:
        /* <DEDUP_REMOVED lines=27> */
.L_x_2692:
        /* <DEDUP_REMOVED lines=8> */
.L_x_2664:
        /* <DEDUP_REMOVED lines=27> */
.L_x_2650:
        /* <DEDUP_REMOVED lines=8> */
.L_x_2693:
[----:B------:R-:W-:Y:S05]  /*d580*/  @P1 BRA `(.L_x_2666) ;  /* 0x0000000000181947 */ /* 0x000fea0003800000 */
[----:B------:R-:W4:Y:S01]  /*d590*/  S2R R2, SR_TID.X ;  /* 0x0000000000027919 */ /* 0x000f220000002100 */
[----:B---3--:R-:W-:-:S04]  /*d5a0*/  IMAD.MOV.U32 R3, RZ, RZ, 0x4200 ;  /* 0x00004200ff037424 */ /* 0x008fc800078e00ff */
[----:B------:R3:W-:Y:S01]  /*d5b0*/  SYNCS.ARRIVE.TRANS64 RZ, [R4+URZ+0x30c30], R3 ;  /* 0x030c300304ff79a7 */ /* 0x0007e2000800003f */
[----:B----4-:R-:W-:-:S13]  /*d5c0*/  LOP3.LUT P0, RZ, R2, 0x1f, RZ, 0xc0, !PT ;  /* 0x0000001f02ff7812 */ /* 0x010fda000780c0ff */
[----:B---3--:R-:W-:Y:S05]  /*d5d0*/  @!P0 BRA `(.L_x_2666) ;  /* 0x0000000000048947 */ /* 0x008fea0003800000 */
[----:B------:R-:W-:Y:S01]  /*d5e0*/  BPT.TRAP 0x1 ;  /* 0x000000040000795c */ /* 0x000fe20000300000 */
.L_x_2666:
        /* <DEDUP_REMOVED lines=37> */
.L_x_2647:
[----:B------:R-:W-:Y:S05]  /*d840*/  BSYNC B0 ;  /* 0x0000000000007941 */ /* 0x000fea0003800000 */
.L_x_2646:
[----:B------:R-:W-:-:S03]  /*d850*/  UMOV UR4, 0xffffffff ;  /* 0xffffffff00047882 */ /* 0x000fc60000000000 */
[----:B------:R-:W-:Y:S05]  /*d860*/  BRA.DIV UR4, `(.L_x_2667) ;  /* 0x0000000a040c7947 */ /* 0x000fea000b800000 */
[----:B------:R-:W-:-:S13]  /*d870*/  ELECT P6, URZ, PT ;  /* 0x00000000003f782f */ /* 0x000fda00038c0000 */
.L_x_2696:
[----:B------:R-:W-:Y:S05]  /*d880*/  @!P6 BRA `(.L_x_2548) ;  /* 0x000000000084e947 */ /* 0x000fea0003800000 */
[----:B------:R-:W2:Y:S02]  /*d890*/  LDL.LU R2, [R1+0x18] ;  /* 0x0000180001027983 */ /* 0x000ea40000300800 */
[----:B--2---:R-:W-:-:S04]  /*d8a0*/  LOP3.LUT R2, R2, 0x2, RZ, 0xfc, !PT ;  /* 0x0000000202027812 */ /* 0x004fc800078efcff */
[----:B------:R-:W-:-:S13]  /*d8b0*/  ISETP.NE.AND P2, PT, R2, 0x3, PT ;  /* 0x000000030200780c */ /* 0x000fda0003f45270 */
[----:B------:R-:W-:Y:S05]  /*d8c0*/  @!P2 BRA `(.L_x_2668) ;  /* 0x000000000004a947 */ /* 0x000fea0003800000 */
[----:B------:R-:W-:Y:S01]  /*d8d0*/  BPT.TRAP 0x1 ;  /* 0x000000040000795c */ /* 0x000fe20000300000 */
.L_x_2668:
        /* <DEDUP_REMOVED lines=15> */
.L_x_2697:
[----:B------:R-:W2:Y:S02]  /*d9d0*/  SYNCS.PHASECHK.TRANS64.TRYWAIT P0, [R3+URZ], R2 ;  /* 0x00000002030075a7 */ /* 0x000ea4000800017f */
[----:B--2---:R-:W-:Y:S05]  /*d9e0*/  @!P0 BRA `(.L_x_2670) ;  /* 0x0000000400e08947 */ /* 0x004fea0003800000 */
.L_x_2698:
[----:B------:R-:W-:Y:S05]  /*d9f0*/  @!P2 BRA `(.L_x_2671) ;  /* 0x000000000004a947 */ /* 0x000fea0003800000 */
[----:B------:R-:W-:Y:S01]  /*da00*/  BPT.TRAP 0x1 ;  /* 0x000000040000795c */ /* 0x000fe20000300000 */
.L_x_2671:
[----:B--2---:R-:W-:-:S04]  /*da10*/  VIADD R3, R8, 0x30c40 ;  /* 0x00030c4008037836 */ /* 0x004fc80000000000 */
[----:B------:R-:W-:-:S04]  /*da20*/  IMAD R5, R0, 0x8, R3 ;  /* 0x0000000800057824 */ /* 0x000fc800078e0203 */
[----:B------:R-:W2:Y:S02]  /*da30*/  SYNCS.PHASECHK.TRANS64.TRYWAIT P0, [R5+URZ], R4 ;  /* 0x00000004050075a7 */ /* 0x000ea4000800017f */
[----:B--2---:R-:W-:Y:S05]  /*da40*/  @!P0 BRA `(.L_x_2672) ;  /* 0x0000000400dc8947 */ /* 0x004fea0003800000 */
.L_x_2699:
[----:B------:R-:W-:-:S07]  /*da50*/  IMAD R3, R6, 0x8, R3 ;  /* 0x0000000806037824 */ /* 0x000fce00078e0203 */
.L_x_2673:
[----:B---3--:R3:W4:Y:S02]  /*da60*/  SYNCS.PHASECHK.TRANS64.TRYWAIT P0, [R3+URZ], R2 ;  /* 0x00000002030075a7 */ /* 0x008724000800017f */
[----:B----4-:R-:W-:Y:S05]  /*da70*/  @!P0 NANOSLEEP.SYNCS 0x989680 ;  /* 0x009896800000895d */ /* 0x010fea0003900000 */
[----:B------:R-:W4:Y:S02]  /*da80*/  @!P0 SYNCS.PHASECHK.TRANS64 P0, [R3+URZ], R2 ;  /* 0x00000002030085a7 */ /* 0x000f24000800007f */
[----:B----4-:R-:W-:Y:S05]  /*da90*/  @!P0 BRA `(.L_x_2673) ;  /* 0xfffffffc00f08947 */ /* 0x010fea000383ffff */
.L_x_2548:
[----:B------:R-:W-:Y:S05]  /*daa0*/  BSYNC B6 ;  /* 0x0000000000067941 */ /* 0x000fea0003800000 */
.L_x_2543:
[----:B------:R-:W-:Y:S05]  /*dab0*/  EXIT ;  /* 0x000000000000794d */ /* 0x000fea0003800000 */
.L_x_2554:
[----:B------:R-:W-:Y:S02]  /*dac0*/  IMAD.MOV.U32 R12, RZ, RZ, RZ ;  /* 0x000000ffff0c7224 */ /* 0x000fe400078e00ff */
[----:B------:R-:W-:Y:S02]  /*dad0*/  IMAD.MOV.U32 R11, RZ, RZ, 0x1f ;  /* 0x0000001fff0b7424 */ /* 0x000fe400078e00ff */
[----:B------:R-:W-:-:S07]  /*dae0*/  IMAD.MOV.U32 R15, RZ, RZ, -0x1 ;  /* 0xffffffffff0f7424 */ /* 0x000fce00078e00ff */
[----:B------:R-:W-:Y:S05]  /*daf0*/  WARPSYNC.COLLECTIVE R15, `(.L_x_2674) ;  /* 0x000000000f087348 */ /* 0x000fea0003c00000 */
[----:B------:R1:W2:Y:S02]  /*db00*/  SHFL.IDX P6, R14, R13, R12, R11 ;  /* 0x0000000c0d0e7389 */ /* 0x0002a400000c000b */
[----:B-12---:R-:W-:Y:S01]  /*db10*/  ENDCOLLECTIVE ;  /* 0x000000000000791b */ /* 0x006fe20003800000 */
.L_x_2674:
[----:B------:R-:W-:Y:S05]  /*db20*/  BRA `(.L_x_2675) ;  /* 0xffffff3400947947 */ /* 0x000fea000383ffff */
.L_x_2556:
[----:B---3--:R3:W4:Y:S02]  /*db30*/  SYNCS.PHASECHK.TRANS64.TRYWAIT P0, [R236+URZ+0x30c00], R11 ;  /* 0x030c000bec0075a7 */ /* 0x008724000800017f */
[----:B----4-:R-:W-:Y:S05]  /*db40*/  @!P0 NANOSLEEP.SYNCS 0x989680 ;  /* 0x009896800000895d */ /* 0x010fea0003900000 */
[----:B------:R-:W4:Y:S02]  /*db50*/  @!P0 SYNCS.PHASECHK.TRANS64 P0, [R236+URZ+0x30c00], R11 ;  /* 0x030c000bec0085a7 */ /* 0x000f24000800007f */
[----:B----4-:R-:W-:Y:S05]  /*db60*/  @!P0 BRA `(.L_x_2556) ;  /* 0xfffffffc00f08947 */ /* 0x010fea000383ffff */
[----:B------:R-:W-:Y:S05]  /*db70*/  BRA `(.L_x_2555) ;  /* 0xffffff3400c47947 */ /* 0x000fea000383ffff */
.L_x_2561:
[----:B--2---:R2:W3:Y:S02]  /*db80*/  SYNCS.PHASECHK.TRANS64.TRYWAIT P1, [R6+URZ+0x30c10], R17 ;  /* 0x030c1011060075a7 */ /* 0x0044e4000802017f */
[----:B---3--:R-:W-:Y:S05]  /*db90*/  @!P1 NANOSLEEP.SYNCS 0x989680 ;  /* 0x009896800000995d */ /* 0x008fea0003900000 */
[----:B------:R-:W3:Y:S02]  /*dba0*/  @!P1 SYNCS.PHASECHK.TRANS64 P1, [R6+URZ+0x30c10], R17 ;  /* 0x030c1011060095a7 */ /* 0x000ee4000802007f */
[----:B---3--:R-:W-:Y:S05]  /*dbb0*/  @!P1 BRA `(.L_x_2561) ;  /* 0xfffffffc00f09947 */ /* 0x008fea000383ffff */
[----:B------:R-:W-:Y:S05]  /*dbc0*/  BRA `(.L_x_2560) ;  /* 0xffffff40000c7947 */ /* 0x000fea000383ffff */
.L_x_2565:
[----:B------:R1:W1:Y:S02]  /*dbd0*/  SYNCS.PHASECHK.TRANS64.TRYWAIT P1, [R6+URZ+0x30c30], R17 ;  /* 0x030c3011060075a7 */ /* 0x000264000802017f */
[----:B-1----:R-:W-:Y:S05]  /*dbe0*/  @!P1 NANOSLEEP.SYNCS 0x989680 ;  /* 0x009896800000995d */ /* 0x002fea0003900000 */
[----:B------:R-:W1:Y:S02]  /*dbf0*/  @!P1 SYNCS.PHASECHK.TRANS64 P1, [R6+URZ+0x30c30], R17 ;  /* 0x030c3011060095a7 */ /* 0x000e64000802007f */
[----:B-1----:R-:W-:Y:S05]  /*dc00*/  @!P1 BRA `(.L_x_2565) ;  /* 0xfffffffc00f09947 */ /* 0x002fea000383ffff */
[----:B------:R-:W-:Y:S05]  /*dc10*/  BRA `(.L_x_2564) ;  /* 0xffffff4400287947 */ /* 0x000fea000383ffff */
.L_x_2573:
[----:B--2---:R2:W3:Y:S02]  /*dc20*/  SYNCS.PHASECHK.TRANS64.TRYWAIT P1, [R7+URZ+0x30c10], R20 ;  /* 0x030c1014070075a7 */ /* 0x0044e4000802017f */
[----:B---3--:R-:W-:Y:S05]  /*dc30*/  @!P1 NANOSLEEP.SYNCS 0x989680 ;  /* 0x009896800000995d */ /* 0x008fea0003900000 */
[----:B------:R-:W3:Y:S02]  /*dc40*/  @!P1 SYNCS.PHASECHK.TRANS64 P1, [R7+URZ+0x30c10], R20 ;  /* 0x030c1014070095a7 */ /* 0x000ee4000802007f */
[----:B---3--:R-:W-:Y:S05]  /*dc50*/  @!P1 BRA `(.L_x_2573) ;  /* 0xfffffffc00f09947 */ /* 0x008fea000383ffff */
[----:B------:R-:W-:Y:S05]  /*dc60*/  BRA `(.L_x_2572) ;  /* 0xffffff7c00407947 */ /* 0x000fea000383ffff */
.L_x_2577:
[----:B------:R1:W1:Y:S02]  /*dc70*/  SYNCS.PHASECHK.TRANS64.TRYWAIT P1, [R7+URZ+0x30c30], R20 ;  /* 0x030c3014070075a7 */ /* 0x000264000802017f */
[----:B-1----:R-:W-:Y:S05]  /*dc80*/  @!P1 NANOSLEEP.SYNCS 0x989680 ;  /* 0x009896800000995d */ /* 0x002fea0003900000 */
[----:B------:R-:W1:Y:S02]  /*dc90*/  @!P1 SYNCS.PHASECHK.TRANS64 P1, [R7+URZ+0x30c30], R20 ;  /* 0x030c3014070095a7 */ /* 0x000e64000802007f */
[----:B-1----:R-:W-:Y:S05]  /*dca0*/  @!P1 BRA `(.L_x_2577) ;  /* 0xfffffffc00f09947 */ /* 0x002fea000383ffff */
[----:B------:R-:W-:Y:S05]  /*dcb0*/  BRA `(.L_x_2576) ;  /* 0xffffff8000547947 */ /* 0x000fea000383ffff */
.L_x_2609:
[----:B------:R-:W-:Y:S01]  /*dcc0*/  BSSY B0, `(.L_x_2676) ;  /* 0x0000005000007945 */ /* 0x000fe20003800000 */
[----:B------:R-:W-:-:S07]  /*dcd0*/  IMAD.MOV.U32 R15, RZ, RZ, -0x1 ;  /* 0xffffffffff0f7424 */ /* 0x000fce00078e00ff */
[----:B------:R-:W-:Y:S05]  /*dce0*/  WARPSYNC.COLLECTIVE R15, `(.L_x_2677) ;  /* 0x000000000f087348 */ /* 0x000fea0003c00000 */
[----:B------:R-:W-:Y:S01]  /*dcf0*/  NOP ;  /* 0x0000000000007918 */ /* 0x000fe20000000000 */
[----:B------:R-:W-:Y:S01]  /*dd00*/  ENDCOLLECTIVE ;  /* 0x000000000000791b */ /* 0x000fe20003800000 */
.L_x_2677:
[----:B------:R-:W-:Y:S05]  /*dd10*/  BSYNC B0 ;  /* 0x0000000000007941 */ /* 0x000fea0003800000 */
.L_x_2676:
[----:B------:R-:W-:Y:S05]  /*dd20*/  BRA `(.L_x_2678) ;  /* 0xffffffcc006c7947 */ /* 0x000fea000383ffff */
.L_x_2622:
[----:B------:R-:W-:Y:S01]  /*dd30*/  BSSY B0, `(.L_x_2679) ;  /* 0x0000005000007945 */ /* 0x000fe20003800000 */
[----:B------:R-:W-:-:S07]  /*dd40*/  IMAD.MOV.U32 R15, RZ, RZ, -0x1 ;  /* 0xffffffffff0f7424 */ /* 0x000fce00078e00ff */
[----:B------:R-:W-:Y:S05]  /*dd50*/  WARPSYNC.COLLECTIVE R15, `(.L_x_2680) ;  /* 0x000000000f087348 */ /* 0x000fea0003c00000 */
[----:B------:R-:W-:Y:S01]  /*dd60*/  NOP ;  /* 0x0000000000007918 */ /* 0x000fe20000000000 */
[----:B------:R-:W-:Y:S01]  /*dd70*/  ENDCOLLECTIVE ;  /* 0x000000000000791b */ /* 0x000fe20003800000 */
.L_x_2680:
[----:B------:R-:W-:Y:S05]  /*dd80*/  BSYNC B0 ;  /* 0x0000000000007941 */ /* 0x000fea0003800000 */
.L_x_2679:
[----:B------:R-:W-:Y:S05]  /*dd90*/  BRA `(.L_x_2681) ;  /* 0xffffffd4000c7947 */ /* 0x000fea000383ffff */
.L_x_2634:
[----:B------:R-:W-:Y:S01]  /*dda0*/  BSSY B0, `(.L_x_2682) ;  /* 0x0000005000007945 */ /* 0x000fe20003800000 */
[----:B------:R-:W-:-:S07]  /*ddb0*/  IMAD.MOV.U32 R15, RZ, RZ, -0x1 ;  /* 0xffffffffff0f7424 */ /* 0x000fce00078e00ff */
[----:B------:R-:W-:Y:S05]  /*ddc0*/  WARPSYNC.COLLECTIVE R15, `(.L_x_2683) ;  /* 0x000000000f087348 */ /* 0x000fea0003c00000 */
[----:B------:R-:W-:Y:S01]  /*ddd0*/  NOP ;  /* 0x0000000000007918 */ /* 0x000fe20000000000 */
[----:B------:R-:W-:Y:S01]  /*dde0*/  ENDCOLLECTIVE ;  /* 0x000000000000791b */ /* 0x000fe20003800000 */
.L_x_2683:
[----:B------:R-:W-:Y:S05]  /*ddf0*/  BSYNC B0 ;  /* 0x0000000000007941 */ /* 0x000fea0003800000 */
.L_x_2682:
[----:B------:R-:W-:Y:S05]  /*de00*/  BRA `(.L_x_2684) ;  /* 0xffffffd8004c7947 */ /* 0x000fea000383ffff */
.L_x_2648:
[----:B-1----:R1:W2:Y:S02]  /*de10*/  SYNCS.PHASECHK.TRANS64.TRYWAIT P1, [R0+URZ+0x30c20], R11 ;  /* 0x030c200b000075a7 */ /* 0x0022a4000802017f */
[----:B--2---:R-:W-:Y:S05]  /*de20*/  @!P1 NANOSLEEP.SYNCS 0x989680 ;  /* 0x009896800000995d */ /* 0x004fea0003900000 */
[----:B------:R-:W2:Y:S02]  /*de30*/  @!P1 SYNCS.PHASECHK.TRANS64 P1, [R0+URZ+0x30c20], R11 ;  /* 0x030c200b000095a7 */ /* 0x000ea4000802007f */
[----:B--2---:R-:W-:Y:S05]  /*de40*/  @!P1 BRA `(.L_x_2648) ;  /* 0xfffffffc00f09947 */ /* 0x004fea000383ffff */
[----:B------:R-:W-:Y:S05]  /*de50*/  BRA `(.L_x_2685) ;  /* 0xffffffe000dc7947 */ /* 0x000fea000383ffff */
.L_x_2652:
[----:B--2---:R2:W3:Y:S02]  /*de60*/  SYNCS.PHASECHK.TRANS64.TRYWAIT P1, [R0+URZ+0x30c40], R19 ;  /* 0x030c4013000075a7 */ /* 0x0044e4000802017f */
[----:B---3--:R-:W-:Y:S05]  /*de70*/  @!P1 NANOSLEEP.SYNCS 0x989680 ;  /* 0x009896800000995d */ /* 0x008fea0003900000 */
[----:B------:R-:W3:Y:S02]  /*de80*/  @!P1 SYNCS.PHASECHK.TRANS64 P1, [R0+URZ+0x30c40], R19 ;  /* 0x030c4013000095a7 */ /* 0x000ee4000802007f */
[----:B---3--:R-:W-:Y:S05]  /*de90*/  @!P1 BRA `(.L_x_2652) ;  /* 0xfffffffc00f09947 */ /* 0x008fea000383ffff */
[----:B------:R-:W-:Y:S05]  /*dea0*/  BRA `(.L_x_2686) ;  /* 0xffffffe8001c7947 */ /* 0x000fea000383ffff */
.L_x_2654:
[----:B-1----:R1:W3:Y:S02]  /*deb0*/  SYNCS.PHASECHK.TRANS64.TRYWAIT P1, [R0+URZ+0x30c28], R19 ;  /* 0x030c2813000075a7 */ /* 0x0022e4000802017f */
[----:B---3--:R-:W-:Y:S05]  /*dec0*/  @!P1 NANOSLEEP.SYNCS 0x989680 ;  /* 0x009896800000995d */ /* 0x008fea0003900000 */
[----:B------:R-:W3:Y:S02]  /*ded0*/  @!P1 SYNCS.PHASECHK.TRANS64 P1, [R0+URZ+0x30c28], R19 ;  /* 0x030c2813000095a7 */ /* 0x000ee4000802007f */
[----:B---3--:R-:W-:Y:S05]  /*dee0*/  @!P1 BRA `(.L_x_2654) ;  /* 0xfffffffc00f09947 */ /* 0x008fea000383ffff */
[----:B------:R-:W-:Y:S05]  /*def0*/  BRA `(.L_x_2687) ;  /* 0xffffffe800a07947 */ /* 0x000fea000383ffff */
.L_x_2656:
[----:B---3--:R3:W4:Y:S02]  /*df00*/  SYNCS.PHASECHK.TRANS64.TRYWAIT P1, [R0+URZ+0x30c48], R19 ;  /* 0x030c4813000075a7 */ /* 0x008724000802017f */
[----:B----4-:R-:W-:Y:S05]  /*df10*/  @!P1 NANOSLEEP.SYNCS 0x989680 ;  /* 0x009896800000995d */ /* 0x010fea0003900000 */
[----:B------:R-:W4:Y:S02]  /*df20*/  @!P1 SYNCS.PHASECHK.TRANS64 P1, [R0+URZ+0x30c48], R19 ;  /* 0x030c4813000095a7 */ /* 0x000f24000802007f */
[----:B----4-:R-:W-:Y:S05]  /*df30*/  @!P1 BRA `(.L_x_2656) ;  /* 0xfffffffc00f09947 */ /* 0x010fea000383ffff */
[----:B------:R-:W-:Y:S05]  /*df40*/  BRA `(.L_x_2688) ;  /* 0xffffffec00247947 */ /* 0x000fea000383ffff */
.L_x_2658:
[----:B------:R-:W-:-:S07]  /*df50*/  SHF.L.U32 R4, R10, 0x1f, RZ ;  /* 0x0000001f0a047819 */ /* 0x000fce00000006ff */
.L_x_2689:
[----:B-1----:R1:W2:Y:S02]  /*df60*/  SYNCS.PHASECHK.TRANS64.TRYWAIT P1, [R0+URZ+0x30c20], R4 ;  /* 0x030c2004000075a7 */ /* 0x0022a4000802017f */
[----:B--2---:R-:W-:Y:S05]  /*df70*/  @!P1 NANOSLEEP.SYNCS 0x989680 ;  /* 0x009896800000995d */ /* 0x004fea0003900000 */
[----:B------:R-:W2:Y:S02]  /*df80*/  @!P1 SYNCS.PHASECHK.TRANS64 P1, [R0+URZ+0x30c20], R4 ;  /* 0x030c2004000095a7 */ /* 0x000ea4000802007f */
[----:B--2---:R-:W-:Y:S05]  /*df90*/  @!P1 BRA `(.L_x_2689) ;  /* 0xfffffffc00f09947 */ /* 0x004fea000383ffff */
[----:B------:R-:W-:Y:S05]  /*dfa0*/  BRA `(.L_x_2690) ;  /* 0xffffffec00907947 */ /* 0x000fea000383ffff */
.L_x_2661:
[----:B-1----:R1:W2:Y:S02]  /*dfb0*/  SYNCS.PHASECHK.TRANS64.TRYWAIT P1, [R0+URZ+0x30c40], R14 ;  /* 0x030c400e000075a7 */ /* 0x0022a4000802017f */
[----:B--2---:R-:W-:Y:S05]  /*dfc0*/  @!P1 NANOSLEEP.SYNCS 0x989680 ;  /* 0x009896800000995d */ /* 0x004fea0003900000 */
[----:B------:R-:W2:Y:S02]  /*dfd0*/  @!P1 SYNCS.PHASECHK.TRANS64 P1, [R0+URZ+0x30c40], R14 ;  /* 0x030c400e000095a7 */ /* 0x000ea4000802007f */
[----:B--2---:R-:W-:Y:S05]  /*dfe0*/  @!P1 BRA `(.L_x_2661) ;  /* 0xfffffffc00f09947 */ /* 0x004fea000383ffff */
[----:B------:R-:W-:Y:S05]  /*dff0*/  BRA `(.L_x_2691) ;  /* 0xfffffff000287947 */ /* 0x000fea000383ffff */
.L_x_2663:
[----:B--2---:R2:W3:Y:S02]  /*e000*/  SYNCS.PHASECHK.TRANS64.TRYWAIT P1, [R0+URZ+0x30c28], R14 ;  /* 0x030c280e000075a7 */ /* 0x0044e4000802017f */
[----:B---3--:R-:W-:Y:S05]  /*e010*/  @!P1 NANOSLEEP.SYNCS 0x989680 ;  /* 0x009896800000995d */ /* 0x008fea0003900000 */
[----:B------:R-:W3:Y:S02]  /*e020*/  @!P1 SYNCS.PHASECHK.TRANS64 P1, [R0+URZ+0x30c28], R14 ;  /* 0x030c280e000095a7 */ /* 0x000ee4000802007f */
[----:B---3--:R-:W-:Y:S05]  /*e030*/  @!P1 BRA `(.L_x_2663) ;  /* 0xfffffffc00f09947 */ /* 0x008fea000383ffff */
[----:B------:R-:W-:Y:S05]  /*e040*/  BRA `(.L_x_2692) ;  /* 0xfffffff000a07947 */ /* 0x000fea000383ffff */
.L_x_2665:
[----:B---3--:R3:W4:Y:S02]  /*e050*/  SYNCS.PHASECHK.TRANS64.TRYWAIT P0, [R4+URZ+0x30c40], R3 ;  /* 0x030c4003040075a7 */ /* 0x008724000800017f */
[----:B----4-:R-:W-:Y:S05]  /*e060*/  @!P0 NANOSLEEP.SYNCS 0x989680 ;  /* 0x009896800000895d */ /* 0x010fea0003900000 */
[----:B------:R-:W4:Y:S02]  /*e070*/  @!P0 SYNCS.PHASECHK.TRANS64 P0, [R4+URZ+0x30c40], R3 ;  /* 0x030c4003040085a7 */ /* 0x000f24000800007f */
[----:B----4-:R-:W-:Y:S05]  /*e080*/  @!P0 BRA `(.L_x_2665) ;  /* 0xfffffffc00f08947 */ /* 0x010fea000383ffff */
[----:B------:R-:W-:Y:S05]  /*e090*/  BRA `(.L_x_2693) ;  /* 0xfffffff400387947 */ /* 0x000fea000383ffff */
.L_x_2667:
[----:B------:R-:W-:Y:S01]  /*e0a0*/  BSSY B0, `(.L_x_2694) ;  /* 0x0000006000007945 */ /* 0x000fe20003800000 */
[----:B------:R-:W-:-:S07]  /*e0b0*/  IMAD.MOV.U32 R15, RZ, RZ, -0x1 ;  /* 0xffffffffff0f7424 */ /* 0x000fce00078e00ff */
[----:B------:R-:W-:Y:S05]  /*e0c0*/  WARPSYNC.COLLECTIVE R15, `(.L_x_2695) ;  /* 0x000000000f0c7348 */ /* 0x000fea0003c00000 */
[----:B------:R-:W-:Y:S02]  /*e0d0*/  ELECT P6, UR62, PT ;  /* 0x00000000003e782f */ /* 0x000fe400038c0000 */
[----:B------:R-:W-:Y:S01]  /*e0e0*/  MOV R14, UR62 ;  /* 0x0000003e000e7c02 */ /* 0x000fe20008000f00 */
[----:B------:R-:W-:Y:S10]  /*e0f0*/  ENDCOLLECTIVE ;  /* 0x000000000000791b */ /* 0x000ff40003800000 */
.L_x_2695:
[----:B------:R-:W-:Y:S05]  /*e100*/  BSYNC B0 ;  /* 0x0000000000007941 */ /* 0x000fea0003800000 */
.L_x_2694:
[----:B------:R-:W-:Y:S05]  /*e110*/  BRA `(.L_x_2696) ;  /* 0xfffffff400d87947 */ /* 0x000fea000383ffff */
.L_x_2669:
[----:B-1----:R1:W2:Y:S02]  /*e120*/  SYNCS.PHASECHK.TRANS64.TRYWAIT P0, [R7+URZ], R4 ;  /* 0x00000004070075a7 */ /* 0x0022a4000800017f */
[----:B--2---:R-:W-:Y:S05]  /*e130*/  @!P0 NANOSLEEP.SYNCS 0x989680 ;  /* 0x009896800000895d */ /* 0x004fea0003900000 */
[----:B------:R-:W2:Y:S02]  /*e140*/  @!P0 SYNCS.PHASECHK.TRANS64 P0, [R7+URZ], R4 ;  /* 0x00000004070085a7 */ /* 0x000ea4000800007f */
[----:B--2---:R-:W-:Y:S05]  /*e150*/  @!P0 BRA `(.L_x_2669) ;  /* 0xfffffffc00f08947 */ /* 0x004fea000383ffff */
[----:B------:R-:W-:Y:S05]  /*e160*/  BRA `(.L_x_2697) ;  /* 0xfffffff800187947 */ /* 0x000fea000383ffff */
.L_x_2670:
[----:B--2---:R2:W3:Y:S02]  /*e170*/  SYNCS.PHASECHK.TRANS64.TRYWAIT P0, [R3+URZ], R2 ;  /* 0x00000002030075a7 */ /* 0x0044e4000800017f */
[----:B---3--:R-:W-:Y:S05]  /*e180*/  @!P0 NANOSLEEP.SYNCS 0x989680 ;  /* 0x009896800000895d */ /* 0x008fea0003900000 */
[----:B------:R-:W3:Y:S02]  /*e190*/  @!P0 SYNCS.PHASECHK.TRANS64 P0, [R3+URZ], R2 ;  /* 0x00000002030085a7 */ /* 0x000ee4000800007f */
[----:B---3--:R-:W-:Y:S05]  /*e1a0*/  @!P0 BRA `(.L_x_2670) ;  /* 0xfffffffc00f08947 */ /* 0x008fea000383ffff */
[----:B------:R-:W-:Y:S05]  /*e1b0*/  BRA `(.L_x_2698) ;  /* 0xfffffff8000c7947 */ /* 0x000fea000383ffff */
.L_x_2672:
[----:B--2---:R2:W3:Y:S02]  /*e1c0*/  SYNCS.PHASECHK.TRANS64.TRYWAIT P0, [R5+URZ], R4 ;  /* 0x00000004050075a7 */ /* 0x0044e4000800017f */
[----:B---3--:R-:W-:Y:S05]  /*e1d0*/  @!P0 NANOSLEEP.SYNCS 0x989680 ;  /* 0x009896800000895d */ /* 0x008fea0003900000 */
[----:B------:R-:W3:Y:S02]  /*e1e0*/  @!P0 SYNCS.PHASECHK.TRANS64 P0, [R5+URZ], R4 ;  /* 0x00000004050085a7 */ /* 0x000ee4000800007f */
[----:B---3--:R-:W-:Y:S05]  /*e1f0*/  @!P0 BRA `(.L_x_2672) ;  /* 0xfffffffc00f08947 */ /* 0x008fea000383ffff */
[----:B------:R-:W-:Y:S05]  /*e200*/  BRA `(.L_x_2699) ;  /* 0xfffffff800107947 */ /* 0x000fea000383ffff */
.L_x_2700:
        /* <DEDUP_REMOVED lines=15> */
.L_x_3710:


//--------------------- .text._ZN7cutlass13device_kernelIN5flash11enable_sm90INS1_16FlashAttnBwdSm90INS1_25CollectiveMainloopBwdSm90ILi2ELi2ELi2EN4cute5tupleIJNS5_1CILi1EEES8_S8_EEENS6_IJNS7_ILi128EEESA_NS7_ILi64EEEEEENS_10bfloat16_tEfNS_4arch4Sm90ELb1ELb0ELb0ELb0ELb0ELb1ELb0ELb0ELi2ELi1ELi2ELi2ELb0EEENS1_24CollectiveEpilogueBwdGQAISC_fSF_Li256ELb0ELb0EEENS1_25SingleTileBwdLPTSchedulerILb0ELi128ELb0EEEEEEEEEvNT_6ParamsE --------------------------
	.section	.text._ZN7cutlass13device_kernelIN5flash11enable_sm90INS1_16FlashAttnBwdSm90INS1_25CollectiveMainloopBwdSm90ILi2ELi2ELi2EN4cute5tupleIJNS5_1CILi1EEES8_S8_EEENS6_IJNS7_ILi128EEESA_NS7_ILi64EEEEEENS_10bfloat16_tEfNS_4arch4Sm90ELb1ELb0ELb0ELb0ELb0ELb1ELb0ELb0ELi2ELi1ELi2ELi2ELb0EEENS1_24CollectiveEpilogueBwdGQAISC_fSF_Li256ELb0ELb0EEENS1_25SingleTileBwdLPTSchedulerILb0ELi128ELb0EEEEEEEEEvNT_6ParamsE,"ax",@progbits
	.align	128
.text._ZN7cutlass13device_kernelIN5flash11enable_sm90INS1_16FlashAttnBwdSm90INS1_25CollectiveMainloopBwdSm90ILi2ELi2ELi2EN4cute5tupleIJNS5_1CILi1EEES8_S8_EEENS6_IJNS7_ILi128EEESA_NS7_ILi64EEEEEENS_10bfloat16_tEfNS_4arch4Sm90ELb1ELb0ELb0ELb0ELb0ELb1ELb0ELb0ELi2ELi1ELi2ELi2ELb0EEENS1_24CollectiveEpilogueBwdGQAISC_fSF_Li256ELb0ELb0EEENS1_25SingleTileBwdLPTSchedulerILb0ELi128ELb0EEEEEEEEEvNT_6ParamsE:
        .type           _ZN7cutlass13device_kernelIN5flash11enable_sm90INS1_16FlashAttnBwdSm90INS1_25CollectiveMainloopBwdSm90ILi2ELi2ELi2EN4cute5tupleIJNS5_1CILi1EEES8_S8_EEENS6_IJNS7_ILi128EEESA_NS7_ILi64EEEEEENS_10bfloat16_tEfNS_4arch4Sm90ELb1ELb0ELb0ELb0ELb0ELb1ELb0ELb0ELi2ELi1ELi2ELi2ELb0EEENS1_24CollectiveEpilogueBwdGQAISC_fSF_Li256ELb0ELb0EEENS1_25SingleTileBwdLPTSchedulerILb0ELi128ELb0EEEEEEEEEvNT_6ParamsE,@function
        .size           _ZN7cutlass13device_kernelIN5flash11enable_sm90INS1_16FlashAttnBwdSm90INS1_25CollectiveMainloopBwdSm90ILi2ELi2ELi2EN4cute5tupleIJNS5_1CILi1EEES8_S8_EEENS6_IJNS7_ILi128EEESA_NS7_ILi64EEEEEENS_10bfloat16_tEfNS_4arch4Sm90ELb1ELb0ELb0ELb0ELb0ELb1ELb0ELb0ELi2ELi1ELi2ELi2ELb0EEENS1_24CollectiveEpilogueBwdGQAISC_fSF_Li256ELb0ELb0EEENS1_25SingleTileBwdLPTSchedulerILb0ELi128ELb0EEEEEEEEEvNT_6ParamsE,(.L_x_3711 - _ZN7cutlass13device_kernelIN5flash11enable_sm90INS1_16FlashAttnBwdSm90INS1_25CollectiveMainloopBwdSm90ILi2ELi2ELi2EN4cute5tupleIJNS5_1CILi1EEES8_S8_EEENS6_IJNS7_ILi128EEESA_NS7_ILi64EEEEEENS_10bfloat16_tEfNS_4arch4Sm90ELb1ELb0ELb0ELb0ELb0ELb1ELb0ELb0ELi2ELi1ELi2ELi2ELb0EEENS1_24CollectiveEpilogueBwdGQAISC_fSF_Li256ELb0ELb0EEENS1_25SingleTileBwdLPTSchedulerILb0ELi128ELb0EEEEEEEEEvNT_6ParamsE)
        .other          _ZN7cutlass13device_kernelIN5flash11enable_sm90INS1_16FlashAttnBwdSm90INS1_25CollectiveMainloopBwdSm90ILi2ELi2ELi2EN4cute5tupleIJNS5_1CILi1EEES8_S8_EEENS6_IJNS7_ILi128EEESA_NS7_ILi64EEEEEENS_10bfloat16_tEfNS_4arch4Sm90ELb1ELb0ELb0ELb0ELb0ELb1ELb0ELb0ELi2ELi1ELi2ELi2ELb0EEENS1_24CollectiveEpilogueBwdGQAISC_fSF_Li256ELb0ELb0EEENS1_25SingleTileBwdLPTSchedulerILb0ELi128ELb0EEEEEEEEEvNT_6ParamsE,@"STO_CUDA_ENTRY STV_DEFAULT"
_ZN7cutlass13device_kernelIN5flash11enable_sm90INS1_16FlashAttnBwdSm90INS1_25CollectiveMainloopBwdSm90ILi2ELi2ELi2EN4cute5tupleIJNS5_1CILi1EEES8_S8_EEENS6_IJNS7_ILi128EEESA_NS7_ILi64EEEEEENS_10bfloat16_tEfNS_4arch4Sm90ELb1ELb0ELb0ELb0ELb0ELb1ELb0ELb0ELi2ELi1ELi2ELi2ELb0EEENS1_24CollectiveEpilogueBwdGQAISC_fSF_Li256ELb0ELb0EEENS1_25SingleTileBwdLPTSchedulerILb0ELi128ELb0EEEEEEEEEvNT_6ParamsE:
        /* <DEDUP_REMOVED lines=24> */
.L_x_2702:
[----:B------:R-:W-:Y:S05]  /*0180*/  BSYNC B0 ;  /* 0x0000000000007941 */ /* 0x000fea0003800000 */
.L_x_2701:
        /* <DEDUP_REMOVED lines=37> */
.L_x_2703:
        /* <DEDUP_REMOVED lines=22> */
.L_x_2704:
[----:B------:R-:W-:Y:S01]  /*0540*/  PLOP3.LUT P0, PT, PT, PT, UP0, 0x80, 0x0 ;  /* 0x000000000000781c */ /* 0x000fe20003f0f008 */
[----:B------:R-:W-:Y:S01]  /*0550*/  NOP ;  /* 0x0000000000007918 */ /* 0x000fe20000000000 */
[----:B------:R-:W-:Y:S01]  /*0560*/  BSSY B6, `(.L_x_2705) ;  /* 0x0000bd2000067945 */ /* 0x000fe20003800000 */
[----:B-12-4-:R-:W-:Y:S10]  /*0570*/  BAR.SYNC.DEFER_BLOCKING 0x0 ;  /* 0x0000000000007b1d */ /* 0x016ff40000010000 */
[----:B------:R-:W-:Y:S05]  /*0580*/  @!P0 BRA `(.L_x_2706) ;  /* 0x0000009000088947 */ /* 0x000fea0003800000 */
.L_x_2707:
[----:B------:R-:W-:-:S08]  /*0590*/  NOP ;  /* 0x0000000000007918 */ /* 0x000fd00000000000 */
[----:B------:R-:W1:Y:S02]  /*05a0*/  USETMAXREG.TRY_ALLOC.CTAPOOL UP0, 0xf0 ;  /* 0x000000f0000079c8 */ /* 0x000e640008000600 */
[----:B-1----:R-:W-:-:S13]  /*05b0*/  PLOP3.LUT P0, PT, PT, PT, UP0, 0x80, 0x0 ;  /* 0x000000000000781c */ /* 0x002fda0003f0f008 */
[----:B------:R-:W-:Y:S05]  /*05c0*/  @!P0 BRA `(.L_x_2707) ;  /* 0xfffffffc00f08947 */ /* 0x000fea000383ffff */
[----:B------:R-:W-:Y:S01]  /*05d0*/  LOP3.LUT R0, R0, 0x3, RZ, 0xc0, !PT ;  /* 0x0000000300007812 */ /* 0x000fe200078ec0ff */
[----:B------:R-:W1:Y:S01]  /*05e0*/  S2R R2, SR_TID.X ;  /* 0x0000000000027919 */ /* 0x000e620000002100 */
        /* <DEDUP_REMOVED lines=26> */
.L_x_2708:
[----:B------:R-:W-:Y:S01]  /*0790*/  ULDC UR7, c[0x0][0x8cc] ;  /* 0x0002330000077ab9 */ /* 0x000fe20000000800 */
[----:B------:R-:W-:Y:S01]  /*07a0*/  UMOV UR37, UR10 ;  /* 0x0000000a00257c82 */ /* 0x000fe20008000000 */
[----:B------:R-:W-:-:S11]  /*07b0*/  UISETP.NE.AND UP0, UPT, UR7, 0x1, UPT ;  /* 0x000000010700788c */ /* 0x000fd6000bf05270 */
[----:B------:R-:W-:Y:S02]  /*07c0*/  @UP0 ULDC.64 UR8, c[0x0][0x8d0] ;  /* 0x0002340000080ab9 */ /* 0x000fe40000000a00 */
[----:B------:R-:W-:-:S04]  /*07d0*/  UIMAD.WIDE.U32 UR4, UR10, UR8, URZ ;  /* 0x000000080a0472a5 */ /* 0x000fc8000f8e003f */
[----:B------:R-:W-:-:S04]  /*07e0*/  @UP0 USHF.R.U32.HI UR37, URZ, UR9, UR5 ;  /* 0x000000093f250299 */ /* 0x000fc80008011605 */
[----:B------:R-:W-:-:S12]  /*07f0*/  UIMAD UR4, UR37, UR7, URZ ;  /* 0x00000007250472a4 */ /* 0x000fd8000f8e023f */
.L_x_2709:
        /* <DEDUP_REMOVED lines=15> */
[----:B------:R-:W-:Y:S01]  /*08f0*/  IMAD.U32 R0, RZ, RZ, UR4 ;  /* 0x00000004ff007e24 */ /* 0x000fe2000f8e00ff */
[----:B------:R-:W-:Y:S01]  /*0900*/  ULEA UR4, UR37, UR39, 0x7 ;  /* 0x0000002725047291 */ /* 0x000fe2000f8e383f */
[----:B------:R-:W-:Y:S01]  /*0910*/  PLOP3.LUT P0, PT, PT, PT, PT, 0x80, 0x0 ;  /* 0x000000000000781c */ /* 0x000fe20003f0f070 */
[----:B------:R-:W-:Y:S01]  /*0920*/  ULDC UR5, c[0x0][0x290] ;  /* 0x0000a40000057ab9 */ /* 0x000fe20000000800 */
[----:B------:R-:W-:Y:S01]  /*0930*/  ULDC UR6, c[0x0][0x74c] ;  /* 0x0001d30000067ab9 */ /* 0x000fe20000000800 */
[----:B------:R-:W-:Y:S01]  /*0940*/  UIADD3 UR39, UR39, 0x7f, URZ ;  /* 0x0000007f27277890 */ /* 0x000fe2000fffe03f */
[----:B------:R1:W-:Y:S01]  /*0950*/  STL [R1+0x3c], R0 ;  /* 0x00003c0001007387 */ /* 0x0003e20000100800 */
[----:B------:R-:W-:Y:S01]  /*0960*/  UIADD3 UR4, -UR6, UR4, -UR5 ;  /* 0x0000000406047290 */ /* 0x000fe2000fffe905 */
[----:B------:R-:W-:Y:S02]  /*0970*/  CS2R R152, SRZ ;  /* 0x0000000000987805 */ /* 0x000fe4000001ff00 */
[----:B------:R-:W-:-:S02]  /*0980*/  CS2R R184, SRZ ;  /* 0x0000000000b87805 */ /* 0x000fc4000001ff00 */
[----:B------:R-:W-:Y:S01]  /*0990*/  CS2R R154, SRZ ;  /* 0x00000000009a7805 */ /* 0x000fe2000001ff00 */
[----:B------:R-:W-:Y:S01]  /*09a0*/  USHF.R.S32.HI UR5, URZ, 0x1f, UR4 ;  /* 0x0000001f3f057899 */ /* 0x000fe20008011404 */
[----:B------:R-:W-:Y:S02]  /*09b0*/  CS2R R156, SRZ ;  /* 0x00000000009c7805 */ /* 0x000fe4000001ff00 */
        /* <DEDUP_REMOVED lines=17> */
[----:B------:R-:W-:Y:S01]  /*0ad0*/  CS2R R178, SRZ ;  /* 0x0000000000b27805 */ /* 0x000fe2000001ff00 */
[----:B------:R-:W-:Y:S01]  /*0ae0*/  UISETP.GT.AND UP0, UPT, UR40, UR41, UPT ;  /* 0x000000292800728c */ /* 0x000fe2000bf04270 */
[----:B------:R-:W-:Y:S02]  /*0af0*/  CS2R R180, SRZ ;  /* 0x0000000000b47805 */ /* 0x000fe4000001ff00 */
[----:B------:R-:W-:Y:S02]  /*0b00*/  CS2R R182, SRZ ;  /* 0x0000000000b67805 */ /* 0x000fe4000001ff00 */
[----:B------:R-:W-:Y:S02]  /*0b10*/  CS2R R186, SRZ ;  /* 0x0000000000ba7805 */ /* 0x000fe4000001ff00 */
[----:B------:R-:W-:-:S02]  /*0b20*/  CS2R R188, SRZ ;  /* 0x0000000000bc7805 */ /* 0x000fc4000001ff00 */
[----:B------:R-:W-:Y:S02]  /*0b30*/  CS2R R190, SRZ ;  /* 0x0000000000be7805 */ /* 0x000fe4000001ff00 */
[----:B------:R-:W-:Y:S02]  /*0b40*/  PLOP3.LUT P1, PT, PT, PT, UP0, 0x80, 0x0 ;  /* 0x000000000000781c */ /* 0x000fe40003f2f008 */
        /* <DEDUP_REMOVED lines=12> */
[----:B-1----:R-:W-:Y:S06]  /*0c10*/  @!P1 BRA `(.L_x_2711) ;  /* 0x0000008000749947 */ /* 0x002fec0003800000 */
        /* <DEDUP_REMOVED lines=21> */
.L_x_2713:
        /* <DEDUP_REMOVED lines=15> */
.L_x_2712:
        /* <DEDUP_REMOVED lines=22> */
.L_x_2715:
        /* <DEDUP_REMOVED lines=15> */
.L_x_2714:
[----:B------:R-:W-:Y:S01]  /*10b0*/  SHF.R.S32.HI R5, RZ, 0x1f, R16 ;  /* 0x0000001fff057819 */ /* 0x000fe20000011410 */
[----:B------:R-:W-:-:S03]  /*10c0*/  UMOV UR4, 0xffffffff ;  /* 0xffffffff00047882 */ /* 0x000fc60000000000 */
[----:B------:R-:W-:-:S04]  /*10d0*/  LEA.HI R0, R5, R16, RZ, 0x7 ;  /* 0x0000001005007211 */ /* 0x000fc800078f38ff */
[----:B------:R-:W-:Y:S01]  /*10e0*/  SHF.R.S32.HI R13, RZ, 0x7, R0 ;  /* 0x00000007ff0d7819 */ /* 0x000fe20000011400 */
[----:B------:R-:W-:Y:S06]  /*10f0*/  BRA.DIV UR4, `(.L_x_2716) ;  /* 0x000000b204687947 */ /* 0x000fec000b800000 */
[----:B------:R1:W2:Y:S02]  /*1100*/  SHFL.IDX PT, R14, R13, RZ, 0x1f ;  /* 0x00001fff0d0e7589 */ /* 0x0002a400000e0000 */
.L_x_2802:
[----:B------:R-:W-:Y:S01]  /*1110*/  SHF.L.U32 R15, RZ, 0x1f, RZ ;  /* 0x0000001fff0f7819 */ /* 0x000fe200000006ff */
[----:B------:R-:W-:Y:S01]  /*1120*/  IMAD.SHL.U32 R3, R16, 0x40, RZ ;  /* 0x0000004010037824 */ /* 0x000fe200078e00ff */
[CC--:B------:R-:W-:Y:S02]  /*1130*/  LEA.HI R7, R5.reuse, R16.reuse, RZ, 0x5 ;  /* 0x0000001005077211 */ /* 0x0c0fe400078f28ff */
[----:B------:R-:W3:Y:S01]  /*1140*/  SYNCS.PHASECHK.TRANS64.TRYWAIT P0, [R236+URZ+0x30c00], R15 ;  /* 0x030c000fec0075a7 */ /* 0x000ee2000800017f */
[----:B------:R-:W-:Y:S02]  /*1150*/  LEA.HI R6, R5, R16, RZ, 0x4 ;  /* 0x0000001005067211 */ /* 0x000fe400078f20ff */
[----:B------:R-:W-:Y:S02]  /*1160*/  SHF.R.S32.HI R2, RZ, 0x5, R7 ;  /* 0x00000005ff027819 */ /* 0x000fe40000011407 */
[----:B------:R-:W-:Y:S02]  /*1170*/  SHF.R.S32.HI R11, RZ, 0x4, R6 ;  /* 0x00000004ff0b7819 */ /* 0x000fe40000011406 */
[----:B------:R-:W-:Y:S01]  /*1180*/  LOP3.LUT R4, R3, 0x1c0, RZ, 0xc0, !PT ;  /* 0x000001c003047812 */ /* 0x000fe200078ec0ff */
[----:B------:R-:W-:Y:S01]  /*1190*/  IMAD.SHL.U32 R9, R2, 0x10, RZ ;  /* 0x0000001002097824 */ /* 0x000fe200078e00ff */
[----:B------:R-:W-:-:S02]  /*11a0*/  LEA.HI R8, R6, R11, RZ, 0x1 ;  /* 0x0000000b06087211 */ /* 0x000fc400078f08ff */
[----:B--2---:R-:W-:Y:S02]  /*11b0*/  LEA.HI R2, R14, R14, RZ, 0x1 ;  /* 0x0000000e0e027211 */ /* 0x004fe400078f08ff */
[----:B------:R-:W-:Y:S02]  /*11c0*/  LOP3.LUT R8, R8, 0x7ffffe, RZ, 0xc0, !PT ;  /* 0x007ffffe08087812 */ /* 0x000fe400078ec0ff */
[----:B------:R-:W-:Y:S02]  /*11d0*/  LEA.HI R3, R5, R16, RZ, 0x3 ;  /* 0x0000001005037211 */ /* 0x000fe400078f18ff */
[----:B------:R-:W-:Y:S01]  /*11e0*/  LOP3.LUT R6, R4, 0x30, R9, 0xf8, !PT ;  /* 0x0000003004067812 */ /* 0x000fe200078ef809 */
[----:B------:R-:W-:Y:S01]  /*11f0*/  IMAD.IADD R8, R11, 0x1, -R8 ;  /* 0x000000010b087824 */ /* 0x000fe200078e0a08 */
[----:B------:R-:W-:Y:S02]  /*1200*/  LOP3.LUT R229, R2, 0xffffe, RZ, 0xc0, !PT ;  /* 0x000ffffe02e57812 */ /* 0x000fe400078ec0ff */
[----:B------:R-:W-:Y:S01]  /*1210*/  LOP3.LUT R3, R6, 0x8, R3, 0xf8, !PT ;  /* 0x0000000806037812 */ /* 0x000fe200078ef803 */
[----:B------:R-:W-:Y:S01]  /*1220*/  IMAD R8, R13, 0x10, R8 ;  /* 0x000000100d087824 */ /* 0x000fe200078e0208 */
[----:B------:R-:W-:Y:S01]  /*1230*/  SHF.R.U32.HI R4, RZ, 0x3, R4 ;  /* 0x00000003ff047819 */ /* 0x000fe20000011604 */
[----:B------:R-:W-:-:S03]  /*1240*/  IMAD.IADD R229, R14, 0x1, -R229 ;  /* 0x000000010ee57824 */ /* 0x000fc600078e0ae5 */
[----:B------:R-:W-:Y:S01]  /*1250*/  LOP3.LUT R3, R3, R4, RZ, 0x3c, !PT ;  /* 0x0000000403037212 */ /* 0x000fe200078e3cff */
[----:B---3--:R-:W-:Y:S06]  /*1260*/  @P0 BRA `(.L_x_2717) ;  /* 0x0000000000080947 */ /* 0x008fec0003800000 */
[----:B------:R-:W2:Y:S02]  /*1270*/  SYNCS.PHASECHK.TRANS64.TRYWAIT P0, [R236+URZ+0x30c00], R15 ;  /* 0x030c000fec0075a7 */ /* 0x000ea4000800017f */
[----:B--2---:R-:W-:Y:S05]  /*1280*/  @!P0 BRA `(.L_x_2718) ;  /* 0x000000b000208947 */ /* 0x004fea0003800000 */
.L_x_2717:
[----:B------:R-:W-:Y:S01]  /*1290*/  ULDC UR6, c[0x0][0x290] ;  /* 0x0000a40000067ab9 */ /* 0x000fe20000000800 */
[----:B------:R-:W-:Y:S01]  /*12a0*/  ULDC UR5, c[0x0][0x74c] ;  /* 0x0001d30000057ab9 */ /* 0x000fe20000000800 */
[----:B------:R-:W-:Y:S01]  /*12b0*/  UIADD3 UR4, UR39, -UR6, URZ ;  /* 0x8000000627047290 */ /* 0x000fe2000fffe03f */
[----:B------:R-:W-:Y:S01]  /*12c0*/  IMAD.U32 R2, R8, 0x200, R3 ;  /* 0x0000020008027824 */ /* 0x000fe200078e0003 */
[----:B------:R-:W-:Y:S01]  /*12d0*/  LOP3.LUT R3, R0, 0xffffff80, RZ, 0xc0, !PT ;  /* 0xffffff8000037812 */ /* 0x000fe200078ec0ff */
[----:B------:R-:W-:Y:S01]  /*12e0*/  IMAD.MOV.U32 R0, RZ, RZ, RZ ;  /* 0x000000ffff007224 */ /* 0x000fe200078e00ff */
[----:B------:R-:W-:Y:S01]  /*12f0*/  ULEA UR4, UR37, UR4, 0x7 ;  /* 0x0000000425047291 */ /* 0x000fe2000f8e383f */
[----:B------:R-:W-:Y:S01]  /*1300*/  IMAD.MOV.U32 R4, RZ, RZ, RZ ;  /* 0x000000ffff047224 */ /* 0x000fe200078e00ff */
[----:B------:R3:W-:Y:S01]  /*1310*/  STL [R1+0x30], R2 ;  /* 0x0000300201007387 */ /* 0x0007e20000100800 */
[----:B------:R-:W-:Y:S01]  /*1320*/  IMAD.IADD R6, R16, 0x1, -R3 ;  /* 0x0000000110067824 */ /* 0x000fe200078e0a03 */
[----:B------:R-:W-:Y:S01]  /*1330*/  UIADD3 UR4, UR4, -UR5, URZ ;  /* 0x8000000504047290 */ /* 0x000fe2000fffe03f */
[----:B------:R-:W-:-:S02]  /*1340*/  CS2R R152, SRZ ;  /* 0x0000000000987805 */ /* 0x000fc4000001ff00 */
[----:B------:R-:W-:Y:S01]  /*1350*/  CS2R R154, SRZ ;  /* 0x00000000009a7805 */ /* 0x000fe2000001ff00 */
[--C-:B------:R-:W-:Y:S01]  /*1360*/  IMAD R9, R13, 0x400, R6.reuse ;  /* 0x000004000d097824 */ /* 0x100fe200078e0206 */
[----:B------:R-:W-:Y:S01]  /*1370*/  USHF.R.S32.HI UR5, URZ, 0x1f, UR4 ;  /* 0x0000001f3f057899 */ /* 0x000fe20008011404 */
[----:B------:R-:W-:Y:S02]  /*1380*/  SHF.R.S32.HI R11, RZ, 0x1f, R6 ;  /* 0x0000001fff0b7819 */ /* 0x000fe40000011406 */
[----:B------:R-:W-:Y:S01]  /*1390*/  CS2R R156, SRZ ;  /* 0x00000000009c7805 */ /* 0x000fe2000001ff00 */
[----:B------:R-:W-:Y:S01]  /*13a0*/  IMAD.SHL.U32 R9, R9, 0x4, RZ ;  /* 0x0000000409097824 */ /* 0x000fe200078e00ff */
[----:B------:R-:W-:Y:S01]  /*13b0*/  ULEA.HI UR5, UR5, UR4, URZ, 0x7 ;  /* 0x0000000405057291 */ /* 0x000fe2000f8f383f */
[----:B------:R-:W-:Y:S01]  /*13c0*/  LEA.HI R10, R11, R6, RZ, 0x2 ;  /* 0x000000060b0a7211 */ /* 0x000fe200078f10ff */
[----:B------:R4:W-:Y:S01]  /*13d0*/  STL [R1+0x20], R11 ;  /* 0x0000200b01007387 */ /* 0x0009e20000100800 */
[----:B------:R-:W-:Y:S01]  /*13e0*/  CS2R R158, SRZ ;  /* 0x00000000009e7805 */ /* 0x000fe2000001ff00 */
[----:B------:R-:W-:Y:S01]  /*13f0*/  ULEA.HI.SX32 UR5, UR5, 0x1, 0x19 ;  /* 0x0000000105057891 */ /* 0x000fe2000f8fca3f */
[----:B------:R-:W-:-:S02]  /*1400*/  LOP3.LUT R3, R10, 0xfffffffc, RZ, 0xc0, !PT ;  /* 0xfffffffc0a037812 */ /* 0x000fc400078ec0ff */
[----:B------:R-:W-:Y:S02]  /*1410*/  CS2R R160, SRZ ;  /* 0x0000000000a07805 */ /* 0x000fe4000001ff00 */
[----:B------:R-:W-:Y:S02]  /*1420*/  CS2R R162, SRZ ;  /* 0x0000000000a27805 */ /* 0x000fe4000001ff00 */
[----:B------:R-:W-:Y:S02]  /*1430*/  CS2R R164, SRZ ;  /* 0x0000000000a47805 */ /* 0x000fe4000001ff00 */
[----:B------:R-:W-:Y:S01]  /*1440*/  CS2R R166, SRZ ;  /* 0x0000000000a67805 */ /* 0x000fe2000001ff00 */
[----:B---3--:R-:W-:Y:S01]  /*1450*/  IMAD.U32 R2, RZ, RZ, UR5 ;  /* 0x00000005ff027e24 */ /* 0x008fe2000f8e00ff */
[----:B------:R-:W-:Y:S02]  /*1460*/  CS2R R168, SRZ ;  /* 0x0000000000a87805 */ /* 0x000fe4000001ff00 */
[----:B------:R-:W-:-:S02]  /*1470*/  CS2R R170, SRZ ;  /* 0x0000000000aa7805 */ /* 0x000fc4000001ff00 */
[----:B------:R-:W-:Y:S02]  /*1480*/  CS2R R172, SRZ ;  /* 0x0000000000ac7805 */ /* 0x000fe4000001ff00 */
[----:B------:R-:W-:Y:S02]  /*1490*/  CS2R R174, SRZ ;  /* 0x0000000000ae7805 */ /* 0x000fe4000001ff00 */
[----:B------:R-:W-:Y:S02]  /*14a0*/  VIMNMX R12, R2, UR40, PT ;  /* 0x00000028020c7c48 */ /* 0x000fe4000bfe0100 */
[----:B------:R-:W-:Y:S02]  /*14b0*/  CS2R R176, SRZ ;  /* 0x0000000000b07805 */ /* 0x000fe4000001ff00 */
[----:B------:R-:W-:Y:S02]  /*14c0*/  CS2R R178, SRZ ;  /* 0x0000000000b27805 */ /* 0x000fe4000001ff00 */
[----:B------:R-:W-:-:S02]  /*14d0*/  CS2R R180, SRZ ;  /* 0x0000000000b47805 */ /* 0x000fc4000001ff00 */
[----:B------:R-:W-:Y:S01]  /*14e0*/  ISETP.LE.AND P0, PT, R12, UR41, PT ;  /* 0x000000290c007c0c */ /* 0x000fe2000bf03270 */
[----:B------:R4:W-:Y:S01]  /*14f0*/  STL [R1], R12 ;  /* 0x0000000c01007387 */ /* 0x0009e20000100800 */
[----:B------:R-:W-:Y:S02]  /*1500*/  CS2R R182, SRZ ;  /* 0x0000000000b67805 */ /* 0x000fe4000001ff00 */
[----:B------:R-:W-:Y:S02]  /*1510*/  CS2R R184, SRZ ;  /* 0x0000000000b87805 */ /* 0x000fe4000001ff00 */
[----:B------:R-:W-:Y:S01]  /*1520*/  CS2R R186, SRZ ;  /* 0x0000000000ba7805 */ /* 0x000fe2000001ff00 */
[----:B------:R4:W-:Y:S01]  /*1530*/  STL [R1+0x14], R10 ;  /* 0x0000140a01007387 */ /* 0x0009e20000100800 */
        /* <DEDUP_REMOVED lines=13> */
[----:B------:R-:W-:Y:S01]  /*1610*/  CS2R R214, SRZ ;  /* 0x0000000000d67805 */ /* 0x000fe2000001ff00 */
[----:B------:R-:W-:-:S02]  /*1620*/  IMAD R2, R9, 0x4, R236 ;  /* 0x0000000409027824 */ /* 0x000fc400078e02ec */
[----:B------:R-:W-:Y:S01]  /*1630*/  IMAD.IADD R3, R6, 0x1, -R3 ;  /* 0x0000000106037824 */ /* 0x000fe200078e0a03 */
[----:B----4-:R-:W-:Y:S06]  /*1640*/  @P0 BRA `(.L_x_2719) ;  /* 0x0000003c000c0947 */ /* 0x010fec0003800000 */
[----:B------:R-:W-:Y:S01]  /*1650*/  UIMAD UR4, UR37, -0x80, UR6 ;  /* 0xffffff80250478a4 */ /* 0x000fe2000f8e0206 */
[----:B------:R-:W-:Y:S02]  /*1660*/  LOP3.LUT R7, R7, 0xffffffe0, RZ, 0xc0, !PT ;  /* 0xffffffe007077812 */ /* 0x000fe400078ec0ff */
[----:B------:R-:W-:Y:S02]  /*1670*/  CS2R R182, SRZ ;  /* 0x0000000000b67805 */ /* 0x000fe4000001ff00 */
[----:B------:R-:W-:Y:S02]  /*1680*/  LEA.HI R6, R11, R6, RZ, 0x5 ;  /* 0x000000060b067211 */ /* 0x000fe400078f28ff */
[----:B------:R-:W-:Y:S02]  /*1690*/  CS2R R180, SRZ ;  /* 0x0000000000b47805 */ /* 0x000fe4000001ff00 */
[----:B------:R-:W-:Y:S01]  /*16a0*/  LEA.HI R0, R13, R13, RZ, 0x1 ;  /* 0x0000000d0d007211 */ /* 0x000fe200078f08ff */
[----:B------:R-:W-:Y:S01]  /*16b0*/  IMAD.IADD R7, R16, 0x1, -R7 ;  /* 0x0000000110077824 */ /* 0x000fe200078e0a07 */
[----:B------:R-:W-:Y:S01]  /*16c0*/  SHF.R.S32.HI R6, RZ, 0x5, R6 ;  /* 0x00000005ff067819 */ /* 0x000fe20000011406 */
[----:B------:R-:W-:Y:S01]  /*16d0*/  IMAD.U32 R9, RZ, RZ, UR4 ;  /* 0x00000004ff097e24 */ /* 0x000fe2000f8e00ff */
[----:B------:R-:W-:-:S02]  /*16e0*/  LOP3.LUT R4, R0, 0xfffffffe, RZ, 0xc0, !PT ;  /* 0xfffffffe00047812 */ /* 0x000fc400078ec0ff */
[----:B------:R-:W-:Y:S02]  /*16f0*/  CS2R R178, SRZ ;  /* 0x0000000000b27805 */ /* 0x000fe4000001ff00 */
[----:B------:R-:W-:Y:S01]  /*1700*/  SHF.R.S32.HI R0, RZ, 0x1f, R7 ;  /* 0x0000001fff007819 */ /* 0x000fe20000011407 */
[----:B------:R-:W-:Y:S01]  /*1710*/  IMAD R8, R6, -0x10, R9 ;  /* 0xfffffff006087824 */ /* 0x000fe200078e0209 */
[----:B------:R-:W-:Y:S01]  /*1720*/  SHF.R.S32.HI R6, RZ, 0x2, R10 ;  /* 0x00000002ff067819 */ /* 0x000fe2000001140a */
[----:B-1----:R-:W-:Y:S01]  /*1730*/  IMAD.IADD R13, R13, 0x1, -R4 ;  /* 0x000000010d0d7824 */ /* 0x002fe200078e0a04 */
[----:B------:R-:W-:Y:S02]  /*1740*/  SHF.R.S32.HI R9, RZ, 0x1f, R10 ;  /* 0x0000001fff097819 */ /* 0x000fe4000001140a */
[----:B------:R-:W-:Y:S02]  /*1750*/  CS2R R176, SRZ ;  /* 0x0000000000b07805 */ /* 0x000fe4000001ff00 */
[----:B------:R-:W-:-:S02]  /*1760*/  LEA.HI R4, R0, R7, RZ, 0x3 ;  /* 0x0000000700047211 */ /* 0x000fc400078f18ff */
[----:B------:R-:W-:Y:S02]  /*1770*/  CS2R R174, SRZ ;  /* 0x0000000000ae7805 */ /* 0x000fe4000001ff00 */
[----:B------:R-:W-:Y:S02]  /*1780*/  LEA.HI R7, R0, R7, RZ, 0x2 ;  /* 0x0000000700077211 */ /* 0x000fe400078f10ff */
[----:B------:R-:W-:Y:S02]  /*1790*/  CS2R R172, SRZ ;  /* 0x0000000000ac7805 */ /* 0x000fe4000001ff00 */
[----:B------:R-:W-:Y:S02]  /*17a0*/  LEA.HI R9, R9, R6, RZ, 0x3 ;  /* 0x0000000609097211 */ /* 0x000fe400078f18ff */
[----:B------:R-:W-:Y:S02]  /*17b0*/  CS2R R170, SRZ ;  /* 0x0000000000aa7805 */ /* 0x000fe4000001ff00 */
[----:B------:R-:W-:-:S02]  /*17c0*/  LEA.HI R10, R5, R16, RZ, 0x2 ;  /* 0x00000010050a7211 */ /* 0x000fc400078f10ff */
[----:B------:R-:W-:Y:S02]  /*17d0*/  CS2R R168, SRZ ;  /* 0x0000000000a87805 */ /* 0x000fe4000001ff00 */
[--C-:B------:R-:W-:Y:S02]  /*17e0*/  SHF.R.S32.HI R0, RZ, 0x3, R4.reuse ;  /* 0x00000003ff007819 */ /* 0x100fe40000011404 */
[----:B------:R-:W-:Y:S02]  /*17f0*/  CS2R R166, SRZ ;  /* 0x0000000000a67805 */ /* 0x000fe4000001ff00 */
[----:B------:R-:W-:Y:S02]  /*1800*/  SHF.R.S32.HI R5, RZ, 0x1f, R4 ;  /* 0x0000001fff057819 */ /* 0x000fe40000011404 */
[----:B------:R-:W-:Y:S02]  /*1810*/  CS2R R164, SRZ ;  /* 0x0000000000a47805 */ /* 0x000fe4000001ff00 */
[----:B------:R-:W-:-:S02]  /*1820*/  LOP3.LUT R9, R9, 0xfffffff8, RZ, 0xc0, !PT ;  /* 0xfffffff809097812 */ /* 0x000fc400078ec0ff */
[----:B------:R-:W-:Y:S02]  /*1830*/  CS2R R162, SRZ ;  /* 0x0000000000a27805 */ /* 0x000fe4000001ff00 */
[----:B------:R-:W-:Y:S02]  /*1840*/  SHF.R.S32.HI R4, RZ, 0x2, R7 ;  /* 0x00000002ff047819 */ /* 0x000fe40000011407 */
[----:B------:R-:W-:Y:S02]  /*1850*/  CS2R R160, SRZ ;  /* 0x0000000000a07805 */ /* 0x000fe4000001ff00 */
[----:B------:R-:W-:Y:S02]  /*1860*/  LEA.HI R5, R5, R0, RZ, 0x4 ;  /* 0x0000000005057211 */ /* 0x000fe400078f20ff */
[----:B------:R-:W-:Y:S02]  /*1870*/  CS2R R158, SRZ ;  /* 0x00000000009e7805 */ /* 0x000fe4000001ff00 */
[----:B------:R-:W-:Y:S01]  /*1880*/  IADD3 R12, R8, R9, -R6 ;  /* 0x00000009080c7210 */ /* 0x000fe20007ffe806 */
[C---:B------:R-:W-:Y:S01]  /*1890*/  VIADD R6, R4.reuse, 0x8 ;  /* 0x0000000804067836 */ /* 0x040fe20000000000 */
[----:B------:R-:W-:Y:S01]  /*18a0*/  LOP3.LUT R9, R5, 0x1ffffff0, RZ, 0xc0, !PT ;  /* 0x1ffffff005097812 */ /* 0x000fe200078ec0ff */
[----:B------:R-:W-:Y:S01]  /*18b0*/  VIADD R14, R4, 0x18 ;  /* 0x00000018040e7836 */ /* 0x000fe20000000000 */
[----:B------:R-:W-:-:S02]  /*18c0*/  LOP3.LUT R11, R10, 0xfffffffc, RZ, 0xc0, !PT ;  /* 0xfffffffc0a0b7812 */ /* 0x000fc400078ec0ff */
[----:B------:R-:W-:Y:S02]  /*18d0*/  CS2R R156, SRZ ;  /* 0x00000000009c7805 */ /* 0x000fe4000001ff00 */
[----:B------:R-:W-:Y:S01]  /*18e0*/  LEA.HI R10, R6, R6, RZ, 0x1 ;  /* 0x00000006060a7211 */ /* 0x000fe200078f08ff */
[----:B------:R-:W-:Y:S01]  /*18f0*/  IMAD.IADD R0, R0, 0x1, -R9 ;  /* 0x0000000100007824 */ /* 0x000fe200078e0a09 */
[----:B------:R-:W-:Y:S01]  /*1900*/  LEA.HI R5, R7, R4, RZ, 0x1 ;  /* 0x0000000407057211 */ /* 0x000fe200078f08ff */
[----:B------:R-:W-:Y:S01]  /*1910*/  IMAD R7, R13, -0x40, R12 ;  /* 0xffffffc00d077824 */ /* 0x000fe200078e020c */
[----:B------:R-:W-:Y:S01]  /*1920*/  LOP3.LUT R9, R10, 0xfffffffe, RZ, 0xc0, !PT ;  /* 0xfffffffe0a097812 */ /* 0x000fe200078ec0ff */
[----:B------:R-:W-:Y:S01]  /*1930*/  VIADD R12, R4, 0x10 ;  /* 0x00000010040c7836 */ /* 0x000fe20000000000 */
[----:B------:R-:W-:Y:S01]  /*1940*/  LOP3.LUT R5, R5, 0xfffffffe, RZ, 0xc0, !PT ;  /* 0xfffffffe05057812 */ /* 0x000fe200078ec0ff */
[----:B------:R-:W-:Y:S01]  /*1950*/  IMAD.IADD R8, R16, 0x1, -R11 ;  /* 0x0000000110087824 */ /* 0x000fe200078e0a0b */
[----:B------:R-:W-:Y:S01]  /*1960*/  LEA.HI R16, R14, R14, RZ, 0x1 ;  /* 0x0000000e0e107211 */ /* 0x000fe200078f08ff */
[----:B------:R-:W-:Y:S01]  /*1970*/  IMAD.IADD R9, R6, 0x1, -R9 ;  /* 0x0000000106097824 */ /* 0x000fe200078e0a09 */
[----:B------:R-:W-:Y:S01]  /*1980*/  LEA.HI R6, R12, R12, RZ, 0x1 ;  /* 0x0000000c0c067211 */ /* 0x000fe200078f08ff */
[----:B------:R-:W-:Y:S01]  /*1990*/  IMAD.IADD R5, R4, 0x1, -R5 ;  /* 0x0000000104057824 */ /* 0x000fe200078e0a05 */
[----:B------:R-:W-:-:S02]  /*19a0*/  SHF.R.S32.HI R4, RZ, 0x1, R10 ;  /* 0x00000001ff047819 */ /* 0x000fc4000001140a */
[----:B------:R-:W-:Y:S02]  /*19b0*/  CS2R R154, SRZ ;  /* 0x00000000009a7805 */ /* 0x000fe4000001ff00 */
[----:B------:R-:W-:Y:S01]  /*19c0*/  SHF.R.S32.HI R11, RZ, 0x1f, R10 ;  /* 0x0000001fff0b7819 */ /* 0x000fe2000001140a */
[----:B------:R-:W-:Y:S01]  /*19d0*/  IMAD R5, R0, 0x8, R5 ;  /* 0x0000000800057824 */ /* 0x000fe200078e0205 */
[----:B------:R-:W-:Y:S02]  /*19e0*/  LOP3.LUT R13, R6, 0xfffffffe, RZ, 0xc0, !PT ;  /* 0xfffffffe060d7812 */ /* 0x000fe400078ec0ff */
[----:B------:R-:W-:Y:S02]  /*19f0*/  CS2R R152, SRZ ;  /* 0x0000000000987805 */ /* 0x000fe4000001ff00 */
[----:B------:R-:W-:Y:S02]  /*1a00*/  SHF.R.S32.HI R10, RZ, 0x1, R6 ;  /* 0x00000001ff0a7819 */ /* 0x000fe40000011406 */
[----:B------:R-:W-:-:S02]  /*1a10*/  CS2R R214, SRZ ;  /* 0x0000000000d67805 */ /* 0x000fc4000001ff00 */
[----:B--2---:R-:W-:Y:S01]  /*1a20*/  SHF.R.S32.HI R15, RZ, 0x1f, R6 ;  /* 0x0000001fff0f7819 */ /* 0x004fe20000011406 */
[----:B------:R-:W-:Y:S01]  /*1a30*/  IMAD.IADD R13, R12, 0x1, -R13 ;  /* 0x000000010c0d7824 */ /* 0x000fe200078e0a0d */
[--C-:B------:R-:W-:Y:S01]  /*1a40*/  SHF.R.S32.HI R6, RZ, 0x1, R16.reuse ;  /* 0x00000001ff067819 */ /* 0x100fe20000011410 */
[----:B------:R1:W-:Y:S01]  /*1a50*/  STL [R1+0x10], R5 ;  /* 0x0000100501007387 */ /* 0x0003e20000100800 */
[----:B------:R-:W-:Y:S02]  /*1a60*/  SHF.R.S32.HI R17, RZ, 0x1f, R16 ;  /* 0x0000001fff117819 */ /* 0x000fe40000011410 */
[----:B------:R-:W-:Y:S02]  /*1a70*/  CS2R R212, SRZ ;  /* 0x0000000000d47805 */ /* 0x000fe4000001ff00 */
[----:B------:R-:W-:Y:S02]  /*1a80*/  LEA.HI R11, R11, R4, RZ, 0x4 ;  /* 0x000000040b0b7211 */ /* 0x000fe400078f20ff */
[----:B------:R-:W-:-:S02]  /*1a90*/  CS2R R210, SRZ ;  /* 0x0000000000d27805 */ /* 0x000fc4000001ff00 */
[----:B------:R-:W-:Y:S02]  /*1aa0*/  LEA.HI R15, R15, R10, RZ, 0x4 ;  /* 0x0000000a0f0f7211 */ /* 0x000fe400078f20ff */
[----:B------:R-:W-:Y:S02]  /*1ab0*/  CS2R R208, SRZ ;  /* 0x0000000000d07805 */ /* 0x000fe4000001ff00 */
[----:B------:R-:W-:Y:S02]  /*1ac0*/  LEA.HI R12, R17, R6, RZ, 0x4 ;  /* 0x00000006110c7211 */ /* 0x000fe400078f20ff */
[----:B------:R-:W-:Y:S02]  /*1ad0*/  CS2R R206, SRZ ;  /* 0x0000000000ce7805 */ /* 0x000fe4000001ff00 */
[----:B------:R-:W-:Y:S02]  /*1ae0*/  LOP3.LUT R11, R11, 0x1ffffff0, RZ, 0xc0, !PT ;  /* 0x1ffffff00b0b7812 */ /* 0x000fe400078ec0ff */
[----:B------:R-:W-:-:S02]  /*1af0*/  CS2R R204, SRZ ;  /* 0x0000000000cc7805 */ /* 0x000fc4000001ff00 */
[----:B------:R-:W-:Y:S02]  /*1b00*/  LOP3.LUT R15, R15, 0x1ffffff0, RZ, 0xc0, !PT ;  /* 0x1ffffff00f0f7812 */ /* 0x000fe400078ec0ff */
        /* <DEDUP_REMOVED lines=14> */
[----:B-1----:R-:W-:Y:S01]  /*1bf0*/  IMAD R5, R6, 0x8, R17 ;  /* 0x0000000806057824 */ /* 0x002fe200078e0211 */
[----:B------:R1:W-:Y:S01]  /*1c00*/  STL [R1+0xc], R4 ;  /* 0x00000c0401007387 */ /* 0x0003e20000100800 */
[----:B------:R-:W-:-:S02]  /*1c10*/  CS2R R190, SRZ ;  /* 0x0000000000be7805 */ /* 0x000fc4000001ff00 */
[----:B------:R-:W-:Y:S02]  /*1c20*/  CS2R R188, SRZ ;  /* 0x0000000000bc7805 */ /* 0x000fe4000001ff00 */
[----:B------:R-:W-:Y:S01]  /*1c30*/  CS2R R186, SRZ ;  /* 0x0000000000ba7805 */ /* 0x000fe2000001ff00 */
[----:B------:R2:W-:Y:S01]  /*1c40*/  STL [R1+0x8], R0 ;  /* 0x0000080001007387 */ /* 0x0005e20000100800 */
[----:B------:R-:W-:-:S03]  /*1c50*/  CS2R R184, SRZ ;  /* 0x0000000000b87805 */ /* 0x000fc6000001ff00 */
[----:B------:R3:W-:Y:S01]  /*1c60*/  STL [R1+0x4], R5 ;  /* 0x0000040501007387 */ /* 0x0007e20000100800 */
[----:B-1----:R-:W-:Y:S02]  /*1c70*/  IMAD.MOV.U32 R4, RZ, RZ, RZ ;  /* 0x000000ffff047224 */ /* 0x002fe400078e00ff */
[----:B--2---:R-:W-:-:S07]  /*1c80*/  IMAD.MOV.U32 R0, RZ, RZ, RZ ;  /* 0x000000ffff007224 */ /* 0x004fce00078e00ff */
.L_x_2730:
[----:B------:R-:W-:-:S06]  /*1c90*/  ULOP3.LUT UR4, UR36, 0x1, URZ, 0xfc, !UPT ;  /* 0x0000000124047892 */ /* 0x000fcc000f8efc3f */
[----:B---3--:R-:W-:-:S05]  /*1ca0*/  IMAD.U32 R5, RZ, RZ, UR4 ;  /* 0x00000004ff057e24 */ /* 0x008fca000f8e00ff */
[----:B------:R-:W-:-:S13]  /*1cb0*/  ISETP.NE.AND P0, PT, R5, 0x3, PT ;  /* 0x000000030500780c */ /* 0x000fda0003f05270 */
[----:B------:R-:W-:Y:S05]  /*1cc0*/  @!P0 BRA `(.L_x_2720) ;  /* 0x0000000000048947 */ /* 0x000fea0003800000 */
[----:B------:R-:W-:Y:S01]  /*1cd0*/  BPT.TRAP 0x1 ;  /* 0x000000040000795c */ /* 0x000fe20000300000 */
.L_x_2720:
[----:B------:R-:W-:Y:S01]  /*1ce0*/  IMAD R6, R0, 0x8, R236 ;  /* 0x0000000800067824 */ /* 0x000fe200078e02ec */
[----:B------:R-:W-:-:S04]  /*1cf0*/  SHF.L.U32 R19, R4, 0x1f, RZ ;  /* 0x0000001f04137819 */ /* 0x000fc800000006ff */
[----:B------:R1:W2:Y:S01]  /*1d00*/  SYNCS.PHASECHK.TRANS64.TRYWAIT P1, [R6+URZ+0x30c10], R19 ;  /* 0x030c1013060075a7 */ /* 0x0002a2000802017f */
[----:B------:R-:W-:Y:S05]  /*1d10*/  @!P0 BRA `(.L_x_2721) ;  /* 0x0000000000048947 */ /* 0x000fea0003800000 */
[----:B------:R-:W-:Y:S01]  /*1d20*/  BPT.TRAP 0x1 ;  /* 0x000000040000795c */ /* 0x000fe20000300000 */
.L_x_2721:
[----:B------:R-:W-:-:S05]  /*1d30*/  VIADD R5, R236, 0x10000 ;  /* 0x00010000ec057836 */ /* 0x000fca0000000000 */
[----:B------:R-:W-:-:S04]  /*1d40*/  SHF.R.U32.HI R5, RZ, 0x4, R5 ;  /* 0x00000004ff057819 */ /* 0x000fc80000011605 */
[----:B------:R-:W-:Y:S01]  /*1d50*/  LOP3.LUT R5, R5, 0x3fff, RZ, 0xc0, !PT ;  /* 0x00003fff05057812 */ /* 0x000fe200078ec0ff */
[----:B--2---:R-:W-:Y:S06]  /*1d60*/  @P1 BRA `(.L_x_2722) ;  /* 0x0000000000081947 */ /* 0x004fec0003800000 */
[----:B------:R-:W2:Y:S02]  /*1d70*/  SYNCS.PHASECHK.TRANS64.TRYWAIT P1, [R6+URZ+0x30c10], R19 ;  /* 0x030c1013060075a7 */ /* 0x000ea4000802017f */
[----:B--2---:R-:W-:Y:S05]  /*1d80*/  @!P1 BRA `(.L_x_2723) ;  /* 0x000000a400749947 */ /* 0x004fea0003800000 */
.L_x_2722:
        /* <DEDUP_REMOVED lines=32> */
[----:B----4-:R-:W-:Y:S02]  /*1f90*/  IMAD R12, R0, 0x80, R12 ;  /* 0x00000080000c7824 */ /* 0x010fe400078e020c */
[----:B------:R-:W-:Y:S01]  /*1fa0*/  VIADD R10, R236, 0x20000 ;  /* 0x00020000ec0a7836 */ /* 0x000fe20000000000 */
[----:B------:R-:W-:Y:S02]  /*1fb0*/  WARPGROUP.DEPBAR.LE gsb0, 0x0 ;  /* 0x00008000000079c5 */ /* 0x000fe40000010000 */
[----:B------:R-:W-:Y:S01]  /*1fc0*/  WARPGROUP.ARRIVE ;  /* 0x00000000000079c5 */ /* 0x000fe20000000000 */
[C---:B-----5:R-:W-:Y:S02]  /*1fd0*/  IMAD R14, R0.reuse, 0x80, R13 ;  /* 0x00000080000e7824 */ /* 0x060fe400078e020d */
[----:B--2---:R-:W-:-:S02]  /*1fe0*/  IMAD R16, R0, 0x80, R11 ;  /* 0x0000008000107824 */ /* 0x004fc400078e020b */
[C---:B------:R-:W-:Y:S01]  /*1ff0*/  IMAD R227, R3.reuse, 0x2, R12 ;  /* 0x0000000203e37824 */ /* 0x040fe200078e020c */
[----:B------:R-:W-:Y:S01]  /*2000*/  HGMMA.64x128x16.F32.BF16 R88, gdesc[UR4], R88, gsb0 ;  /* 0x01e00000045879f0 */ /* 0x000fe20008001858 */
[----:B------:R-:W-:Y:S01]  /*2010*/  UIADD3 UR6, UR8, 0x6, URZ ;  /* 0x0000000608067890 */ /* 0x000fe2000fffe03f */
[C---:B------:R-:W-:Y:S01]  /*2020*/  IMAD R15, R3.reuse, 0x2, R14 ;  /* 0x00000002030f7824 */ /* 0x040fe200078e020e */
[----:B------:R-:W-:Y:S01]  /*2030*/  UIADD3 UR4, UR10, 0x6, URZ ;  /* 0x000000060a047890 */ /* 0x000fe2000fffe03f */
[----:B------:R-:W-:Y:S01]  /*2040*/  IMAD R17, R3, 0x2, R16 ;  /* 0x0000000203117824 */ /* 0x000fe200078e0210 */
[----:B------:R-:W-:Y:S01]  /*2050*/  UMOV UR7, 0x40000040 ;  /* 0x4000004000077882 */ /* 0x000fe20000000000 */
[----:B------:R-:W-:Y:S01]  /*2060*/  UMOV UR5, 0x40000040 ;  /* 0x4000004000057882 */ /* 0x000fe20000000000 */
[--C-:B------:R-:W-:Y:S02]  /*2070*/  IMAD R11, R9, 0x4, R236.reuse ;  /* 0x00000004090b7824 */ /* 0x100fe400078e02ec */
[----:B------:R-:W-:-:S02]  /*2080*/  IMAD R14, R227, 0x4, R236 ;  /* 0x00000004e30e7824 */ /* 0x000fc400078e02ec */
[--C-:B------:R-:W-:Y:S02]  /*2090*/  IMAD R13, R15, 0x4, R236.reuse ;  /* 0x000000040f0d7824 */ /* 0x100fe400078e02ec */
[----:B------:R-:W-:Y:S02]  /*20a0*/  IMAD R12, R17, 0x4, R236 ;  /* 0x00000004110c7824 */ /* 0x000fe400078e02ec */
[--C-:B------:R-:W-:Y:S02]  /*20b0*/  IMAD R9, R9, 0x4, R10.reuse ;  /* 0x0000000409097824 */ /* 0x100fe400078e020a */
[--C-:B------:R-:W-:Y:S02]  /*20c0*/  IMAD R227, R227, 0x4, R10.reuse ;  /* 0x00000004e3e37824 */ /* 0x100fe400078e020a */
[--C-:B------:R-:W-:Y:S02]  /*20d0*/  IMAD R15, R15, 0x4, R10.reuse ;  /* 0x000000040f0f7824 */ /* 0x100fe400078e020a */
[----:B------:R-:W-:Y:S01]  /*20e0*/  IMAD R10, R17, 0x4, R10 ;  /* 0x00000004110a7824 */ /* 0x000fe200078e020a */
[----:B------:R-:W-:-:S02]  /*20f0*/  WARPGROUP.DEPBAR.LE gsb0, 0x0 ;  /* 0x00008000000079c5 */ /* 0x000fc40000010000 */
        /* <DEDUP_REMOVED lines=9> */
.L_x_2724:
[----:B------:R1:W1:Y:S01]  /*2190*/  SYNCS.PHASECHK.TRANS64.TRYWAIT P1, [R6+URZ+0x30c30], R19 ;  /* 0x030c3013060075a7 */ /* 0x000262000802017f */
[----:B------:R-:W-:Y:S05]  /*21a0*/  @!P0 BRA `(.L_x_2725) ;  /* 0x0000000000048947 */ /* 0x000fea0003800000 */
[----:B------:R-:W-:Y:S01]  /*21b0*/  BPT.TRAP 0x1 ;  /* 0x000000040000795c */ /* 0x000fe20000300000 */
.L_x_2725:
[----:B------:R-:W-:-:S05]  /*21c0*/  VIADD R16, R236, 0x18000 ;  /* 0x00018000ec107836 */ /* 0x000fca0000000000 */
[----:B------:R-:W-:-:S04]  /*21d0*/  SHF.R.U32.HI R16, RZ, 0x4, R16 ;  /* 0x00000004ff107819 */ /* 0x000fc80000011610 */
[----:B------:R-:W-:-:S04]  /*21e0*/  LOP3.LUT R16, R16, 0x3fff, RZ, 0xc0, !PT ;  /* 0x00003fff10107812 */ /* 0x000fc800078ec0ff */
[----:B------:R-:W-:Y:S01]  /*21f0*/  LOP3.LUT R17, R16, 0x10000, RZ, 0xfc, !PT ;  /* 0x0001000010117812 */ /* 0x000fe200078efcff */
[----:B-1----:R-:W-:Y:S06]  /*2200*/  @P1 BRA `(.L_x_2726) ;  /* 0x0000000000081947 */ /* 0x002fec0003800000 */
[----:B------:R-:W1:Y:S02]  /*2210*/  SYNCS.PHASECHK.TRANS64.TRYWAIT P1, [R6+URZ+0x30c30], R19 ;  /* 0x030c3013060075a7 */ /* 0x000e64000802017f */
[----:B-1----:R-:W-:Y:S05]  /*2220*/  @!P1 BRA `(.L_x_2727) ;  /* 0x000000a000609947 */ /* 0x002fea0003800000 */
.L_x_2726:
[----:B------:R-:W-:Y:S01]  /*2230*/  UIADD3 UR9, UR9, 0x4000, URZ ;  /* 0x0000400009097890 */ /* 0x000fe2000fffe03f */
[----:B------:R-:W-:Y:S01]  /*2240*/  IMAD R17, R0, 0x400, R17 ;  /* 0x0000040000117824 */ /* 0x000fe200078e0211 */
[----:B------:R-:W-:Y:S01]  /*2250*/  ULDC UR4, c[0x0][0x280] ;  /* 0x0000a00000047ab9 */ /* 0x000fe20000000800 */
[----:B------:R-:W-:Y:S01]  /*2260*/  IMAD.MOV.U32 R18, RZ, RZ, -0x2 ;  /* 0xfffffffeff127424 */ /* 0x000fe200078e00ff */
[----:B------:R-:W-:Y:S01]  /*2270*/  USHF.R.U32.HI UR9, URZ, 0x4, UR9 ;  /* 0x000000043f097899 */ /* 0x000fe20008011609 */
[----:B------:R-:W-:Y:S01]  /*2280*/  WARPGROUP.ARRIVE ;  /* 0x00000000000079c5 */ /* 0x000fe20000000000 */
[----:B------:R-:W-:Y:S01]  /*2290*/  R2UR UR8, R17 ;  /* 0x00000000110872ca */ /* 0x000fe200000e0000 */
[----:B------:R-:W-:Y:S01]  /*22a0*/  UIMAD UR4, UR41, -0x80, UR4 ;  /* 0xffffff80290478a4 */ /* 0x000fe2000f8e0204 */
[----:B------:R-:W-:Y:S01]  /*22b0*/  ISETP.GT.AND P1, PT, R7, RZ, PT ;  /* 0x000000ff0700720c */ /* 0x000fe20003f24270 */
[----:B------:R-:W-:Y:S01]  /*22c0*/  ULOP3.LUT UR9, UR9, 0x3fff, URZ, 0xc0, !UPT ;  /* 0x00003fff09097892 */ /* 0x000fe2000f8ec03f */
[C---:B------:R-:W-:Y:S01]  /*22d0*/  VIADD R233, R8.reuse, 0x10 ;  /* 0x0000001008e97836 */ /* 0x040fe20000000000 */
[----:B------:R-:W-:Y:S01]  /*22e0*/  UMOV UR7, 0x40000040 ;  /* 0x4000004000077882 */ /* 0x000fe20000000000 */
[----:B------:R-:W-:Y:S01]  /*22f0*/  UMOV UR5, 0x40000040 ;  /* 0x4000004000057882 */ /* 0x000fe20000000000 */
[----:B------:R-:W-:Y:S01]  /*2300*/  ULOP3.LUT UR9, UR9, 0x10000, URZ, 0xfc, !UPT ;  /* 0x0001000009097892 */ /* 0x000fe2000f8efc3f */
[----:B------:R-:W-:Y:S01]  /*2310*/  IMAD R18, R3, R18, UR4 ;  /* 0x0000000403127e24 */ /* 0x000fe2000f8e0212 */
[----:B--2---:R-:W1:Y:S01]  /*2320*/  SHFL.IDX PT, R222, R11, R233, 0x1f ;  /* 0x00001fe90bde7589 */ /* 0x004e6200000e0000 */
[----:B------:R-:W-:Y:S01]  /*2330*/  VIADD R235, R8, 0x8 ;  /* 0x0000000808eb7836 */ /* 0x000fe20000000000 */
[----:B------:R-:W-:Y:S01]  /*2340*/  ULDC UR10, c[0x0][0x744] ;  /* 0x0001d100000a7ab9 */ /* 0x000fe20000000800 */
[----:B------:R-:W-:Y:S01]  /*2350*/  IMAD.IADD R17, R18, 0x1, -R7 ;  /* 0x0000000112117824 */ /* 0x000fe200078e0a07 */
[----:B------:R-:W-:Y:S01]  /*2360*/  UMOV UR6, UR8 ;  /* 0x0000000800067c82 */ /* 0x000fe20008000000 */
[----:B------:R-:W-:Y:S01]  /*2370*/  UMOV UR4, UR9 ;  /* 0x0000000900047c82 */ /* 0x000fe20008000000 */
[----:B------:R-:W-:Y:S01]  /*2380*/  VIADD R237, R8, 0x4 ;  /* 0x0000000408ed7836 */ /* 0x000fe20000000000 */
[----:B------:R-:W-:Y:S01]  /*2390*/  HGMMA.64x128x16.F32.BF16 R24, gdesc[UR4], RZ, !UPT, gsb0 ;  /* 0x01e00000041879f0 */ /* 0x000fe2000c0018ff */
[----:B------:R-:W-:Y:S01]  /*23a0*/  SEL R18, R17, 0x80, P1 ;  /* 0x0000008011127807 */ /* 0x000fe20000800000 */
[----:B------:R-:W-:Y:S01]  /*23b0*/  UIADD3 UR6, UR8, 0x2, URZ ;  /* 0x0000000208067890 */ /* 0x000fe2000fffe03f */
[----:B------:R-:W-:Y:S01]  /*23c0*/  SHFL.IDX PT, R220, R11, R235, 0x1f ;  /* 0x00001feb0bdc7589 */ /* 0x000fe200000e0000 */
[----:B------:R-:W-:Y:S01]  /*23d0*/  UIADD3 UR4, UR9, 0x2, URZ ;  /* 0x0000000209047890 */ /* 0x000fe2000fffe03f */
[C---:B------:R-:W-:Y:S01]  /*23e0*/  ISETP.GT.AND P5, PT, R18.reuse, RZ, PT ;  /* 0x000000ff1200720c */ /* 0x040fe20003fa4270 */
[----:B------:R-:W-:Y:S01]  /*23f0*/  UMOV UR7, 0x40000040 ;  /* 0x4000004000077882 */ /* 0x000fe20000000000 */
[----:B------:R-:W-:Y:S01]  /*2400*/  ISETP.GT.AND P6, PT, R18, 0x1, PT ;  /* 0x000000011200780c */ /* 0x000fe20003fc4270 */
[----:B------:R-:W-:Y:S01]  /*2410*/  UMOV UR5, 0x40000040 ;  /* 0x4000004000057882 */ /* 0x000fe20000000000 */
[----:B------:R-:W-:Y:S01]  /*2420*/  FSEL R88, R88, -INF , !P5 ;  /* 0xff80000058587808 */ /* 0x000fe20006800000 */
[----:B------:R-:W-:Y:S01]  /*2430*/  VIADD R231, R8, 0x18 ;  /* 0x0000001808e77836 */ /* 0x000fe20000000000 */
[----:B------:R-:W-:Y:S01]  /*2440*/  FSEL R89, R89, -INF , !P6 ;  /* 0xff80000059597808 */ /* 0x000fe20007000000 */
[----:B------:R-:W-:Y:S01]  /*2450*/  VIADD R19, R17, 0x8 ;  /* 0x0000000811137836 */ /* 0x000fe20000000000 */
[C---:B------:R-:W-:Y:S01]  /*2460*/  ISETP.GT.AND P1, PT, R18.reuse, 0x8, PT ;  /* 0x000000081200780c */ /* 0x040fe20003f24270 */
[----:B------:R-:W2:Y:S01]  /*2470*/  SHFL.IDX PT, R17, R11, R237, 0x1f ;  /* 0x00001fed0b117589 */ /* 0x000ea200000e0000 */
[----:B------:R-:W-:Y:S01]  /*2480*/  ISETP.GT.AND P2, PT, R18, 0x9, PT ;  /* 0x000000091200780c */ /* 0x000fe20003f44270 */
[----:B------:R-:W-:Y:S01]  /*2490*/  VIADD R230, R8, 0x1c ;  /* 0x0000001c08e67836 */ /* 0x000fe20000000000 */
[C---:B------:R-:W-:Y:S01]  /*24a0*/  ISETP.GT.AND P3, PT, R18.reuse, 0x10, PT ;  /* 0x000000101200780c */ /* 0x040fe20003f64270 */
[----:B------:R-:W5:Y:S01]  /*24b0*/  SHFL.IDX PT, R224, R11, R231, 0x1f ;  /* 0x00001fe70be07589 */ /* 0x000f6200000e0000 */
[----:B------:R-:W-:Y:S01]  /*24c0*/  ISETP.GT.AND P4, PT, R18, 0x11, PT ;  /* 0x000000111200780c */ /* 0x000fe20003f84270 */
[----:B------:R-:W-:Y:S01]  /*24d0*/  VIADD R232, R8, 0x14 ;  /* 0x0000001408e87836 */ /* 0x000fe20000000000 */
[----:B------:R-:W-:Y:S01]  /*24e0*/  ISETP.GT.AND P5, PT, R18, 0x18, PT ;  /* 0x000000181200780c */ /* 0x000fe20003fa4270 */
[----:B------:R-:W-:Y:S01]  /*24f0*/  VIADD R234, R8, 0xc ;  /* 0x0000000c08ea7836 */ /* 0x000fe20000000000 */
[----:B------:R-:W-:Y:S01]  /*2500*/  ISETP.GT.AND P6, PT, R18, 0x19, PT ;  /* 0x000000191200780c */ /* 0x000fe20003fc4270 */
[----:B---3--:R-:W-:Y:S01]  /*2510*/  SHFL.IDX PT, R223, R14, R230, 0x1f ;  /* 0x00001fe60edf7589 */ /* 0x008fe200000e0000 */
[----:B------:R-:W-:-:S02]  /*2520*/  FSEL R92, R92, -INF , !P1 ;  /* 0xff8000005c5c7808 */ /* 0x000fc40004800000 */
[----:B------:R-:W-:Y:S01]  /*2530*/  FSEL R93, R93, -INF , !P2 ;  /* 0xff8000005d5d7808 */ /* 0x000fe20005000000 */
[----:B------:R-:W-:Y:S01]  /*2540*/  SHFL.IDX PT, R221, R11, R234, 0x1f ;  /* 0x00001fea0bdd7589 */ /* 0x000fe200000e0000 */
[----:B------:R-:W-:Y:S02]  /*2550*/  FSEL R96, R96, -INF , !P3 ;  /* 0xff80000060607808 */ /* 0x000fe40005800000 */
[----:B------:R-:W-:Y:S01]  /*2560*/  FSEL R97, R97, -INF , !P4 ;  /* 0xff80000061617808 */ /* 0x000fe20006000000 */
[----:B----4-:R-:W-:Y:S01]  /*2570*/  SHFL.IDX PT, R226, R13, R231, 0x1f ;  /* 0x00001fe70de27589 */ /* 0x010fe200000e0000 */
[----:B------:R-:W-:Y:S01]  /*2580*/  FSEL R100, R100, -INF , !P5 ;  /* 0xff80000064647808 */ /* 0x000fe20006800000 */
[----:B-1----:R-:W-:Y:S01]  /*2590*/  FFMA.FTZ R21, R96, UR10, -R222 ;  /* 0x0000000a60157c23 */ /* 0x002fe200080108de */
[----:B------:R-:W-:Y:S01]  /*25a0*/  FSEL R101, R101, -INF , !P6 ;  /* 0xff80000065657808 */ /* 0x000fe20007000000 */
[----:B------:R-:W1:Y:S01]  /*25b0*/  SHFL.IDX PT, R96, R14, R8, 0x1f ;  /* 0x00001f080e607589 */ /* 0x000e6200000e0000 */
[C---:B------:R-:W-:Y:S01]  /*25c0*/  ISETP.GT.AND P1, PT, R18.reuse, 0x20, PT ;  /* 0x000000201200780c */ /* 0x040fe20003f24270 */
[----:B--2---:R-:W-:Y:S01]  /*25d0*/  FFMA.FTZ R218, R89, UR10, -R17 ;  /* 0x0000000a59da7c23 */ /* 0x004fe20008010811 */
[C---:B------:R-:W-:Y:S01]  /*25e0*/  ISETP.GT.AND P2, PT, R18.reuse, 0x21, PT ;  /* 0x000000211200780c */ /* 0x040fe20003f44270 */
[----:B------:R-:W-:Y:S01]  /*25f0*/  SHFL.IDX PT, R89, R11, R232, 0x1f ;  /* 0x00001fe80b597589 */ /* 0x000fe200000e0000 */
[----:B------:R-:W-:Y:S01]  /*2600*/  ISETP.GT.AND P3, PT, R18, 0x28, PT ;  /* 0x000000281200780c */ /* 0x000fe20003f64270 */
[----:B-----5:R-:W-:Y:S01]  /*2610*/  FFMA.FTZ R20, R100, UR10, -R224 ;  /* 0x0000000a64147c23 */ /* 0x020fe200080108e0 */
[C---:B------:R-:W-:Y:S01]  /*2620*/  ISETP.GT.AND P4, PT, R18.reuse, 0x29, PT ;  /* 0x000000291200780c */ /* 0x040fe20003f84270 */
[----:B------:R-:W-:Y:S01]  /*2630*/  SHFL.IDX PT, R100, R14, R235, 0x1f ;  /* 0x00001feb0e647589 */ /* 0x000fe200000e0000 */
[----:B------:R-:W-:Y:S01]  /*2640*/  ISETP.GT.AND P5, PT, R18, 0x30, PT ;  /* 0x000000301200780c */ /* 0x000fe20003fa4270 */
[----:B------:R-:W-:Y:S01]  /*2650*/  IMAD R16, R0, 0x400, R16 ;  /* 0x0000040000107824 */ /* 0x000fe200078e0210 */
[----:B------:R-:W-:Y:S01]  /*2660*/  ISETP.GT.AND P6, PT, R18, 0x31, PT ;  /* 0x000000311200780c */ /* 0x000fe20003fc4270 */
[----:B------:R-:W-:Y:S01]  /*2670*/  SHFL.IDX PT, R225, R13, R232, 0x1f ;  /* 0x00001fe80de17589 */ /* 0x000fe200000e0000 */
[----:B------:R-:W-:Y:S01]  /*2680*/  FSEL R104, R104, -INF , !P1 ;  /* 0xff80000068687808 */ /* 0x000fe20004800000 */
[----:B------:R-:W-:Y:S01]  /*2690*/  MUFU.EX2 R218, R218 ;  /* 0x000000da00da7308 */ /* 0x000fe20000000800 */
[----:B------:R-:W-:Y:S01]  /*26a0*/  FSEL R105, R105, -INF , !P2 ;  /* 0xff80000069697808 */ /* 0x000fe20005000000 */
[----:B------:R-:W-:Y:S01]  /*26b0*/  SHFL.IDX PT, R228, R12, R231, 0x1f ;  /* 0x00001fe70ce47589 */ /* 0x000fe200000e0000 */
[----:B------:R-:W-:-:S02]  /*26c0*/  FSEL R108, R108, -INF , !P3 ;  /* 0xff8000006c6c7808 */ /* 0x000fc40005800000 */
[----:B------:R-:W-:Y:S02]  /*26d0*/  FSEL R109, R109, -INF , !P4 ;  /* 0xff8000006d6d7808 */ /* 0x000fe40006000000 */
[----:B------:R-:W-:Y:S01]  /*26e0*/  FSEL R112, R112, -INF , !P5 ;  /* 0xff80000070707808 */ /* 0x000fe20006800000 */
[----:B------:R-:W-:Y:S01]  /*26f0*/  MUFU.EX2 R20, R20 ;  /* 0x0000001400147308 */ /* 0x000fe20000000800 */
[----:B------:R-:W-:Y:S01]  /*2700*/  FSEL R113, R113, -INF , !P6 ;  /* 0xff80000071717808 */ /* 0x000fe20007000000 */
[----:B-1----:R-:W-:Y:S01]  /*2710*/  FFMA.FTZ R22, R104, UR10, -R96 ;  /* 0x0000000a68167c23 */ /* 0x002fe20008010860 */
[C---:B------:R-:W-:Y:S01]  /*2720*/  ISETP.GT.AND P1, PT, R18.reuse, 0x38, PT ;  /* 0x000000381200780c */ /* 0x040fe20003f24270 */
[----:B------:R-:W-:Y:S01]  /*2730*/  SHFL.IDX PT, R104, R14, R233, 0x1f ;  /* 0x00001fe90e687589 */ /* 0x000fe200000e0000 */
[C---:B------:R-:W-:Y:S02]  /*2740*/  ISETP.GT.AND P2, PT, R18.reuse, 0x39, PT ;  /* 0x000000391200780c */ /* 0x040fe40003f44270 */
[C---:B------:R-:W-:Y:S01]  /*2750*/  ISETP.GT.AND P3, PT, R18.reuse, 0x40, PT ;  /* 0x000000401200780c */ /* 0x040fe20003f64270 */
[----:B------:R-:W-:Y:S01]  /*2760*/  MUFU.EX2 R22, R22 ;  /* 0x0000001600167308 */ /* 0x000fe20000000800 */
[----:B------:R-:W-:-:S02]  /*2770*/  ISETP.GT.AND P4, PT, R18, 0x41, PT ;  /* 0x000000411200780c */ /* 0x000fc40003f84270 */
[C---:B------:R-:W-:Y:S02]  /*2780*/  ISETP.GT.AND P5, PT, R18.reuse, 0x48, PT ;  /* 0x000000481200780c */ /* 0x040fe40003fa4270 */
[----:B------:R-:W-:Y:S02]  /*2790*/  ISETP.GT.AND P6, PT, R18, 0x49, PT ;  /* 0x000000491200780c */ /* 0x000fe40003fc4270 */
[----:B------:R-:W-:Y:S02]  /*27a0*/  FSEL R116, R116, -INF , !P1 ;  /* 0xff80000074747808 */ /* 0x000fe40004800000 */
[----:B------:R-:W-:Y:S02]  /*27b0*/  FSEL R117, R117, -INF , !P2 ;  /* 0xff80000075757808 */ /* 0x000fe40005000000 */
[----:B------:R-:W-:Y:S02]  /*27c0*/  FSEL R120, R120, -INF , !P3 ;  /* 0xff80000078787808 */ /* 0x000fe40005800000 */
[----:B------:R-:W-:-:S02]  /*27d0*/  FSEL R121, R121, -INF , !P4 ;  /* 0xff80000079797808 */ /* 0x000fc40006000000 */
[----:B------:R-:W-:Y:S02]  /*27e0*/  FSEL R124, R124, -INF , !P5 ;  /* 0xff8000007c7c7808 */ /* 0x000fe40006800000 */
[----:B------:R-:W-:Y:S02]  /*27f0*/  FSEL R125, R125, -INF , !P6 ;  /* 0xff8000007d7d7808 */ /* 0x000fe40007000000 */
[C---:B------:R-:W-:Y:S02]  /*2800*/  ISETP.GT.AND P1, PT, R18.reuse, 0x50, PT ;  /* 0x000000501200780c */ /* 0x040fe40003f24270 */
[C---:B------:R-:W-:Y:S02]  /*2810*/  ISETP.GT.AND P2, PT, R18.reuse, 0x51, PT ;  /* 0x000000511200780c */ /* 0x040fe40003f44270 */
[C---:B------:R-:W-:Y:S02]  /*2820*/  ISETP.GT.AND P3, PT, R18.reuse, 0x58, PT ;  /* 0x000000581200780c */ /* 0x040fe40003f64270 */
        /* <DEDUP_REMOVED lines=15> */
[----:B------:R-:W1:Y:S01]  /*2920*/  SHFL.IDX PT, R18, R11, R8, 0x1f ;  /* 0x00001f080b127589 */ /* 0x000e6200000e0000 */
[----:B------:R-:W-:Y:S02]  /*2930*/  FSEL R140, R140, -INF , !P1 ;  /* 0xff8000008c8c7808 */ /* 0x000fe40004800000 */
[----:B------:R-:W-:Y:S02]  /*2940*/  ISETP.GT.AND P1, PT, R7, 0x8, PT ;  /* 0x000000080700780c */ /* 0x000fe40003f24270 */
[----:B------:R-:W-:Y:S02]  /*2950*/  FSEL R149, R149, -INF , !P6 ;  /* 0xff80000095957808 */ /* 0x000fe40007000000 */
[----:B------:R-:W-:-:S02]  /*2960*/  SEL R19, R19, 0x80, P1 ;  /* 0x0000008013137807 */ /* 0x000fc40000800000 */
[----:B------:R-:W-:Y:S02]  /*2970*/  FSEL R145, R145, -INF , !P4 ;  /* 0xff80000091917808 */ /* 0x000fe40006000000 */
[C---:B------:R-:W-:Y:S01]  /*2980*/  ISETP.GT.AND P6, PT, R19.reuse, RZ, PT ;  /* 0x000000ff1300720c */ /* 0x040fe20003fc4270 */
[----:B------:R-:W-:Y:S02]  /*2990*/  WARPGROUP.DEPBAR.LE gsb0, 0x0 ;  /* 0x00008000000079c5 */ /* 0x000fe40000010000 */
[----:B------:R-:W-:Y:S01]  /*29a0*/  WARPGROUP.ARRIVE ;  /* 0x00000000000079c5 */ /* 0x000fe20000000000 */
[----:B------:R-:W-:Y:S02]  /*29b0*/  FSEL R216, R90, -INF , !P6 ;  /* 0xff8000005ad87808 */ /* 0x000fe40007000000 */
[C---:B------:R-:W-:Y:S02]  /*29c0*/  ISETP.GT.AND P4, PT, R19.reuse, 0x10, PT ;  /* 0x000000101300780c */ /* 0x040fe40003f84270 */
[C---:B------:R-:W-:Y:S01]  /*29d0*/  ISETP.GT.AND P1, PT, R19.reuse, 0x1, PT ;  /* 0x000000011300780c */ /* 0x040fe20003f24270 */
[----:B------:R-:W-:Y:S01]  /*29e0*/  HGMMA.64x128x16.F32.BF16 R24, gdesc[UR4], R24, gsb0 ;  /* 0x01e00000041879f0 */ /* 0x000fe20008001818 */
[----:B------:R-:W-:Y:S01]  /*29f0*/  FSEL R98, R98, -INF , !P4 ;  /* 0xff80000062627808 */ /* 0x000fe20006000000 */
[----:B------:R-:W-:Y:S01]  /*2a00*/  UIADD3 UR6, UR8, 0x4, URZ ;  /* 0x0000000408067890 */ /* 0x000fe2000fffe03f */
[--C-:B-1----:R-:W-:Y:S01]  /*2a10*/  FFMA.FTZ R88, R88, UR10, -R18.reuse ;  /* 0x0000000a58587c23 */ /* 0x102fe20008010812 */
[----:B------:R-:W-:Y:S01]  /*2a20*/  FFMA.FTZ R216, R216, UR10, -R18 ;  /* 0x0000000ad8d87c23 */ /* 0x000fe20008010812 */
[----:B------:R-:W-:Y:S01]  /*2a30*/  FFMA.FTZ R18, R92, UR10, -R220 ;  /* 0x0000000a5c127c23 */ /* 0x000fe200080108dc */
[----:B------:R-:W-:Y:S01]  /*2a40*/  FFMA.FTZ R222, R98, UR10, -R222 ;  /* 0x0000000a62de7c23 */ /* 0x000fe200080108de */
[----:B------:R1:W2:Y:S01]  /*2a50*/  SHFL.IDX PT, R92, R11, R230, 0x1f ;  /* 0x00001fe60b5c7589 */ /* 0x0002a200000e0000 */
[----:B------:R-:W-:Y:S01]  /*2a60*/  FSEL R148, R148, -INF , !P5 ;  /* 0xff80000094947808 */ /* 0x000fe20006800000 */
[----:B------:R2:W-:Y:S01]  /*2a70*/  MUFU.EX2 R217, R88 ;  /* 0x0000005800d97308 */ /* 0x0005e20000000800 */
[----:B------:R-:W-:Y:S01]  /*2a80*/  ISETP.GT.AND P5, PT, R19, 0x11, PT ;  /* 0x000000111300780c */ /* 0x000fe20003fa4270 */
[----:B------:R-:W-:Y:S01]  /*2a90*/  SHFL.IDX PT, R98, R14, R234, 0x1f ;  /* 0x00001fea0e627589 */ /* 0x000fe200000e0000 */
[----:B------:R-:W-:Y:S01]  /*2aa0*/  FSEL R91, R91, -INF , !P1 ;  /* 0xff8000005b5b7808 */ /* 0x000fe20004800000 */
[----:B------:R-:W-:Y:S01]  /*2ab0*/  UIADD3 UR4, UR9, 0x4, URZ ;  /* 0x0000000409047890 */ /* 0x000fe2000fffe03f */
[----:B------:R-:W-:Y:S01]  /*2ac0*/  FSEL R99, R99, -INF , !P5 ;  /* 0xff80000063637808 */ /* 0x000fe20006800000 */
[----:B------:R-:W-:Y:S01]  /*2ad0*/  UMOV UR7, 0x40000040 ;  /* 0x4000004000077882 */ /* 0x000fe20000000000 */
[----:B------:R-:W-:Y:S01]  /*2ae0*/  FSEL R141, R141, -INF , !P2 ;  /* 0xff8000008d8d7808 */ /* 0x000fe20005000000 */
[----:B-1----:R-:W-:Y:S01]  /*2af0*/  MUFU.EX2 R11, R21 ;  /* 0x00000015000b7308 */ /* 0x002fe20000000800 */
[----:B------:R-:W-:Y:S01]  /*2b00*/  FFMA.FTZ R219, R91, UR10, -R17 ;  /* 0x0000000a5bdb7c23 */ /* 0x000fe20008010811 */
[----:B------:R-:W-:Y:S01]  /*2b10*/  FFMA.FTZ R17, R97, UR10, -R89 ;  /* 0x0000000a61117c23 */ /* 0x000fe20008010859 */
[----:B------:R-:W-:Y:S01]  /*2b20*/  FSEL R144, R144, -INF , !P3 ;  /* 0xff80000090907808 */ /* 0x000fe20005800000 */
[----:B------:R-:W1:Y:S01]  /*2b30*/  SHFL.IDX PT, R97, R14, R237, 0x1f ;  /* 0x00001fed0e617589 */ /* 0x000e6200000e0000 */
[C---:B------:R-:W-:Y:S01]  /*2b40*/  ISETP.GT.AND P2, PT, R19.reuse, 0x8, PT ;  /* 0x000000081300780c */ /* 0x040fe20003f44270 */
[----:B------:R-:W-:Y:S01]  /*2b50*/  UMOV UR5, 0x40000040 ;  /* 0x4000004000057882 */ /* 0x000fe20000000000 */
[----:B------:R-:W-:-:S02]  /*2b60*/  ISETP.GT.AND P3, PT, R19, 0x9, PT ;  /* 0x000000091300780c */ /* 0x000fc40003f64270 */
[C---:B------:R-:W-:Y:S02]  /*2b70*/  ISETP.GT.AND P6, PT, R19.reuse, 0x18, PT ;  /* 0x000000181300780c */ /* 0x040fe40003fc4270 */
[----:B------:R-:W-:Y:S01]  /*2b80*/  ISETP.GT.AND P4, PT, R19, 0x28, PT ;  /* 0x000000281300780c */ /* 0x000fe20003f84270 */
[----:B------:R-:W-:Y:S02]  /*2b90*/  WARPGROUP.DEPBAR.LE gsb0, 0x0 ;  /* 0x00008000000079c5 */ /* 0x000fe40000010000 */
[----:B--2---:R-:W-:Y:S01]  /*2ba0*/  FFMA.FTZ R88, R101, UR10, -R92 ;  /* 0x0000000a65587c23 */ /* 0x004fe2000801085c */
[----:B------:R-:W-:Y:S01]  /*2bb0*/  ISETP.GT.AND P1, PT, R19, 0x19, PT ;  /* 0x000000191300780c */ /* 0x000fe20003f24270 */
[----:B------:R-:W2:Y:S01]  /*2bc0*/  SHFL.IDX PT, R101, R14, R232, 0x1f ;  /* 0x00001fe80e657589 */ /* 0x000ea200000e0000 */
[----:B------:R-:W-:Y:S01]  /*2bd0*/  FSEL R94, R94, -INF , !P2 ;  /* 0xff8000005e5e7808 */ /* 0x000fe20005000000 */
[----:B------:R3:W-:Y:S01]  /*2be0*/  MUFU.EX2 R21, R88 ;  /* 0x0000005800157308 */ /* 0x0007e20000000800 */
[----:B------:R-:W-:Y:S01]  /*2bf0*/  FSEL R95, R95, -INF , !P3 ;  /* 0xff8000005f5f7808 */ /* 0x000fe20005800000 */
[----:B------:R-:W-:Y:S01]  /*2c00*/  WARPGROUP.ARRIVE ;  /* 0x00000000000079c5 */ /* 0x000fe20000000000 */
[----:B------:R-:W-:Y:S01]  /*2c10*/  FSEL R102, R102, -INF , !P6 ;  /* 0xff80000066667808 */ /* 0x000fe20007000000 */
[----:B------:R-:W-:Y:S01]  /*2c20*/  FFMA.FTZ R220, R94, UR10, -R220 ;  /* 0x0000000a5edc7c23 */ /* 0x000fe200080108dc */
[----:B------:R-:W-:Y:S01]  /*2c30*/  FSEL R103, R103, -INF , !P1 ;  /* 0xff80000067677808 */ /* 0x000fe20004800000 */
[----:B-1----:R-:W-:Y:S01]  /*2c40*/  FFMA.FTZ R23, R105, UR10, -R97 ;  /* 0x0000000a69177c23 */ /* 0x002fe20008010861 */
[C---:B------:R-:W-:Y:S01]  /*2c50*/  ISETP.GT.AND P2, PT, R19.reuse, 0x20, PT ;  /* 0x000000201300780c */ /* 0x040fe20003f44270 */
[----:B------:R-:W-:Y:S01]  /*2c60*/  HGMMA.64x128x16.F32.BF16 R24, gdesc[UR4], R24, gsb0 ;  /* 0x01e00000041879f0 */ /* 0x000fe20008001818 */
[----:B---3--:R-:W-:Y:S01]  /*2c70*/  FFMA.FTZ R88, R108, UR10, -R100 ;  /* 0x0000000a6c587c23 */ /* 0x008fe20008010864 */
[C---:B------:R-:W-:Y:S01]  /*2c80*/  ISETP.GT.AND P3, PT, R19.reuse, 0x21, PT ;  /* 0x000000211300780c */ /* 0x040fe20003f64270 */
[----:B------:R1:W3:Y:S01]  /*2c90*/  SHFL.IDX PT, R108, R14, R231, 0x1f ;  /* 0x00001fe70e6c7589 */ /* 0x0002e200000e0000 */
[C---:B------:R-:W-:Y:S01]  /*2ca0*/  ISETP.GT.AND P5, PT, R19.reuse, 0x29, PT ;  /* 0x000000291300780c */ /* 0x040fe20003fa4270 */
[----:B------:R-:W-:Y:S01]  /*2cb0*/  FFMA.FTZ R224, R102, UR10, -R224 ;  /* 0x0000000a66e07c23 */ /* 0x000fe200080108e0 */
[C---:B------:R-:W-:Y:S01]  /*2cc0*/  ISETP.GT.AND P6, PT, R19.reuse, 0x30, PT ;  /* 0x000000301300780c */ /* 0x040fe20003fc4270 */
[----:B------:R-:W-:Y:S01]  /*2cd0*/  UIADD3 UR6, UR8, 0x6, URZ ;  /* 0x0000000608067890 */ /* 0x000fe2000fffe03f */
[----:B------:R-:W-:Y:S01]  /*2ce0*/  ISETP.GT.AND P1, PT, R19, 0x31, PT ;  /* 0x000000311300780c */ /* 0x000fe20003f24270 */
[----:B------:R-:W-:Y:S01]  /*2cf0*/  UIADD3 UR4, UR9, 0x6, URZ ;  /* 0x0000000609047890 */ /* 0x000fe2000fffe03f */
[----:B------:R-:W-:Y:S01]  /*2d00*/  FSEL R106, R106, -INF , !P2 ;  /* 0xff8000006a6a7808 */ /* 0x000fe20005000000 */
[----:B------:R-:W-:Y:S01]  /*2d10*/  UMOV UR7, 0x40000040 ;  /* 0x4000004000077882 */ /* 0x000fe20000000000 */
[----:B------:R-:W-:Y:S01]  /*2d20*/  FSEL R107, R107, -INF , !P3 ;  /* 0xff8000006b6b7808 */ /* 0x000fe20005800000 */
[----:B-1----:R-:W-:Y:S01]  /*2d30*/  FFMA.FTZ R14, R109, UR10, -R98 ;  /* 0x0000000a6d0e7c23 */ /* 0x002fe20008010862 */
[----:B------:R-:W-:Y:S01]  /*2d40*/  FFMA.FTZ R109, R99, UR10, -R89 ;  /* 0x0000000a636d7c23 */ /* 0x000fe20008010859 */
[----:B------:R-:W-:Y:S01]  /*2d50*/  FFMA.FTZ R89, R112, UR10, -R104 ;  /* 0x0000000a70597c23 */ /* 0x000fe20008010868 */
[----:B------:R-:W-:Y:S01]  /*2d60*/  FSEL R110, R110, -INF , !P4 ;  /* 0xff8000006e6e7808 */ /* 0x000fe20006000000 */
[----:B------:R-:W-:Y:S01]  /*2d70*/  SHFL.IDX PT, R112, R13, R8, 0x1f ;  /* 0x00001f080d707589 */ /* 0x000fe200000e0000 */
[----:B------:R-:W-:Y:S01]  /*2d80*/  FSEL R111, R111, -INF , !P5 ;  /* 0xff8000006f6f7808 */ /* 0x000fe20006800000 */
[----:B--2---:R-:W-:Y:S01]  /*2d90*/  FFMA.FTZ R90, R113, UR10, -R101 ;  /* 0x0000000a715a7c23 */ /* 0x004fe20008010865 */
[----:B------:R-:W-:Y:S01]  /*2da0*/  FSEL R114, R114, -INF , !P6 ;  /* 0xff80000072727808 */ /* 0x000fe20007000000 */
[----:B------:R-:W1:Y:S01]  /*2db0*/  SHFL.IDX PT, R113, R13, R237, 0x1f ;  /* 0x00001fed0d717589 */ /* 0x000e6200000e0000 */
[----:B------:R-:W-:Y:S01]  /*2dc0*/  FSEL R115, R115, -INF , !P1 ;  /* 0xff80000073737808 */ /* 0x000fe20004800000 */
[----:B------:R-:W-:Y:S01]  /*2dd0*/  FFMA.FTZ R111, R111, UR10, -R98 ;  /* 0x0000000a6f6f7c23 */ /* 0x000fe20008010862 */
[C---:B------:R-:W-:Y:S01]  /*2de0*/  ISETP.GT.AND P2, PT, R19.reuse, 0x38, PT ;  /* 0x000000381300780c */ /* 0x040fe20003f44270 */
[----:B------:R-:W-:Y:S01]  /*2df0*/  FFMA.FTZ R98, R132, UR10, -R226 ;  /* 0x0000000a84627c23 */ /* 0x000fe200080108e2 */
[C---:B------:R-:W-:Y:S01]  /*2e00*/  ISETP.GT.AND P3, PT, R19.reuse, 0x39, PT ;  /* 0x000000391300780c */ /* 0x040fe20003f64270 */
[----:B---3--:R-:W-:Y:S01]  /*2e10*/  FFMA.FTZ R91, R116, UR10, -R108 ;  /* 0x0000000a745b7c23 */ /* 0x008fe2000801086c */
[----:B------:R-:W-:Y:S01]  /*2e20*/  ISETP.GT.AND P4, PT, R19, 0x40, PT ;  /* 0x000000401300780c */ /* 0x000fe20003f84270 */
[----:B------:R-:W-:Y:S01]  /*2e30*/  FFMA.FTZ R116, R103, UR10, -R92 ;  /* 0x0000000a67747c23 */ /* 0x000fe2000801085c */
[----:B------:R-:W-:Y:S01]  /*2e40*/  ISETP.GT.AND P5, PT, R19, 0x41, PT ;  /* 0x000000411300780c */ /* 0x000fe20003fa4270 */
[----:B------:R-:W-:Y:S01]  /*2e50*/  FFMA.FTZ R92, R117, UR10, -R223 ;  /* 0x0000000a755c7c23 */ /* 0x000fe200080108df */
[C---:B------:R-:W-:Y:S01]  /*2e60*/  ISETP.GT.AND P6, PT, R19.reuse, 0x48, PT ;  /* 0x000000481300780c */ /* 0x040fe20003fc4270 */
[----:B------:R-:W-:Y:S01]  /*2e70*/  SHFL.IDX PT, R117, R13, R235, 0x1f ;  /* 0x00001feb0d757589 */ /* 0x000fe200000e0000 */
[----:B------:R-:W-:Y:S01]  /*2e80*/  ISETP.GT.AND P1, PT, R19, 0x49, PT ;  /* 0x000000491300780c */ /* 0x000fe20003f24270 */
[----:B------:R-:W-:Y:S01]  /*2e90*/  FFMA.FTZ R107, R107, UR10, -R97 ;  /* 0x0000000a6b6b7c23 */ /* 0x000fe20008010861 */
[----:B------:R-:W-:Y:S01]  /*2ea0*/  FSEL R118, R118, -INF , !P2 ;  /* 0xff80000076767808 */ /* 0x000fe20005000000 */
[----:B------:R-:W2:Y:S01]  /*2eb0*/  SHFL.IDX PT, R132, R12, R235, 0x1f ;  /* 0x00001feb0c847589 */ /* 0x000ea200000e0000 */
[----:B------:R-:W-:Y:S01]  /*2ec0*/  FSEL R119, R119, -INF , !P3 ;  /* 0xff80000077777808 */ /* 0x000fe20005800000 */
[----:B------:R-:W-:Y:S01]  /*2ed0*/  FFMA.FTZ R97, R129, UR10, -R225 ;  /* 0x0000000a81617c23 */ /* 0x000fe200080108e1 */
[----:B------:R-:W-:Y:S01]  /*2ee0*/  FSEL R122, R122, -INF , !P4 ;  /* 0xff8000007a7a7808 */ /* 0x000fe20006000000 */
[----:B------:R-:W3:Y:S01]  /*2ef0*/  SHFL.IDX PT, R129, R12, R237, 0x1f ;  /* 0x00001fed0c817589 */ /* 0x000ee200000e0000 */
[----:B------:R-:W-:Y:S01]  /*2f00*/  FSEL R123, R123, -INF , !P5 ;  /* 0xff8000007b7b7808 */ /* 0x000fe20006800000 */
[----:B------:R-:W-:Y:S01]  /*2f10*/  FFMA.FTZ R110, R110, UR10, -R100 ;  /* 0x0000000a6e6e7c23 */ /* 0x000fe20008010864 */
[----:B------:R-:W-:Y:S01]  /*2f20*/  FSEL R126, R126, -INF , !P6 ;  /* 0xff8000007e7e7808 */ /* 0x000fe20007000000 */
[----:B-1----:R-:W-:Y:S01]  /*2f30*/  FFMA.FTZ R94, R121, UR10, -R113 ;  /* 0x0000000a795e7c23 */ /* 0x002fe20008010871 */
[----:B------:R-:W-:Y:S01]  /*2f40*/  FSEL R127, R127, -INF , !P1 ;  /* 0xff8000007f7f7808 */ /* 0x000fe20004800000 */
[----:B------:R-:W1:Y:S01]  /*2f50*/  SHFL.IDX PT, R121, R13, R233, 0x1f ;  /* 0x00001fe90d797589 */ /* 0x000e6200000e0000 */
[----:B------:R-:W-:Y:S01]  /*2f60*/  ISETP.GT.AND P2, PT, R19, 0x50, PT ;  /* 0x000000501300780c */ /* 0x000fe20003f44270 */
[----:B------:R-:W-:Y:S01]  /*2f70*/  FFMA.FTZ R115, R115, UR10, -R101 ;  /* 0x0000000a73737c23 */ /* 0x000fe20008010865 */
[C---:B------:R-:W-:Y:S01]  /*2f80*/  ISETP.GT.AND P3, PT, R19.reuse, 0x51, PT ;  /* 0x000000511300780c */ /* 0x040fe20003f64270 */
[----:B------:R-:W-:Y:S01]  /*2f90*/  UMOV UR5, 0x40000040 ;  /* 0x4000004000057882 */ /* 0x000fe20000000000 */
[C---:B------:R-:W-:Y:S01]  /*2fa0*/  ISETP.GT.AND P4, PT, R19.reuse, 0x58, PT ;  /* 0x000000581300780c */ /* 0x040fe20003f84270 */
[----:B------:R-:W-:Y:S01]  /*2fb0*/  FFMA.FTZ R105, R148, UR10, -R228 ;  /* 0x0000000a94697c23 */ /* 0x000fe200080108e4 */
[C---:B------:R-:W-:Y:S01]  /*2fc0*/  ISETP.GT.AND P5, PT, R19.reuse, 0x59, PT ;  /* 0x000000591300780c */ /* 0x040fe20003fa4270 */
[----:B------:R-:W4:Y:S01]  /*2fd0*/  MUFU.EX2 R216, R216 ;  /* 0x000000d800d87308 */ /* 0x000f220000000800 */
[----:B------:R-:W-:-:S02]  /*2fe0*/  ISETP.GT.AND P6, PT, R19, 0x60, PT ;  /* 0x000000601300780c */ /* 0x000fc40003fc4270 */
[----:B------:R-:W-:Y:S02]  /*2ff0*/  ISETP.GT.AND P1, PT, R19, 0x61, PT ;  /* 0x000000611300780c */ /* 0x000fe40003f24270 */
[----:B------:R-:W-:Y:S01]  /*3000*/  FSEL R130, R130, -INF , !P2 ;  /* 0xff80000082827808 */ /* 0x000fe20005000000 */
[----:B--2---:R-:W-:Y:S01]  /*3010*/  FFMA.FTZ R102, R140, UR10, -R132 ;  /* 0x0000000a8c667c23 */ /* 0x004fe20008010884 */
[----:B------:R-:W-:Y:S01]  /*3020*/  FSEL R131, R131, -INF , !P3 ;  /* 0xff80000083837808 */ /* 0x000fe20005800000 */
[----:B------:R-:W-:Y:S01]  /*3030*/  SHFL.IDX PT, R140, R12, R230, 0x1f ;  /* 0x00001fe60c8c7589 */ /* 0x000fe200000e0000 */
[----:B------:R-:W-:Y:S01]  /*3040*/  FSEL R134, R134, -INF , !P4 ;  /* 0xff80000086867808 */ /* 0x000fe20006000000 */
[----:B---3--:R-:W-:Y:S01]  /*3050*/  FFMA.FTZ R101, R137, UR10, -R129 ;  /* 0x0000000a89657c23 */ /* 0x008fe20008010881 */
[----:B------:R-:W-:Y:S01]  /*3060*/  FSEL R135, R135, -INF , !P5 ;  /* 0xff80000087877808 */ /* 0x000fe20006800000 */
[----:B------:R-:W-:Y:S01]  /*3070*/  SHFL.IDX PT, R137, R12, R232, 0x1f ;  /* 0x00001fe80c897589 */ /* 0x000fe200000e0000 */
[----:B------:R-:W-:Y:S01]  /*3080*/  FSEL R138, R138, -INF , !P6 ;  /* 0xff8000008a8a7808 */ /* 0x000fe20007000000 */
[----:B------:R-:W2:Y:S01]  /*3090*/  MUFU.EX2 R219, R219 ;  /* 0x000000db00db7308 */ /* 0x000ea20000000800 */
[----:B------:R-:W-:Y:S01]  /*30a0*/  FSEL R139, R139, -INF , !P1 ;  /* 0xff8000008b8b7808 */ /* 0x000fe20004800000 */
[----:B-1----:R-:W-:Y:S01]  /*30b0*/  FFMA.FTZ R128, R128, UR10, -R121 ;  /* 0x0000000a80807c23 */ /* 0x002fe20008010879 */
[----:B------:R-:W-:-:S02]  /*30c0*/  ISETP.GT.AND P2, PT, R19, 0x68, PT ;  /* 0x000000681300780c */ /* 0x000fc40003f44270 */
[C---:B------:R-:W-:Y:S02]  /*30d0*/  ISETP.GT.AND P3, PT, R19.reuse, 0x69, PT ;  /* 0x000000691300780c */ /* 0x040fe40003f64270 */
[C---:B------:R-:W-:Y:S01]  /*30e0*/  ISETP.GT.AND P4, PT, R19.reuse, 0x70, PT ;  /* 0x000000701300780c */ /* 0x040fe20003f84270 */
[----:B------:R-:W1:Y:S01]  /*30f0*/  MUFU.EX2 R18, R18 ;  /* 0x0000001200127308 */ /* 0x000e620000000800 */
[C---:B------:R-:W-:Y:S02]  /*3100*/  ISETP.GT.AND P5, PT, R19.reuse, 0x71, PT ;  /* 0x000000711300780c */ /* 0x040fe40003fa4270 */
[C---:B------:R-:W-:Y:S02]  /*3110*/  ISETP.GT.AND P6, PT, R19.reuse, 0x78, PT ;  /* 0x000000781300780c */ /* 0x040fe40003fc4270 */
[----:B------:R-:W-:Y:S01]  /*3120*/  ISETP.GT.AND P1, PT, R19, 0x79, PT ;  /* 0x000000791300780c */ /* 0x000fe20003f24270 */
[--C-:B------:R-:W-:Y:S01]  /*3130*/  FFMA.FTZ R19, R93, UR10, -R221.reuse ;  /* 0x0000000a5d137c23 */ /* 0x100fe200080108dd */
[----:B------:R-:W-:Y:S01]  /*3140*/  FFMA.FTZ R93, R120, UR10, -R112 ;  /* 0x0000000a785d7c23 */ /* 0x000fe20008010870 */
[----:B------:R-:W-:Y:S01]  /*3150*/  FFMA.FTZ R221, R95, UR10, -R221 ;  /* 0x0000000a5fdd7c23 */ /* 0x000fe200080108dd */
[----:B------:R-:W3:Y:S01]  /*3160*/  SHFL.IDX PT, R120, R13, R234, 0x1f ;  /* 0x00001fea0d787589 */ /* 0x000ee200000e0000 */
[----:B------:R-:W-:Y:S01]  /*3170*/  FFMA.FTZ R95, R124, UR10, -R117 ;  /* 0x0000000a7c5f7c23 */ /* 0x000fe20008010875 */
[----:B------:R-:W-:Y:S01]  /*3180*/  FFMA.FTZ R124, R106, UR10, -R96 ;  /* 0x0000000a6a7c7c23 */ /* 0x000fe20008010860 */
[----:B------:R-:W-:Y:S08]  /*3190*/  MUFU.EX2 R220, R220 ;  /* 0x000000dc00dc7308 */ /* 0x000ff00000000800 */
[----:B------:R-:W-:Y:S08]  /*31a0*/  MUFU.EX2 R17, R17 ;  /* 0x0000001100117308 */ /* 0x000ff00000000800 */
[----:B------:R-:W-:Y:S01]  /*31b0*/  MUFU.EX2 R222, R222 ;  /* 0x000000de00de7308 */ /* 0x000fe20000000800 */
[----:B---3--:R-:W-:-:S02]  /*31c0*/  FFMA.FTZ R96, R125, UR10, -R120 ;  /* 0x0000000a7d607c23 */ /* 0x008fc40008010878 */
[----:B------:R3:W5:Y:S05]  /*31d0*/  SHFL.IDX PT, R125, R13, R230, 0x1f ;  /* 0x00001fe60d7d7589 */ /* 0x00076a00000e0000 */
[----:B------:R-:W-:Y:S01]  /*31e0*/  MUFU.EX2 R23, R23 ;  /* 0x0000001700177308 */ /* 0x000fe20000000800 */
[----:B------:R-:W-:-:S07]  /*31f0*/  WARPGROUP.DEPBAR.LE gsb0, 0x0 ;  /* 0x00008000000079c5 */ /* 0x000fce0000010000 */
[----:B---3--:R3:W-:Y:S01]  /*3200*/  MUFU.EX2 R13, R128 ;  /* 0x00000080000d7308 */ /* 0x0087e20000000800 */
[----:B-----5:R-:W-:Y:S01]  /*3210*/  FFMA.FTZ R99, R133, UR10, -R125 ;  /* 0x0000000a85637c23 */ /* 0x020fe2000801087d */
[----:B------:R-:W-:Y:S01]  /*3220*/  WARPGROUP.ARRIVE ;  /* 0x00000000000079c5 */ /* 0x000fe20000000000 */
[----:B------:R-:W-:Y:S05]  /*3230*/  SHFL.IDX PT, R133, R12, R234, 0x1f ;  /* 0x00001fea0c857589 */ /* 0x000fea00000e0000 */
[----:B------:R-:W-:Y:S01]  /*3240*/  HGMMA.64x128x16.F32.BF16 R24, gdesc[UR4], R24, gsb0 ;  /* 0x01e00000041879f0 */ /* 0x000fe20008001818 */
[----:B---3--:R-:W-:Y:S01]  /*3250*/  FFMA.FTZ R128, R114, UR10, -R104 ;  /* 0x0000000a72807c23 */ /* 0x008fe20008010868 */
[----:B------:R-:W-:Y:S01]  /*3260*/  FFMA.FTZ R123, R123, UR10, -R113 ;  /* 0x0000000a7b7b7c23 */ /* 0x000fe20008010871 */
[----:B------:R-:W3:Y:S01]  /*3270*/  SHFL.IDX PT, R114, R12, R8, 0x1f ;  /* 0x00001f080c727589 */ /* 0x000ee200000e0000 */
[----:B------:R-:W-:Y:S01]  /*3280*/  FFMA.FTZ R127, R127, UR10, -R120 ;  /* 0x0000000a7f7f7c23 */ /* 0x000fe20008010878 */
[----:B------:R-:W-:Y:S01]  /*3290*/  FFMA.FTZ R118, R118, UR10, -R108 ;  /* 0x0000000a76767c23 */ /* 0x000fe2000801086c */
[----:B------:R-:W-:Y:S01]  /*32a0*/  FFMA.FTZ R122, R122, UR10, -R112 ;  /* 0x0000000a7a7a7c23 */ /* 0x000fe20008010870 */
[----:B------:R-:W-:Y:S01]  /*32b0*/  FFMA.FTZ R126, R126, UR10, -R117 ;  /* 0x0000000a7e7e7c23 */ /* 0x000fe20008010875 */
[----:B------:R-:W5:Y:S01]  /*32c0*/  MUFU.EX2 R19, R19 ;  /* 0x0000001300137308 */ /* 0x000f620000000800 */
[----:B------:R-:W-:Y:S01]  /*32d0*/  FFMA.FTZ R130, R130, UR10, -R121 ;  /* 0x0000000a82827c23 */ /* 0x000fe20008010879 */
[----:B------:R-:W-:-:S06]  /*32e0*/  FFMA.FTZ R135, R135, UR10, -R125 ;  /* 0x0000000a87877c23 */ /* 0x000fcc000801087d */
[----:B------:R-:W5:Y:S01]  /*32f0*/  MUFU.EX2 R98, R98 ;  /* 0x0000006200627308 */ /* 0x000f620000000800 */
[----:B------:R-:W-:-:S07]  /*3300*/  FFMA.FTZ R131, R131, UR10, -R225 ;  /* 0x0000000a83837c23 */ /* 0x000fce00080108e1 */
[----:B------:R-:W5:Y:S01]  /*3310*/  MUFU.EX2 R99, R99 ;  /* 0x0000006300637308 */ /* 0x000f620000000800 */
[--C-:B---3--:R-:W-:Y:S02]  /*3320*/  FFMA.FTZ R100, R136, UR10, -R114.reuse ;  /* 0x0000000a88647c23 */ /* 0x108fe40008010872 */
[----:B------:R3:W4:Y:S01]  /*3330*/  SHFL.IDX PT, R136, R12, R233, 0x1f ;  /* 0x00001fe90c887589 */ /* 0x00072200000e0000 */
[----:B------:R-:W-:Y:S02]  /*3340*/  R2UR UR4, R16 ;  /* 0x00000000100472ca */ /* 0x000fe400000e0000 */
[----:B------:R-:W-:Y:S01]  /*3350*/  FSEL R113, R142, -INF , !P2 ;  /* 0xff8000008e717808 */ /* 0x000fe20005000000 */
[----:B------:R-:W-:Y:S01]  /*3360*/  FFMA.FTZ R104, R145, UR10, -R137 ;  /* 0x0000000a91687c23 */ /* 0x000fe20008010889 */
[----:B------:R-:W-:Y:S01]  /*3370*/  FFMA.FTZ R138, R138, UR10, -R114 ;  /* 0x0000000a8a8a7c23 */ /* 0x000fe20008010872 */
[----:B------:R-:W5:Y:S08]  /*3380*/  MUFU.EX2 R95, R95 ;  /* 0x0000005f005f7308 */ /* 0x000f700000000800 */
[----:B---3--:R3:W-:Y:S01]  /*3390*/  MUFU.EX2 R12, R102 ;  /* 0x00000066000c7308 */ /* 0x0087e20000000800 */
[----:B------:R-:W-:-:S07]  /*33a0*/  FFMA.FTZ R134, R134, UR10, -R226 ;  /* 0x0000000a86867c23 */ /* 0x000fce00080108e2 */
[----:B------:R-:W5:Y:S01]  /*33b0*/  MUFU.EX2 R96, R96 ;  /* 0x0000006000607308 */ /* 0x000f620000000800 */
[--C-:B---3--:R-:W-:Y:S02]  /*33c0*/  FFMA.FTZ R102, R141, UR10, -R133.reuse ;  /* 0x0000000a8d667c23 */ /* 0x108fe40008010885 */
[----:B------:R-:W3:Y:S01]  /*33d0*/  LDL R141, [R1+0x30] ;  /* 0x00003000018d7983 */ /* 0x000ee20000100800 */
[----:B------:R-:W-:Y:S01]  /*33e0*/  FSEL R16, R143, -INF , !P3 ;  /* 0xff8000008f107808 */ /* 0x000fe20005800000 */
[----:B------:R-:W-:Y:S01]  /*33f0*/  FFMA.FTZ R132, R113, UR10, -R132 ;  /* 0x0000000a71847c23 */ /* 0x000fe20008010884 */
[----:B------:R-:W-:Y:S02]  /*3400*/  FSEL R113, R146, -INF , !P4 ;  /* 0xff80000092717808 */ /* 0x000fe40006000000 */
[----:B------:R-:W5:Y:S01]  /*3410*/  MUFU.EX2 R97, R97 ;  /* 0x0000006100617308 */ /* 0x000f620000000800 */
[----:B------:R-:W-:Y:S01]  /*3420*/  FFMA.FTZ R133, R16, UR10, -R133 ;  /* 0x0000000a10857c23 */ /* 0x000fe20008010885 */
[----:B------:R-:W-:Y:S01]  /*3430*/  FSEL R16, R147, -INF , !P5 ;  /* 0xff80000093107808 */ /* 0x000fe20006800000 */
[--C-:B----4-:R-:W-:Y:S01]  /*3440*/  FFMA.FTZ R103, R144, UR10, -R136.reuse ;  /* 0x0000000a90677c23 */ /* 0x110fe20008010888 */
[----:B------:R-:W-:-:S03]  /*3450*/  FFMA.FTZ R136, R113, UR10, -R136 ;  /* 0x0000000a71887c23 */ /* 0x000fc60008010888 */
[----:B------:R-:W-:Y:S01]  /*3460*/  FFMA.FTZ R137, R16, UR10, -R137 ;  /* 0x0000000a10897c23 */ /* 0x000fe20008010889 */
[----:B------:R-:W-:Y:S01]  /*3470*/  FSEL R113, R150, -INF , !P6 ;  /* 0xff80000096717808 */ /* 0x000fe20007000000 */
[----:B------:R-:W-:Y:S04]  /*3480*/  MUFU.EX2 R101, R101 ;  /* 0x0000006500657308 */ /* 0x000fe80000000800 */
[----:B------:R-:W-:Y:S01]  /*3490*/  FFMA.FTZ R228, R113, UR10, -R228 ;  /* 0x0000000a71e47c23 */ /* 0x000fe200080108e4 */
[----:B------:R-:W-:Y:S01]  /*34a0*/  FFMA.FTZ R119, R119, UR10, -R223 ;  /* 0x0000000a77777c23 */ /* 0x000fe200080108df */
[----:B------:R-:W-:Y:S01]  /*34b0*/  FSEL R151, R151, -INF , !P1 ;  /* 0xff80000097977808 */ /* 0x000fe20004800000 */
[----:B------:R-:W-:Y:S01]  /*34c0*/  FFMA.FTZ R139, R139, UR10, -R129 ;  /* 0x0000000a8b8b7c23 */ /* 0x000fe20008010881 */
        /* <DEDUP_REMOVED lines=10> */
[----:B------:R-:W-:Y:S01]  /*3570*/  LDS R227, [R227+0x400] ;  /* 0x00040000e3e37984 */ /* 0x000fe20000000800 */
[----:B------:R-:W5:Y:S03]  /*3580*/  MUFU.EX2 R130, R130 ;  /* 0x0000008200827308 */ /* 0x000f660000000800 */
[----:B------:R-:W-:Y:S04]  /*3590*/  LDS R15, [R15+0x400] ;  /* 0x000400000f0f7984 */ /* 0x000fe80000000800 */
[----:B------:R-:W-:Y:S01]  /*35a0*/  LDS R10, [R10+0x400] ;  /* 0x000400000a0a7984 */ /* 0x000fe20000000800 */
[----:B------:R-:W5:Y:S01]  /*35b0*/  MUFU.EX2 R135, R135 ;  /* 0x0000008700877308 */ /* 0x000f620000000800 */
[----:B------:R-:W-:-:S07]  /*35c0*/  FFMA.FTZ R106, R149, UR10, -R140 ;  /* 0x0000000a956a7c23 */ /* 0x000fce000801088c */
[----:B------:R-:W5:Y:S08]  /*35d0*/  MUFU.EX2 R100, R100 ;  /* 0x0000006400647308 */ /* 0x000f700000000800 */
[----:B------:R-:W-:Y:S08]  /*35e0*/  MUFU.EX2 R89, R89 ;  /* 0x0000005900597308 */ /* 0x000ff00000000800 */
[----:B------:R-:W-:Y:S01]  /*35f0*/  MUFU.EX2 R90, R90 ;  /* 0x0000005a005a7308 */ /* 0x000fe20000000800 */
[----:B----4-:R-:W4:Y:S04]  /*3600*/  SHFL.IDX PT, R120, R9, R8, 0x1f ;  /* 0x00001f0809787589 */ /* 0x010f2800000e0000 */
[----:B------:R-:W2:Y:S03]  /*3610*/  SHFL.IDX PT, R117, R9, R237, 0x1f ;  /* 0x00001fed09757589 */ /* 0x000ea600000e0000 */
[----:B------:R-:W-:Y:S01]  /*3620*/  MUFU.EX2 R91, R91 ;  /* 0x0000005b005b7308 */ /* 0x000fe20000000800 */
[----:B------:R-:W1:Y:S04]  /*3630*/  SHFL.IDX PT, R114, R9, R235, 0x1f ;  /* 0x00001feb09727589 */ /* 0x000e6800000e0000 */
[----:B------:R-:W5:Y:S03]  /*3640*/  SHFL.IDX PT, R112, R9, R233, 0x1f ;  /* 0x00001fe909707589 */ /* 0x000f6600000e0000 */
[----:B------:R-:W-:Y:S01]  /*3650*/  MUFU.EX2 R92, R92 ;  /* 0x0000005c005c7308 */ /* 0x000fe20000000800 */
[----:B------:R-:W5:Y:S04]  /*3660*/  SHFL.IDX PT, R108, R9, R232, 0x1f ;  /* 0x00001fe8096c7589 */ /* 0x000f6800000e0000 */
[----:B------:R-:W5:Y:S04]  /*3670*/  SHFL.IDX PT, R16, R9, R231, 0x1f ;  /* 0x00001fe709107589 */ /* 0x000f6800000e0000 */
[----:B------:R-:W5:Y:S01]  /*3680*/  SHFL.IDX PT, R113, R9, R234, 0x1f ;  /* 0x00001fea09717589 */ /* 0x000f6200000e0000 */
[--C-:B----4-:R-:W-:Y:S01]  /*3690*/  FADD.FTZ R24, R24, -R120.reuse ;  /* 0x8000007818187221 */ /* 0x110fe20000010000 */
[----:B------:R-:W-:-:S02]  /*36a0*/  FADD.FTZ R26, R26, -R120 ;  /* 0x800000781a1a7221 */ /* 0x000fc40000010000 */
[----:B------:R-:W-:Y:S01]  /*36b0*/  SHFL.IDX PT, R120, R9, R230, 0x1f ;  /* 0x00001fe609787589 */ /* 0x000fe200000e0000 */
[--C-:B--2---:R-:W-:Y:S01]  /*36c0*/  FADD.FTZ R25, R25, -R117.reuse ;  /* 0x8000007519197221 */ /* 0x104fe20000010000 */
[----:B------:R-:W-:Y:S01]  /*36d0*/  FADD.FTZ R27, R27, -R117 ;  /* 0x800000751b1b7221 */ /* 0x000fe20000010000 */
[--C-:B-1----:R-:W-:Y:S01]  /*36e0*/  FADD.FTZ R28, R28, -R114.reuse ;  /* 0x800000721c1c7221 */ /* 0x102fe20000010000 */
[----:B------:R-:W-:Y:S01]  /*36f0*/  FADD.FTZ R30, R30, -R114 ;  /* 0x800000721e1e7221 */ /* 0x000fe20000010000 */
[----:B------:R-:W1:Y:S01]  /*3700*/  SHFL.IDX PT, R9, R227, R231, 0x1f ;  /* 0x00001fe7e3097589 */ /* 0x000e6200000e0000 */
[--C-:B-----5:R-:W-:Y:S01]  /*3710*/  FADD.FTZ R32, R32, -R112.reuse ;  /* 0x8000007020207221 */ /* 0x120fe20000010000 */
[----:B------:R-:W-:Y:S02]  /*3720*/  FADD.FTZ R34, R34, -R112 ;  /* 0x8000007022227221 */ /* 0x000fe40000010000 */
[----:B------:R-:W2:Y:S01]  /*3730*/  SHFL.IDX PT, R117, R227, R8, 0x1f ;  /* 0x00001f08e3757589 */ /* 0x000ea200000e0000 */
[--C-:B------:R-:W-:Y:S01]  /*3740*/  FADD.FTZ R33, R33, -R108.reuse ;  /* 0x8000006c21217221 */ /* 0x100fe20000010000 */
[----:B------:R-:W-:-:S02]  /*3750*/  FADD.FTZ R35, R35, -R108 ;  /* 0x8000006c23237221 */ /* 0x000fc40000010000 */
[----:B------:R-:W4:Y:S01]  /*3760*/  SHFL.IDX PT, R114, R227, R235, 0x1f ;  /* 0x00001febe3727589 */ /* 0x000f2200000e0000 */
[--C-:B------:R-:W-:Y:S01]  /*3770*/  FADD.FTZ R36, R36, -R16.reuse ;  /* 0x8000001024247221 */ /* 0x100fe20000010000 */
[----:B------:R-:W-:Y:S02]  /*3780*/  FADD.FTZ R38, R38, -R16 ;  /* 0x8000001026267221 */ /* 0x000fe40000010000 */
[----:B------:R-:W5:Y:S04]  /*3790*/  SHFL.IDX PT, R112, R227, R234, 0x1f ;  /* 0x00001feae3707589 */ /* 0x000f6800000e0000 */
[----:B------:R-:W5:Y:S04]  /*37a0*/  SHFL.IDX PT, R108, R227, R233, 0x1f ;  /* 0x00001fe9e36c7589 */ /* 0x000f6800000e0000 */
[----:B------:R-:W5:Y:S01]  /*37b0*/  SHFL.IDX PT, R16, R227, R232, 0x1f ;  /* 0x00001fe8e3107589 */ /* 0x000f6200000e0000 */
[--C-:B------:R-:W-:Y:S01]  /*37c0*/  FADD.FTZ R29, R29, -R113.reuse ;  /* 0x800000711d1d7221 */ /* 0x100fe20000010000 */
[----:B------:R-:W-:-:S02]  /*37d0*/  FADD.FTZ R31, R31, -R113 ;  /* 0x800000711f1f7221 */ /* 0x000fc40000010000 */
[----:B------:R-:W5:Y:S01]  /*37e0*/  SHFL.IDX PT, R113, R227, R237, 0x1f ;  /* 0x00001fede3717589 */ /* 0x000f6200000e0000 */
[--C-:B-1----:R-:W-:Y:S01]  /*37f0*/  FADD.FTZ R52, R52, -R9.reuse ;  /* 0x8000000934347221 */ /* 0x102fe20000010000 */
[----:B------:R-:W-:Y:S01]  /*3800*/  FADD.FTZ R54, R54, -R9 ;  /* 0x8000000936367221 */ /* 0x000fe20000010000 */
[--C-:B------:R-:W-:Y:S01]  /*3810*/  FADD.FTZ R37, R37, -R120.reuse ;  /* 0x8000007825257221 */ /* 0x100fe20000010000 */
[----:B------:R-:W-:Y:S01]  /*3820*/  FADD.FTZ R39, R39, -R120 ;  /* 0x8000007827277221 */ /* 0x000fe20000010000 */
[--C-:B--2---:R-:W-:Y:S01]  /*3830*/  FADD.FTZ R40, R40, -R117.reuse ;  /* 0x8000007528287221 */ /* 0x104fe20000010000 */
[----:B------:R-:W-:Y:S01]  /*3840*/  FADD.FTZ R42, R42, -R117 ;  /* 0x800000752a2a7221 */ /* 0x000fe20000010000 */
[----:B------:R-:W-:Y:S01]  /*3850*/  SHFL.IDX PT, R9, R15, R231, 0x1f ;  /* 0x00001fe70f097589 */ /* 0x000fe200000e0000 */
[--C-:B----4-:R-:W-:Y:S01]  /*3860*/  FADD.FTZ R44, R44, -R114.reuse ;  /* 0x800000722c2c7221 */ /* 0x110fe20000010000 */
[----:B------:R-:W-:Y:S02]  /*3870*/  FADD.FTZ R46, R46, -R114 ;  /* 0x800000722e2e7221 */ /* 0x000fe40000010000 */
[----:B------:R-:W-:Y:S01]  /*3880*/  SHFL.IDX PT, R117, R15, R8, 0x1f ;  /* 0x00001f080f757589 */ /* 0x000fe200000e0000 */
[--C-:B-----5:R-:W-:Y:S01]  /*3890*/  FADD.FTZ R45, R45, -R112.reuse ;  /* 0x800000702d2d7221 */ /* 0x120fe20000010000 */
[----:B------:R-:W-:-:S02]  /*38a0*/  FADD.FTZ R47, R47, -R112 ;  /* 0x800000702f2f7221 */ /* 0x000fc40000010000 */
[----:B------:R-:W-:Y:S01]  /*38b0*/  SHFL.IDX PT, R120, R15, R237, 0x1f ;  /* 0x00001fed0f787589 */ /* 0x000fe200000e0000 */
[--C-:B------:R-:W-:Y:S01]  /*38c0*/  FADD.FTZ R48, R48, -R108.reuse ;  /* 0x8000006c30307221 */ /* 0x100fe20000010000 */
[----:B------:R-:W-:Y:S02]  /*38d0*/  FADD.FTZ R50, R50, -R108 ;  /* 0x8000006c32327221 */ /* 0x000fe40000010000 */
[----:B------:R-:W-:Y:S01]  /*38e0*/  SHFL.IDX PT, R114, R15, R235, 0x1f ;  /* 0x00001feb0f727589 */ /* 0x000fe200000e0000 */
[--C-:B------:R-:W-:Y:S01]  /*38f0*/  FADD.FTZ R49, R49, -R16.reuse ;  /* 0x8000001031317221 */ /* 0x100fe20000010000 */
[----:B------:R-:W-:Y:S02]  /*3900*/  FADD.FTZ R51, R51, -R16 ;  /* 0x8000001033337221 */ /* 0x000fe40000010000 */
[----:B------:R-:W-:Y:S04]  /*3910*/  SHFL.IDX PT, R112, R15, R234, 0x1f ;  /* 0x00001fea0f707589 */ /* 0x000fe800000e0000 */
[----:B------:R-:W-:Y:S04]  /*3920*/  SHFL.IDX PT, R108, R15, R233, 0x1f ;  /* 0x00001fe90f6c7589 */ /* 0x000fe800000e0000 */
[----:B------:R-:W-:Y:S04]  /*3930*/  SHFL.IDX PT, R16, R15, R232, 0x1f ;  /* 0x00001fe80f107589 */ /* 0x000fe800000e0000 */
[----:B------:R-:W-:Y:S04]  /*3940*/  SHFL.IDX PT, R15, R15, R230, 0x1f ;  /* 0x00001fe60f0f7589 */ /* 0x000fe800000e0000 */
[----:B------:R-:W1:Y:S04]  /*3950*/  SHFL.IDX PT, R231, R10, R231, 0x1f ;  /* 0x00001fe70ae77589 */ /* 0x000e6800000e0000 */
[----:B------:R-:W-:Y:S04]  /*3960*/  SHFL.IDX PT, R227, R227, R230, 0x1f ;  /* 0x00001fe6e3e37589 */ /* 0x000fe800000e0000 */
[----:B------:R-:W2:Y:S01]  /*3970*/  SHFL.IDX PT, R230, R10, R230, 0x1f ;  /* 0x00001fe60ae67589 */ /* 0x000ea200000e0000 */
[--C-:B------:R-:W-:Y:S01]  /*3980*/  FADD.FTZ R41, R41, -R113.reuse ;  /* 0x8000007129297221 */ /* 0x100fe20000010000 */
[----:B------:R-:W-:-:S02]  /*3990*/  FADD.FTZ R43, R43, -R113 ;  /* 0x800000712b2b7221 */ /* 0x000fc40000010000 */
[----:B------:R-:W-:Y:S04]  /*39a0*/  SHFL.IDX PT, R237, R10, R237, 0x1f ;  /* 0x00001fed0aed7589 */ /* 0x000fe800000e0000 */
[----:B------:R-:W4:Y:S04]  /*39b0*/  SHFL.IDX PT, R113, R10, R8, 0x1f ;  /* 0x00001f080a717589 */ /* 0x000f2800000e0000 */
[----:B------:R-:W5:Y:S04]  /*39c0*/  SHFL.IDX PT, R235, R10, R235, 0x1f ;  /* 0x00001feb0aeb7589 */ /* 0x000f6800000e0000 */
[----:B------:R-:W5:Y:S04]  /*39d0*/  SHFL.IDX PT, R234, R10, R234, 0x1f ;  /* 0x00001fea0aea7589 */ /* 0x000f6800000e0000 */
[----:B------:R-:W3:Y:S04]  /*39e0*/  SHFL.IDX PT, R233, R10, R233, 0x1f ;  /* 0x00001fe90ae97589 */ /* 0x000ee800000e0000 */
[----:B------:R2:W3:Y:S01]  /*39f0*/  SHFL.IDX PT, R232, R10, R232, 0x1f ;  /* 0x00001fe80ae87589 */ /* 0x0004e200000e0000 */
[----:B------:R-:W-:Y:S01]  /*3a00*/  FMUL.FTZ R26, R216, R26 ;  /* 0x0000001ad81a7220 */ /* 0x000fe20000410000 */
[----:B------:R-:W-:Y:S01]  /*3a10*/  FMUL.FTZ R27, R219, R27 ;  /* 0x0000001bdb1b7220 */ /* 0x000fe20000410000 */
[----:B------:R-:W5:Y:S01]  /*3a20*/  MUFU.EX2 R221, R221 ;  /* 0x000000dd00dd7308 */ /* 0x000f620000000800 */
[----:B-1----:R-:W-:Y:S01]  /*3a30*/  FADD.FTZ R121, R84, -R231 ;  /* 0x800000e754797221 */ /* 0x002fe20000010000 */
[----:B------:R-:W-:Y:S01]  /*3a40*/  FMUL.FTZ R28, R18, R28 ;  /* 0x0000001c121c7220 */ /* 0x000fe20000410000 */
[----:B------:R-:W-:Y:S01]  /*3a50*/  FMUL.FTZ R29, R19, R29 ;  /* 0x0000001d131d7220 */ /* 0x000fe20000410000 */
[----:B------:R-:W-:Y:S01]  /*3a60*/  FADD.FTZ R60, R60, -R114 ;  /* 0x800000723c3c7221 */ /* 0x000fe20000010000 */
[----:B--2---:R-:W-:-:S03]  /*3a70*/  FADD.FTZ R10, R68, -R9 ;  /* 0x80000009440a7221 */ /* 0x004fc60000010000 */
[----:B------:R-:W1:Y:S01]  /*3a80*/  MUFU.EX2 R126, R126 ;  /* 0x0000007e007e7308 */ /* 0x000e620000000800 */
[----:B------:R-:W-:Y:S01]  /*3a90*/  FADD.FTZ R9, R70, -R9 ;  /* 0x8000000946097221 */ /* 0x000fe20000010000 */
[----:B------:R-:W-:Y:S01]  /*3aa0*/  FADD.FTZ R70, R69, -R15 ;  /* 0x8000000f45467221 */ /* 0x000fe20000010000 */
[----:B------:R-:W-:Y:S01]  /*3ab0*/  FADD.FTZ R61, R61, -R112 ;  /* 0x800000703d3d7221 */ /* 0x000fe20000010000 */
[----:B------:R-:W-:Y:S01]  /*3ac0*/  FMUL.FTZ R84, R217, R24 ;  /* 0x00000018d9547220 */ /* 0x000fe20000410000 */
[----:B------:R-:W-:-:S03]  /*3ad0*/  FMUL.FTZ R25, R218, R25 ;  /* 0x00000019da197220 */ /* 0x000fc60000410000 */
[----:B------:R-:W2:Y:S01]  /*3ae0*/  MUFU.EX2 R127, R127 ;  /* 0x0000007f007f7308 */ /* 0x000ea20000000800 */
[----:B------:R-:W-:Y:S01]  /*3af0*/  FFMA.FTZ R140, R151, UR10, -R140 ;  /* 0x0000000a978c7c23 */ /* 0x000fe2000801088c */
[----:B------:R-:W-:Y:S01]  /*3b00*/  FADD.FTZ R125, R85, -R230 ;  /* 0x800000e6557d7221 */ /* 0x000fe20000010000 */
[----:B------:R-:W-:Y:S01]  /*3b10*/  FADD.FTZ R65, R65, -R16 ;  /* 0x8000001041417221 */ /* 0x000fe20000010000 */
[----:B------:R-:W-:-:S04]  /*3b20*/  F2FP.BF16.F32.PACK_AB R85, R27, R26 ;  /* 0x0000001a1b55723e */ /* 0x000fc800000010ff */
[----:B------:R-:W2:Y:S01]  /*3b30*/  MUFU.EX2 R131, R131 ;  /* 0x0000008300837308 */ /* 0x000ea20000000800 */
[----:B------:R-:W-:Y:S01]  /*3b40*/  FADD.FTZ R66, R66, -R108 ;  /* 0x8000006c42427221 */ /* 0x000fe20000010000 */
[----:B------:R-:W-:Y:S01]  /*3b50*/  FADD.FTZ R231, R86, -R231 ;  /* 0x800000e756e77221 */ /* 0x000fe20000010000 */
[----:B------:R-:W-:Y:S01]  /*3b60*/  FMUL.FTZ R10, R98, R10 ;  /* 0x0000000a620a7220 */ /* 0x000fe20000410000 */
[----:B------:R-:W-:-:S04]  /*3b70*/  FMUL.FTZ R27, R99, R70 ;  /* 0x00000046631b7220 */ /* 0x000fc80000410000 */
[----:B------:R-:W3:Y:S01]  /*3b80*/  MUFU.EX2 R122, R122 ;  /* 0x0000007a007a7308 */ /* 0x000ee20000000800 */
[----:B------:R-:W-:Y:S01]  /*3b90*/  F2FP.BF16.F32.PACK_AB R86, R29, R28 ;  /* 0x0000001c1d56723e */ /* 0x000fe200000010ff */
[----:B------:R-:W-:Y:S01]  /*3ba0*/  FMUL.FTZ R60, R95, R60 ;  /* 0x0000003c5f3c7220 */ /* 0x000fe20000410000 */
[----:B------:R-:W-:-:S05]  /*3bb0*/  FMUL.FTZ R61, R96, R61 ;  /* 0x0000003d603d7220 */ /* 0x000fca0000410000 */
[----:B------:R-:W3:Y:S01]  /*3bc0*/  MUFU.EX2 R123, R123 ;  /* 0x0000007b007b7308 */ /* 0x000ee20000000800 */
[----:B------:R-:W-:Y:S01]  /*3bd0*/  FADD.FTZ R64, R64, -R108 ;  /* 0x8000006c40407221 */ /* 0x000fe20000010000 */
[----:B------:R-:W-:-:S06]  /*3be0*/  FADD.FTZ R16, R67, -R16 ;  /* 0x8000001043107221 */ /* 0x000fcc0000010000 */
[----:B------:R-:W3:Y:S01]  /*3bf0*/  MUFU.EX2 R134, R134 ;  /* 0x0000008600867308 */ /* 0x000ee20000000800 */
[----:B------:R-:W-:Y:S01]  /*3c00*/  FADD.FTZ R15, R71, -R15 ;  /* 0x8000000f470f7221 */ /* 0x000fe20000010000 */
[----:B------:R-:W-:-:S06]  /*3c10*/  F2FP.BF16.F32.PACK_AB R84, R25, R84 ;  /* 0x000000541954723e */ /* 0x000fcc00000010ff */
[----:B------:R-:W3:Y:S01]  /*3c20*/  MUFU.EX2 R124, R124 ;  /* 0x0000007c007c7308 */ /* 0x000ee20000000800 */
[----:B----4-:R-:W-:Y:S01]  /*3c30*/  FADD.FTZ R67, R72, -R113 ;  /* 0x8000007148437221 */ /* 0x010fe20000010000 */
[----:B------:R-:W-:-:S06]  /*3c40*/  FADD.FTZ R108, R73, -R237 ;  /* 0x800000ed496c7221 */ /* 0x000fcc0000010000 */
[----:B------:R-:W4:Y:S01]  /*3c50*/  MUFU.EX2 R107, R107 ;  /* 0x0000006b006b7308 */ /* 0x000f220000000800 */
[----:B------:R-:W-:-:S07]  /*3c60*/  FMUL.FTZ R25, R97, R65 ;  /* 0x0000004161197220 */ /* 0x000fce0000410000 */
[----:B------:R-:W4:Y:S01]  /*3c70*/  MUFU.EX2 R110, R110 ;  /* 0x0000006e006e7308 */ /* 0x000f220000000800 */
[----:B------:R-:W-:-:S07]  /*3c80*/  FMUL.FTZ R65, R130, R66 ;  /* 0x0000004282417220 */ /* 0x000fce0000410000 */
[----:B------:R-:W4:Y:S01]  /*3c90*/  MUFU.EX2 R128, R128 ;  /* 0x0000008000807308 */ /* 0x000f220000000800 */
[----:B------:R-:W-:-:S07]  /*3ca0*/  F2FP.BF16.F32.PACK_AB R66, R27, R10 ;  /* 0x0000000a1b42723e */ /* 0x000fce00000010ff */
[----:B------:R-:W4:Y:S08]  /*3cb0*/  MUFU.EX2 R115, R115 ;  /* 0x0000007300737308 */ /* 0x000f300000000800 */
[----:B------:R-:W4:Y:S08]  /*3cc0*/  MUFU.EX2 R118, R118 ;  /* 0x0000007600767308 */ /* 0x000f300000000800 */
[----:B------:R-:W4:Y:S01]  /*3cd0*/  MUFU.EX2 R119, R119 ;  /* 0x0000007700777308 */ /* 0x000f220000000800 */
[----:B------:R-:W-:Y:S01]  /*3ce0*/  F2FP.BF16.F32.PACK_AB R70, R61, R60 ;  /* 0x0000003c3d46723e */ /* 0x000fe200000010ff */
[----:B------:R-:W-:-:S06]  /*3cf0*/  FMUL.FTZ R10, R135, R15 ;  /* 0x0000000f870a7220 */ /* 0x000fcc0000410000 */
[----:B------:R-:W-:Y:S01]  /*3d00*/  MUFU.EX2 R102, R102 ;  /* 0x0000006600667308 */ /* 0x000fe20000000800 */
[----:B------:R-:W-:Y:S01]  /*3d10*/  FMUL.FTZ R60, R100, R67 ;  /* 0x00000043643c7220 */ /* 0x000fe20000410000 */
[----:B------:R-:W-:-:S06]  /*3d20*/  FMUL.FTZ R15, R101, R108 ;  /* 0x0000006c650f7220 */ /* 0x000fcc0000410000 */
[----:B------:R-:W4:Y:S01]  /*3d30*/  MUFU.EX2 R138, R138 ;  /* 0x0000008a008a7308 */ /* 0x000f220000000800 */
[----:B------:R-:W-:-:S07]  /*3d40*/  FADD.FTZ R62, R62, -R114 ;  /* 0x800000723e3e7221 */ /* 0x000fce0000010000 */
[----:B------:R-:W4:Y:S01]  /*3d50*/  MUFU.EX2 R139, R139 ;  /* 0x0000008b008b7308 */ /* 0x000f220000000800 */
[----:B------:R-:W-:-:S07]  /*3d60*/  FADD.FTZ R63, R63, -R112 ;  /* 0x800000703f3f7221 */ /* 0x000fce0000010000 */
[----:B------:R-:W4:Y:S08]  /*3d70*/  MUFU.EX2 R132, R132 ;  /* 0x0000008400847308 */ /* 0x000f300000000800 */
[----:B------:R-:W4:Y:S01]  /*3d80*/  MUFU.EX2 R133, R133 ;  /* 0x0000008500857308 */ /* 0x000f220000000800 */
[----:B------:R-:W-:-:S07]  /*3d90*/  FADD.FTZ R56, R56, -R117 ;  /* 0x8000007538387221 */ /* 0x000fce0000010000 */
[----:B------:R-:W4:Y:S01]  /*3da0*/  MUFU.EX2 R103, R103 ;  /* 0x0000006700677308 */ /* 0x000f220000000800 */
[----:B------:R-:W-:-:S07]  /*3db0*/  FADD.FTZ R58, R58, -R117 ;  /* 0x800000753a3a7221 */ /* 0x000fce0000010000 */
[----:B------:R-:W-:Y:S01]  /*3dc0*/  MUFU.EX2 R104, R104 ;  /* 0x0000006800687308 */ /* 0x000fe20000000800 */
[----:B------:R-:W-:-:S07]  /*3dd0*/  FADD.FTZ R57, R57, -R120 ;  /* 0x8000007839397221 */ /* 0x000fce0000010000 */
[----:B------:R-:W-:Y:S01]  /*3de0*/  MUFU.EX2 R105, R105 ;  /* 0x0000006900697308 */ /* 0x000fe20000000800 */
[----:B------:R-:W-:-:S07]  /*3df0*/  FADD.FTZ R59, R59, -R120 ;  /* 0x800000783b3b7221 */ /* 0x000fce0000010000 */
[----:B------:R-:W-:Y:S08]  /*3e00*/  MUFU.EX2 R106, R106 ;  /* 0x0000006a006a7308 */ /* 0x000ff00000000800 */
[----:B------:R-:W4:Y:S08]  /*3e10*/  MUFU.EX2 R136, R136 ;  /* 0x0000008800887308 */ /* 0x000f300000000800 */
[----:B------:R-:W4:Y:S08]  /*3e20*/  MUFU.EX2 R137, R137 ;  /* 0x0000008900897308 */ /* 0x000f300000000800 */
[----:B------:R-:W4:Y:S08]  /*3e30*/  MUFU.EX2 R228, R228 ;  /* 0x000000e400e47308 */ /* 0x000f300000000800 */
[----:B------:R-:W4:Y:S01]  /*3e40*/  MUFU.EX2 R29, R140 ;  /* 0x0000008c001d7308 */ /* 0x000f220000000800 */
[--C-:B------:R-:W-:Y:S01]  /*3e50*/  FADD.FTZ R53, R53, -R227.reuse ;  /* 0x800000e335357221 */ /* 0x100fe20000010000 */
[----:B------:R-:W-:Y:S01]  /*3e60*/  FADD.FTZ R55, R55, -R227 ;  /* 0x800000e337377221 */ /* 0x000fe20000010000 */
[----:B------:R-:W-:Y:S01]  /*3e70*/  FMUL.FTZ R30, R220, R30 ;  /* 0x0000001edc1e7220 */ /* 0x000fe20000410000 */
[----:B-----5:R-:W-:Y:S01]  /*3e80*/  FMUL.FTZ R31, R221, R31 ;  /* 0x0000001fdd1f7220 */ /* 0x020fe20000410000 */
[----:B-1----:R-:W-:Y:S01]  /*3e90*/  FMUL.FTZ R62, R126, R62 ;  /* 0x0000003e7e3e7220 */ /* 0x002fe20000410000 */
[----:B--2---:R-:W-:Y:S01]  /*3ea0*/  FMUL.FTZ R63, R127, R63 ;  /* 0x0000003f7f3f7220 */ /* 0x004fe20000410000 */
[----:B------:R-:W-:Y:S01]  /*3eb0*/  FMUL.FTZ R16, R131, R16 ;  /* 0x0000001083107220 */ /* 0x000fe20000410000 */
[----:B------:R-:W-:Y:S01]  /*3ec0*/  F2FP.BF16.F32.PACK_AB R60, R15, R60 ;  /* 0x0000003c0f3c723e */ /* 0x000fe200000010ff */
        /* <DEDUP_REMOVED lines=12> */
[----:B---3--:R-:W-:Y:S01]  /*3f90*/  FMUL.FTZ R58, R122, R58 ;  /* 0x0000003a7a3a7220 */ /* 0x008fe20000410000 */
[----:B------:R-:W-:Y:S01]  /*3fa0*/  FMUL.FTZ R59, R123, R59 ;  /* 0x0000003b7b3b7220 */ /* 0x000fe20000410000 */
[----:B------:R-:W-:Y:S01]  /*3fb0*/  FMUL.FTZ R9, R134, R9 ;  /* 0x0000000986097220 */ /* 0x000fe20000410000 */
[----:B------:R-:W-:-:S02]  /*3fc0*/  IMAD R15, R0, 0x4000, R141 ;  /* 0x00004000000f7824 */ /* 0x000fc400078e028d */
[----:B------:R-:W-:Y:S01]  /*3fd0*/  FADD.FTZ R113, R74, -R113 ;  /* 0x800000714a717221 */ /* 0x000fe20000010000 */
[----:B------:R-:W-:Y:S01]  /*3fe0*/  FADD.FTZ R237, R75, -R237 ;  /* 0x800000ed4bed7221 */ /* 0x000fe20000010000 */
[----:B------:R-:W-:Y:S01]  /*3ff0*/  FADD.FTZ R235, R78, -R235 ;  /* 0x800000eb4eeb7221 */ /* 0x000fe20000010000 */
[----:B------:R-:W-:Y:S01]  /*4000*/  FADD.FTZ R234, R79, -R234 ;  /* 0x800000ea4fea7221 */ /* 0x000fe20000010000 */
[--C-:B------:R-:W-:Y:S01]  /*4010*/  FADD.FTZ R114, R80, -R233.reuse ;  /* 0x800000e950727221 */ /* 0x100fe20000010000 */
[--C-:B------:R-:W-:Y:S01]  /*4020*/  FADD.FTZ R120, R81, -R232.reuse ;  /* 0x800000e851787221 */ /* 0x100fe20000010000 */
[----:B------:R-:W-:Y:S01]  /*4030*/  FMUL.FTZ R40, R22, R40 ;  /* 0x0000002816287220 */ /* 0x000fe20000410000 */
[----:B------:R-:W-:Y:S01]  /*4040*/  FMUL.FTZ R41, R23, R41 ;  /* 0x0000002917297220 */ /* 0x000fe20000410000 */
[----:B------:R-:W-:Y:S01]  /*4050*/  FMUL.FTZ R42, R124, R42 ;  /* 0x0000002a7c2a7220 */ /* 0x000fe20000410000 */
[----:B----4-:R-:W-:Y:S01]  /*4060*/  FMUL.FTZ R43, R107, R43 ;  /* 0x0000002b6b2b7220 */ /* 0x010fe20000410000 */
        /* <DEDUP_REMOVED lines=45> */
[----:B------:R-:W-:-:S02]  /*4340*/  F2FP.BF16.F32.PACK_AB R72, R49, R48 ;  /* 0x000000303148723e */ /* 0x000fc400000010ff */
[----:B------:R-:W-:Y:S02]  /*4350*/  F2FP.BF16.F32.PACK_AB R73, R51, R50 ;  /* 0x000000323349723e */ /* 0x000fe400000010ff */
[----:B------:R-:W-:Y:S02]  /*4360*/  F2FP.BF16.F32.PACK_AB R74, R53, R52 ;  /* 0x00000034354a723e */ /* 0x000fe400000010ff */
[----:B------:R-:W-:Y:S01]  /*4370*/  F2FP.BF16.F32.PACK_AB R75, R55, R54 ;  /* 0x00000036374b723e */ /* 0x000fe200000010ff */
[----:B------:R1:W-:Y:S01]  /*4380*/  STSM.16.MT88.4 [R15+0x20c00], R84 ;  /* 0x020c00540f007844 */ /* 0x0003e20000004200 */
[----:B------:R-:W-:Y:S02]  /*4390*/  F2FP.BF16.F32.PACK_AB R64, R25, R64 ;  /* 0x000000401940723e */ /* 0x000fe400000010ff */
[----:B------:R-:W-:Y:S01]  /*43a0*/  F2FP.BF16.F32.PACK_AB R61, R16, R61 ;  /* 0x0000003d103d723e */ /* 0x000fe200000010ff */
[----:B------:R1:W-:Y:S01]  /*43b0*/  STSM.16.MT88.4 [R15+0x21400], R80 ;  /* 0x021400500f007844 */ /* 0x0003e20000004200 */
[----:B------:R-:W-:-:S02]  /*43c0*/  F2FP.BF16.F32.PACK_AB R62, R117, R62 ;  /* 0x0000003e753e723e */ /* 0x000fc400000010ff */
[----:B------:R-:W-:Y:S01]  /*43d0*/  F2FP.BF16.F32.PACK_AB R63, R234, R63 ;  /* 0x0000003fea3f723e */ /* 0x000fe200000010ff */
[----:B------:R1:W-:Y:S01]  /*43e0*/  STSM.16.MT88.4 [R15+0x21c00], R76 ;  /* 0x021c004c0f007844 */ /* 0x0003e20000004200 */
        /* <DEDUP_REMOVED lines=11> */
[----:B------:R1:W-:Y:S04]  /*44a0*/  STSM.16.MT88.4 [R15+0x23c00], R60 ;  /* 0x023c003c0f007844 */ /* 0x0003e80000004200 */
[----:B------:R1:W-:Y:S01]  /*44b0*/  STSM.16.MT88.4 [R15+0x24400], R56 ;  /* 0x024400380f007844 */ /* 0x0003e20000004200 */
[----:B------:R-:W-:Y:S01]  /*44c0*/  WARPGROUP.ARRIVE ;  /* 0x00000000000079c5 */ /* 0x000fe20000000000 */
[----:B------:R-:W-:Y:S01]  /*44d0*/  UMOV UR6, UR4 ;  /* 0x0000000400067c82 */ /* 0x000fe20008000000 */
[----:B------:R-:W-:-:S04]  /*44e0*/  UMOV UR7, 0x40000040 ;  /* 0x4000004000077882 */ /* 0x000fc80000000000 */
        /* <DEDUP_REMOVED lines=52> */
[----:B------:R-:W-:Y:S01]  /*4830*/  F2FP.BF16.F32.PACK_AB R106, R106, R105 ;  /* 0x000000696a6a723e */ /* 0x000fe200000010ff */
[----:B------:R-:W-:-:S02]  /*4840*/  WARPGROUP.DEPBAR.LE gsb0, 0x0 ;  /* 0x00008000000079c5 */ /* 0x000fc40000010000 */
        /* <DEDUP_REMOVED lines=83> */
.L_x_2728:
        /* <DEDUP_REMOVED lines=68> */
.L_x_2729:
[----:B-1----:R-:W2:Y:S01]  /*51c0*/  LDL R5, [R1] ;  /* 0x0000000001057983 */ /* 0x002ea20000100800 */
        /* <DEDUP_REMOVED lines=10> */
[----:B----4-:R-:W-:Y:S05]  /*5270*/  @!P1 BRA `(.L_x_2730) ;  /* 0xffffffc800849947 */ /* 0x010fea000383ffff */
.L_x_2719:
[----:B------:R-:W-:-:S06]  /*5280*/  UISETP.GE.AND UP0, UPT, UR41, UR40, UPT ;  /* 0x000000282900728c */ /* 0x000fcc000bf06270 */
[----:B------:R-:W-:-:S13]  /*5290*/  PLOP3.LUT P0, PT, PT, PT, UP0, 0x80, 0x0 ;  /* 0x000000000000781c */ /* 0x000fda0003f0f008 */
[----:B------:R-:W-:Y:S05]  /*52a0*/  @P0 BRA `(.L_x_2731) ;  /* 0x0000003800480947 */ /* 0x000fea0003800000 */
[----:B------:R-:W1:Y:S01]  /*52b0*/  LDL.LU R11, [R1+0x20] ;  /* 0x00002000010b7983 */ /* 0x000e620000300800 */
[----:B------:R-:W-:-:S03]  /*52c0*/  ULDC UR4, c[0x0][0x290] ;  /* 0x0000a40000047ab9 */ /* 0x000fc60000000800 */
[----:B------:R-:W3:Y:S01]  /*52d0*/  LDL.LU R10, [R1+0x14] ;  /* 0x00001400010a7983 */ /* 0x000ee20000300800 */
[----:B------:R-:W-:Y:S01]  /*52e0*/  UIMAD UR4, UR37, -0x80, UR4 ;  /* 0xffffff80250478a4 */ /* 0x000fe2000f8e0204 */
[----:B------:R-:W-:Y:S01]  /*52f0*/  IMAD R229, R229, 0x2000, R236 ;  /* 0x00002000e5e57824 */ /* 0x000fe200078e02ec */
[----:B------:R-:W4:Y:S01]  /*5300*/  S2R R5, SR_TID.X ;  /* 0x0000000000057919 */ /* 0x000f220000002100 */
[----:B------:R-:W-:-:S03]  /*5310*/  IMAD.MOV.U32 R235, RZ, RZ, 0x40000040 ;  /* 0x40000040ffeb7424 */ /* 0x000fc600078e00ff */
[----:B--2---:R-:W-:Y:S02]  /*5320*/  IMAD.U32 R15, RZ, RZ, UR4 ;  /* 0x00000004ff0f7e24 */ /* 0x004fe4000f8e00ff */
[----:B------:R-:W-:Y:S02]  /*5330*/  IMAD.MOV.U32 R233, RZ, RZ, 0x40000040 ;  /* 0x40000040ffe97424 */ /* 0x000fe400078e00ff */
        /* <DEDUP_REMOVED lines=8> */
[----:B------:R-:W-:Y:S01]  /*53c0*/  IMAD.IADD R8, R5, 0x1, -R8 ;  /* 0x0000000105087824 */ /* 0x000fe200078e0a08 */
[----:B-1----:R-:W-:Y:S02]  /*53d0*/  LEA.HI R13, R11, R9, RZ, 0x5 ;  /* 0x000000090b0d7211 */ /* 0x002fe400078f28ff */
[----:B------:R-:W-:Y:S02]  /*53e0*/  LEA.HI R9, R7, R7, RZ, 0x1 ;  /* 0x0000000707097211 */ /* 0x000fe400078f08ff */
[--C-:B---3--:R-:W-:Y:S02]  /*53f0*/  SHF.R.S32.HI R11, RZ, 0x2, R10.reuse ;  /* 0x00000002ff0b7819 */ /* 0x108fe4000001140a */
[----:B------:R-:W-:Y:S02]  /*5400*/  LOP3.LUT R12, R9, 0xfffffffe, RZ, 0xc0, !PT ;  /* 0xfffffffe090c7812 */ /* 0x000fe400078ec0ff */
[----:B------:R-:W-:Y:S02]  /*5410*/  SHF.R.S32.HI R10, RZ, 0x1f, R10 ;  /* 0x0000001fff0a7819 */ /* 0x000fe4000001140a */
[----:B------:R-:W-:-:S02]  /*5420*/  SHF.R.S32.HI R9, RZ, 0x1f, R8 ;  /* 0x0000001fff097819 */ /* 0x000fc40000011408 */
[----:B------:R-:W-:Y:S01]  /*5430*/  SHF.R.S32.HI R14, RZ, 0x5, R13 ;  /* 0x00000005ff0e7819 */ /* 0x000fe2000001140d */
[----:B------:R-:W-:Y:S01]  /*5440*/  IMAD.IADD R13, R7, 0x1, -R12 ;  /* 0x00000001070d7824 */ /* 0x000fe200078e0a0c */
[----:B------:R-:W-:Y:S02]  /*5450*/  LEA.HI R10, R10, R11, RZ, 0x3 ;  /* 0x0000000b0a0a7211 */ /* 0x000fe400078f18ff */
[CC--:B------:R-:W-:Y:S01]  /*5460*/  LEA.HI R7, R9.reuse, R8.reuse, RZ, 0x3 ;  /* 0x0000000809077211 */ /* 0x0c0fe200078f18ff */
[----:B------:R-:W-:Y:S01]  /*5470*/  IMAD R14, R14, -0x10, R15 ;  /* 0xfffffff00e0e7824 */ /* 0x000fe200078e020f */
[----:B------:R-:W-:Y:S02]  /*5480*/  LEA.HI R9, R9, R8, RZ, 0x2 ;  /* 0x0000000809097211 */ /* 0x000fe400078f10ff */
[----:B------:R-:W-:Y:S02]  /*5490*/  LOP3.LUT R12, R10, 0xfffffff8, RZ, 0xc0, !PT ;  /* 0xfffffff80a0c7812 */ /* 0x000fe400078ec0ff */
[----:B------:R-:W-:-:S02]  /*54a0*/  SHF.R.S32.HI R8, RZ, 0x3, R7 ;  /* 0x00000003ff087819 */ /* 0x000fc40000011407 */
[----:B------:R-:W-:Y:S02]  /*54b0*/  SHF.R.S32.HI R7, RZ, 0x1f, R7 ;  /* 0x0000001fff077819 */ /* 0x000fe40000011407 */
[----:B------:R-:W-:Y:S02]  /*54c0*/  SHF.R.S32.HI R10, RZ, 0x2, R9 ;  /* 0x00000002ff0a7819 */ /* 0x000fe40000011409 */
[----:B------:R-:W-:Y:S02]  /*54d0*/  LEA.HI R7, R7, R8, RZ, 0x4 ;  /* 0x0000000807077211 */ /* 0x000fe400078f20ff */
[----:B------:R-:W-:Y:S02]  /*54e0*/  LEA.HI R9, R9, R10, RZ, 0x1 ;  /* 0x0000000a09097211 */ /* 0x000fe400078f08ff */
[----:B------:R-:W-:Y:S02]  /*54f0*/  LEA.HI R15, R6, R5, RZ, 0x2 ;  /* 0x00000005060f7211 */ /* 0x000fe400078f10ff */
[----:B------:R-:W-:-:S02]  /*5500*/  LOP3.LUT R7, R7, 0x1ffffff0, RZ, 0xc0, !PT ;  /* 0x1ffffff007077812 */ /* 0x000fc400078ec0ff */
[----:B------:R-:W-:Y:S02]  /*5510*/  LOP3.LUT R9, R9, 0xfffffffe, RZ, 0xc0, !PT ;  /* 0xfffffffe09097812 */ /* 0x000fe400078ec0ff */
[----:B------:R-:W-:Y:S01]  /*5520*/  IADD3 R6, R14, R12, -R11 ;  /* 0x0000000c0e067210 */ /* 0x000fe20007ffe80b */
[----:B------:R-:W-:Y:S01]  /*5530*/  IMAD.IADD R8, R8, 0x1, -R7 ;  /* 0x0000000108087824 */ /* 0x000fe200078e0a07 */
[----:B------:R-:W-:Y:S01]  /*5540*/  LOP3.LUT R12, R15, 0xfffffffc, RZ, 0xc0, !PT ;  /* 0xfffffffc0f0c7812 */ /* 0x000fe200078ec0ff */
[C---:B------:R-:W-:Y:S02]  /*5550*/  IMAD.IADD R9, R10.reuse, 0x1, -R9 ;  /* 0x000000010a097824 */ /* 0x040fe400078e0a09 */
[C---:B------:R-:W-:Y:S02]  /*5560*/  VIADD R11, R10.reuse, 0x8 ;  /* 0x000000080a0b7836 */ /* 0x040fe40000000000 */
[----:B------:R-:W-:Y:S02]  /*5570*/  IMAD R6, R13, -0x40, R6 ;  /* 0xffffffc00d067824 */ /* 0x000fe400078e0206 */
[----:B------:R-:W-:-:S02]  /*5580*/  VIADD R13, R10, 0x10 ;  /* 0x000000100a0d7836 */ /* 0x000fc40000000000 */
[----:B------:R-:W-:Y:S02]  /*5590*/  IMAD R7, R8, 0x8, R9 ;  /* 0x0000000808077824 */ /* 0x000fe400078e0209 */
[----:B------:R-:W-:Y:S01]  /*55a0*/  IMAD.IADD R5, R5, 0x1, -R12 ;  /* 0x0000000105057824 */ /* 0x000fe200078e0a0c */
[----:B------:R-:W-:Y:S01]  /*55b0*/  LEA.HI R12, R11, R11, RZ, 0x1 ;  /* 0x0000000b0b0c7211 */ /* 0x000fe200078f08ff */
[----:B------:R-:W-:Y:S01]  /*55c0*/  VIADD R15, R10, 0x18 ;  /* 0x000000180a0f7836 */ /* 0x000fe20000000000 */
[----:B------:R-:W-:Y:S01]  /*55d0*/  LEA.HI R8, R13, R13, RZ, 0x1 ;  /* 0x0000000d0d087211 */ /* 0x000fe200078f08ff */
[----:B------:R1:W-:Y:S01]  /*55e0*/  STL [R1+0x38], R7 ;  /* 0x0000380701007387 */ /* 0x0003e20000100800 */
[----:B------:R-:W-:Y:S02]  /*55f0*/  LOP3.LUT R14, R12, 0xfffffffe, RZ, 0xc0, !PT ;  /* 0xfffffffe0c0e7812 */ /* 0x000fe400078ec0ff */
[----:B------:R-:W-:Y:S02]  /*5600*/  LOP3.LUT R10, R8, 0xfffffffe, RZ, 0xc0, !PT ;  /* 0xfffffffe080a7812 */ /* 0x000fe400078ec0ff */
[----:B------:R-:W-:Y:S01]  /*5610*/  SHF.R.S32.HI R9, RZ, 0x1, R8 ;  /* 0x00000001ff097819 */ /* 0x000fe20000011408 */
[----:B------:R-:W-:Y:S01]  /*5620*/  IMAD.IADD R14, R11, 0x1, -R14 ;  /* 0x000000010b0e7824 */ /* 0x000fe200078e0a0e */
[----:B------:R-:W-:Y:S01]  /*5630*/  SHF.R.S32.HI R8, RZ, 0x1f, R8 ;  /* 0x0000001fff087819 */ /* 0x000fe20000011408 */
[----:B------:R-:W-:Y:S01]  /*5640*/  IMAD.IADD R10, R13, 0x1, -R10 ;  /* 0x000000010d0a7824 */ /* 0x000fe200078e0a0a */
[----:B------:R-:W-:Y:S01]  /*5650*/  LEA.HI R11, R15, R15, RZ, 0x1 ;  /* 0x0000000f0f0b7211 */ /* 0x000fe200078f08ff */
[----:B------:R-:W-:Y:S01]  /*5660*/  IMAD.MOV.U32 R13, RZ, RZ, 0x40000040 ;  /* 0x40000040ff0d7424 */ /* 0x000fe200078e00ff */
[----:B-1----:R-:W-:-:S02]  /*5670*/  SHF.R.S32.HI R7, RZ, 0x1, R12 ;  /* 0x00000001ff077819 */ /* 0x002fc4000001140c */
[----:B------:R-:W-:Y:S02]  /*5680*/  SHF.R.S32.HI R12, RZ, 0x1f, R12 ;  /* 0x0000001fff0c7819 */ /* 0x000fe4000001140c */
[----:B------:R-:W-:Y:S02]  /*5690*/  LEA.HI R8, R8, R9, RZ, 0x4 ;  /* 0x0000000908087211 */ /* 0x000fe400078f20ff */
[----:B------:R-:W-:Y:S02]  /*56a0*/  LEA.HI R12, R12, R7, RZ, 0x4 ;  /* 0x000000070c0c7211 */ /* 0x000fe400078f20ff */
[----:B------:R-:W-:Y:S02]  /*56b0*/  LOP3.LUT R8, R8, 0x1ffffff0, RZ, 0xc0, !PT ;  /* 0x1ffffff008087812 */ /* 0x000fe400078ec0ff */
[----:B------:R-:W-:Y:S02]  /*56c0*/  LOP3.LUT R12, R12, 0x1ffffff0, RZ, 0xc0, !PT ;  /* 0x1ffffff00c0c7812 */ /* 0x000fe400078ec0ff */
[--C-:B------:R-:W-:Y:S01]  /*56d0*/  SHF.R.S32.HI R16, RZ, 0x1, R11.reuse ;  /* 0x00000001ff107819 */ /* 0x100fe2000001140b */
[----:B------:R-:W-:Y:S01]  /*56e0*/  IMAD.IADD R9, R9, 0x1, -R8 ;  /* 0x0000000109097824 */ /* 0x000fe200078e0a08 */
[----:B------:R-:W-:Y:S01]  /*56f0*/  SHF.R.S32.HI R17, RZ, 0x1f, R11 ;  /* 0x0000001fff117819 */ /* 0x000fe2000001140b */
[----:B------:R-:W-:Y:S01]  /*5700*/  IMAD.IADD R7, R7, 0x1, -R12 ;  /* 0x0000000107077824 */ /* 0x000fe200078e0a0c */
[----:B------:R-:W-:Y:S01]  /*5710*/  LOP3.LUT R18, R11, 0xfffffffe, RZ, 0xc0, !PT ;  /* 0xfffffffe0b127812 */ /* 0x000fe200078ec0ff */
[----:B------:R-:W-:Y:S01]  /*5720*/  IMAD.MOV.U32 R11, RZ, RZ, 0x40000040 ;  /* 0x40000040ff0b7424 */ /* 0x000fe200078e00ff */
[----:B------:R-:W-:Y:S01]  /*5730*/  LEA.HI R17, R17, R16, RZ, 0x4 ;  /* 0x0000001011117211 */ /* 0x000fe200078f20ff */
[----:B------:R-:W-:-:S02]  /*5740*/  IMAD R8, R7, 0x8, R14 ;  /* 0x0000000807087824 */ /* 0x000fc400078e020e */
[----:B------:R-:W-:Y:S01]  /*5750*/  IMAD R7, R9, 0x8, R10 ;  /* 0x0000000809077824 */ /* 0x000fe200078e020a */
[----:B------:R-:W-:Y:S01]  /*5760*/  LOP3.LUT R17, R17, 0x1ffffff0, RZ, 0xc0, !PT ;  /* 0x1ffffff011117812 */ /* 0x000fe200078ec0ff */
[----:B------:R-:W-:Y:S01]  /*5770*/  IMAD.IADD R18, R15, 0x1, -R18 ;  /* 0x000000010f127824 */ /* 0x000fe200078e0a12 */
[----:B------:R1:W-:Y:S01]  /*5780*/  STL [R1+0x34], R8 ;  /* 0x0000340801007387 */ /* 0x0003e20000100800 */
[----:B------:R-:W-:Y:S02]  /*5790*/  IMAD.MOV.U32 R15, RZ, RZ, 0x40000040 ;  /* 0x40000040ff0f7424 */ /* 0x000fe400078e00ff */
[----:B------:R-:W-:Y:S01]  /*57a0*/  IMAD.IADD R17, R16, 0x1, -R17 ;  /* 0x0000000110117824 */ /* 0x000fe200078e0a11 */
[----:B------:R2:W-:Y:S01]  /*57b0*/  STL [R1+0x28], R7 ;  /* 0x0000280701007387 */ /* 0x0005e20000100800 */
[----:B------:R-:W-:Y:S02]  /*57c0*/  IMAD.MOV.U32 R9, RZ, RZ, 0x40000040 ;  /* 0x40000040ff097424 */ /* 0x000fe400078e00ff */
[----:B------:R-:W-:-:S02]  /*57d0*/  IMAD R10, R17, 0x8, R18 ;  /* 0x00000008110a7824 */ /* 0x000fc400078e0212 */
[----:B------:R-:W-:Y:S02]  /*57e0*/  VIADD R17, R5, 0x8 ;  /* 0x0000000805117836 */ /* 0x000fe40000000000 */
[----:B-1----:R-:W-:Y:S01]  /*57f0*/  VIADD R8, R229, 0x4000 ;  /* 0x00004000e5087836 */ /* 0x002fe20000000000 */
[----:B------:R1:W-:Y:S01]  /*5800*/  STL [R1+0x24], R10 ;  /* 0x0000240a01007387 */ /* 0x0003e20000100800 */
[----:B------:R-:W-:Y:S02]  /*5810*/  VIADD R16, R5, 0xc ;  /* 0x0000000c05107836 */ /* 0x000fe40000000000 */
[----:B--2---:R-:W-:Y:S01]  /*5820*/  VIADD R7, R229, 0x20c00 ;  /* 0x00020c00e5077836 */ /* 0x004fe20000000000 */
[----:B------:R-:W-:Y:S01]  /*5830*/  SHF.R.U32.HI R229, RZ, 0x4, R229 ;  /* 0x00000004ffe57819 */ /* 0x000fe200000116e5 */
[C---:B------:R-:W-:Y:S01]  /*5840*/  VIADD R17, R5.reuse, 0x14 ;  /* 0x0000001405117836 */ /* 0x040fe20000000000 */
[----:B------:R-:W-:Y:S01]  /*5850*/  SHF.R.U32.HI R8, RZ, 0x4, R8 ;  /* 0x00000004ff087819 */ /* 0x000fe20000011608 */
[----:B------:R-:W-:Y:S01]  /*5860*/  VIADD R16, R5, 0x18 ;  /* 0x0000001805107836 */ /* 0x000fe20000000000 */
[----:B------:R-:W-:-:S02]  /*5870*/  SHF.R.U32.HI R7, RZ, 0x4, R7 ;  /* 0x00000004ff077819 */ /* 0x000fc40000011607 */
[----:B------:R-:W-:Y:S02]  /*5880*/  LOP3.LUT R229, R229, 0x3fff, RZ, 0xc0, !PT ;  /* 0x00003fffe5e57812 */ /* 0x000fe400078ec0ff */
[----:B------:R-:W-:Y:S02]  /*5890*/  LOP3.LUT R8, R8, 0x3fff, RZ, 0xc0, !PT ;  /* 0x00003fff08087812 */ /* 0x000fe400078ec0ff */
[----:B------:R-:W-:Y:S02]  /*58a0*/  LOP3.LUT R7, R7, 0x3fff, RZ, 0xc0, !PT ;  /* 0x00003fff07077812 */ /* 0x000fe400078ec0ff */
[----:B-1----:R-:W-:Y:S02]  /*58b0*/  LOP3.LUT R10, R229, 0x10000, RZ, 0xfc, !PT ;  /* 0x00010000e50a7812 */ /* 0x002fe400078efcff */
[----:B------:R-:W-:Y:S02]  /*58c0*/  LOP3.LUT R237, R8, 0x10000, RZ, 0xfc, !PT ;  /* 0x0001000008ed7812 */ /* 0x000fe400078efcff */
[----:B------:R-:W-:Y:S01]  /*58d0*/  LOP3.LUT R7, R7, 0x10000, RZ, 0xfc, !PT ;  /* 0x0001000007077812 */ /* 0x000fe200078efcff */
[C---:B------:R-:W-:Y:S01]  /*58e0*/  VIADD R14, R10.reuse, 0x2 ;  /* 0x000000020a0e7836 */ /* 0x040fe20000000000 */
[----:B------:R1:W-:Y:S01]  /*58f0*/  STL [R1+0x20], R10 ;  /* 0x0000200a01007387 */ /* 0x0003e20000100800 */
[----:B------:R-:W-:-:S02]  /*5900*/  VIADD R12, R10, 0x4 ;  /* 0x000000040a0c7836 */ /* 0x000fc40000000000 */
[C---:B------:R-:W-:Y:S01]  /*5910*/  VIADD R8, R237.reuse, 0x2 ;  /* 0x00000002ed087836 */ /* 0x040fe20000000000 */
[----:B------:R2:W-:Y:S01]  /*5920*/  STL [R1+0x2c], R7 ;  /* 0x00002c0701007387 */ /* 0x0005e20000100800 */
[C---:B------:R-:W-:Y:S02]  /*5930*/  VIADD R234, R237.reuse, 0x4 ;  /* 0x00000004edea7836 */ /* 0x040fe40000000000 */
[----:B------:R-:W-:Y:S01]  /*5940*/  VIADD R232, R237, 0x6 ;  /* 0x00000006ede87836 */ /* 0x000fe20000000000 */
[----:B------:R3:W-:Y:S01]  /*5950*/  STL.64 [R1+0x18], R14 ;  /* 0x0000180e01007387 */ /* 0x0007e20000100a00 */
[----:B-1----:R-:W-:-:S03]  /*5960*/  VIADD R10, R10, 0x6 ;  /* 0x000000060a0a7836 */ /* 0x002fc60000000000 */
[----:B------:R3:W-:Y:S01]  /*5970*/  STL.64 [R1+0x10], R12 ;  /* 0x0000100c01007387 */ /* 0x0007e20000100a00 */
[----:B--2---:R-:W-:-:S03]  /*5980*/  VIADD R7, R5, 0x4 ;  /* 0x0000000405077836 */ /* 0x004fc60000000000 */
[----:B------:R3:W-:Y:S01]  /*5990*/  STL.64 [R1+0x8], R10 ;  /* 0x0000080a01007387 */ /* 0x0007e20000100a00 */
[C---:B------:R-:W-:Y:S02]  /*59a0*/  VIADD R7, R5.reuse, 0x10 ;  /* 0x0000001005077836 */ /* 0x040fe40000000000 */
[----:B------:R-:W-:Y:S01]  /*59b0*/  VIADD R7, R5, 0x1c ;  /* 0x0000001c05077836 */ /* 0x000fe20000000000 */
[----:B------:R3:W-:Y:S06]  /*59c0*/  STL.64 [R1], R8 ;  /* 0x0000000801007387 */ /* 0x0007ec0000100a00 */
.L_x_2742:
[----:B------:R-:W-:-:S05]  /*59d0*/  IMAD.U32 R7, RZ, RZ, UR36 ;  /* 0x00000024ff077e24 */ /* 0x000fca000f8e00ff */
[----:B------:R-:W-:-:S04]  /*59e0*/  LOP3.LUT R7, R7, 0x1, RZ, 0xfc, !PT ;  /* 0x0000000107077812 */ /* 0x000fc800078efcff */
[----:B------:R-:W-:-:S13]  /*59f0*/  ISETP.NE.AND P0, PT, R7, 0x3, PT ;  /* 0x000000030700780c */ /* 0x000fda0003f05270 */
[----:B--2---:R-:W-:Y:S05]  /*5a00*/  @!P0 BRA `(.L_x_2732) ;  /* 0x0000000000048947 */ /* 0x004fea0003800000 */
[----:B------:R-:W-:Y:S01]  /*5a10*/  BPT.TRAP 0x1 ;  /* 0x000000040000795c */ /* 0x000fe20000300000 */
.L_x_2732:
[----:B------:R-:W-:Y:S01]  /*5a20*/  IMAD R7, R0, 0x8, R236 ;  /* 0x0000000800077824 */ /* 0x000fe200078e02ec */
[----:B------:R-:W-:-:S04]  /*5a30*/  SHF.L.U32 R18, R4, 0x1f, RZ ;  /* 0x0000001f04127819 */ /* 0x000fc800000006ff */
[----:B------:R1:W2:Y:S01]  /*5a40*/  SYNCS.PHASECHK.TRANS64.TRYWAIT P1, [R7+URZ+0x30c10], R18 ;  /* 0x030c1012070075a7 */ /* 0x0002a2000802017f */
[----:B------:R-:W-:Y:S05]  /*5a50*/  @!P0 BRA `(.L_x_2733) ;  /* 0x0000000000048947 */ /* 0x000fea0003800000 */
[----:B------:R-:W-:Y:S01]  /*5a60*/  BPT.TRAP 0x1 ;  /* 0x000000040000795c */ /* 0x000fe20000300000 */
.L_x_2733:
[----:B---3--:R-:W-:-:S05]  /*5a70*/  VIADD R8, R236, 0x10000 ;  /* 0x00010000ec087836 */ /* 0x008fca0000000000 */
[----:B------:R-:W-:-:S04]  /*5a80*/  SHF.R.U32.HI R8, RZ, 0x4, R8 ;  /* 0x00000004ff087819 */ /* 0x000fc80000011608 */
[----:B------:R-:W-:-:S04]  /*5a90*/  LOP3.LUT R8, R8, 0x3fff, RZ, 0xc0, !PT ;  /* 0x00003fff08087812 */ /* 0x000fc800078ec0ff */
[----:B------:R-:W-:Y:S01]  /*5aa0*/  LOP3.LUT R9, R8, 0x10000, RZ, 0xfc, !PT ;  /* 0x0001000008097812 */ /* 0x000fe200078efcff */
[----:B--2---:R-:W-:Y:S06]  /*5ab0*/  @P1 BRA `(.L_x_2734) ;  /* 0x0000000000081947 */ /* 0x004fec0003800000 */
[----:B------:R-:W2:Y:S02]  /*5ac0*/  SYNCS.PHASECHK.TRANS64.TRYWAIT P1, [R7+URZ+0x30c10], R18 ;  /* 0x030c1012070075a7 */ /* 0x000ea4000802017f */
[----:B--2---:R-:W-:Y:S05]  /*5ad0*/  @!P1 BRA `(.L_x_2735) ;  /* 0x0000006800489947 */ /* 0x004fea0003800000 */
.L_x_2734:
        /* <DEDUP_REMOVED lines=63> */
.L_x_2736:
[----:B------:R1:W1:Y:S01]  /*5ed0*/  SYNCS.PHASECHK.TRANS64.TRYWAIT P1, [R7+URZ+0x30c30], R18 ;  /* 0x030c3012070075a7 */ /* 0x000262000802017f */
[----:B------:R-:W-:Y:S05]  /*5ee0*/  @!P0 BRA `(.L_x_2737) ;  /* 0x0000000000048947 */ /* 0x000fea0003800000 */
[----:B------:R-:W-:Y:S01]  /*5ef0*/  BPT.TRAP 0x1 ;  /* 0x000000040000795c */ /* 0x000fe20000300000 */
.L_x_2737:
        /* <DEDUP_REMOVED lines=8> */
.L_x_2738:
[----:B------:R-:W5:Y:S01]  /*5f80*/  LDL.64 R12, [R1] ;  /* 0x00000000010c7983 */ /* 0x000f620000100a00 */
[----:B------:R-:W-:Y:S01]  /*5f90*/  R2UR UR4, R237 ;  /* 0x00000000ed0472ca */ /* 0x000fe200000e0000 */
[----:B------:R-:W-:Y:S01]  /*5fa0*/  WARPGROUP.ARRIVE ;  /* 0x00000000000079c5 */ /* 0x000fe20000000000 */
[----:B------:R-:W-:Y:S01]  /*5fb0*/  R2UR UR6, R9 ;  /* 0x00000000090672ca */ /* 0x000fe200000e0000 */
[----:B------:R-:W-:Y:S01]  /*5fc0*/  UMOV UR5, 0x40000040 ;  /* 0x4000004000057882 */ /* 0x000fe20000000000 */
[----:B------:R-:W-:Y:S01]  /*5fd0*/  UMOV UR7, 0x40000040 ;  /* 0x4000004000077882 */ /* 0x000fe20000000000 */
[----:B------:R-:W-:Y:S01]  /*5fe0*/  UMOV UR11, 0x40000040 ;  /* 0x40000040000b7882 */ /* 0x000fe20000000000 */
[C---:B------:R-:W-:Y:S01]  /*5ff0*/  VIADD R15, R5.reuse, 0x4 ;  /* 0x00000004050f7836 */ /* 0x040fe20000000000 */
[C---:B------:R-:W-:Y:S01]  /*6000*/  ISETP.GT.AND P1, PT, R6.reuse, 0x8, PT ;  /* 0x000000080600780c */ /* 0x040fe20003f24270 */
[----:B------:R-:W-:Y:S01]  /*6010*/  VIADD R17, R5, 0x8 ;  /* 0x0000000805117836 */ /* 0x000fe20000000000 */
[----:B--2---:R-:W1:Y:S01]  /*6020*/  SHFL.IDX PT, R9, R11, R5, 0x1f ;  /* 0x00001f050b097589 */ /* 0x004e6200000e0000 */
[----:B------:R-:W-:Y:S01]  /*6030*/  ISETP.GT.AND P2, PT, R6, RZ, PT ;  /* 0x000000ff0600720c */ /* 0x000fe20003f44270 */
[----:B------:R-:W-:Y:S01]  /*6040*/  IMAD R217, R0, 0x400, R217 ;  /* 0x0000040000d97824 */ /* 0x000fe200078e02d9 */
[----:B------:R-:W-:Y:S01]  /*6050*/  FSEL R91, R91, -INF , P1 ;  /* 0xff8000005b5b7808 */ /* 0x000fe20000800000 */
[----:B------:R-:W2:Y:S01]  /*6060*/  SHFL.IDX PT, R10, R11, R15, 0x1f ;  /* 0x00001f0f0b0a7589 */ /* 0x000ea200000e0000 */
[----:B------:R-:W-:Y:S01]  /*6070*/  FSEL R88, R88, -INF , P2 ;  /* 0xff80000058587808 */ /* 0x000fe20001000000 */
[----:B------:R-:W-:Y:S01]  /*6080*/  HGMMA.64x128x16.F32.BF16 R24, gdesc[UR4], RZ, !UPT, gsb0 ;  /* 0x01e00000041879f0 */ /* 0x000fe2000c0018ff */
[----:B------:R-:W-:Y:S01]  /*6090*/  UIADD3 UR4, UR6, 0x2, URZ ;  /* 0x0000000206047890 */ /* 0x000fe2000fffe03f */
[----:B---3--:R-:W-:Y:S01]  /*60a0*/  SHFL.IDX PT, R18, R231, R5, 0x1f ;  /* 0x00001f05e7127589 */ /* 0x008fe200000e0000 */
[----:B------:R-:W-:Y:S01]  /*60b0*/  ULDC UR5, c[0x0][0x744] ;  /* 0x0001d10000057ab9 */ /* 0x000fe20000000800 */
[----:B------:R-:W-:-:S02]  /*60c0*/  FSEL R90, R90, -INF , P1 ;  /* 0xff8000005a5a7808 */ /* 0x000fc40000800000 */
[----:B------:R-:W-:Y:S01]  /*60d0*/  FSEL R94, R94, -INF , P1 ;  /* 0xff8000005e5e7808 */ /* 0x000fe20000800000 */
[----:B------:R-:W3:Y:S01]  /*60e0*/  SHFL.IDX PT, R22, R231, R17, 0x1f ;  /* 0x00001f11e7167589 */ /* 0x000ee200000e0000 */
[----:B------:R-:W-:Y:S01]  /*60f0*/  UMOV UR10, UR4 ;  /* 0x00000004000a7c82 */ /* 0x000fe20008000000 */
[----:B------:R-:W-:Y:S01]  /*6100*/  UIADD3 UR4, UR6, 0x4, URZ ;  /* 0x0000000406047890 */ /* 0x000fe2000fffe03f */
[----:B------:R-:W-:Y:S01]  /*6110*/  FSEL R104, R104, -INF , P2 ;  /* 0xff80000068687808 */ /* 0x000fe20001000000 */
[----:B------:R-:W-:Y:S01]  /*6120*/  SHFL.IDX PT, R20, R231, R15, 0x1f ;  /* 0x00001f0fe7147589 */ /* 0x000fe200000e0000 */
[----:B------:R-:W-:Y:S01]  /*6130*/  FSEL R101, R101, -INF , P2 ;  /* 0xff80000065657808 */ /* 0x000fe20001000000 */
[----:B------:R-:W-:Y:S01]  /*6140*/  UIADD3 UR6, UR6, 0x6, URZ ;  /* 0x0000000606067890 */ /* 0x000fe2000fffe03f */
[----:B------:R-:W-:Y:S02]  /*6150*/  FSEL R92, R92, -INF , P2 ;  /* 0xff8000005c5c7808 */ /* 0x000fe40001000000 */
[----:B------:R-:W-:Y:S01]  /*6160*/  FSEL R103, R103, -INF , P1 ;  /* 0xff80000067677808 */ /* 0x000fe20000800000 */
[--C-:B-1----:R-:W-:Y:S01]  /*6170*/  FFMA.FTZ R88, R88, UR5, -R9.reuse ;  /* 0x0000000558587c23 */ /* 0x102fe20008010809 */
[----:B------:R-:W-:Y:S01]  /*6180*/  FFMA.FTZ R90, R90, UR5, -R9 ;  /* 0x000000055a5a7c23 */ /* 0x000fe20008010809 */
[----:B------:R-:W-:Y:S01]  /*6190*/  FSEL R106, R106, -INF , P1 ;  /* 0xff8000006a6a7808 */ /* 0x000fe20000800000 */
[----:B--2---:R-:W-:Y:S01]  /*61a0*/  FFMA.FTZ R91, R91, UR5, -R10 ;  /* 0x000000055b5b7c23 */ /* 0x004fe2000801080a */
[----:B------:R-:W-:Y:S01]  /*61b0*/  MUFU.EX2 R222, R88 ;  /* 0x0000005800de7308 */ /* 0x000fe20000000800 */
[----:B------:R-:W-:-:S02]  /*61c0*/  FSEL R93, R93, -INF , P2 ;  /* 0xff8000005d5d7808 */ /* 0x000fc40001000000 */
[----:B------:R-:W-:Y:S02]  /*61d0*/  FSEL R116, R116, -INF , P2 ;  /* 0xff80000074747808 */ /* 0x000fe40001000000 */
[----:B------:R-:W-:Y:S02]  /*61e0*/  FSEL R118, R118, -INF , P1 ;  /* 0xff80000076767808 */ /* 0x000fe40000800000 */
[----:B------:R-:W-:Y:S01]  /*61f0*/  FSEL R95, R95, -INF , P1 ;  /* 0xff8000005f5f7808 */ /* 0x000fe20000800000 */
[----:B------:R1:W-:Y:S01]  /*6200*/  MUFU.EX2 R229, R91 ;  /* 0x0000005b00e57308 */ /* 0x0003e20000000800 */
[----:B------:R-:W-:Y:S02]  /*6210*/  FSEL R117, R117, -INF , P2 ;  /* 0xff80000075757808 */ /* 0x000fe40001000000 */
[----:B------:R-:W-:Y:S02]  /*6220*/  FSEL R147, R147, -INF , P1 ;  /* 0xff80000093937808 */ /* 0x000fe40000800000 */
[----:B------:R-:W-:-:S02]  /*6230*/  FSEL R89, R89, -INF , P2 ;  /* 0xff80000059597808 */ /* 0x000fc40001000000 */
[----:B------:R-:W-:Y:S01]  /*6240*/  FSEL R113, R113, -INF , P2 ;  /* 0xff80000071717808 */ /* 0x000fe20001000000 */
[----:B------:R2:W2:Y:S01]  /*6250*/  MUFU.EX2 R230, R90 ;  /* 0x0000005a00e67308 */ /* 0x0004a20000000800 */
[----:B-1----:R-:W-:Y:S02]  /*6260*/  VIADD R91, R5, 0x1c ;  /* 0x0000001c055b7836 */ /* 0x002fe40000000000 */
[----:B------:R-:W-:Y:S01]  /*6270*/  FFMA.FTZ R89, R89, UR5, -R10 ;  /* 0x0000000559597c23 */ /* 0x000fe2000801080a */
[----:B------:R-:W-:Y:S02]  /*6280*/  FSEL R108, R108, -INF , P2 ;  /* 0xff8000006c6c7808 */ /* 0x000fe40001000000 */
[----:B------:R-:W-:Y:S01]  /*6290*/  FSEL R100, R100, -INF , P2 ;  /* 0xff80000064647808 */ /* 0x000fe20001000000 */
[----:B------:R-:W1:Y:S01]  /*62a0*/  SHFL.IDX PT, R16, R11, R91, 0x1f ;  /* 0x00001f5b0b107589 */ /* 0x000e6200000e0000 */
[----:B------:R-:W-:Y:S01]  /*62b0*/  FSEL R110, R110, -INF , P1 ;  /* 0xff8000006e6e7808 */ /* 0x000fe20000800000 */
[--C-:B---3--:R-:W-:Y:S01]  /*62c0*/  FFMA.FTZ R21, R108, UR5, -R22.reuse ;  /* 0x000000056c157c23 */ /* 0x108fe20008010816 */
[----:B------:R-:W-:Y:S01]  /*62d0*/  FSEL R112, R112, -INF , P2 ;  /* 0xff80000070707808 */ /* 0x000fe20001000000 */
[----:B------:R-:W-:Y:S01]  /*62e0*/  MUFU.EX2 R225, R89 ;  /* 0x0000005900e17308 */ /* 0x000fe20000000800 */
[----:B------:R-:W-:Y:S01]  /*62f0*/  FSEL R114, R114, -INF , P1 ;  /* 0xff80000072727808 */ /* 0x000fe20000800000 */
[----:B------:R-:W-:Y:S01]  /*6300*/  FFMA.FTZ R22, R110, UR5, -R22 ;  /* 0x000000056e167c23 */ /* 0x000fe20008010816 */
[----:B------:R-:W-:-:S02]  /*6310*/  FSEL R96, R96, -INF , P2 ;  /* 0xff80000060607808 */ /* 0x000fc40001000000 */
[----:B------:R-:W-:Y:S02]  /*6320*/  FSEL R98, R98, -INF , P1 ;  /* 0xff80000062627808 */ /* 0x000fe40000800000 */
[----:B------:R-:W-:Y:S01]  /*6330*/  FSEL R102, R102, -INF , P1 ;  /* 0xff80000066667808 */ /* 0x000fe20000800000 */
[----:B------:R-:W-:Y:S01]  /*6340*/  MUFU.EX2 R21, R21 ;  /* 0x0000001500157308 */ /* 0x000fe20000000800 */
[----:B------:R-:W-:Y:S02]  /*6350*/  FSEL R109, R109, -INF , P2 ;  /* 0xff8000006d6d7808 */ /* 0x000fe40001000000 */
[----:B------:R-:W-:Y:S02]  /*6360*/  FSEL R97, R97, -INF , P2 ;  /* 0xff80000061617808 */ /* 0x000fe40001000000 */
[----:B------:R-:W-:Y:S02]  /*6370*/  FSEL R99, R99, -INF , P1 ;  /* 0xff80000063637808 */ /* 0x000fe40000800000 */
[----:B------:R-:W-:Y:S01]  /*6380*/  FSEL R119, R119, -INF , P1 ;  /* 0xff80000077777808 */ /* 0x000fe20000800000 */
[----:B------:R-:W-:Y:S01]  /*6390*/  MUFU.EX2 R22, R22 ;  /* 0x0000001600167308 */ /* 0x000fe20000000800 */
[----:B------:R-:W-:-:S02]  /*63a0*/  FSEL R105, R105, -INF , P2 ;  /* 0xff80000069697808 */ /* 0x000fc40001000000 */
[----:B------:R-:W-:Y:S01]  /*63b0*/  FSEL R107, R107, -INF , P1 ;  /* 0xff8000006b6b7808 */ /* 0x000fe20000800000 */
[--C-:B-1----:R-:W-:Y:S01]  /*63c0*/  FFMA.FTZ R15, R101, UR5, -R16.reuse ;  /* 0x00000005650f7c23 */ /* 0x102fe20008010810 */
[----:B------:R-:W-:Y:S01]  /*63d0*/  FFMA.FTZ R16, R103, UR5, -R16 ;  /* 0x0000000567107c23 */ /* 0x000fe20008010810 */
[----:B------:R-:W-:Y:S01]  /*63e0*/  VIADD R103, R5, 0xc ;  /* 0x0000000c05677836 */ /* 0x000fe20000000000 */
[----:B------:R-:W-:Y:S01]  /*63f0*/  FSEL R123, R123, -INF , P1 ;  /* 0xff8000007b7b7808 */ /* 0x000fe20000800000 */
[----:B------:R-:W-:Y:S01]  /*6400*/  VIADD R101, R5, 0x14 ;  /* 0x0000001405657836 */ /* 0x000fe20000000000 */
[----:B------:R-:W-:Y:S01]  /*6410*/  FSEL R134, R134, -INF , P1 ;  /* 0xff80000086867808 */ /* 0x000fe20000800000 */
[--C-:B------:R-:W-:Y:S01]  /*6420*/  FFMA.FTZ R19, R105, UR5, -R20.reuse ;  /* 0x0000000569137c23 */ /* 0x100fe20008010814 */
[----:B------:R-:W1:Y:S01]  /*6430*/  SHFL.IDX PT, R88, R231, R103, 0x1f ;  /* 0x00001f67e7587589 */ /* 0x000e6200000e0000 */
[----:B------:R-:W-:Y:S01]  /*6440*/  FFMA.FTZ R20, R107, UR5, -R20 ;  /* 0x000000056b147c23 */ /* 0x000fe20008010814 */
[----:B------:R-:W-:Y:S01]  /*6450*/  FSEL R120, R120, -INF , P2 ;  /* 0xff80000078787808 */ /* 0x000fe20001000000 */
[----:B------:R-:W-:Y:S01]  /*6460*/  MUFU.EX2 R15, R15 ;  /* 0x0000000f000f7308 */ /* 0x000fe20000000800 */
[----:B----4-:R-:W3:Y:S01]  /*6470*/  SHFL.IDX PT, R103, R223, R103, 0x1f ;  /* 0x00001f67df677589 */ /* 0x010ee200000e0000 */
[----:B------:R-:W-:-:S02]  /*6480*/  FSEL R107, R129, -INF , P2 ;  /* 0xff800000816b7808 */ /* 0x000fc40001000000 */
[----:B------:R-:W-:Y:S01]  /*6490*/  FSEL R131, R131, -INF , P1 ;  /* 0xff80000083837808 */ /* 0x000fe20000800000 */
[----:B------:R-:W4:Y:S01]  /*64a0*/  SHFL.IDX PT, R108, R223, R101, 0x1f ;  /* 0x00001f65df6c7589 */ /* 0x000f2200000e0000 */
[----:B------:R-:W-:Y:S02]  /*64b0*/  FSEL R111, R111, -INF , P1 ;  /* 0xff8000006f6f7808 */ /* 0x000fe40000800000 */
[----:B------:R-:W-:Y:S01]  /*64c0*/  FSEL R126, R126, -INF , P1 ;  /* 0xff8000007e7e7808 */ /* 0x000fe20000800000 */
[----:B------:R-:W-:Y:S01]  /*64d0*/  MUFU.EX2 R16, R16 ;  /* 0x0000001000107308 */ /* 0x000fe20000000800 */
[----:B------:R-:W-:Y:S02]  /*64e0*/  FSEL R105, R128, -INF , P2 ;  /* 0xff80000080697808 */ /* 0x000fe40001000000 */
[----:B------:R-:W-:Y:S02]  /*64f0*/  FSEL R130, R130, -INF , P1 ;  /* 0xff80000082827808 */ /* 0x000fe40000800000 */
[----:B------:R-:W-:-:S02]  /*6500*/  FSEL R135, R135, -INF , P1 ;  /* 0xff80000087877808 */ /* 0x000fc40000800000 */
[----:B------:R-:W-:Y:S01]  /*6510*/  FSEL R142, R142, -INF , P1 ;  /* 0xff8000008e8e7808 */ /* 0x000fe20000800000 */
[----:B------:R-:W-:Y:S01]  /*6520*/  MUFU.EX2 R19, R19 ;  /* 0x0000001300137308 */ /* 0x000fe20000000800 */
[----:B------:R-:W-:Y:S02]  /*6530*/  FSEL R139, R139, -INF , P1 ;  /* 0xff8000008b8b7808 */ /* 0x000fe40000800000 */
[----:B------:R-:W-:Y:S01]  /*6540*/  FSEL R138, R138, -INF , P1 ;  /* 0xff8000008a8a7808 */ /* 0x000fe20000800000 */
[--C-:B-1----:R-:W-:Y:S01]  /*6550*/  FFMA.FTZ R23, R109, UR5, -R88.reuse ;  /* 0x000000056d177c23 */ /* 0x102fe20008010858 */
[----:B------:R-:W-:Y:S01]  /*6560*/  FSEL R109, R125, -INF , P2 ;  /* 0xff8000007d6d7808 */ /* 0x000fe20001000000 */
[----:B------:R-:W-:Y:S01]  /*6570*/  FFMA.FTZ R88, R111, UR5, -R88 ;  /* 0x000000056f587c23 */ /* 0x000fe20008010858 */
[----:B------:R-:W-:Y:S01]  /*6580*/  FSEL R111, R133, -INF , P2 ;  /* 0xff800000856f7808 */ /* 0x000fe20001000000 */
[----:B------:R-:W-:Y:S01]  /*6590*/  MUFU.EX2 R20, R20 ;  /* 0x0000001400147308 */ /* 0x000fe20000000800 */
[----:B------:R-:W-:Y:S01]  /*65a0*/  FSEL R125, R140, -INF , P2 ;  /* 0xff8000008c7d7808 */ /* 0x000fe20001000000 */
[----:B---3--:R-:W-:Y:S01]  /*65b0*/  FFMA.FTZ R109, R109, UR5, -R103 ;  /* 0x000000056d6d7c23 */ /* 0x008fe20008010867 */
[----:B------:R-:W-:Y:S01]  /*65c0*/  FSEL R122, R122, -INF , P1 ;  /* 0xff8000007a7a7808 */ /* 0x000fe20000800000 */
[--C-:B----4-:R-:W-:Y:S01]  /*65d0*/  FFMA.FTZ R107, R107, UR5, -R108.reuse ;  /* 0x000000056b6b7c23 */ /* 0x110fe2000801086c */
[----:B------:R-:W-:Y:S01]  /*65e0*/  FFMA.FTZ R108, R131, UR5, -R108 ;  /* 0x00000005836c7c23 */ /* 0x000fe2000801086c */
[----:B------:R-:W-:Y:S01]  /*65f0*/  FSEL R143, R143, -INF , P1 ;  /* 0xff8000008f8f7808 */ /* 0x000fe20000800000 */
[----:B------:R-:W-:Y:S01]  /*6600*/  SHFL.IDX PT, R131, R218, R5, 0x1f ;  /* 0x00001f05da837589 */ /* 0x000fe200000e0000 */
[----:B------:R-:W-:Y:S01]  /*6610*/  FSEL R115, R115, -INF , P1 ;  /* 0xff80000073737808 */ /* 0x000fe20000800000 */
[----:B------:R-:W-:Y:S01]  /*6620*/  MUFU.EX2 R23, R23 ;  /* 0x0000001700177308 */ /* 0x000fe20000000800 */
[----:B------:R-:W-:-:S02]  /*6630*/  FSEL R146, R146, -INF , P1 ;  /* 0xff80000092927808 */ /* 0x000fc40000800000 */
[----:B------:R-:W-:-:S05]  /*6640*/  FSEL R150, R150, -INF , P1 ;  /* 0xff80000096967808 */ /* 0x000fca0000800000 */
[----:B------:R-:W-:Y:S08]  /*6650*/  MUFU.EX2 R107, R107 ;  /* 0x0000006b006b7308 */ /* 0x000ff00000000800 */
[----:B------:R-:W-:Y:S01]  /*6660*/  MUFU.EX2 R108, R108 ;  /* 0x0000006c006c7308 */ /* 0x000fe20000000800 */
[----:B------:R-:W-:Y:S02]  /*6670*/  WARPGROUP.DEPBAR.LE gsb0, 0x0 ;  /* 0x00008000000079c5 */ /* 0x000fe40000010000 */
[----:B------:R-:W-:-:S05]  /*6680*/  WARPGROUP.ARRIVE ;  /* 0x00000000000079c5 */ /* 0x000fca0000000000 */
[----:B------:R-:W-:Y:S01]  /*6690*/  MUFU.EX2 R88, R88 ;  /* 0x0000005800587308 */ /* 0x000fe20000000800 */
[----:B-----5:R-:W-:Y:S02]  /*66a0*/  R2UR UR8, R12 ;  /* 0x000000000c0872ca */ /* 0x020fe400000e0000 */
[----:B------:R-:W-:Y:S01]  /*66b0*/  R2UR UR9, R13 ;  /* 0x000000000d0972ca */ /* 0x000fe200000e0000 */
[----:B------:R1:W3:Y:S01]  /*66c0*/  SHFL.IDX PT, R12, R11, R17, 0x1f ;  /* 0x00001f110b0c7589 */ /* 0x0002e200000e0000 */
[----:B------:R-:W-:-:S05]  /*66d0*/  VIADD R13, R5, 0xc ;  /* 0x0000000c050d7836 */ /* 0x000fca0000000000 */
[----:B------:R4:W5:Y:S01]  /*66e0*/  SHFL.IDX PT, R9, R11, R13, 0x1f ;  /* 0x00001f0d0b097589 */ /* 0x00096200000e0000 */
[----:B-1----:R-:W-:Y:S01]  /*66f0*/  FFMA.FTZ R17, R104, UR5, -R18 ;  /* 0x0000000568117c23 */ /* 0x002fe20008010812 */
[----:B------:R-:W-:-:S04]  /*6700*/  VIADD R104, R5, 0x18 ;  /* 0x0000001805687836 */ /* 0x000fc80000000000 */
[----:B------:R-:W-:Y:S01]  /*6710*/  HGMMA.64x128x16.F32.BF16 R24, gdesc[UR8], R24, gsb0 ;  /* 0x01e00000081879f0 */ /* 0x000fe20008001818 */
[----:B------:R-:W-:Y:S01]  /*6720*/  R2UR UR8, R234 ;  /* 0x00000000ea0872ca */ /* 0x000fe200000e0000 */
[----:B------:R-:W-:Y:S01]  /*6730*/  UMOV UR10, UR4 ;  /* 0x00000004000a7c82 */ /* 0x000fe20008000000 */
[----:B------:R-:W-:Y:S01]  /*6740*/  R2UR UR9, R235 ;  /* 0x00000000eb0972ca */ /* 0x000fe200000e0000 */
[----:B------:R-:W-:Y:S01]  /*6750*/  UMOV UR11, 0x40000040 ;  /* 0x40000040000b7882 */ /* 0x000fe20000000000 */
[----:B------:R-:W-:Y:S01]  /*6760*/  FFMA.FTZ R18, R106, UR5, -R18 ;  /* 0x000000056a127c23 */ /* 0x000fe20008010812 */
[C---:B------:R-:W-:Y:S01]  /*6770*/  VIADD R106, R5.reuse, 0x10 ;  /* 0x00000010056a7836 */ /* 0x040fe20000000000 */
[----:B------:R-:W-:Y:S01]  /*6780*/  SHFL.IDX PT, R110, R223, R104, 0x1f ;  /* 0x00001f68df6e7589 */ /* 0x000fe200000e0000 */
[----:B----4-:R-:W-:Y:S01]  /*6790*/  VIADD R13, R5, 0x10 ;  /* 0x00000010050d7836 */ /* 0x010fe20000000000 */
[----:B------:R-:W-:Y:S01]  /*67a0*/  MUFU.EX2 R17, R17 ;  /* 0x0000001100117308 */ /* 0x000fe20000000800 */
[----:B------:R-:W-:Y:S01]  /*67b0*/  R2UR UR4, R217 ;  /* 0x00000000d90472ca */ /* 0x000fe200000e0000 */
[----:B--2---:R-:W1:Y:S01]  /*67c0*/  SHFL.IDX PT, R90, R231, R106, 0x1f ;  /* 0x00001f6ae75a7589 */ /* 0x004e6200000e0000 */
[--C-:B---3--:R-:W-:Y:S01]  /*67d0*/  FFMA.FTZ R94, R94, UR5, -R12.reuse ;  /* 0x000000055e5e7c23 */ /* 0x108fe2000801080c */
[----:B------:R-:W-:-:S02]  /*67e0*/  FFMA.FTZ R92, R92, UR5, -R12 ;  /* 0x000000055c5c7c23 */ /* 0x000fc4000801080c */
[----:B------:R2:W3:Y:S02]  /*67f0*/  SHFL.IDX PT, R10, R11, R13, 0x1f ;  /* 0x00001f0d0b0a7589 */ /* 0x0004e400000e0000 */
[----:B------:R4:W3:Y:S01]  /*6800*/  MUFU.EX2 R227, R94 ;  /* 0x0000005e00e37308 */ /* 0x0008e20000000800 */
[--C-:B-----5:R-:W-:Y:S01]  /*6810*/  FFMA.FTZ R93, R93, UR5, -R9.reuse ;  /* 0x000000055d5d7c23 */ /* 0x120fe20008010809 */
[----:B------:R-:W-:Y:S01]  /*6820*/  FFMA.FTZ R95, R95, UR5, -R9 ;  /* 0x000000055f5f7c23 */ /* 0x000fe20008010809 */
[----:B------:R-:W5:Y:S05]  /*6830*/  SHFL.IDX PT, R106, R223, R106, 0x1f ;  /* 0x00001f6adf6a7589 */ /* 0x000f6a00000e0000 */
[----:B------:R1:W-:Y:S01]  /*6840*/  MUFU.EX2 R228, R92 ;  /* 0x0000005c00e47308 */ /* 0x0003e20000000800 */
[----:B----4-:R-:W4:Y:S01]  /*6850*/  SHFL.IDX PT, R94, R231, R104, 0x1f ;  /* 0x00001f68e75e7589 */ /* 0x010f2200000e0000 */
[----:B--2---:R-:W-:-:S05]  /*6860*/  VIADD R13, R5, 0x14 ;  /* 0x00000014050d7836 */ /* 0x004fca0000000000 */
[----:B------:R2:W4:Y:S01]  /*6870*/  SHFL.IDX PT, R12, R11, R13, 0x1f ;  /* 0x00001f0d0b0c7589 */ /* 0x00052200000e0000 */
[----:B------:R4:W-:Y:S01]  /*6880*/  MUFU.EX2 R226, R93 ;  /* 0x0000005d00e27308 */ /* 0x0009e20000000800 */
[--C-:B-1----:R-:W-:Y:S02]  /*6890*/  FFMA.FTZ R89, R112, UR5, -R90.reuse ;  /* 0x0000000570597c23 */ /* 0x102fe4000801085a */
[----:B------:R1:W4:Y:S01]  /*68a0*/  SHFL.IDX PT, R92, R231, R101, 0x1f ;  /* 0x00001f65e75c7589 */ /* 0x00032200000e0000 */
[----:B------:R-:W-:Y:S01]  /*68b0*/  FFMA.FTZ R90, R114, UR5, -R90 ;  /* 0x00000005725a7c23 */ /* 0x000fe2000801085a */
[C---:B------:R-:W-:Y:S02]  /*68c0*/  VIADD R114, R5.reuse, 0x8 ;  /* 0x0000000805727836 */ /* 0x040fe40000000000 */
[----:B---3--:R-:W-:Y:S01]  /*68d0*/  FFMA.FTZ R9, R96, UR5, -R10 ;  /* 0x0000000560097c23 */ /* 0x008fe2000801080a */
[----:B------:R-:W3:Y:S01]  /*68e0*/  SHFL.IDX PT, R231, R231, R91, 0x1f ;  /* 0x00001f5be7e77589 */ /* 0x000ee200000e0000 */
[----:B------:R3:W-:Y:S01]  /*68f0*/  MUFU.EX2 R224, R95 ;  /* 0x0000005f00e07308 */ /* 0x0007e20000000800 */
[----:B--2---:R-:W-:-:S02]  /*6900*/  VIADD R13, R5, 0x18 ;  /* 0x00000018050d7836 */ /* 0x004fc40000000000 */
[----:B------:R-:W-:Y:S01]  /*6910*/  FFMA.FTZ R10, R98, UR5, -R10 ;  /* 0x00000005620a7c23 */ /* 0x000fe2000801080a */
[----:B------:R-:W-:Y:S01]  /*6920*/  FSEL R104, R127, -INF , P1 ;  /* 0xff8000007f687808 */ /* 0x000fe20000800000 */
[----:B------:R-:W2:Y:S01]  /*6930*/  SHFL.IDX PT, R98, R223, R5, 0x1f ;  /* 0x00001f05df627589 */ /* 0x000ea200000e0000 */
[----:B-1----:R-:W-:Y:S01]  /*6940*/  FSEL R101, R124, -INF , P2 ;  /* 0xff8000007c657808 */ /* 0x002fe20001000000 */
[--C-:B-----5:R-:W-:Y:S01]  /*6950*/  FFMA.FTZ R105, R105, UR5, -R106.reuse ;  /* 0x0000000569697c23 */ /* 0x120fe2000801086a */
[----:B------:R-:W-:Y:S01]  /*6960*/  FFMA.FTZ R106, R130, UR5, -R106 ;  /* 0x00000005826a7c23 */ /* 0x000fe2000801086a */
[----:B------:R1:W5:Y:S01]  /*6970*/  SHFL.IDX PT, R14, R11, R13, 0x1f ;  /* 0x00001f0d0b0e7589 */ /* 0x00036200000e0000 */
[--C-:B----4-:R-:W-:Y:S01]  /*6980*/  FFMA.FTZ R93, R116, UR5, -R94.reuse ;  /* 0x00000005745d7c23 */ /* 0x110fe2000801085e */
[----:B------:R-:W-:Y:S01]  /*6990*/  FFMA.FTZ R94, R118, UR5, -R94 ;  /* 0x00000005765e7c23 */ /* 0x000fe2000801085e */
[----:B------:R-:W-:Y:S01]  /*69a0*/  FSEL R118, R145, -INF , P2 ;  /* 0xff80000091767808 */ /* 0x000fe20001000000 */
[----:B------:R-:W-:-:S02]  /*69b0*/  VIADD R145, R5, 0x14 ;  /* 0x0000001405917836 */ /* 0x000fc40000000000 */
[----:B------:R-:W-:Y:S01]  /*69c0*/  FFMA.FTZ R104, R104, UR5, -R103 ;  /* 0x0000000568687c23 */ /* 0x000fe20008010867 */
[----:B------:R-:W-:Y:S01]  /*69d0*/  FSEL R116, R148, -INF , P2 ;  /* 0xff80000094747808 */ /* 0x000fe20001000000 */
[----:B------:R4:W-:Y:S01]  /*69e0*/  MUFU.EX2 R103, R109 ;  /* 0x0000006d00677308 */ /* 0x0009e20000000800 */
[----:B------:R-:W-:Y:S01]  /*69f0*/  VIADD R148, R5, 0x10 ;  /* 0x0000001005947836 */ /* 0x000fe20000000000 */
[----:B------:R-:W-:Y:S01]  /*6a00*/  FSEL R130, R136, -INF , P2 ;  /* 0xff80000088827808 */ /* 0x000fe20001000000 */
[----:B-1----:R-:W-:Y:S01]  /*6a10*/  FFMA.FTZ R11, R97, UR5, -R12 ;  /* 0x00000005610b7c23 */ /* 0x002fe2000801080c */
[----:B------:R-:W-:Y:S01]  /*6a20*/  FFMA.FTZ R91, R113, UR5, -R92 ;  /* 0x00000005715b7c23 */ /* 0x000fe2000801085c */
[----:B------:R-:W-:Y:S02]  /*6a30*/  VIADD R113, R5, 0x4 ;  /* 0x0000000405717836 */ /* 0x000fe40000000000 */
[----:B------:R-:W-:Y:S01]  /*6a40*/  FFMA.FTZ R12, R99, UR5, -R12 ;  /* 0x00000005630c7c23 */ /* 0x000fe2000801080c */
[----:B------:R-:W-:Y:S01]  /*6a50*/  FSEL R99, R121, -INF , P2 ;  /* 0xff80000079637808 */ /* 0x000fe20001000000 */
[--C-:B---3--:R-:W-:Y:S01]  /*6a60*/  FFMA.FTZ R95, R117, UR5, -R231.reuse ;  /* 0x00000005755f7c23 */ /* 0x108fe200080108e7 */
[----:B------:R-:W-:Y:S01]  /*6a70*/  FFMA.FTZ R96, R119, UR5, -R231 ;  /* 0x0000000577607c23 */ /* 0x000fe200080108e7 */
[----:B------:R-:W1:Y:S01]  /*6a80*/  SHFL.IDX PT, R117, R218, R145, 0x1f ;  /* 0x00001f91da757589 */ /* 0x000e6200000e0000 */
[----:B----4-:R-:W-:Y:S01]  /*6a90*/  FSEL R109, R132, -INF , P2 ;  /* 0xff800000846d7808 */ /* 0x010fe20001000000 */
[----:B------:R-:W-:-:S02]  /*6aa0*/  VIADD R231, R5, 0x1c ;  /* 0x0000001c05e77836 */ /* 0x000fc40000000000 */
[----:B--2---:R-:W-:Y:S01]  /*6ab0*/  FFMA.FTZ R97, R120, UR5, -R98 ;  /* 0x0000000578617c23 */ /* 0x004fe20008010862 */
[----:B------:R-:W-:Y:S01]  /*6ac0*/  FSEL R120, R144, -INF , P2 ;  /* 0xff80000090787808 */ /* 0x000fe20001000000 */
[----:B------:R-:W-:Y:S02]  /*6ad0*/  VIADD R144, R5, 0xc ;  /* 0x0000000c05907836 */ /* 0x000fe40000000000 */
[----:B------:R-:W-:Y:S01]  /*6ae0*/  FFMA.FTZ R109, R109, UR5, -R110 ;  /* 0x000000056d6d7c23 */ /* 0x000fe2000801086e */
[--C-:B-----5:R-:W-:Y:S01]  /*6af0*/  FFMA.FTZ R13, R100, UR5, -R14.reuse ;  /* 0x00000005640d7c23 */ /* 0x120fe2000801080e */
[----:B------:R-:W-:Y:S01]  /*6b00*/  FFMA.FTZ R14, R102, UR5, -R14 ;  /* 0x00000005660e7c23 */ /* 0x000fe2000801080e */
[----:B------:R-:W2:Y:S01]  /*6b10*/  SHFL.IDX PT, R100, R223, R113, 0x1f ;  /* 0x00001f71df647589 */ /* 0x000ea200000e0000 */
[----:B------:R-:W-:Y:S01]  /*6b20*/  FFMA.FTZ R110, R134, UR5, -R110 ;  /* 0x00000005866e7c23 */ /* 0x000fe2000801086e */
[--C-:B------:R-:W-:Y:S01]  /*6b30*/  FFMA.FTZ R130, R130, UR5, -R131.reuse ;  /* 0x0000000582827c23 */ /* 0x100fe20008010883 */
[----:B------:R-:W-:Y:S01]  /*6b40*/  FFMA.FTZ R131, R138, UR5, -R131 ;  /* 0x000000058a837c23 */ /* 0x000fe20008010883 */
[----:B------:R-:W3:Y:S01]  /*6b50*/  SHFL.IDX PT, R102, R223, R114, 0x1f ;  /* 0x00001f72df667589 */ /* 0x000ee200000e0000 */
[----:B------:R-:W-:Y:S01]  /*6b60*/  FFMA.FTZ R98, R122, UR5, -R98 ;  /* 0x000000057a627c23 */ /* 0x000fe20008010862 */
[----:B------:R-:W-:Y:S01]  /*6b70*/  FSEL R122, R141, -INF , P2 ;  /* 0xff8000008d7a7808 */ /* 0x000fe20001000000 */
[----:B------:R-:W-:Y:S01]  /*6b80*/  FFMA.FTZ R92, R115, UR5, -R92 ;  /* 0x00000005735c7c23 */ /* 0x000fe2000801085c */
[----:B------:R4:W5:Y:S01]  /*6b90*/  SHFL.IDX PT, R112, R223, R231, 0x1f ;  /* 0x00001fe7df707589 */ /* 0x00096200000e0000 */
[----:B------:R-:W5:Y:S03]  /*6ba0*/  MUFU.EX2 R13, R13 ;  /* 0x0000000d000d7308 */ /* 0x000f660000000800 */
[----:B------:R2:W5:Y:S01]  /*6bb0*/  SHFL.IDX PT, R134, R218, R113, 0x1f ;  /* 0x00001f71da867589 */ /* 0x00056200000e0000 */
[--C-:B-1----:R-:W-:Y:S01]  /*6bc0*/  FFMA.FTZ R118, R118, UR5, -R117.reuse ;  /* 0x0000000576767c23 */ /* 0x102fe20008010875 */
[----:B------:R-:W-:-:S02]  /*6bd0*/  FFMA.FTZ R117, R147, UR5, -R117 ;  /* 0x0000000593757c23 */ /* 0x000fc40008010875 */
[----:B------:R-:W1:Y:S01]  /*6be0*/  SHFL.IDX PT, R121, R218, R144, 0x1f ;  /* 0x00001f90da797589 */ /* 0x000e6200000e0000 */
[----:B----4-:R-:W-:Y:S01]  /*6bf0*/  VIADD R223, R5, 0x18 ;  /* 0x0000001805df7836 */ /* 0x010fe20000000000 */
[----:B------:R-:W4:Y:S02]  /*6c00*/  MUFU.EX2 R14, R14 ;  /* 0x0000000e000e7308 */ /* 0x000f240000000800 */
[----:B------:R-:W4:Y:S01]  /*6c10*/  LDL R147, [R1+0x30] ;  /* 0x0000300001937983 */ /* 0x000f220000100800 */
[----:B--2---:R-:W-:Y:S01]  /*6c20*/  FSEL R113, R151, -INF , P1 ;  /* 0xff80000097717808 */ /* 0x004fe20000800000 */
[----:B------:R-:W-:Y:S02]  /*6c30*/  VIADD R151, R5, 0x4 ;  /* 0x0000000405977836 */ /* 0x000fe40000000000 */
[--C-:B------:R-:W-:Y:S01]  /*6c40*/  FFMA.FTZ R99, R99, UR5, -R100.reuse ;  /* 0x0000000563637c23 */ /* 0x100fe20008010864 */
[----:B------:R-:W-:Y:S01]  /*6c50*/  FFMA.FTZ R100, R123, UR5, -R100 ;  /* 0x000000057b647c23 */ /* 0x000fe20008010864 */
[----:B------:R-:W2:Y:S01]  /*6c60*/  SHFL.IDX PT, R119, R218, R148, 0x1f ;  /* 0x00001f94da777589 */ /* 0x000ea200000e0000 */
[----:B------:R-:W-:Y:S01]  /*6c70*/  MUFU.EX2 R105, R105 ;  /* 0x0000006900697308 */ /* 0x000fe20000000800 */
[--C-:B---3--:R-:W-:Y:S01]  /*6c80*/  FFMA.FTZ R101, R101, UR5, -R102.reuse ;  /* 0x0000000565657c23 */ /* 0x108fe20008010866 */
[----:B------:R-:W-:Y:S01]  /*6c90*/  FFMA.FTZ R102, R126, UR5, -R102 ;  /* 0x000000057e667c23 */ /* 0x000fe20008010866 */
[----:B------:R3:W2:Y:S01]  /*6ca0*/  SHFL.IDX PT, R123, R218, R114, 0x1f ;  /* 0x00001f72da7b7589 */ /* 0x0006a200000e0000 */
[--C-:B-----5:R-:W-:Y:S01]  /*6cb0*/  FFMA.FTZ R111, R111, UR5, -R112.reuse ;  /* 0x000000056f6f7c23 */ /* 0x120fe20008010870 */
[----:B------:R-:W-:Y:S01]  /*6cc0*/  FFMA.FTZ R112, R135, UR5, -R112 ;  /* 0x0000000587707c23 */ /* 0x000fe20008010870 */
[----:B------:R-:W-:Y:S01]  /*6cd0*/  FSEL R135, R137, -INF , P2 ;  /* 0xff80000089877808 */ /* 0x000fe20001000000 */
[----:B------:R-:W5:Y:S01]  /*6ce0*/  SHFL.IDX PT, R115, R218, R223, 0x1f ;  /* 0x00001fdfda737589 */ /* 0x000f6200000e0000 */
[----:B------:R-:W4:Y:S03]  /*6cf0*/  MUFU.EX2 R101, R101 ;  /* 0x0000006500657308 */ /* 0x000f260000000800 */
[----:B------:R-:W-:Y:S01]  /*6d00*/  FFMA.FTZ R135, R135, UR5, -R134 ;  /* 0x0000000587877c23 */ /* 0x000fe20008010886 */
[----:B---3--:R-:W-:Y:S01]  /*6d10*/  FSEL R114, R149, -INF , P2 ;  /* 0xff80000095727808 */ /* 0x008fe20001000000 */
[----:B------:R-:W-:-:S02]  /*6d20*/  VIADD R149, R5, 0x8 ;  /* 0x0000000805957836 */ /* 0x000fc40000000000 */
[----:B------:R-:W-:Y:S01]  /*6d30*/  FFMA.FTZ R134, R139, UR5, -R134 ;  /* 0x000000058b867c23 */ /* 0x000fe20008010886 */
[--C-:B-1----:R-:W-:Y:S01]  /*6d40*/  FFMA.FTZ R122, R122, UR5, -R121.reuse ;  /* 0x000000057a7a7c23 */ /* 0x102fe20008010879 */
[----:B------:R-:W-:Y:S01]  /*6d50*/  FFMA.FTZ R121, R143, UR5, -R121 ;  /* 0x000000058f797c23 */ /* 0x000fe20008010879 */
[----:B------:R-:W1:Y:S01]  /*6d60*/  SHFL.IDX PT, R218, R218, R231, 0x1f ;  /* 0x00001fe7dada7589 */ /* 0x000e6200000e0000 */
[----:B------:R-:W3:Y:S01]  /*6d70*/  MUFU.EX2 R106, R106 ;  /* 0x0000006a006a7308 */ /* 0x000ee20000000800 */
[--C-:B--2---:R-:W-:Y:S01]  /*6d80*/  FFMA.FTZ R120, R120, UR5, -R119.reuse ;  /* 0x0000000578787c23 */ /* 0x104fe20008010877 */
[----:B------:R-:W-:Y:S01]  /*6d90*/  FFMA.FTZ R119, R146, UR5, -R119 ;  /* 0x0000000592777c23 */ /* 0x000fe20008010877 */
[--C-:B------:R-:W-:Y:S01]  /*6da0*/  FFMA.FTZ R125, R125, UR5, -R123.reuse ;  /* 0x000000057d7d7c23 */ /* 0x100fe2000801087b */
[----:B------:R-:W-:-:S04]  /*6db0*/  FFMA.FTZ R123, R142, UR5, -R123 ;  /* 0x000000058e7b7c23 */ /* 0x000fc8000801087b */
[----:B------:R-:W2:Y:S01]  /*6dc0*/  MUFU.EX2 R111, R111 ;  /* 0x0000006f006f7308 */ /* 0x000ea20000000800 */
[----:B------:R-:W-:Y:S02]  /*6dd0*/  WARPGROUP.DEPBAR.LE gsb0, 0x0 ;  /* 0x00008000000079c5 */ /* 0x000fe40000010000 */
[----:B------:R-:W-:Y:S01]  /*6de0*/  WARPGROUP.ARRIVE ;  /* 0x00000000000079c5 */ /* 0x000fe20000000000 */
[--C-:B-----5:R-:W-:Y:S01]  /*6df0*/  FFMA.FTZ R116, R116, UR5, -R115.reuse ;  /* 0x0000000574747c23 */ /* 0x120fe20008010873 */
[----:B------:R-:W-:-:S03]  /*6e00*/  FFMA.FTZ R115, R150, UR5, -R115 ;  /* 0x0000000596737c23 */ /* 0x000fc60008010873 */
[----:B------:R-:W5:Y:S01]  /*6e10*/  MUFU.EX2 R102, R102 ;  /* 0x0000006600667308 */ /* 0x000f620000000800 */
[----:B------:R-:W-:Y:S01]  /*6e20*/  HGMMA.64x128x16.F32.BF16 R24, gdesc[UR8], R24, gsb0 ;  /* 0x01e00000081879f0 */ /* 0x000fe20008001818 */
[----:B------:R-:W-:Y:S01]  /*6e30*/  R2UR UR8, R232 ;  /* 0x00000000e80872ca */ /* 0x000fe200000e0000 */
[----:B------:R-:W-:Y:S01]  /*6e40*/  UMOV UR10, UR6 ;  /* 0x00000006000a7c82 */ /* 0x000fe20008000000 */
[----:B------:R-:W-:Y:S01]  /*6e50*/  R2UR UR9, R233 ;  /* 0x00000000e90972ca */ /* 0x000fe200000e0000 */
[----:B------:R-:W-:-:S03]  /*6e60*/  UMOV UR11, 0x40000040 ;  /* 0x40000040000b7882 */ /* 0x000fc60000000000 */
[----:B------:R-:W5:Y:S01]  /*6e70*/  MUFU.EX2 R104, R104 ;  /* 0x0000006800687308 */ /* 0x000f620000000800 */
[--C-:B-1----:R-:W-:Y:S01]  /*6e80*/  FFMA.FTZ R114, R114, UR5, -R218.reuse ;  /* 0x0000000572727c23 */ /* 0x102fe200080108da */
[----:B------:R-:W-:-:S06]  /*6e90*/  FFMA.FTZ R113, R113, UR5, -R218 ;  /* 0x0000000571717c23 */ /* 0x000fcc00080108da */
[----:B------:R-:W1:Y:S08]  /*6ea0*/  MUFU.EX2 R9, R9 ;  /* 0x0000000900097308 */ /* 0x000e700000000800 */
[----:B------:R-:W-:Y:S08]  /*6eb0*/  MUFU.EX2 R10, R10 ;  /* 0x0000000a000a7308 */ /* 0x000ff00000000800 */
[----:B------:R-:W1:Y:S08]  /*6ec0*/  MUFU.EX2 R11, R11 ;  /* 0x0000000b000b7308 */ /* 0x000e700000000800 */
[----:B------:R-:W1:Y:S08]  /*6ed0*/  MUFU.EX2 R12, R12 ;  /* 0x0000000c000c7308 */ /* 0x000e700000000800 */
[----:B------:R-:W1:Y:S08]  /*6ee0*/  MUFU.EX2 R97, R97 ;  /* 0x0000006100617308 */ /* 0x000e700000000800 */
[----:B------:R-:W-:Y:S08]  /*6ef0*/  MUFU.EX2 R98, R98 ;  /* 0x0000006200627308 */ /* 0x000ff00000000800 */
[----:B------:R-:W1:Y:S08]  /*6f00*/  MUFU.EX2 R99, R99 ;  /* 0x0000006300637308 */ /* 0x000e700000000800 */
[----:B------:R-:W1:Y:S08]  /*6f10*/  MUFU.EX2 R100, R100 ;  /* 0x0000006400647308 */ /* 0x000e700000000800 */
[----:B------:R-:W1:Y:S08]  /*6f20*/  MUFU.EX2 R109, R109 ;  /* 0x0000006d006d7308 */ /* 0x000e700000000800 */
        /* <DEDUP_REMOVED lines=20> */
[----:B------:R-:W2:Y:S04]  /*7070*/  SHFL.IDX PT, R126, R216, R151, 0x1f ;  /* 0x00001f97d87e7589 */ /* 0x000ea800000e0000 */
[----:B------:R-:W5:Y:S04]  /*7080*/  SHFL.IDX PT, R133, R216, R149, 0x1f ;  /* 0x00001f95d8857589 */ /* 0x000f6800000e0000 */
[----:B------:R-:W1:Y:S04]  /*7090*/  SHFL.IDX PT, R127, R216, R144, 0x1f ;  /* 0x00001f90d87f7589 */ /* 0x000e6800000e0000 */
[----:B------:R-:W4:Y:S04]  /*70a0*/  SHFL.IDX PT, R129, R216, R148, 0x1f ;  /* 0x00001f94d8817589 */ /* 0x000f2800000e0000 */
[----:B------:R-:W-:Y:S01]  /*70b0*/  SHFL.IDX PT, R132, R216, R145, 0x1f ;  /* 0x00001f91d8847589 */ /* 0x000fe200000e0000 */
[--C-:B---3--:R-:W-:Y:S01]  /*70c0*/  FADD.FTZ R24, R24, -R124.reuse ;  /* 0x8000007c18187221 */ /* 0x108fe20000010000 */
[----:B------:R-:W-:-:S02]  /*70d0*/  FADD.FTZ R26, R26, -R124 ;  /* 0x8000007c1a1a7221 */ /* 0x000fc40000010000 */
[----:B------:R-:W3:Y:S01]  /*70e0*/  SHFL.IDX PT, R142, R216, R231, 0x1f ;  /* 0x00001fe7d88e7589 */ /* 0x000ee200000e0000 */
[--C-:B--2---:R-:W-:Y:S01]  /*70f0*/  FADD.FTZ R124, R25, -R126.reuse ;  /* 0x8000007e197c7221 */ /* 0x104fe20000010000 */
[----:B------:R-:W-:Y:S02]  /*7100*/  FADD.FTZ R126, R27, -R126 ;  /* 0x8000007e1b7e7221 */ /* 0x000fe40000010000 */
[----:B------:R-:W2:Y:S01]  /*7110*/  SHFL.IDX PT, R139, R220, R149, 0x1f ;  /* 0x00001f95dc8b7589 */ /* 0x000ea200000e0000 */
[--C-:B-----5:R-:W-:Y:S01]  /*7120*/  FADD.FTZ R128, R28, -R133.reuse ;  /* 0x800000851c807221 */ /* 0x120fe20000010000 */
[----:B------:R-:W-:Y:S01]  /*7130*/  FADD.FTZ R25, R30, -R133 ;  /* 0x800000851e197221 */ /* 0x000fe20000010000 */
[----:B------:R5:W2:Y:S01]  /*7140*/  MUFU.EX2 R28, R130 ;  /* 0x00000082001c7308 */ /* 0x000aa20000000800 */
[----:B------:R-:W2:Y:S01]  /*7150*/  SHFL.IDX PT, R138, R220, R148, 0x1f ;  /* 0x00001f94dc8a7589 */ /* 0x000ea200000e0000 */
[----:B-1----:R-:W-:-:S03]  /*7160*/  FADD.FTZ R27, R31, -R127 ;  /* 0x8000007f1f1b7221 */ /* 0x002fc60000010000 */
[----:B------:R-:W1:Y:S03]  /*7170*/  SHFL.IDX PT, R137, R220, R144, 0x1f ;  /* 0x00001f90dc897589 */ /* 0x000e6600000e0000 */
[----:B------:R3:W1:Y:S01]  /*7180*/  MUFU.EX2 R30, R135 ;  /* 0x00000087001e7308 */ /* 0x0006620000000800 */
[----:B-----5:R-:W-:Y:S01]  /*7190*/  FADD.FTZ R130, R29, -R127 ;  /* 0x8000007f1d827221 */ /* 0x020fe20000010000 */
[--C-:B----4-:R-:W-:Y:S01]  /*71a0*/  FADD.FTZ R127, R32, -R129.reuse ;  /* 0x80000081207f7221 */ /* 0x110fe20000010000 */
[----:B------:R-:W4:Y:S01]  /*71b0*/  SHFL.IDX PT, R143, R216, R223, 0x1f ;  /* 0x00001fdfd88f7589 */ /* 0x000f2200000e0000 */
[----:B------:R-:W-:-:S03]  /*71c0*/  FADD.FTZ R129, R34, -R129 ;  /* 0x8000008122817221 */ /* 0x000fc60000010000 */
[----:B------:R-:W5:Y:S01]  /*71d0*/  SHFL.IDX PT, R32, R220, R145, 0x1f ;  /* 0x00001f91dc207589 */ /* 0x000f6200000e0000 */
[----:B------:R1:W5:Y:S01]  /*71e0*/  MUFU.EX2 R29, R131 ;  /* 0x00000083001d7308 */ /* 0x0003620000000800 */
[--C-:B---3--:R-:W-:Y:S01]  /*71f0*/  FADD.FTZ R37, R37, -R142.reuse ;  /* 0x8000008e25257221 */ /* 0x108fe20000010000 */
[----:B------:R-:W-:Y:S01]  /*7200*/  FADD.FTZ R39, R39, -R142 ;  /* 0x8000008e27277221 */ /* 0x000fe20000010000 */
[----:B------:R-:W3:Y:S01]  /*7210*/  SHFL.IDX PT, R135, R219, R5, 0x1f ;  /* 0x00001f05db877589 */ /* 0x000ee200000e0000 */
[--C-:B--2---:R-:W-:Y:S01]  /*7220*/  FADD.FTZ R44, R44, -R139.reuse ;  /* 0x8000008b2c2c7221 */ /* 0x104fe20000010000 */
[----:B------:R-:W-:Y:S02]  /*7230*/  FADD.FTZ R46, R46, -R139 ;  /* 0x8000008b2e2e7221 */ /* 0x000fe40000010000 */
[----:B------:R-:W2:Y:S01]  /*7240*/  SHFL.IDX PT, R136, R220, R223, 0x1f ;  /* 0x00001fdfdc887589 */ /* 0x000ea200000e0000 */
[----:B------:R4:W2:Y:S01]  /*7250*/  MUFU.EX2 R31, R134 ;  /* 0x00000086001f7308 */ /* 0x0008a20000000800 */
[--C-:B-1----:R-:W-:Y:S01]  /*7260*/  FADD.FTZ R131, R33, -R132.reuse ;  /* 0x8000008421837221 */ /* 0x102fe20000010000 */
[----:B------:R-:W-:Y:S01]  /*7270*/  FADD.FTZ R132, R35, -R132 ;  /* 0x8000008423847221 */ /* 0x000fe20000010000 */
[--C-:B------:R-:W-:Y:S01]  /*7280*/  FADD.FTZ R48, R48, -R138.reuse ;  /* 0x8000008a30307221 */ /* 0x100fe20000010000 */
[----:B------:R-:W-:Y:S01]  /*7290*/  FADD.FTZ R50, R50, -R138 ;  /* 0x8000008a32327221 */ /* 0x000fe20000010000 */
[----:B------:R-:W1:Y:S01]  /*72a0*/  SHFL.IDX PT, R35, R219, R144, 0x1f ;  /* 0x00001f90db237589 */ /* 0x000e6200000e0000 */
[--C-:B------:R-:W-:Y:S01]  /*72b0*/  FADD.FTZ R45, R45, -R137.reuse ;  /* 0x800000892d2d7221 */ /* 0x100fe20000010000 */
[----:B------:R-:W-:-:S02]  /*72c0*/  FADD.FTZ R47, R47, -R137 ;  /* 0x800000892f2f7221 */ /* 0x000fc40000010000 */
[----:B----4-:R-:W4:Y:S01]  /*72d0*/  SHFL.IDX PT, R134, R219, R145, 0x1f ;  /* 0x00001f91db867589 */ /* 0x010f2200000e0000 */
[----:B------:R-:W-:-:S03]  /*72e0*/  FADD.FTZ R133, R36, -R143 ;  /* 0x8000008f24857221 */ /* 0x000fc60000010000 */
[----:B------:R-:W-:Y:S04]  /*72f0*/  SHFL.IDX PT, R140, R220, R151, 0x1f ;  /* 0x00001f97dc8c7589 */ /* 0x000fe800000e0000 */
[----:B------:R-:W-:Y:S01]  /*7300*/  SHFL.IDX PT, R141, R220, R5, 0x1f ;  /* 0x00001f05dc8d7589 */ /* 0x000fe200000e0000 */
[--C-:B-----5:R-:W-:Y:S01]  /*7310*/  FADD.FTZ R49, R49, -R32.reuse ;  /* 0x8000002031317221 */ /* 0x120fe20000010000 */
[----:B------:R-:W-:Y:S01]  /*7320*/  FADD.FTZ R51, R51, -R32 ;  /* 0x8000002033337221 */ /* 0x000fe20000010000 */
[--C-:B---3--:R-:W-:Y:S01]  /*7330*/  FADD.FTZ R56, R56, -R135.reuse ;  /* 0x8000008738387221 */ /* 0x108fe20000010000 */
[----:B------:R3:W5:Y:S01]  /*7340*/  MUFU.EX2 R32, R125 ;  /* 0x0000007d00207308 */ /* 0x0007620000000800 */
[----:B------:R-:W-:Y:S01]  /*7350*/  FADD.FTZ R58, R58, -R135 ;  /* 0x800000873a3a7221 */ /* 0x000fe20000010000 */
[----:B------:R-:W-:Y:S01]  /*7360*/  SHFL.IDX PT, R142, R221, R145, 0x1f ;  /* 0x00001f91dd8e7589 */ /* 0x000fe200000e0000 */
[--C-:B--2---:R-:W-:Y:S01]  /*7370*/  FADD.FTZ R52, R52, -R136.reuse ;  /* 0x8000008834347221 */ /* 0x104fe20000010000 */
[----:B------:R-:W-:Y:S01]  /*7380*/  FADD.FTZ R54, R54, -R136 ;  /* 0x8000008836367221 */ /* 0x000fe20000010000 */
[----:B------:R-:W-:Y:S01]  /*7390*/  FMUL.FTZ R26, R230, R26 ;  /* 0x0000001ae61a7220 */ /* 0x000fe20000410000 */
[----:B------:R-:W-:Y:S01]  /*73a0*/  SHFL.IDX PT, R135, R221, R151, 0x1f ;  /* 0x00001f97dd877589 */ /* 0x000fe200000e0000 */
[----:B------:R-:W-:Y:S01]  /*73b0*/  FMUL.FTZ R25, R227, R25 ;  /* 0x00000019e3197220 */ /* 0x000fe20000410000 */
[----:B------:R-:W-:Y:S01]  /*73c0*/  MUFU.EX2 R119, R119 ;  /* 0x0000007700777308 */ /* 0x000fe20000000800 */
[----:B------:R-:W-:Y:S01]  /*73d0*/  FADD.FTZ R38, R38, -R143 ;  /* 0x8000008f26267221 */ /* 0x000fe20000010000 */
[----:B---3--:R-:W-:Y:S04]  /*73e0*/  SHFL.IDX PT, R125, R221, R5, 0x1f ;  /* 0x00001f05dd7d7589 */ /* 0x008fe800000e0000 */
[----:B------:R-:W2:Y:S01]  /*73f0*/  SHFL.IDX PT, R34, R219, R151, 0x1f ;  /* 0x00001f97db227589 */ /* 0x000ea200000e0000 */
[----:B------:R-:W-:Y:S01]  /*7400*/  FMUL.FTZ R37, R15, R37 ;  /* 0x000000250f257220 */ /* 0x000fe20000410000 */
[--C-:B-1----:R-:W-:Y:S01]  /*7410*/  FADD.FTZ R61, R61, -R35.reuse ;  /* 0x800000233d3d7221 */ /* 0x102fe20000010000 */
[----:B------:R-:W-:Y:S01]  /*7420*/  FADD.FTZ R63, R63, -R35 ;  /* 0x800000233f3f7221 */ /* 0x000fe20000010000 */
[----:B------:R-:W-:Y:S01]  /*7430*/  SHFL.IDX PT, R139, R221, R149, 0x1f ;  /* 0x00001f95dd8b7589 */ /* 0x000fe200000e0000 */
[----:B------:R1:W-:Y:S03]  /*7440*/  MUFU.EX2 R35, R121 ;  /* 0x0000007900237308 */ /* 0x0003e60000000800 */
[----:B------:R-:W-:Y:S04]  /*7450*/  SHFL.IDX PT, R144, R221, R144, 0x1f ;  /* 0x00001f90dd907589 */ /* 0x000fe800000e0000 */
[----:B------:R-:W-:Y:S04]  /*7460*/  SHFL.IDX PT, R138, R221, R148, 0x1f ;  /* 0x00001f94dd8a7589 */ /* 0x000fe800000e0000 */
[----:B------:R-:W3:Y:S04]  /*7470*/  SHFL.IDX PT, R137, R219, R149, 0x1f ;  /* 0x00001f95db897589 */ /* 0x000ee800000e0000 */
[----:B------:R-:W5:Y:S01]  /*7480*/  SHFL.IDX PT, R33, R220, R231, 0x1f ;  /* 0x00001fe7dc217589 */ /* 0x000f6200000e0000 */
[----:B----4-:R-:W-:Y:S01]  /*7490*/  FADD.FTZ R65, R65, -R134 ;  /* 0x8000008641417221 */ /* 0x010fe20000010000 */
[----:B------:R-:W-:Y:S01]  /*74a0*/  MUFU.EX2 R118, R118 ;  /* 0x0000007600767308 */ /* 0x000fe20000000800 */
[----:B------:R-:W-:Y:S01]  /*74b0*/  FMUL.FTZ R39, R16, R39 ;  /* 0x0000002710277220 */ /* 0x000fe20000410000 */
[----:B------:R-:W-:Y:S01]  /*74c0*/  SHFL.IDX PT, R145, R221, R223, 0x1f ;  /* 0x00001fdfdd917589 */ /* 0x000fe200000e0000 */
[--C-:B--2---:R-:W-:Y:S01]  /*74d0*/  FADD.FTZ R57, R57, -R34.reuse ;  /* 0x8000002239397221 */ /* 0x104fe20000010000 */
[----:B------:R-:W-:Y:S01]  /*74e0*/  FADD.FTZ R59, R59, -R34 ;  /* 0x800000223b3b7221 */ /* 0x000fe20000010000 */
[--C-:B------:R-:W-:Y:S01]  /*74f0*/  FADD.FTZ R41, R41, -R140.reuse ;  /* 0x8000008c29297221 */ /* 0x100fe20000010000 */
[----:B------:R-:W2:Y:S01]  /*7500*/  SHFL.IDX PT, R221, R221, R231, 0x1f ;  /* 0x00001fe7dddd7589 */ /* 0x000ea200000e0000 */
[----:B------:R-:W-:Y:S01]  /*7510*/  FADD.FTZ R43, R43, -R140 ;  /* 0x8000008c2b2b7221 */ /* 0x000fe20000010000 */
[----:B------:R-:W-:Y:S01]  /*7520*/  MUFU.EX2 R117, R117 ;  /* 0x0000007500757308 */ /* 0x000fe20000000800 */
[--C-:B------:R-:W-:Y:S01]  /*7530*/  FADD.FTZ R40, R40, -R141.reuse ;  /* 0x8000008d28287221 */ /* 0x100fe20000010000 */
[----:B------:R-:W4:Y:S01]  /*7540*/  SHFL.IDX PT, R36, R219, R223, 0x1f ;  /* 0x00001fdfdb247589 */ /* 0x000f2200000e0000 */
[----:B------:R-:W-:-:S03]  /*7550*/  FADD.FTZ R42, R42, -R141 ;  /* 0x8000008d2a2a7221 */ /* 0x000fc60000010000 */
[----:B------:R-:W4:Y:S01]  /*7560*/  SHFL.IDX PT, R136, R219, R148, 0x1f ;  /* 0x00001f94db887589 */ /* 0x000f2200000e0000 */
[----:B-1----:R-:W-:Y:S01]  /*7570*/  FADD.FTZ R121, R67, -R134 ;  /* 0x8000008643797221 */ /* 0x002fe20000010000 */
[----:B------:R-:W-:Y:S02]  /*7580*/  MUFU.EX2 R34, R122 ;  /* 0x0000007a00227308 */ /* 0x000fe40000000800 */
[----:B------:R-:W1:Y:S01]  /*7590*/  SHFL.IDX PT, R219, R219, R231, 0x1f ;  /* 0x00001fe7dbdb7589 */ /* 0x000e6200000e0000 */
[--C-:B---3--:R-:W-:Y:S01]  /*75a0*/  FADD.FTZ R60, R60, -R137.reuse ;  /* 0x800000893c3c7221 */ /* 0x108fe20000010000 */
[----:B------:R-:W-:Y:S01]  /*75b0*/  FADD.FTZ R62, R62, -R137 ;  /* 0x800000893e3e7221 */ /* 0x000fe20000010000 */
[--C-:B------:R-:W-:Y:S01]  /*75c0*/  FADD.FTZ R137, R80, -R138.reuse ;  /* 0x8000008a50897221 */ /* 0x100fe20000010000 */
[----:B------:R-:W-:Y:S01]  /*75d0*/  FADD.FTZ R138, R82, -R138 ;  /* 0x8000008a528a7221 */ /* 0x000fe20000010000 */
[----:B------:R-:W-:Y:S01]  /*75e0*/  FMUL.FTZ R82, R13, R133 ;  /* 0x000000850d527220 */ /* 0x000fe20000410000 */
[--C-:B-----5:R-:W-:Y:S01]  /*75f0*/  FADD.FTZ R53, R53, -R33.reuse ;  /* 0x8000002135357221 */ /* 0x120fe20000010000 */
[----:B------:R-:W-:-:S02]  /*7600*/  FADD.FTZ R55, R55, -R33 ;  /* 0x8000002137377221 */ /* 0x000fc40000010000 */
[----:B------:R3:W5:Y:S01]  /*7610*/  MUFU.EX2 R33, R123 ;  /* 0x0000007b00217308 */ /* 0x0007620000000800 */
[----:B--2---:R-:W-:Y:S01]  /*7620*/  FADD.FTZ R146, R85, -R221 ;  /* 0x800000dd55927221 */ /* 0x004fe20000010000 */
[----:B------:R-:W-:Y:S01]  /*7630*/  FMUL.FTZ R85, R229, R126 ;  /* 0x0000007ee5557220 */ /* 0x000fe20000410000 */
[----:B------:R-:W-:Y:S01]  /*7640*/  F2FP.BF16.F32.PACK_AB R82, R37, R82 ;  /* 0x000000522552723e */ /* 0x000fe200000010ff */
[----:B----4-:R-:W-:-:S03]  /*7650*/  FADD.FTZ R67, R70, -R36 ;  /* 0x8000002446437221 */ /* 0x010fc60000010000 */
[----:B------:R-:W-:Y:S01]  /*7660*/  F2FP.BF16.F32.PACK_AB R85, R85, R26 ;  /* 0x0000001a5555723e */ /* 0x000fe200000010ff */
[----:B------:R-:W-:Y:S01]  /*7670*/  FMUL.FTZ R26, R224, R27 ;  /* 0x0000001be01a7220 */ /* 0x000fe20000410000 */
[----:B---3--:R-:W-:Y:S01]  /*7680*/  FADD.FTZ R123, R68, -R36 ;  /* 0x80000024447b7221 */ /* 0x008fe20000010000 */
[----:B------:R-:W-:Y:S01]  /*7690*/  MUFU.EX2 R116, R116 ;  /* 0x0000007400747308 */ /* 0x000fe20000000800 */
[--C-:B------:R-:W-:Y:S01]  /*76a0*/  FADD.FTZ R64, R64, -R136.reuse ;  /* 0x8000008840407221 */ /* 0x100fe20000010000 */
[----:B------:R-:W-:Y:S01]  /*76b0*/  FADD.FTZ R66, R66, -R136 ;  /* 0x8000008842427221 */ /* 0x000fe20000010000 */
[----:B------:R-:W-:Y:S01]  /*76c0*/  FADD.FTZ R221, R87, -R221 ;  /* 0x800000dd57dd7221 */ /* 0x000fe20000010000 */
[----:B------:R-:W-:-:S04]  /*76d0*/  F2FP.BF16.F32.PACK_AB R87, R26, R25 ;  /* 0x000000191a57723e */ /* 0x000fc800000010ff */
[----:B------:R2:W3:Y:S01]  /*76e0*/  MUFU.EX2 R36, R120 ;  /* 0x0000007800247308 */ /* 0x0004e20000000800 */
[----:B------:R-:W-:Y:S01]  /*76f0*/  FMUL.FTZ R25, R107, R65 ;  /* 0x000000416b197220 */ /* 0x000fe20000410000 */
[----:B-1----:R-:W-:Y:S01]  /*7700*/  FADD.FTZ R70, R69, -R219 ;  /* 0x800000db45467221 */ /* 0x002fe20000010000 */
[----:B------:R-:W-:-:S05]  /*7710*/  FMUL.FTZ R38, R14, R38 ;  /* 0x000000260e267220 */ /* 0x000fca0000410000 */
[----:B------:R-:W1:Y:S01]  /*7720*/  MUFU.EX2 R115, R115 ;  /* 0x0000007300737308 */ /* 0x000e620000000800 */
[----:B------:R-:W-:Y:S01]  /*7730*/  FMUL.FTZ R60, R101, R60 ;  /* 0x0000003c653c7220 */ /* 0x000fe20000410000 */
[----:B------:R-:W-:Y:S01]  /*7740*/  FMUL.FTZ R61, R103, R61 ;  /* 0x0000003d673d7220 */ /* 0x000fe20000410000 */
[----:B------:R-:W-:-:S05]  /*7750*/  FMUL.FTZ R64, R105, R64 ;  /* 0x0000004069407220 */ /* 0x000fca0000410000 */
[----:B------:R-:W4:Y:S01]  /*7760*/  MUFU.EX2 R114, R114 ;  /* 0x0000007200727308 */ /* 0x000f220000000800 */
[----:B------:R-:W-:Y:S01]  /*7770*/  FMUL.FTZ R65, R106, R66 ;  /* 0x000000426a417220 */ /* 0x000fe20000410000 */
[----:B------:R-:W-:-:S06]  /*7780*/  FMUL.FTZ R26, R108, R121 ;  /* 0x000000796c1a7220 */ /* 0x000fcc0000410000 */
[----:B------:R-:W4:Y:S01]  /*7790*/  MUFU.EX2 R37, R113 ;  /* 0x0000007100257308 */ /* 0x000f220000000800 */
[----:B------:R-:W-:Y:S01]  /*77a0*/  FADD.FTZ R122, R72, -R125 ;  /* 0x8000007d487a7221 */ /* 0x000fe20000010000 */
[----:B------:R-:W-:Y:S01]  /*77b0*/  FADD.FTZ R134, R73, -R135 ;  /* 0x8000008749867221 */ /* 0x000fe20000010000 */
[----:B------:R-:W-:Y:S01]  /*77c0*/  FADD.FTZ R125, R74, -R125 ;  /* 0x8000007d4a7d7221 */ /* 0x000fe20000010000 */
[----:B------:R-:W-:Y:S01]  /*77d0*/  FADD.FTZ R135, R75, -R135 ;  /* 0x800000874b877221 */ /* 0x000fe20000010000 */
[----:B------:R-:W-:Y:S01]  /*77e0*/  FADD.FTZ R143, R84, -R145 ;  /* 0x80000091548f7221 */ /* 0x000fe20000010000 */
[----:B--2---:R-:W-:Y:S01]  /*77f0*/  FADD.FTZ R120, R71, -R219 ;  /* 0x800000db47787221 */ /* 0x004fe20000010000 */
        /* <DEDUP_REMOVED lines=75> */
[----:B----4-:R-:W-:Y:S01]  /*7cb0*/  FMUL.FTZ R27, R114, R146 ;  /* 0x00000092721b7220 */ /* 0x010fe20000410000 */
        /* <DEDUP_REMOVED lines=159> */
.L_x_2740:
        /* <DEDUP_REMOVED lines=70> */
.L_x_2741:
        /* <DEDUP_REMOVED lines=12> */
.L_x_2731:
        /* <DEDUP_REMOVED lines=34> */
.L_x_2711:
[----:B------:R-:W-:Y:S05]  /*8df0*/  @P0 BRA `(.L_x_2710) ;  /* 0x0000003400200947 */ /* 0x000fea0003800000 */
[----:B------:R-:W3:Y:S01]  /*8e00*/  LDL.LU R14, [R1+0x3c] ;  /* 0x00003c00010e7983 */ /* 0x000ee20000300800 */
[----:B------:R-:W4:Y:S01]  /*8e10*/  LDC R0, c[0x0][0x850] ;  /* 0x00021400ff007b82 */ /* 0x000f220000000800 */
[----:B------:R-:W-:Y:S01]  /*8e20*/  USHF.L.U32 UR4, UR37, 0xd, URZ ;  /* 0x0000000d25047899 */ /* 0x000fe2000800063f */
[----:B------:R-:W-:Y:S01]  /*8e30*/  MOV R10, 0x400 ;  /* 0x00000400000a7802 */ /* 0x000fe20000000f00 */
[----:B------:R-:W1:Y:S01]  /*8e40*/  S2R R12, SR_TID.X ;  /* 0x00000000000c7919 */ /* 0x000e620000002100 */
[----:B------:R-:W-:Y:S01]  /*8e50*/  ULDC.64 UR6, c[0x0][0x820] ;  /* 0x0002080000067ab9 */ /* 0x000fe20000000a00 */
[----:B------:R-:W-:Y:S01]  /*8e60*/  USHF.R.S32.HI UR5, URZ, 0x1f, UR4 ;  /* 0x0000001f3f057899 */ /* 0x000fe20008011404 */
[----:B------:R-:W2:Y:S01]  /*8e70*/  S2R R11, SR_CgaCtaId ;  /* 0x00000000000b7919 */ /* 0x000ea20000008800 */
[----:B------:R-:W-:Y:S01]  /*8e80*/  IMAD.U32 R4, RZ, RZ, UR4 ;  /* 0x00000004ff047e24 */ /* 0x000fe2000f8e00ff */
[----:B------:R-:W-:-:S03]  /*8e90*/  ULDC.64 UR8, c[0x0][0x848] ;  /* 0x0002120000087ab9 */ /* 0x000fc60000000a00 */
[----:B------:R-:W-:Y:S01]  /*8ea0*/  IMAD.U32 R5, RZ, RZ, UR5 ;  /* 0x00000005ff057e24 */ /* 0x000fe2000f8e00ff */
[----:B------:R-:W-:Y:S01]  /*8eb0*/  ULDC.64 UR4, c[0x0][0x818] ;  /* 0x0002060000047ab9 */ /* 0x000fe20000000a00 */
[----:B----4-:R-:W-:Y:S01]  /*8ec0*/  ISETP.NE.AND P0, PT, R0, 0x1, PT ;  /* 0x000000010000780c */ /* 0x010fe20003f05270 */
[----:B-1----:R-:W-:-:S12]  /*8ed0*/  VIADD R13, R12, 0xffffff80 ;  /* 0xffffff800c0d7836 */ /* 0x002fd80000000000 */
[----:B------:R-:W3:Y:S01]  /*8ee0*/  @P0 LDC R0, c[0x0][0x854] ;  /* 0x00021500ff000b82 */ /* 0x000ee20000000800 */
[----:B--2---:R-:W-:Y:S02]  /*8ef0*/  LEA R15, R11, R10, 0x18 ;  /* 0x0000000a0b0f7211 */ /* 0x004fe400078ec0ff */
[----:B------:R-:W-:-:S05]  /*8f00*/  SHF.R.S32.HI R2, RZ, 0x1f, R13 ;  /* 0x0000001fff027819 */ /* 0x000fca000001140d */
[----:B------:R-:W1:Y:S01]  /*8f10*/  @P0 LDC R3, c[0x0][0x858] ;  /* 0x00021600ff030b82 */ /* 0x000e620000000800 */
[----:B------:R-:W-:Y:S01]  /*8f20*/  LEA.HI R6, R2, R13, RZ, 0x7 ;  /* 0x0000000d02067211 */ /* 0x000fe200078f38ff */
[----:B---3--:R-:W-:-:S05]  /*8f30*/  @P0 IMAD.HI.U32 R0, R14, R0, RZ ;  /* 0x000000000e000227 */ /* 0x008fca00078e00ff */
[----:B-1----:R-:W-:-:S04]  /*8f40*/  @P0 SHF.R.U32.HI R14, RZ, R3, R0 ;  /* 0x00000003ff0e0219 */ /* 0x002fc80000011600 */
[----:B------:R-:W-:Y:S01]  /*8f50*/  SHF.R.S32.HI R8, RZ, 0x1f, R14 ;  /* 0x0000001fff087819 */ /* 0x000fe2000001140e */
[----:B------:R-:W-:Y:S01]  /*8f60*/  IMAD.WIDE.U32 R2, R14, UR4, R4 ;  /* 0x000000040e027c25 */ /* 0x000fe2000f8e0004 */
[----:B------:R1:W-:Y:S03]  /*8f70*/  @P0 STL [R1+0x3c], R14 ;  /* 0x00003c0e01000387 */ /* 0x0003e60000100800 */
[----:B------:R-:W-:-:S04]  /*8f80*/  IMAD R0, R8, UR4, RZ ;  /* 0x0000000408007c24 */ /* 0x000fc8000f8e02ff */
[----:B------:R-:W-:Y:S01]  /*8f90*/  IMAD R9, R14, UR5, R0 ;  /* 0x000000050e097c24 */ /* 0x000fe2000f8e0200 */
[C---:B------:R-:W-:Y:S01]  /*8fa0*/  LOP3.LUT R0, R6.reuse, 0xfffff80, RZ, 0xc0, !PT ;  /* 0x0fffff8006007812 */ /* 0x040fe200078ec0ff */
[----:B------:R-:W-:Y:S01]  /*8fb0*/  IMAD.SHL.U32 R6, R6, 0x20, RZ ;  /* 0x0000002006067824 */ /* 0x000fe200078e00ff */
[----:B------:R-:W-:Y:S01]  /*8fc0*/  ULDC.64 UR4, c[0x0][0x840] ;  /* 0x0002100000047ab9 */ /* 0x000fe20000000a00 */
[----:B------:R-:W-:Y:S02]  /*8fd0*/  IMAD.IADD R3, R3, 0x1, R9 ;  /* 0x0000000103037824 */ /* 0x000fe400078e0209 */
[----:B------:R-:W-:Y:S01]  /*8fe0*/  IMAD.IADD R0, R13, 0x1, -R0 ;  /* 0x000000010d007824 */ /* 0x000fe200078e0a00 */
[----:B------:R-:W-:Y:S01]  /*8ff0*/  LOP3.LUT R7, R6, 0x3ffff000, RZ, 0xc0, !PT ;  /* 0x3ffff00006077812 */ /* 0x000fe200078ec0ff */
[----:B------:R-:W-:Y:S02]  /*9000*/  IMAD R8, R8, UR4, RZ ;  /* 0x0000000408087c24 */ /* 0x000fe4000f8e02ff */
[----:B------:R-:W-:Y:S01]  /*9010*/  IMAD.WIDE.U32 R4, R14, UR4, R4 ;  /* 0x000000040e047c25 */ /* 0x000fe2000f8e0004 */
[----:B------:R-:W-:-:S03]  /*9020*/  USHF.R.S32.HI UR4, URZ, 0x1f, UR38 ;  /* 0x0000001f3f047899 */ /* 0x000fc60008011426 */
[----:B------:R-:W-:Y:S02]  /*9030*/  IMAD R0, R0, 0x4, R7 ;  /* 0x0000000400007824 */ /* 0x000fe400078e0207 */
[----:B------:R-:W-:Y:S01]  /*9040*/  IMAD R7, R14, UR5, R8 ;  /* 0x000000050e077c24 */ /* 0x000fe2000f8e0208 */
[----:B------:R-:W-:Y:S01]  /*9050*/  UIMAD UR5, UR4, UR6, URZ ;  /* 0x00000006040572a4 */ /* 0x000fe2000f8e023f */
[----:B------:R-:W-:Y:S01]  /*9060*/  IMAD.U32 R9, RZ, RZ, UR8 ;  /* 0x00000008ff097e24 */ /* 0x000fe2000f8e00ff */
[----:B------:R-:W-:Y:S01]  /*9070*/  UIMAD UR4, UR4, UR8, URZ ;  /* 0x00000008040472a4 */ /* 0x000fe2000f8e023f */
[----:B------:R-:W-:Y:S01]  /*9080*/  IMAD.IADD R5, R5, 0x1, R7 ;  /* 0x0000000105057824 */ /* 0x000fe200078e0207 */
[----:B------:R-:W-:Y:S01]  /*9090*/  UIMAD UR5, UR38, UR7, UR5 ;  /* 0x00000007260572a4 */ /* 0x000fe2000f8e0205 */
[----:B------:R-:W-:Y:S01]  /*90a0*/  IMAD.U32 R7, RZ, RZ, UR6 ;  /* 0x00000006ff077e24 */ /* 0x000fe2000f8e00ff */
[----:B------:R-:W-:Y:S02]  /*90b0*/  UIMAD UR4, UR38, UR9, UR4 ;  /* 0x00000009260472a4 */ /* 0x000fe4000f8e0204 */
        /* <DEDUP_REMOVED lines=8> */
[----:B------:R-:W2:Y:S01]  /*9140*/  LDC.64 R8, c[0x0][0x800] ;  /* 0x00020000ff087b82 */ /* 0x000ea20000000a00 */
[----:B------:R-:W-:Y:S07]  /*9150*/  BSSY B0, `(.L_x_2743) ;  /* 0x0000024000007945 */ /* 0x000fee0003800000 */
[----:B------:R-:W3:Y:S01]  /*9160*/  LDC.64 R10, c[0x0][0x828] ;  /* 0x00020a00ff0a7b82 */ /* 0x000ee20000000a00 */
[----:B------:R1:W-:Y:S04]  /*9170*/  STS.128 [R0], R184 ;  /* 0x000000b800007388 */ /* 0x0003e80000000c00 */
[----:B------:R1:W-:Y:S01]  /*9180*/  STS.128 [R0+0x800], R188 ;  /* 0x000800bc00007388 */ /* 0x0003e20000000c00 */
[----:B--2---:R-:W-:-:S03]  /*9190*/  LEA R8, P1, R2, R8, 0x2 ;  /* 0x0000000802087211 */ /* 0x004fc600078210ff */
[----:B------:R1:W-:Y:S01]  /*91a0*/  STS.128 [R0+0x1000], R192 ;  /* 0x001000c000007388 */ /* 0x0003e20000000c00 */
[----:B------:R-:W-:-:S03]  /*91b0*/  LEA.HI.X R7, R2, R9, R7, 0x2, P1 ;  /* 0x0000000902077211 */ /* 0x000fc600008f1407 */
[----:B------:R1:W-:Y:S01]  /*91c0*/  STS.128 [R0+0x1800], R196 ;  /* 0x001800c400007388 */ /* 0x0003e20000000c00 */
[----:B---3--:R-:W-:-:S03]  /*91d0*/  LEA R10, P2, R4, R10, 0x2 ;  /* 0x0000000a040a7211 */ /* 0x008fc600078410ff */
        /* <DEDUP_REMOVED lines=20> */
.L_x_2745:
[----:B------:R-:W-:Y:S01]  /*9320*/  @P0 ELECT P1, URZ, PT ;  /* 0x00000000003f082f */ /* 0x000fe20003820000 */
[----:B------:R2:W-:-:S12]  /*9330*/  UBLKRED.G.S.ADD.F32.RN [UR4], [UR6], UR7, desc[UR8] ;  /* 0x00000804060073bb */ /* 0x0005d800080a1407 */
[----:B------:R-:W-:Y:S02]  /*9340*/  @P1 PLOP3.LUT P0, PT, P1, PT, PT, 0x8, 0x0 ;  /* 0x000000000000181c */ /* 0x000fe40000f0e170 */
[----:B------:R-:W-:-:S11]  /*9350*/  PLOP3.LUT P1, PT, PT, PT, PT, 0x8, 0x0 ;  /* 0x000000000000781c */ /* 0x000fd60003f2e170 */
[----:B--2---:R-:W-:Y:S05]  /*9360*/  @P0 BRA.U.ANY `(.L_x_2745) ;  /* 0xfffffffd00ec0947 */ /* 0x004fea000393ffff */
[----:B------:R0:W-:Y:S01]  /*9370*/  UTMACMDFLUSH ;  /* 0x00000000000079b7 */ /* 0x0001e20000000000 */
[----:B------:R-:W-:-:S04]  /*9380*/  DEPBAR.LE SB0, 0x0 ;  /* 0x000080000000791a */ /* 0x000fc80000000000 */
.L_x_2744:
[----:B------:R-:W-:Y:S05]  /*9390*/  BSYNC B0 ;  /* 0x0000000000007941 */ /* 0x000fea0003800000 */
.L_x_2743:
        /* <DEDUP_REMOVED lines=25> */
.L_x_2746:
        /* <DEDUP_REMOVED lines=8> */
.L_x_2706:
        /* <DEDUP_REMOVED lines=29> */
.L_x_2748:
[----:B------:R-:W-:Y:S01]  /*9780*/  ULDC UR9, c[0x0][0x8cc] ;  /* 0x0002330000097ab9 */ /* 0x000fe20000000800 */
[----:B------:R-:W-:Y:S01]  /*9790*/  UMOV UR7, UR8 ;  /* 0x0000000800077c82 */ /* 0x000fe20008000000 */
[----:B------:R-:W-:-:S11]  /*97a0*/  UISETP.NE.AND UP0, UPT, UR9, 0x1, UPT ;  /* 0x000000010900788c */ /* 0x000fd6000bf05270 */
[----:B------:R-:W-:Y:S02]  /*97b0*/  @UP0 ULDC.64 UR10, c[0x0][0x8d0] ;  /* 0x00023400000a0ab9 */ /* 0x000fe40000000a00 */
[----:B------:R-:W-:-:S04]  /*97c0*/  UIMAD.WIDE.U32 UR4, UR8, UR10, URZ ;  /* 0x0000000a080472a5 */ /* 0x000fc8000f8e003f */
[----:B------:R-:W-:-:S04]  /*97d0*/  @UP0 USHF.R.U32.HI UR7, URZ, UR11, UR5 ;  /* 0x0000000b3f070299 */ /* 0x000fc80008011605 */
[----:B------:R-:W-:-:S12]  /*97e0*/  UIMAD UR4, UR7, UR9, URZ ;  /* 0x00000009070472a4 */ /* 0x000fd8000f8e023f */
.L_x_2749:
        /* <DEDUP_REMOVED lines=67> */
.L_x_2752:
[----:B------:R-:W-:Y:S05]  /*9c20*/  BSYNC B0 ;  /* 0x0000000000007941 */ /* 0x000fea0003800000 */
.L_x_2751:
        /* <DEDUP_REMOVED lines=19> */
.L_x_2754:
[----:B------:R-:W-:Y:S05]  /*9d60*/  BSYNC B0 ;  /* 0x0000000000007941 */ /* 0x000fea0003800000 */
.L_x_2753:
[----:B------:R-:W-:Y:S06]  /*9d70*/  BAR.ARV 0xa, 0xa0 ;  /* 0x0282800000007b1d */ /* 0x000fec0000002000 */
[----:B------:R-:W-:Y:S04]  /*9d80*/  BSSY B0, `(.L_x_2755) ;  /* 0x0000003000007945 */ /* 0x000fe80003800000 */
[----:B------:R-:W-:Y:S05]  /*9d90*/  @!P0 BRA `(.L_x_2756) ;  /* 0x0000000000048947 */ /* 0x000fea0003800000 */
[----:B------:R-:W-:-:S04]  /*9da0*/  DEPBAR.LE SB0, 0x0 ;  /* 0x000080000000791a */ /* 0x000fc80000000000 */
.L_x_2756:
[----:B------:R-:W-:Y:S05]  /*9db0*/  BSYNC B0 ;  /* 0x0000000000007941 */ /* 0x000fea0003800000 */
.L_x_2755:
[----:B------:R-:W-:Y:S06]  /*9dc0*/  BAR.ARV 0xb, 0xa0 ;  /* 0x02c2800000007b1d */ /* 0x000fec0000002000 */
[----:B------:R-:W-:Y:S01]  /*9dd0*/  UIADD3 UR12, UR8, 0x1, URZ ;  /* 0x00000001080c7890 */ /* 0x000fe2000fffe03f */
[----:B------:R-:W-:Y:S11]  /*9de0*/  BRA `(.L_x_2757) ;  /* 0x0000000000047947 */ /* 0x000ff60003800000 */
.L_x_2750:
[----:B------:R-:W-:-:S05]  /*9df0*/  UMOV UR12, UR8 ;  /* 0x00000008000c7c82 */ /* 0x000fca0008000000 */
.L_x_2757:
        /* <DEDUP_REMOVED lines=18> */
.L_x_2770:
        /* <DEDUP_REMOVED lines=20> */
.L_x_2759:
[----:B------:R-:W-:Y:S05]  /*a060*/  BSYNC B0 ;  /* 0x0000000000007941 */ /* 0x000fea0003800000 */
.L_x_2758:
        /* <DEDUP_REMOVED lines=13> */
.L_x_2761:
[----:B------:R-:W-:Y:S05]  /*a140*/  BSYNC B0 ;  /* 0x0000000000007941 */ /* 0x000fea0003800000 */
.L_x_2760:
[----:B------:R-:W-:Y:S06]  /*a150*/  BAR.ARV 0xa, 0xa0 ;  /* 0x0282800000007b1d */ /* 0x000fec0000002000 */
[----:B------:R-:W-:Y:S04]  /*a160*/  BSSY B0, `(.L_x_2762) ;  /* 0x0000003000007945 */ /* 0x000fe80003800000 */
[----:B------:R-:W-:Y:S05]  /*a170*/  @!P0 BRA `(.L_x_2763) ;  /* 0x0000000000048947 */ /* 0x000fea0003800000 */
[----:B------:R-:W-:-:S04]  /*a180*/  DEPBAR.LE SB0, 0x0 ;  /* 0x000080000000791a */ /* 0x000fc80000000000 */
.L_x_2763:
[----:B------:R-:W-:Y:S05]  /*a190*/  BSYNC B0 ;  /* 0x0000000000007941 */ /* 0x000fea0003800000 */
.L_x_2762:
        /* <DEDUP_REMOVED lines=13> */
.L_x_2765:
[----:B------:R-:W-:Y:S05]  /*a270*/  BSYNC B0 ;  /* 0x0000000000007941 */ /* 0x000fea0003800000 */
.L_x_2764:
        /* <DEDUP_REMOVED lines=13> */
.L_x_2767:
[----:B------:R-:W-:Y:S05]  /*a350*/  BSYNC B0 ;  /* 0x0000000000007941 */ /* 0x000fea0003800000 */
.L_x_2766:
[----:B------:R-:W-:Y:S01]  /*a360*/  UIADD3 UR12, UR12, 0x2, URZ ;  /* 0x000000020c0c7890 */ /* 0x000fe2000fffe03f */
[----:B------:R-:W-:Y:S06]  /*a370*/  BAR.ARV 0xa, 0xa0 ;  /* 0x0282800000007b1d */ /* 0x000fec0000002000 */
[----:B------:R-:W-:Y:S01]  /*a380*/  UISETP.GE.AND UP0, UPT, UR12, UR5, UPT ;  /* 0x000000050c00728c */ /* 0x000fe2000bf06270 */
[----:B------:R-:W-:Y:S04]  /*a390*/  BSSY B0, `(.L_x_2768) ;  /* 0x0000003000007945 */ /* 0x000fe80003800000 */
[----:B------:R-:W-:Y:S06]  /*a3a0*/  @!P0 BRA `(.L_x_2769) ;  /* 0x0000000000048947 */ /* 0x000fec0003800000 */
[----:B------:R-:W-:-:S04]  /*a3b0*/  DEPBAR.LE SB0, 0x0 ;  /* 0x000080000000791a */ /* 0x000fc80000000000 */
.L_x_2769:
[----:B------:R-:W-:Y:S05]  /*a3c0*/  BSYNC B0 ;  /* 0x0000000000007941 */ /* 0x000fea0003800000 */
.L_x_2768:
[----:B------:R-:W-:Y:S06]  /*a3d0*/  BAR.ARV 0xb, 0xa0 ;  /* 0x02c2800000007b1d */ /* 0x000fec0000002000 */
[----:B------:R-:W-:Y:S01]  /*a3e0*/  PLOP3.LUT P1, PT, PT, PT, UP0, 0x80, 0x0 ;  /* 0x000000000000781c */ /* 0x000fe20003f2f008 */
[----:B------:R-:W-:Y:S02]  /*a3f0*/  UIADD3 UR20, UR20, 0x4000, URZ ;  /* 0x0000400014147890 */ /* 0x000fe4000fffe03f */
[----:B------:R-:W-:-:S10]  /*a400*/  UIADD3 UR4, UR4, 0x4000, URZ ;  /* 0x0000400004047890 */ /* 0x000fd4000fffe03f */
[----:B------:R-:W-:Y:S05]  /*a410*/  @!P1 BRA `(.L_x_2770) ;  /* 0xfffffff800c09947 */ /* 0x000fea000383ffff */
[----:B------:R-:W-:Y:S05]  /*a420*/  BRA `(.L_x_2710) ;  /* 0x0000001c00947947 */ /* 0x000fea0003800000 */
.L_x_2747:
        /* <DEDUP_REMOVED lines=21> */
.L_x_2771:
[----:B------:R-:W-:Y:S01]  /*a580*/  ULDC UR8, c[0x0][0x8cc] ;  /* 0x0002330000087ab9 */ /* 0x000fe20000000800 */
[----:B------:R-:W-:Y:S01]  /*a590*/  UMOV UR11, UR7 ;  /* 0x00000007000b7c82 */ /* 0x000fe20008000000 */
[----:B------:R-:W-:-:S11]  /*a5a0*/  UISETP.NE.AND UP0, UPT, UR8, 0x1, UPT ;  /* 0x000000010800788c */ /* 0x000fd6000bf05270 */
[----:B------:R-:W-:Y:S02]  /*a5b0*/  @UP0 ULDC.64 UR12, c[0x0][0x8d0] ;  /* 0x00023400000c0ab9 */ /* 0x000fe40000000a00 */
[----:B------:R-:W-:-:S04]  /*a5c0*/  UIMAD.WIDE.U32 UR4, UR7, UR12, URZ ;  /* 0x0000000c070472a5 */ /* 0x000fc8000f8e003f */
[----:B------:R-:W-:-:S04]  /*a5d0*/  @UP0 USHF.R.U32.HI UR11, URZ, UR13, UR5 ;  /* 0x0000000d3f0b0299 */ /* 0x000fc80008011605 */
[----:B------:R-:W-:-:S12]  /*a5e0*/  UIMAD UR4, UR11, UR8, URZ ;  /* 0x000000080b0472a4 */ /* 0x000fd8000f8e023f */
.L_x_2772:
        /* <DEDUP_REMOVED lines=22> */
[----:B--2---:R-:W-:-:S05]  /*a750*/  IADD3 R0, -R0, UR11, R3 ;  /* 0x0000000b00007c10 */ /* 0x004fca000fffe103 */
[----:B------:R-:W-:-:S05]  /*a760*/  VIADD R0, R0, -UR4 ;  /* 0x8000000400007c36 */ /* 0x000fca0008000000 */
[----:B------:R-:W-:-:S04]  /*a770*/  SHF.R.S32.HI R3, RZ, 0x1f, R0 ;  /* 0x0000001fff037819 */ /* 0x000fc80000011400 */
[----:B------:R-:W-:Y:S02]  /*a780*/  LEA.HI R3, R3, R0, RZ, 0x7 ;  /* 0x0000000003037211 */ /* 0x000fe400078f38ff */
[----:B------:R-:W-:Y:S02]  /*a790*/  LEA.HI R0, R5, R4, RZ, 0x7 ;  /* 0x0000000405007211 */ /* 0x000fe400078f38ff */
[----:B------:R-:W-:Y:S02]  /*a7a0*/  SHF.R.S32.HI R3, RZ, 0x7, R3 ;  /* 0x00000007ff037819 */ /* 0x000fe40000011403 */
[----:B------:R-:W-:Y:S02]  /*a7b0*/  SHF.R.S32.HI R0, RZ, 0x7, R0 ;  /* 0x00000007ff007819 */ /* 0x000fe40000011400 */
[----:B------:R-:W-:-:S04]  /*a7c0*/  VIMNMX R4, RZ, R3, !PT ;  /* 0x00000003ff047248 */ /* 0x000fc80007fe0100 */
[----:B------:R-:W-:-:S13]  /*a7d0*/  ISETP.GT.AND P0, PT, R0, R4, PT ;  /* 0x000000040000720c */ /* 0x000fda0003f04270 */
[----:B------:R-:W-:Y:S05]  /*a7e0*/  @!P0 BRA `(.L_x_2773) ;  /* 0x0000001800108947 */ /* 0x000fea0003800000 */
[----:B------:R-:W-:Y:S01]  /*a7f0*/  USHF.R.S32.HI UR6, URZ, 0x1f, UR20 ;  /* 0x0000001f3f067899 */ /* 0x000fe20008011414 */
[----:B------:R-:W-:Y:S01]  /*a800*/  BSSY B0, `(.L_x_2773) ;  /* 0x0000182000007945 */ /* 0x000fe20003800000 */
[----:B------:R-:W-:Y:S01]  /*a810*/  ULDC.64 UR8, c[0x0][0x718] ;  /* 0x0001c60000087ab9 */ /* 0x000fe20000000a00 */
[----:B------:R-:W-:Y:S01]  /*a820*/  ULDC.64 UR12, c[0x0][0x730] ;  /* 0x0001cc00000c7ab9 */ /* 0x000fe20000000a00 */
[----:B------:R-:W-:Y:S01]  /*a830*/  UIMAD UR7, UR6, UR8, URZ ;  /* 0x00000008060772a4 */ /* 0x000fe2000f8e023f */
[----:B------:R-:W-:Y:S01]  /*a840*/  IMAD.MOV.U32 R2, RZ, RZ, RZ ;  /* 0x000000ffff027224 */ /* 0x000fe200078e00ff */
[----:B------:R-:W-:Y:S02]  /*a850*/  UIMAD.WIDE.U32 UR4, UR20, UR8, URZ ;  /* 0x00000008140472a5 */ /* 0x000fe4000f8e003f */
[----:B------:R-:W-:Y:S02]  /*a860*/  UIMAD UR8, UR6, UR12, URZ ;  /* 0x0000000c060872a4 */ /* 0x000fe4000f8e023f */
[----:B------:R-:W-:-:S02]  /*a870*/  UIMAD UR14, UR20, UR9, UR7 ;  /* 0x00000009140e72a4 */ /* 0x000fc4000f8e0207 */
[----:B------:R-:W-:Y:S01]  /*a880*/  UIMAD UR10, UR20, UR13, UR8 ;  /* 0x0000000d140a72a4 */ /* 0x000fe2000f8e0208 */
[----:B------:R-:W-:Y:S01]  /*a890*/  ULDC UR9, c[0x0][0x2e8] ;  /* 0x0000ba0000097ab9 */ /* 0x000fe20000000800 */
[----:B------:R-:W-:Y:S02]  /*a8a0*/  USHF.R.S32.HI UR8, URZ, 0x1f, UR21 ;  /* 0x0000001f3f087899 */ /* 0x000fe40008011415 */
[----:B------:R-:W-:Y:S02]  /*a8b0*/  UISETP.NE.AND UP0, UPT, UR9, 0x1, UPT ;  /* 0x000000010900788c */ /* 0x000fe4000bf05270 */
[----:B------:R-:W-:Y:S01]  /*a8c0*/  UIMAD.WIDE.U32 UR6, UR20, UR12, URZ ;  /* 0x0000000c140672a5 */ /* 0x000fe2000f8e003f */
[----:B------:R-:W-:Y:S02]  /*a8d0*/  ELECT P0, URZ, PT ;  /* 0x00000000003f782f */ /* 0x000fe40003800000 */
[----:B------:R-:W-:Y:S01]  /*a8e0*/  ULDC.64 UR12, c[0x0][0x720] ;  /* 0x0001c800000c7ab9 */ /* 0x000fe20000000a00 */
[----:B------:R-:W-:Y:S01]  /*a8f0*/  ULDC.64 UR16, c[0x0][0x738] ;  /* 0x0001ce0000107ab9 */ /* 0x000fe20000000a00 */
[----:B------:R-:W-:-:S02]  /*a900*/  UIMAD UR9, UR8, UR12, URZ ;  /* 0x0000000c080972a4 */ /* 0x000fc4000f8e023f */
[----:B------:R-:W-:Y:S02]  /*a910*/  UIMAD UR8, UR8, UR16, URZ ;  /* 0x00000010080872a4 */ /* 0x000fe4000f8e023f */
[----:B------:R-:W-:Y:S02]  /*a920*/  UIADD3 UR15, UR5, UR14, URZ ;  /* 0x0000000e050f7290 */ /* 0x000fe4000fffe03f */
[----:B------:R-:W-:Y:S01]  /*a930*/  UIMAD UR5, UR21, UR13, UR9 ;  /* 0x0000000d150572a4 */ /* 0x000fe2000f8e0209 */
[----:B------:R-:W-:Y:S02]  /*a940*/  UMOV UR14, UR4 ;  /* 0x00000004000e7c82 */ /* 0x000fe40008000000 */
[----:B------:R-:W-:Y:S01]  /*a950*/  @UP0 ULDC UR9, c[0x0][0x2ec] ;  /* 0x0000bb0000090ab9 */ /* 0x000fe20000000800 */
[----:B------:R-:W-:Y:S02]  /*a960*/  UIMAD UR4, UR21, UR17, UR8 ;  /* 0x00000011150472a4 */ /* 0x000fe4000f8e0208 */
[----:B------:R-:W-:-:S02]  /*a970*/  UIADD3 UR7, UR7, UR10, URZ ;  /* 0x0000000a07077290 */ /* 0x000fc4000fffe03f */
[----:B------:R-:W-:Y:S02]  /*a980*/  UIMAD.WIDE.U32 UR8, UR20, UR9, URZ ;  /* 0x00000009140872a5 */ /* 0x000fe4000f8e003f */
[----:B------:R-:W-:Y:S01]  /*a990*/  UIMAD.WIDE.U32 UR14, UR21, UR12, UR14 ;  /* 0x0000000c150e72a5 */ /* 0x000fe2000f8e000e */
[----:B------:R-:W-:Y:S02]  /*a9a0*/  @UP0 ULDC UR10, c[0x0][0x2f0] ;  /* 0x0000bc00000a0ab9 */ /* 0x000fe40000000800 */
[----:B------:R-:W-:Y:S01]  /*a9b0*/  UMOV UR12, UR20 ;  /* 0x00000014000c7c82 */ /* 0x000fe20008000000 */
        /* <DEDUP_REMOVED lines=10> */
.L_x_2803:
        /* <DEDUP_REMOVED lines=15> */
.L_x_2776:
        /* <DEDUP_REMOVED lines=64> */
[C---:B------:R-:W-:Y:S02]  /*af50*/  IMAD.IADD R20, R0.reuse, 0x1, R5 ;  /* 0x0000000100147824 */ /* 0x040fe400078e0205 */
        /* <DEDUP_REMOVED lines=10> */
.L_x_2787:
[----:B--234-:R-:W-:-:S04]  /*b000*/  SHF.L.U32 R21, R11, 0x1f, RZ ;  /* 0x0000001f0b157819 */ /* 0x01cfc800000006ff */
[----:B------:R-:W1:Y:S02]  /*b010*/  SYNCS.PHASECHK.TRANS64.TRYWAIT P1, [R16+URZ+0x30c40], R21 ;  /* 0x030c4015100075a7 */ /* 0x000e64000802017f */
[----:B-1----:R-:W-:Y:S05]  /*b020*/  @!P1 BRA `(.L_x_2779) ;  /* 0x0000001400309947 */ /* 0x002fea0003800000 */
.L_x_2804:
[----:B------:R-:W-:Y:S05]  /*b030*/  @P0 BRA `(.L_x_2780) ;  /* 0x0000000000140947 */ /* 0x000fea0003800000 */
[----:B------:R-:W-:Y:S01]  /*b040*/  ISETP.NE.AND P1, PT, R6, RZ, PT ;  /* 0x000000ff0600720c */ /* 0x000fe20003f25270 */
[----:B------:R-:W-:-:S04]  /*b050*/  IMAD.MOV.U32 R3, RZ, RZ, 0x4200 ;  /* 0x00004200ff037424 */ /* 0x000fc800078e00ff */
[----:B------:R2:W-:Y:S08]  /*b060*/  SYNCS.ARRIVE.TRANS64 RZ, [R16+URZ+0x30c30], R3 ;  /* 0x030c300310ff79a7 */ /* 0x0005f0000800003f */
[----:B------:R-:W-:Y:S05]  /*b070*/  @!P1 BRA `(.L_x_2780) ;  /* 0x0000000000049947 */ /* 0x000fea0003800000 */
[----:B------:R-:W-:Y:S01]  /*b080*/  BPT.TRAP 0x1 ;  /* 0x000000040000795c */ /* 0x000fe20000300000 */
.L_x_2780:
        /* <DEDUP_REMOVED lines=29> */
.L_x_2805:
[----:B------:R-:W-:Y:S05]  /*b260*/  @P0 BRA `(.L_x_2782) ;  /* 0x0000000000140947 */ /* 0x000fea0003800000 */
[----:B------:R-:W-:Y:S01]  /*b270*/  ISETP.NE.AND P1, PT, R6, RZ, PT ;  /* 0x000000ff0600720c */ /* 0x000fe20003f25270 */
[----:B------:R-:W-:-:S04]  /*b280*/  IMAD.MOV.U32 R2, RZ, RZ, 0x4200 ;  /* 0x00004200ff027424 */ /* 0x000fc800078e00ff */
[----:B------:R3:W-:Y:S08]  /*b290*/  SYNCS.ARRIVE.TRANS64 RZ, [R16+URZ+0x30c18], R2 ;  /* 0x030c180210ff79a7 */ /* 0x0007f0000800003f */
[----:B------:R-:W-:Y:S05]  /*b2a0*/  @!P1 BRA `(.L_x_2782) ;  /* 0x0000000000049947 */ /* 0x000fea0003800000 */
[----:B------:R-:W-:Y:S01]  /*b2b0*/  BPT.TRAP 0x1 ;  /* 0x000000040000795c */ /* 0x000fe20000300000 */
.L_x_2782:
        /* <DEDUP_REMOVED lines=29> */
.L_x_2806:
[----:B------:R-:W-:Y:S05]  /*b490*/  @P0 BRA `(.L_x_2784) ;  /* 0x0000000000140947 */ /* 0x000fea0003800000 */
[----:B------:R-:W-:Y:S01]  /*b4a0*/  ISETP.NE.AND P1, PT, R6, RZ, PT ;  /* 0x000000ff0600720c */ /* 0x000fe20003f25270 */
[----:B-123--:R-:W-:-:S04]  /*b4b0*/  IMAD.MOV.U32 R21, RZ, RZ, 0x4200 ;  /* 0x00004200ff157424 */ /* 0x00efc800078e00ff */
[----:B------:R4:W-:Y:S08]  /*b4c0*/  SYNCS.ARRIVE.TRANS64 RZ, [R16+URZ+0x30c38], R21 ;  /* 0x030c381510ff79a7 */ /* 0x0009f0000800003f */
[----:B------:R-:W-:Y:S05]  /*b4d0*/  @!P1 BRA `(.L_x_2784) ;  /* 0x0000000000049947 */ /* 0x000fea0003800000 */
[----:B------:R-:W-:Y:S01]  /*b4e0*/  BPT.TRAP 0x1 ;  /* 0x000000040000795c */ /* 0x000fe20000300000 */
.L_x_2784:
        /* <DEDUP_REMOVED lines=24> */
.L_x_2808:
[----:B------:R-:W-:Y:S05]  /*b670*/  @P0 BRA `(.L_x_2786) ;  /* 0x0000000000140947 */ /* 0x000fea0003800000 */
[----:B------:R-:W-:Y:S01]  /*b680*/  ISETP.NE.AND P1, PT, R6, RZ, PT ;  /* 0x000000ff0600720c */ /* 0x000fe20003f25270 */
[----:B------:R-:W-:-:S04]  /*b690*/  IMAD.MOV.U32 R5, RZ, RZ, 0x4200 ;  /* 0x00004200ff057424 */ /* 0x000fc800078e00ff */
[----:B------:R1:W-:Y:S08]  /*b6a0*/  SYNCS.ARRIVE.TRANS64 RZ, [R16+URZ+0x30c10], R5 ;  /* 0x030c100510ff79a7 */ /* 0x0003f0000800003f */
[----:B------:R-:W-:Y:S05]  /*b6b0*/  @!P1 BRA `(.L_x_2786) ;  /* 0x0000000000049947 */ /* 0x000fea0003800000 */
[----:B------:R-:W-:Y:S01]  /*b6c0*/  BPT.TRAP 0x1 ;  /* 0x000000040000795c */ /* 0x000fe20000300000 */
.L_x_2786:
        /* <DEDUP_REMOVED lines=30> */
.L_x_2778:
[----:B------:R-:W2:Y:S02]  /*b8b0*/  LDL.LU R4, [R1+0x4] ;  /* 0x0000040001047983 */ /* 0x000ea40000300800 */
[----:B--2---:R-:W-:Y:S02]  /*b8c0*/  ISETP.NE.AND P1, PT, R4, RZ, PT ;  /* 0x000000ff0400720c */ /* 0x004fe40003f25270 */
[----:B------:R2:W5:Y:S11]  /*b8d0*/  LDL R4, [R1] ;  /* 0x0000000001047983 */ /* 0x0005760000100800 */
[----:B--2---:R-:W-:Y:S05]  /*b8e0*/  @!P1 BRA `(.L_x_2777) ;  /* 0x0000000400109947 */ /* 0x004fea0003800000 */
[----:B------:R-:W-:-:S04]  /*b8f0*/  SHF.L.U32 R13, R11, 0x1f, RZ ;  /* 0x0000001f0b0d7819 */ /* 0x000fc800000006ff */
[----:B------:R-:W1:Y:S02]  /*b900*/  SYNCS.PHASECHK.TRANS64.TRYWAIT P1, [R16+URZ+0x30c40], R13 ;  /* 0x030c400d100075a7 */ /* 0x000e64000802017f */
[----:B-1----:R-:W-:Y:S05]  /*b910*/  @!P1 BRA `(.L_x_2788) ;  /* 0x0000000c00489947 */ /* 0x002fea0003800000 */
.L_x_2809:
[----:B------:R-:W-:Y:S05]  /*b920*/  @P0 BRA `(.L_x_2789) ;  /* 0x0000000000140947 */ /* 0x000fea0003800000 */
[----:B------:R-:W-:Y:S01]  /*b930*/  ISETP.NE.AND P1, PT, R6, RZ, PT ;  /* 0x000000ff0600720c */ /* 0x000fe20003f25270 */
[----:B------:R-:W-:-:S04]  /*b940*/  IMAD.MOV.U32 R5, RZ, RZ, 0x4200 ;  /* 0x00004200ff057424 */ /* 0x000fc800078e00ff */
[----:B------:R2:W-:Y:S08]  /*b950*/  SYNCS.ARRIVE.TRANS64 RZ, [R16+URZ+0x30c30], R5 ;  /* 0x030c300510ff79a7 */ /* 0x0005f0000800003f */
[----:B------:R-:W-:Y:S05]  /*b960*/  @!P1 BRA `(.L_x_2789) ;  /* 0x0000000000049947 */ /* 0x000fea0003800000 */
[----:B------:R-:W-:Y:S01]  /*b970*/  BPT.TRAP 0x1 ;  /* 0x000000040000795c */ /* 0x000fe20000300000 */
.L_x_2789:
        /* <DEDUP_REMOVED lines=26> */
.L_x_2810:
[----:B------:R-:W-:Y:S05]  /*bb20*/  @P0 BRA `(.L_x_2791) ;  /* 0x0000000000140947 */ /* 0x000fea0003800000 */
[----:B------:R-:W-:Y:S01]  /*bb30*/  ISETP.NE.AND P0, PT, R6, RZ, PT ;  /* 0x000000ff0600720c */ /* 0x000fe20003f05270 */
[----:B------:R-:W-:-:S04]  /*bb40*/  IMAD.MOV.U32 R5, RZ, RZ, 0x4200 ;  /* 0x00004200ff057424 */ /* 0x000fc800078e00ff */
[----:B------:R2:W-:Y:S08]  /*bb50*/  SYNCS.ARRIVE.TRANS64 RZ, [R16+URZ+0x30c18], R5 ;  /* 0x030c180510ff79a7 */ /* 0x0005f0000800003f */
[----:B------:R-:W-:Y:S05]  /*bb60*/  @!P0 BRA `(.L_x_2791) ;  /* 0x0000000000048947 */ /* 0x000fea0003800000 */
[----:B------:R-:W-:Y:S01]  /*bb70*/  BPT.TRAP 0x1 ;  /* 0x000000040000795c */ /* 0x000fe20000300000 */
.L_x_2791:
        /* <DEDUP_REMOVED lines=27> */
.L_x_2777:
[----:B------:R-:W2:Y:S01]  /*bd30*/  S2R R0, SR_TID.X ;  /* 0x0000000000007919 */ /* 0x000ea20000002100 */
[----:B------:R-:W-:Y:S01]  /*bd40*/  IMAD R3, R19, 0x8, R16 ;  /* 0x0000000813037824 */ /* 0x000fe200078e0210 */
[----:B--2---:R-:W-:Y:S02]  /*bd50*/  LOP3.LUT R2, R0, 0x7f, RZ, 0xc0, !PT ;  /* 0x0000007f00027812 */ /* 0x004fe400078ec0ff */
[----:B------:R-:W-:Y:S02]  /*bd60*/  SHF.L.U32 R0, R11, 0x1f, RZ ;  /* 0x0000001f0b007819 */ /* 0x000fe400000006ff */
[----:B------:R-:W-:Y:S02]  /*bd70*/  ISETP.NE.AND P1, PT, R2, RZ, PT ;  /* 0x000000ff0200720c */ /* 0x000fe40003f25270 */
[----:B------:R-:W2:Y:S02]  /*bd80*/  SYNCS.PHASECHK.TRANS64.TRYWAIT P0, [R3+URZ+0x30c40], R0 ;  /* 0x030c4000030075a7 */ /* 0x000ea4000800017f */
[----:B--2---:R-:W-:Y:S09]  /*bd90*/  @!P0 BRA `(.L_x_2792) ;  /* 0x0000000800508947 */ /* 0x004ff20003800000 */
.L_x_2811:
[----:B------:R-:W-:Y:S05]  /*bda0*/  @P1 BRA `(.L_x_2793) ;  /* 0x0000000000181947 */ /* 0x000fea0003800000 */
[----:B------:R-:W1:Y:S01]  /*bdb0*/  S2R R2, SR_TID.X ;  /* 0x0000000000027919 */ /* 0x000e620000002100 */
[----:B--2---:R-:W-:-:S04]  /*bdc0*/  IMAD.MOV.U32 R0, RZ, RZ, 0x4200 ;  /* 0x00004200ff007424 */ /* 0x004fc800078e00ff */
[----:B------:R2:W-:Y:S01]  /*bdd0*/  SYNCS.ARRIVE.TRANS64 RZ, [R3+URZ+0x30c30], R0 ;  /* 0x030c300003ff79a7 */ /* 0x0005e2000800003f */
[----:B-1----:R-:W-:-:S13]  /*bde0*/  LOP3.LUT P0, RZ, R2, 0x1f, RZ, 0xc0, !PT ;  /* 0x0000001f02ff7812 */ /* 0x002fda000780c0ff */
[----:B--2---:R-:W-:Y:S05]  /*bdf0*/  @!P0 BRA `(.L_x_2793) ;  /* 0x0000000000048947 */ /* 0x004fea0003800000 */
[----:B------:R-:W-:Y:S01]  /*be00*/  BPT.TRAP 0x1 ;  /* 0x000000040000795c */ /* 0x000fe20000300000 */
.L_x_2793:
        /* <DEDUP_REMOVED lines=33> */
.L_x_2774:
[----:B------:R-:W-:Y:S05]  /*c020*/  BSYNC B0 ;  /* 0x0000000000007941 */ /* 0x000fea0003800000 */
.L_x_2773:
[----:B------:R-:W-:-:S03]  /*c030*/  UMOV UR8, 0xffffffff ;  /* 0xffffffff00087882 */ /* 0x000fc60000000000 */
[----:B------:R-:W-:Y:S05]  /*c040*/  BRA.DIV UR8, `(.L_x_2794) ;  /* 0x0000000608b87947 */ /* 0x000fea000b800000 */
[----:B------:R-:W-:-:S13]  /*c050*/  ELECT P6, URZ, PT ;  /* 0x00000000003f782f */ /* 0x000fda00038c0000 */
.L_x_2814:
[----:B------:R-:W-:Y:S05]  /*c060*/  @!P6 BRA `(.L_x_2710) ;  /* 0x000000000084e947 */ /* 0x000fea0003800000 */
[----:B------:R-:W-:-:S06]  /*c070*/  ULOP3.LUT UR8, UR36, 0x2, URZ, 0xfc, !UPT ;  /* 0x0000000224087892 */ /* 0x000fcc000f8efc3f */
[----:B------:R-:W-:-:S05]  /*c080*/  IMAD.U32 R0, RZ, RZ, UR8 ;  /* 0x00000008ff007e24 */ /* 0x000fca000f8e00ff */
[----:B------:R-:W-:-:S13]  /*c090*/  ISETP.NE.AND P2, PT, R0, 0x3, PT ;  /* 0x000000030000780c */ /* 0x000fda0003f45270 */
[----:B------:R-:W-:Y:S05]  /*c0a0*/  @!P2 BRA `(.L_x_2795) ;  /* 0x000000000004a947 */ /* 0x000fea0003800000 */
[----:B------:R-:W-:Y:S01]  /*c0b0*/  BPT.TRAP 0x1 ;  /* 0x000000040000795c */ /* 0x000fe20000300000 */
.L_x_2795:
        /* <DEDUP_REMOVED lines=15> */
.L_x_2815:
[----:B------:R-:W2:Y:S02]  /*c1b0*/  SYNCS.PHASECHK.TRANS64.TRYWAIT P0, [R3+URZ], R0 ;  /* 0x00000000030075a7 */ /* 0x000ea4000800017f */
[----:B--2---:R-:W-:Y:S05]  /*c1c0*/  @!P0 BRA `(.L_x_2797) ;  /* 0x00000004008c8947 */ /* 0x004fea0003800000 */
.L_x_2816:
[----:B------:R-:W-:Y:S05]  /*c1d0*/  @!P2 BRA `(.L_x_2798) ;  /* 0x000000000004a947 */ /* 0x000fea0003800000 */
[----:B------:R-:W-:Y:S01]  /*c1e0*/  BPT.TRAP 0x1 ;  /* 0x000000040000795c */ /* 0x000fe20000300000 */
.L_x_2798:
[----:B--2---:R-:W-:-:S04]  /*c1f0*/  VIADD R3, R7, 0x30c40 ;  /* 0x00030c4007037836 */ /* 0x004fc80000000000 */
[----:B------:R-:W-:-:S04]  /*c200*/  IMAD R2, R2, 0x8, R3 ;  /* 0x0000000802027824 */ /* 0x000fc800078e0203 */
[----:B------:R-:W2:Y:S02]  /*c210*/  SYNCS.PHASECHK.TRANS64.TRYWAIT P0, [R2+URZ], R5 ;  /* 0x00000005020075a7 */ /* 0x000ea4000800017f */
[----:B--2---:R-:W-:Y:S05]  /*c220*/  @!P0 BRA `(.L_x_2799) ;  /* 0x0000000400888947 */ /* 0x004fea0003800000 */
.L_x_2817:
[----:B------:R-:W-:-:S07]  /*c230*/  IMAD R3, R4, 0x8, R3 ;  /* 0x0000000804037824 */ /* 0x000fce00078e0203 */
.L_x_2800:
[----:B---3--:R3:W4:Y:S02]  /*c240*/  SYNCS.PHASECHK.TRANS64.TRYWAIT P0, [R3+URZ], R0 ;  /* 0x00000000030075a7 */ /* 0x008724000800017f */
[----:B----4-:R-:W-:Y:S05]  /*c250*/  @!P0 NANOSLEEP.SYNCS 0x989680 ;  /* 0x009896800000895d */ /* 0x010fea0003900000 */
[----:B------:R-:W4:Y:S02]  /*c260*/  @!P0 SYNCS.PHASECHK.TRANS64 P0, [R3+URZ], R0 ;  /* 0x00000000030085a7 */ /* 0x000f24000800007f */
[----:B----4-:R-:W-:Y:S05]  /*c270*/  @!P0 BRA `(.L_x_2800) ;  /* 0xfffffffc00f08947 */ /* 0x010fea000383ffff */
.L_x_2710:
[----:B------:R-:W-:Y:S05]  /*c280*/  BSYNC B6 ;  /* 0x0000000000067941 */ /* 0x000fea0003800000 */
.L_x_2705:
[----:B------:R-:W-:Y:S05]  /*c290*/  EXIT ;  /* 0x000000000000794d */ /* 0x000fea0003800000 */
.L_x_2716:
[----:B------:R-:W-:Y:S02]  /*c2a0*/  IMAD.MOV.U32 R12, RZ, RZ, RZ ;  /* 0x000000ffff0c7224 */ /* 0x000fe400078e00ff */
[----:B------:R-:W-:Y:S02]  /*c2b0*/  IMAD.MOV.U32 R11, RZ, RZ, 0x1f ;  /* 0x0000001fff0b7424 */ /* 0x000fe400078e00ff */
[----:B------:R-:W-:-:S07]  /*c2c0*/  IMAD.MOV.U32 R15, RZ, RZ, -0x1 ;  /* 0xffffffffff0f7424 */ /* 0x000fce00078e00ff */
[----:B------:R-:W-:Y:S05]  /*c2d0*/  WARPSYNC.COLLECTIVE R15, `(.L_x_2801) ;  /* 0x000000000f087348 */ /* 0x000fea0003c00000 */
[----:B------:R1:W2:Y:S02]  /*c2e0*/  SHFL.IDX P6, R14, R13, R12, R11 ;  /* 0x0000000c0d0e7389 */ /* 0x0002a400000c000b */
[----:B-12---:R-:W-:Y:S01]  /*c2f0*/  ENDCOLLECTIVE ;  /* 0x000000000000791b */ /* 0x006fe20003800000 */
.L_x_2801:
[----:B------:R-:W-:Y:S05]  /*c300*/  BRA `(.L_x_2802) ;  /* 0xffffff4c00807947 */ /* 0x000fea000383ffff */
.L_x_2718:
[----:B--2---:R2:W3:Y:S02]  /*c310*/  SYNCS.PHASECHK.TRANS64.TRYWAIT P0, [R236+URZ+0x30c00], R15 ;  /* 0x030c000fec0075a7 */ /* 0x0044e4000800017f */
[----:B---3--:R-:W-:Y:S05]  /*c320*/  @!P0 NANOSLEEP.SYNCS 0x989680 ;  /* 0x009896800000895d */ /* 0x008fea0003900000 */
[----:B------:R-:W3:Y:S02]  /*c330*/  @!P0 SYNCS.PHASECHK.TRANS64 P0, [R236+URZ+0x30c00], R15 ;  /* 0x030c000fec0085a7 */ /* 0x000ee4000800007f */
[----:B---3--:R-:W-:Y:S05]  /*c340*/  @!P0 BRA `(.L_x_2718) ;  /* 0xfffffffc00f08947 */ /* 0x008fea000383ffff */
[----:B------:R-:W-:Y:S05]  /*c350*/  BRA `(.L_x_2717) ;  /* 0xffffff4c00cc7947 */ /* 0x000fea000383ffff */
.L_x_2723:
[----:B--2---:R2:W3:Y:S02]  /*c360*/  SYNCS.PHASECHK.TRANS64.TRYWAIT P1, [R6+URZ+0x30c10], R19 ;  /* 0x030c1013060075a7 */ /* 0x0044e4000802017f */
[----:B---3--:R-:W-:Y:S05]  /*c370*/  @!P1 NANOSLEEP.SYNCS 0x989680 ;  /* 0x009896800000995d */ /* 0x008fea0003900000 */
[----:B------:R-:W3:Y:S02]  /*c380*/  @!P1 SYNCS.PHASECHK.TRANS64 P1, [R6+URZ+0x30c10], R19 ;  /* 0x030c1013060095a7 */ /* 0x000ee4000802007f */
[----:B---3--:R-:W-:Y:S05]  /*c390*/  @!P1 BRA `(.L_x_2723) ;  /* 0xfffffffc00f09947 */ /* 0x008fea000383ffff */
[----:B------:R-:W-:Y:S05]  /*c3a0*/  BRA `(.L_x_2722) ;  /* 0xffffff5800787947 */ /* 0x000fea000383ffff */
.L_x_2727:
[----:B------:R1:W1:Y:S02]  /*c3b0*/  SYNCS.PHASECHK.TRANS64.TRYWAIT P1, [R6+URZ+0x30c30], R19 ;  /* 0x030c3013060075a7 */ /* 0x000264000802017f */
[----:B-1----:R-:W-:Y:S05]  /*c3c0*/  @!P1 NANOSLEEP.SYNCS 0x989680 ;  /* 0x009896800000995d */ /* 0x002fea0003900000 */
[----:B------:R-:W1:Y:S02]  /*c3d0*/  @!P1 SYNCS.PHASECHK.TRANS64 P1, [R6+URZ+0x30c30], R19 ;  /* 0x030c3013060095a7 */ /* 0x000e64000802007f */
[----:B-1----:R-:W-:Y:S05]  /*c3e0*/  @!P1 BRA `(.L_x_2727) ;  /* 0xfffffffc00f09947 */ /* 0x002fea000383ffff */
[----:B------:R-:W-:Y:S05]  /*c3f0*/  BRA `(.L_x_2726) ;  /* 0xffffff5c008c7947 */ /* 0x000fea000383ffff */
.L_x_2735:
[----:B--2---:R2:W3:Y:S02]  /*c400*/  SYNCS.PHASECHK.TRANS64.TRYWAIT P1, [R7+URZ+0x30c10], R18 ;  /* 0x030c1012070075a7 */ /* 0x0044e4000802017f */
[----:B---3--:R-:W-:Y:S05]  /*c410*/  @!P1 NANOSLEEP.SYNCS 0x989680 ;  /* 0x009896800000995d */ /* 0x008fea0003900000 */
[----:B------:R-:W3:Y:S02]  /*c420*/  @!P1 SYNCS.PHASECHK.TRANS64 P1, [R7+URZ+0x30c10], R18 ;  /* 0x030c1012070095a7 */ /* 0x000ee4000802007f */
[----:B---3--:R-:W-:Y:S05]  /*c430*/  @!P1 BRA `(.L_x_2735) ;  /* 0xfffffffc00f09947 */ /* 0x008fea000383ffff */
[----:B------:R-:W-:Y:S05]  /*c440*/  BRA `(.L_x_2734) ;  /* 0xffffff9400a47947 */ /* 0x000fea000383ffff */
.L_x_2739:
[----:B------:R1:W1:Y:S02]  /*c450*/  SYNCS.PHASECHK.TRANS64.TRYWAIT P1, [R7+URZ+0x30c30], R18 ;  /* 0x030c3012070075a7 */ /* 0x000264000802017f */
[----:B-1----:R-:W-:Y:S05]  /*c460*/  @!P1 NANOSLEEP.SYNCS 0x989680 ;  /* 0x009896800000995d */ /* 0x002fea0003900000 */
[----:B------:R-:W1:Y:S02]  /*c470*/  @!P1 SYNCS.PHASECHK.TRANS64 P1, [R7+URZ+0x30c30], R18 ;  /* 0x030c3012070095a7 */ /* 0x000e64000802007f */
[----:B-1----:R-:W-:Y:S05]  /*c480*/  @!P1 BRA `(.L_x_2739) ;  /* 0xfffffffc00f09947 */ /* 0x002fea000383ffff */
[----:B------:R-:W-:Y:S05]  /*c490*/  BRA `(.L_x_2738) ;  /* 0xffffff9800b87947 */ /* 0x000fea000383ffff */
.L_x_2775:
[----:B-1----:R1:W2:Y:S02]  /*c4a0*/  SYNCS.PHASECHK.TRANS64.TRYWAIT P0, [R16+URZ+0x30c20], R3 ;  /* 0x030c2003100075a7 */ /* 0x0022a4000800017f */
[----:B--2---:R-:W-:Y:S05]  /*c4b0*/  @!P0 NANOSLEEP.SYNCS 0x989680 ;  /* 0x009896800000895d */ /* 0x004fea0003900000 */
[----:B------:R-:W2:Y:S02]  /*c4c0*/  @!P0 SYNCS.PHASECHK.TRANS64 P0, [R16+URZ+0x30c20], R3 ;  /* 0x030c2003100085a7 */ /* 0x000ea4000800007f */
[----:B--2---:R-:W-:Y:S05]  /*c4d0*/  @!P0 BRA `(.L_x_2775) ;  /* 0xfffffffc00f08947 */ /* 0x004fea000383ffff */
[----:B------:R-:W-:Y:S05]  /*c4e0*/  BRA `(.L_x_2803) ;  /* 0xffffffe4005c7947 */ /* 0x000fea000383ffff */
.L_x_2779:
[----:B-1----:R1:W2:Y:S02]  /*c4f0*/  SYNCS.PHASECHK.TRANS64.TRYWAIT P1, [R16+URZ+0x30c40], R21 ;  /* 0x030c4015100075a7 */ /* 0x0022a4000802017f */
[----:B--2---:R-:W-:Y:S05]  /*c500*/  @!P1 NANOSLEEP.SYNCS 0x989680 ;  /* 0x009896800000995d */ /* 0x004fea0003900000 */
[----:B------:R-:W2:Y:S02]  /*c510*/  @!P1 SYNCS.PHASECHK.TRANS64 P1, [R16+URZ+0x30c40], R21 ;  /* 0x030c4015100095a7 */ /* 0x000ea4000802007f */
[----:B--2---:R-:W-:Y:S05]  /*c520*/  @!P1 BRA `(.L_x_2779) ;  /* 0xfffffffc00f09947 */ /* 0x004fea000383ffff */
[----:B------:R-:W-:Y:S05]  /*c530*/  BRA `(.L_x_2804) ;  /* 0xffffffe800bc7947 */ /* 0x000fea000383ffff */
.L_x_2781:
[----:B--2---:R2:W3:Y:S02]  /*c540*/  SYNCS.PHASECHK.TRANS64.TRYWAIT P1, [R16+URZ+0x30c28], R21 ;  /* 0x030c2815100075a7 */ /* 0x0044e4000802017f */
[----:B---3--:R-:W-:Y:S05]  /*c550*/  @!P1 NANOSLEEP.SYNCS 0x989680 ;  /* 0x009896800000995d */ /* 0x008fea0003900000 */
[----:B------:R-:W3:Y:S02]  /*c560*/  @!P1 SYNCS.PHASECHK.TRANS64 P1, [R16+URZ+0x30c28], R21 ;  /* 0x030c2815100095a7 */ /* 0x000ee4000802007f */
[----:B---3--:R-:W-:Y:S05]  /*c570*/  @!P1 BRA `(.L_x_2781) ;  /* 0xfffffffc00f09947 */ /* 0x008fea000383ffff */
[----:B------:R-:W-:Y:S05]  /*c580*/  BRA `(.L_x_2805) ;  /* 0xffffffec00347947 */ /* 0x000fea000383ffff */
.L_x_2783:
[----:B---3--:R3:W4:Y:S02]  /*c590*/  SYNCS.PHASECHK.TRANS64.TRYWAIT P1, [R16+URZ+0x30c48], R21 ;  /* 0x030c4815100075a7 */ /* 0x008724000802017f */
[----:B----4-:R-:W-:Y:S05]  /*c5a0*/  @!P1 NANOSLEEP.SYNCS 0x989680 ;  /* 0x009896800000995d */ /* 0x010fea0003900000 */
[----:B------:R-:W4:Y:S02]  /*c5b0*/  @!P1 SYNCS.PHASECHK.TRANS64 P1, [R16+URZ+0x30c48], R21 ;  /* 0x030c4815100095a7 */ /* 0x000f24000802007f */
[----:B----4-:R-:W-:Y:S05]  /*c5c0*/  @!P1 BRA `(.L_x_2783) ;  /* 0xfffffffc00f09947 */ /* 0x010fea000383ffff */
[----:B------:R-:W-:Y:S05]  /*c5d0*/  BRA `(.L_x_2806) ;  /* 0xffffffec00ac7947 */ /* 0x000fea000383ffff */
.L_x_2785:
[----:B------:R-:W-:-:S07]  /*c5e0*/  SHF.L.U32 R5, R11, 0x1f, RZ ;  /* 0x0000001f0b057819 */ /* 0x000fce00000006ff */
.L_x_2807:
[----:B------:R1:W1:Y:S02]  /*c5f0*/  SYNCS.PHASECHK.TRANS64.TRYWAIT P1, [R16+URZ+0x30c20], R5 ;  /* 0x030c2005100075a7 */ /* 0x000264000802017f */
[----:B-1----:R-:W-:Y:S05]  /*c600*/  @!P1 NANOSLEEP.SYNCS 0x989680 ;  /* 0x009896800000995d */ /* 0x002fea0003900000 */
[----:B------:R-:W1:Y:S02]  /*c610*/  @!P1 SYNCS.PHASECHK.TRANS64 P1, [R16+URZ+0x30c20], R5 ;  /* 0x030c2005100095a7 */ /* 0x000e64000802007f */
[----:B-1----:R-:W-:Y:S05]  /*c620*/  @!P1 BRA `(.L_x_2807) ;  /* 0xfffffffc00f09947 */ /* 0x002fea000383ffff */
[----:B------:R-:W-:Y:S05]  /*c630*/  BRA `(.L_x_2808) ;  /* 0xfffffff0000c7947 */ /* 0x000fea000383ffff */
.L_x_2788:
[----:B-1----:R1:W2:Y:S02]  /*c640*/  SYNCS.PHASECHK.TRANS64.TRYWAIT P1, [R16+URZ+0x30c40], R13 ;  /* 0x030c400d100075a7 */ /* 0x0022a4000802017f */
[----:B--2---:R-:W-:Y:S05]  /*c650*/  @!P1 NANOSLEEP.SYNCS 0x989680 ;  /* 0x009896800000995d */ /* 0x004fea0003900000 */
[----:B------:R-:W2:Y:S02]  /*c660*/  @!P1 SYNCS.PHASECHK.TRANS64 P1, [R16+URZ+0x30c40], R13 ;  /* 0x030c400d100095a7 */ /* 0x000ea4000802007f */
[----:B--2---:R-:W-:Y:S05]  /*c670*/  @!P1 BRA `(.L_x_2788) ;  /* 0xfffffffc00f09947 */ /* 0x004fea000383ffff */
[----:B------:R-:W-:Y:S05]  /*c680*/  BRA `(.L_x_2809) ;  /* 0xfffffff000a47947 */ /* 0x000fea000383ffff */
.L_x_2790:
[----:B-1----:R1:W2:Y:S02]  /*c690*/  SYNCS.PHASECHK.TRANS64.TRYWAIT P1, [R16+URZ+0x30c28], R13 ;  /* 0x030c280d100075a7 */ /* 0x0022a4000802017f */
[----:B--2---:R-:W-:Y:S05]  /*c6a0*/  @!P1 NANOSLEEP.SYNCS 0x989680 ;  /* 0x009896800000995d */ /* 0x004fea0003900000 */
[----:B------:R-:W2:Y:S02]  /*c6b0*/  @!P1 SYNCS.PHASECHK.TRANS64 P1, [R16+URZ+0x30c28], R13 ;  /* 0x030c280d100095a7 */ /* 0x000ea4000802007f */
[----:B--2---:R-:W-:Y:S05]  /*c6c0*/  @!P1 BRA `(.L_x_2790) ;  /* 0xfffffffc00f09947 */ /* 0x004fea000383ffff */
[----:B------:R-:W-:Y:S05]  /*c6d0*/  BRA `(.L_x_2810) ;  /* 0xfffffff400107947 */ /* 0x000fea000383ffff */
.L_x_2792:
[----:B--2---:R2:W1:Y:S02]  /*c6e0*/  SYNCS.PHASECHK.TRANS64.TRYWAIT P0, [R3+URZ+0x30c40], R0 ;  /* 0x030c4000030075a7 */ /* 0x004464000800017f */
[----:B-1----:R-:W-:Y:S05]  /*c6f0*/  @!P0 NANOSLEEP.SYNCS 0x989680 ;  /* 0x009896800000895d */ /* 0x002fea0003900000 */
[----:B------:R-:W1:Y:S02]  /*c700*/  @!P0 SYNCS.PHASECHK.TRANS64 P0, [R3+URZ+0x30c40], R0 ;  /* 0x030c4000030085a7 */ /* 0x000e64000800007f */
[----:B-1----:R-:W-:Y:S05]  /*c710*/  @!P0 BRA `(.L_x_2792) ;  /* 0xfffffffc00f08947 */ /* 0x002fea000383ffff */
[----:B------:R-:W-:Y:S05]  /*c720*/  BRA `(.L_x_2811) ;  /* 0xfffffff4009c7947 */ /* 0x000fea000383ffff */
.L_x_2794:
[----:B------:R-:W-:Y:S01]  /*c730*/  BSSY B0, `(.L_x_2812) ;  /* 0x0000006000007945 */ /* 0x000fe20003800000 */
[----:B------:R-:W-:-:S07]  /*c740*/  IMAD.MOV.U32 R15, RZ, RZ, -0x1 ;  /* 0xffffffffff0f7424 */ /* 0x000fce00078e00ff */
[----:B------:R-:W-:Y:S05]  /*c750*/  WARPSYNC.COLLECTIVE R15, `(.L_x_2813) ;  /* 0x000000000f0c7348 */ /* 0x000fea0003c00000 */
[----:B------:R-:W-:Y:S02]  /*c760*/  ELECT P6, UR62, PT ;  /* 0x00000000003e782f */ /* 0x000fe400038c0000 */
[----:B------:R-:W-:Y:S01]  /*c770*/  MOV R14, UR62 ;  /* 0x0000003e000e7c02 */ /* 0x000fe20008000f00 */
[----:B------:R-:W-:Y:S10]  /*c780*/  ENDCOLLECTIVE ;  /* 0x000000000000791b */ /* 0x000ff40003800000 */
.L_x_2813:
[----:B------:R-:W-:Y:S05]  /*c790*/  BSYNC B0 ;  /* 0x0000000000007941 */ /* 0x000fea0003800000 */
.L_x_2812:
[----:B------:R-:W-:Y:S05]  /*c7a0*/  BRA `(.L_x_2814) ;  /* 0xfffffff8002c7947 */ /* 0x000fea000383ffff */
.L_x_2796:
[----:B-1----:R1:W2:Y:S02]  /*c7b0*/  SYNCS.PHASECHK.TRANS64.TRYWAIT P0, [R6+URZ], R5 ;  /* 0x00000005060075a7 */ /* 0x0022a4000800017f */
[----:B--2---:R-:W-:Y:S05]  /*c7c0*/  @!P0 NANOSLEEP.SYNCS 0x989680 ;  /* 0x009896800000895d */ /* 0x004fea0003900000 */
[----:B------:R-:W2:Y:S02]  /*c7d0*/  @!P0 SYNCS.PHASECHK.TRANS64 P0, [R6+URZ], R5 ;  /* 0x00000005060085a7 */ /* 0x000ea4000800007f */
[----:B--2---:R-:W-:Y:S05]  /*c7e0*/  @!P0 BRA `(.L_x_2796) ;  /* 0xfffffffc00f08947 */ /* 0x004fea000383ffff */
[----:B------:R-:W-:Y:S05]  /*c7f0*/  BRA `(.L_x_2815) ;  /* 0xfffffff8006c7947 */ /* 0x000fea000383ffff */
.L_x_2797:
[----:B--2---:R2:W3:Y:S02]  /*c800*/  SYNCS.PHASECHK.TRANS64.TRYWAIT P0, [R3+URZ], R0 ;  /* 0x00000000030075a7 */ /* 0x0044e4000800017f */
[----:B---3--:R-:W-:Y:S05]  /*c810*/  @!P0 NANOSLEEP.SYNCS 0x989680 ;  /* 0x009896800000895d */ /* 0x008fea0003900000 */
[----:B------:R-:W3:Y:S02]  /*c820*/  @!P0 SYNCS.PHASECHK.TRANS64 P0, [R3+URZ], R0 ;  /* 0x00000000030085a7 */ /* 0x000ee4000800007f */
[----:B---3--:R-:W-:Y:S05]  /*c830*/  @!P0 BRA `(.L_x_2797) ;  /* 0xfffffffc00f08947 */ /* 0x008fea000383ffff */
[----:B------:R-:W-:Y:S05]  /*c840*/  BRA `(.L_x_2816) ;  /* 0xfffffff800607947 */ /* 0x000fea000383ffff */
.L_x_2799:
[----:B--2---:R2:W3:Y:S02]  /*c850*/  SYNCS.PHASECHK.TRANS64.TRYWAIT P0, [R2+URZ], R5 ;  /* 0x00000005020075a7 */ /* 0x0044e4000800017f */
[----:B---3--:R-:W-:Y:S05]  /*c860*/  @!P0 NANOSLEEP.SYNCS 0x989680 ;  /* 0x009896800000895d */ /* 0x008fea0003900000 */
[----:B------:R-:W3:Y:S02]  /*c870*/  @!P0 SYNCS.PHASECHK.TRANS64 P0, [R2+URZ], R5 ;  /* 0x00000005020085a7 */ /* 0x000ee4000800007f */
[----:B---3--:R-:W-:Y:S05]  /*c880*/  @!P0 BRA `(.L_x_2799) ;  /* 0xfffffffc00f08947 */ /* 0x008fea000383ffff */
[----:B------:R-:W-:Y:S05]  /*c890*/  BRA `(.L_x_2817) ;  /* 0xfffffff800647947 */ /* 0x000fea000383ffff */
.L_x_2818:
        /* <DEDUP_REMOVED lines=14> */
.L_x_3711:


//--------------------- .text._ZN7cutlass13device_kernelIN5flash11enable_sm90INS1_16FlashAttnBwdSm90INS1_25CollectiveMainloopBwdSm90ILi2ELi2ELi2EN4cute5tupleIJNS5_1CILi1EEES8_S8_EEENS6_IJNS7_ILi128EEESA_NS7_ILi64EEEEEENS_10bfloat16_tEfNS_4arch4Sm90ELb1ELb0ELb0ELb0ELb1ELb1ELb0ELb0ELi2ELi1ELi2ELi2ELb0EEENS1_24CollectiveEpilogueBwdGQAISC_fSF_Li256ELb0ELb1EEENS1_25SingleTileBwdLPTSchedulerILb0ELi128ELb1EEEEEEEEEvNT_6ParamsE --------------------------
	.section	.text._ZN7cutlass13device_kernelIN5flash11enable_sm90INS1_16FlashAttnBwdSm90INS1_25CollectiveMainloopBwdSm90ILi2ELi2ELi2EN4cute5tupleIJNS5_1CILi1EEES8_S8_EEENS6_IJNS7_ILi128EEESA_NS7_ILi64EEEEEENS_10bfloat16_tEfNS_4arch4Sm90ELb1ELb0ELb0ELb0ELb1ELb1ELb0ELb0ELi2ELi1ELi2ELi2ELb0EEENS1_24CollectiveEpilogueBwdGQAISC_fSF_Li256ELb0ELb1EEENS1_25SingleTileBwdLPTSchedulerILb0ELi128ELb1EEEEEEEEEvNT_6ParamsE,"ax",@progbits
	.align	128
.text._ZN7cutlass13device_kernelIN5flash11enable_sm90INS1_16FlashAttnBwdSm90INS1_25CollectiveMainloopBwdSm90ILi2ELi2ELi2EN4cute5tupleIJNS5_1CILi1EEES8_S8_EEENS6_IJNS7_ILi128EEESA_NS7_ILi64EEEEEENS_10bfloat16_tEfNS_4arch4Sm90ELb1ELb0ELb0ELb0ELb1ELb1ELb0ELb0ELi2ELi1ELi2ELi2ELb0EEENS1_24CollectiveEpilogueBwdGQAISC_fSF_Li256ELb0ELb1EEENS1_25SingleTileBwdLPTSchedulerILb0ELi128ELb1EEEEEEEEEvNT_6ParamsE:
        .type           _ZN7cutlass13device_kernelIN5flash11enable_sm90INS1_16FlashAttnBwdSm90INS1_25CollectiveMainloopBwdSm90ILi2ELi2ELi2EN4cute5tupleIJNS5_1CILi1EEES8_S8_EEENS6_IJNS7_ILi128EEESA_NS7_ILi64EEEEEENS_10bfloat16_tEfNS_4arch4Sm90ELb1ELb0ELb0ELb0ELb1ELb1ELb0ELb0ELi2ELi1ELi2ELi2ELb0EEENS1_24CollectiveEpilogueBwdGQAISC_fSF_Li256ELb0ELb1EEENS1_25SingleTileBwdLPTSchedulerILb0ELi128ELb1EEEEEEEEEvNT_6ParamsE,@function
        .size           _ZN7cutlass13device_kernelIN5flash11enable_sm90INS1_16FlashAttnBwdSm90INS1_25CollectiveMainloopBwdSm90ILi2ELi2ELi2EN4cute5tupleIJNS5_1CILi1EEES8_S8_EEENS6_IJNS7_ILi128EEESA_NS7_ILi64EEEEEENS_10bfloat16_tEfNS_4arch4Sm90ELb1ELb0ELb0ELb0ELb1ELb1ELb0ELb0ELi2ELi1ELi2ELi2ELb0EEENS1_24CollectiveEpilogueBwdGQAISC_fSF_Li256ELb0ELb1EEENS1_25SingleTileBwdLPTSchedulerILb0ELi128ELb1EEEEEEEEEvNT_6ParamsE,(.L_x_3712 - _ZN7cutlass13device_kernelIN5flash11enable_sm90INS1_16FlashAttnBwdSm90INS1_25CollectiveMainloopBwdSm90ILi2ELi2ELi2EN4cute5tupleIJNS5_1CILi1EEES8_S8_EEENS6_IJNS7_ILi128EEESA_NS7_ILi64EEEEEENS_10bfloat16_tEfNS_4arch4Sm90ELb1ELb0ELb0ELb0ELb1ELb1ELb0ELb0ELi2ELi1ELi2ELi2ELb0EEENS1_24CollectiveEpilogueBwdGQAISC_fSF_Li256ELb0ELb1EEENS1_25SingleTileBwdLPTSchedulerILb0ELi128ELb1EEEEEEEEEvNT_6ParamsE)
        .other          _ZN7cutlass13device_kernelIN5flash11enable_sm90INS1_16FlashAttnBwdSm90INS1_25CollectiveMainloopBwdSm90ILi2ELi2ELi2EN4cute5tupleIJNS5_1CILi1EEES8_S8_EEENS6_IJNS7_ILi128EEESA_NS7_ILi64EEEEEENS_10bfloat16_tEfNS_4arch4Sm90ELb1ELb0ELb0ELb0ELb1ELb1ELb0ELb0ELi2ELi1ELi2ELi2ELb0EEENS1_24CollectiveEpilogueBwdGQAISC_fSF_Li256ELb0ELb1EEENS1_25SingleTileBwdLPTSchedulerILb0ELi128ELb1EEEEEEEEEvNT_6ParamsE,@"STO_CUDA_ENTRY STV_DEFAULT"
_ZN7cutlass13device_kernelIN5flash11enable_sm90INS1_16FlashAttnBwdSm90INS1_25CollectiveMainloopBwdSm90ILi2ELi2ELi2EN4cute5tupleIJNS5_1CILi1EEES8_S8_EEENS6_IJNS7_ILi128EEESA_NS7_ILi64EEEEEENS_10bfloat16_tEfNS_4arch4Sm90ELb1ELb0ELb0ELb0ELb1ELb1ELb0ELb0ELi2ELi1ELi2ELi2ELb0EEENS1_24CollectiveEpilogueBwdGQAISC_fSF_Li256ELb0ELb1EEENS1_25SingleTileBwdLPTSchedulerILb0ELi128ELb1EEEEEEEEEvNT_6ParamsE:
        /* <DEDUP_REMOVED lines=23> */
.L_x_2820:
[----:B------:R-:W-:Y:S05]  /*0170*/  BSYNC B0 ;  /* 0x0000000000007941 */ /* 0x000fea0003800000 */
.L_x_2819:
        /* <DEDUP_REMOVED lines=34> */
.L_x_2821:
        /* <DEDUP_REMOVED lines=22> */
.L_x_2822:
        /* <DEDUP_REMOVED lines=9> */
.L_x_2825:
        /* <DEDUP_REMOVED lines=32> */
.L_x_2826:
[----:B------:R-:W-:Y:S01]  /*0790*/  ULDC UR7, c[0x0][0x8cc] ;  /* 0x0002330000077ab9 */ /* 0x000fe20000000800 */
[----:B------:R-:W-:Y:S01]  /*07a0*/  UMOV UR38, UR10 ;  /* 0x0000000a00267c82 */ /* 0x000fe20008000000 */
[----:B------:R-:W-:-:S11]  /*07b0*/  UISETP.NE.AND UP0, UPT, UR7, 0x1, UPT ;  /* 0x000000010700788c */ /* 0x000fd6000bf05270 */
[----:B------:R-:W-:Y:S02]  /*07c0*/  @UP0 ULDC.64 UR8, c[0x0][0x8d0] ;  /* 0x0002340000080ab9 */ /* 0x000fe40000000a00 */
[----:B------:R-:W-:-:S04]  /*07d0*/  UIMAD.WIDE.U32 UR4, UR10, UR8, URZ ;  /* 0x000000080a0472a5 */ /* 0x000fc8000f8e003f */
[----:B------:R-:W-:-:S04]  /*07e0*/  @UP0 USHF.R.U32.HI UR38, URZ, UR9, UR5 ;  /* 0x000000093f260299 */ /* 0x000fc80008011605 */
[----:B------:R-:W-:-:S12]  /*07f0*/  UIMAD UR4, UR38, UR7, URZ ;  /* 0x00000007260472a4 */ /* 0x000fd8000f8e023f */
.L_x_2827:
[----:B------:R-:W-:Y:S01]  /*0800*/  ULDC UR40, c[0x0][0x8c0] ;  /* 0x0002300000287ab9 */ /* 0x000fe20000000800 */
[----:B------:R-:W-:Y:S01]  /*0810*/  UIADD3 UR4, UR10, -UR4, URZ ;  /* 0x800000040a047290 */ /* 0x000fe2000fffe03f */
[----:B------:R-:W1:Y:S01]  /*0820*/  LDC R0, c[0x0][0x8b4] ;  /* 0x00022d00ff007b82 */ /* 0x000e620000000800 */
[----:B------:R-:W-:Y:S01]  /*0830*/  UISETP.NE.AND UP0, UPT, UR40, 0x1, UPT ;  /* 0x000000012800788c */ /* 0x000fe2000bf05270 */
[----:B------:R-:W-:Y:S02]  /*0840*/  ULDC UR5, c[0x0][0x8cc] ;  /* 0x0002330000057ab9 */ /* 0x000fe40000000800 */
[----:B------:R-:W-:-:S08]  /*0850*/  UIMAD UR6, UR6, UR5, UR4 ;  /* 0x00000005060672a4 */ /* 0x000fd0000f8e0204 */
[----:B------:R-:W-:Y:S01]  /*0860*/  @UP0 ULDC UR4, c[0x0][0x8c4] ;  /* 0x0002310000040ab9 */ /* 0x000fe20000000800 */
[----:B------:R-:W-:Y:S01]  /*0870*/  @UP0 ULDC UR7, c[0x0][0x8c8] ;  /* 0x0002320000070ab9 */ /* 0x000fe20000000800 */
[----:B------:R-:W-:Y:S02]  /*0880*/  UIMAD.WIDE.U32 UR4, UR6, UR4, URZ ;  /* 0x00000004060472a5 */ /* 0x000fe4000f8e003f */
[----:B------:R-:W-:Y:S02]  /*0890*/  UMOV UR39, UR6 ;  /* 0x0000000600277c82 */ /* 0x000fe40008000000 */
[----:B------:R-:W-:Y:S02]  /*08a0*/  @UP0 USHF.R.U32.HI UR39, URZ, UR7, UR5 ;  /* 0x000000073f270299 */ /* 0x000fe40008011605 */
[----:B------:R-:W-:Y:S02]  /*08b0*/  ULOP3.LUT UR5, URZ, UR38, URZ, 0x33, !UPT ;  /* 0x000000263f057292 */ /* 0x000fe4000f8e333f */
[----:B------:R-:W-:-:S02]  /*08c0*/  UIADD3 UR4, -UR39, URZ, URZ ;  /* 0x0000003f27047290 */ /* 0x000fc4000fffe13f */
[----:B------:R-:W-:Y:S02]  /*08d0*/  ISETP.LE.AND P0, PT, RZ, UR39, PT ;  /* 0x00000027ff007c0c */ /* 0x000fe4000bf03270 */
[----:B------:R-:W-:Y:S01]  /*08e0*/  UIMAD UR40, UR40, UR4, UR6 ;  /* 0x00000004282872a4 */ /* 0x000fe2000f8e0206 */
[----:B-1----:R-:W-:-:S10]  /*08f0*/  VIADD R19, R0, UR5 ;  /* 0x0000000500137c36 */ /* 0x002fd40008000000 */
[----:B------:R-:W-:Y:S05]  /*0900*/  @!P0 BRA `(.L_x_2828) ;  /* 0x000000c800488947 */ /* 0x000fea0003800000 */
[----:B------:R-:W1:Y:S01]  /*0910*/  LDC R18, c[0x0][0x280] ;  /* 0x0000a000ff127b82 */ /* 0x000e620000000800 */
[----:B------:R-:W-:Y:S01]  /*0920*/  ULDC UR4, c[0x0][0x290] ;  /* 0x0000a40000047ab9 */ /* 0x000fe20000000800 */
[----:B------:R-:W-:Y:S02]  /*0930*/  PLOP3.LUT P0, PT, PT, PT, PT, 0x80, 0x0 ;  /* 0x000000000000781c */ /* 0x000fe40003f0f070 */
[----:B------:R-:W-:Y:S02]  /*0940*/  CS2R R152, SRZ ;  /* 0x0000000000987805 */ /* 0x000fe4000001ff00 */
[----:B------:R-:W-:Y:S02]  /*0950*/  CS2R R184, SRZ ;  /* 0x0000000000b87805 */ /* 0x000fe4000001ff00 */
[----:B------:R-:W-:Y:S02]  /*0960*/  CS2R R154, SRZ ;  /* 0x00000000009a7805 */ /* 0x000fe4000001ff00 */
[----:B------:R-:W-:-:S02]  /*0970*/  CS2R R156, SRZ ;  /* 0x00000000009c7805 */ /* 0x000fc4000001ff00 */
[----:B------:R-:W-:Y:S01]  /*0980*/  CS2R R158, SRZ ;  /* 0x00000000009e7805 */ /* 0x000fe2000001ff00 */
[----:B------:R-:W2:Y:S01]  /*0990*/  LDC R3, c[0x0][0x74c] ;  /* 0x0001d300ff037b82 */ /* 0x000ea20000000800 */
        /* <DEDUP_REMOVED lines=15> */
[----:B-1----:R-:W-:Y:S01]  /*0a90*/  IMAD R0, R19, 0x80, R18 ;  /* 0x0000008013007824 */ /* 0x002fe200078e0212 */
[----:B------:R-:W-:Y:S01]  /*0aa0*/  CS2R R192, SRZ ;  /* 0x0000000000c07805 */ /* 0x000fe2000001ff00 */
[----:B------:R-:W-:Y:S01]  /*0ab0*/  VIADD R18, R18, 0x7f ;  /* 0x0000007f12127836 */ /* 0x000fe20000000000 */
[----:B------:R-:W-:-:S02]  /*0ac0*/  CS2R R194, SRZ ;  /* 0x0000000000c27805 */ /* 0x000fc4000001ff00 */
[----:B------:R-:W-:Y:S02]  /*0ad0*/  CS2R R196, SRZ ;  /* 0x0000000000c47805 */ /* 0x000fe4000001ff00 */
[----:B------:R-:W-:Y:S02]  /*0ae0*/  CS2R R198, SRZ ;  /* 0x0000000000c67805 */ /* 0x000fe4000001ff00 */
[----:B------:R-:W-:Y:S02]  /*0af0*/  CS2R R200, SRZ ;  /* 0x0000000000c87805 */ /* 0x000fe4000001ff00 */
[----:B------:R-:W-:Y:S02]  /*0b00*/  CS2R R202, SRZ ;  /* 0x0000000000ca7805 */ /* 0x000fe4000001ff00 */
[----:B--2---:R-:W-:Y:S02]  /*0b10*/  IADD3 R0, R0, -UR4, -R3 ;  /* 0x8000000400007c10 */ /* 0x004fe4000fffe803 */
[----:B------:R-:W-:-:S02]  /*0b20*/  CS2R R204, SRZ ;  /* 0x0000000000cc7805 */ /* 0x000fc4000001ff00 */
[----:B------:R-:W-:Y:S02]  /*0b30*/  CS2R R206, SRZ ;  /* 0x0000000000ce7805 */ /* 0x000fe4000001ff00 */
[----:B------:R-:W-:Y:S02]  /*0b40*/  CS2R R208, SRZ ;  /* 0x0000000000d07805 */ /* 0x000fe4000001ff00 */
[----:B------:R-:W-:Y:S02]  /*0b50*/  SHF.R.S32.HI R3, RZ, 0x1f, R0 ;  /* 0x0000001fff037819 */ /* 0x000fe40000011400 */
[----:B------:R-:W-:Y:S02]  /*0b60*/  CS2R R210, SRZ ;  /* 0x0000000000d27805 */ /* 0x000fe4000001ff00 */
[----:B------:R-:W-:Y:S02]  /*0b70*/  CS2R R212, SRZ ;  /* 0x0000000000d47805 */ /* 0x000fe4000001ff00 */
[----:B------:R-:W-:-:S02]  /*0b80*/  CS2R R214, SRZ ;  /* 0x0000000000d67805 */ /* 0x000fc4000001ff00 */
        /* <DEDUP_REMOVED lines=30> */
.L_x_2831:
        /* <DEDUP_REMOVED lines=15> */
.L_x_2830:
        /* <DEDUP_REMOVED lines=22> */
.L_x_2833:
        /* <DEDUP_REMOVED lines=15> */
.L_x_2832:
[----:B------:R-:W-:Y:S01]  /*10b0*/  SHF.R.S32.HI R6, RZ, 0x1f, R17 ;  /* 0x0000001fff067819 */ /* 0x000fe20000011411 */
[----:B------:R-:W-:-:S03]  /*10c0*/  UMOV UR4, 0xffffffff ;  /* 0xffffffff00047882 */ /* 0x000fc60000000000 */
[----:B------:R-:W-:-:S04]  /*10d0*/  LEA.HI R0, R6, R17, RZ, 0x7 ;  /* 0x0000001106007211 */ /* 0x000fc800078f38ff */
[----:B------:R-:W-:Y:S01]  /*10e0*/  SHF.R.S32.HI R13, RZ, 0x7, R0 ;  /* 0x00000007ff0d7819 */ /* 0x000fe20000011400 */
[----:B------:R-:W-:Y:S06]  /*10f0*/  BRA.DIV UR4, `(.L_x_2834) ;  /* 0x000000c204547947 */ /* 0x000fec000b800000 */
[----:B------:R1:W2:Y:S02]  /*1100*/  SHFL.IDX PT, R14, R13, RZ, 0x1f ;  /* 0x00001fff0d0e7589 */ /* 0x0002a400000e0000 */
.L_x_2950:
        /* <DEDUP_REMOVED lines=14> */
[----:B---3--:R-:W-:Y:S01]  /*11f0*/  IMAD.IADD R18, R18, 0x1, -R10 ;  /* 0x0000000112127824 */ /* 0x008fe200078e0a0a */
[----:B----4-:R-:W-:Y:S06]  /*1200*/  @P0 BRA `(.L_x_2835) ;  /* 0x0000000000080947 */ /* 0x010fec0003800000 */
[----:B------:R-:W3:Y:S02]  /*1210*/  SYNCS.PHASECHK.TRANS64.TRYWAIT P0, [R236+URZ+0x30c00], R11 ;  /* 0x030c000bec0075a7 */ /* 0x000ee4000800017f */
[----:B---3--:R-:W-:Y:S05]  /*1220*/  @!P0 BRA `(.L_x_2836) ;  /* 0x000000c000248947 */ /* 0x008fea0003800000 */
.L_x_2835:
[----:B--2---:R-:W-:Y:S01]  /*1230*/  LEA.HI R2, R14, R14, RZ, 0x1 ;  /* 0x0000000e0e027211 */ /* 0x004fe200078f08ff */
[----:B------:R-:W-:Y:S01]  /*1240*/  IMAD R18, R19, 0x80, R18 ;  /* 0x0000008013127824 */ /* 0x000fe200078e0212 */
[----:B------:R-:W-:Y:S01]  /*1250*/  SHF.R.U32.HI R4, RZ, 0x3, R3 ;  /* 0x00000003ff047819 */ /* 0x000fe20000011603 */
[----:B------:R-:W-:Y:S01]  /*1260*/  ULDC UR4, c[0x0][0x74c] ;  /* 0x0001d30000047ab9 */ /* 0x000fe20000000800 */
[----:B------:R-:W-:Y:S01]  /*1270*/  LOP3.LUT R3, R2, 0xffffe, RZ, 0xc0, !PT ;  /* 0x000ffffe02037812 */ /* 0x000fe200078ec0ff */
[----:B------:R-:W-:Y:S01]  /*1280*/  VIADD R18, R18, -UR4 ;  /* 0x8000000412127c36 */ /* 0x000fe20008000000 */
[----:B------:R-:W-:Y:S02]  /*1290*/  LOP3.LUT R8, R8, 0x7ffffe, RZ, 0xc0, !PT ;  /* 0x007ffffe08087812 */ /* 0x000fe400078ec0ff */
[----:B------:R-:W-:Y:S01]  /*12a0*/  LOP3.LUT R4, R7, R4, RZ, 0x3c, !PT ;  /* 0x0000000407047212 */ /* 0x000fe200078e3cff */
[----:B------:R-:W-:Y:S01]  /*12b0*/  IMAD.IADD R230, R14, 0x1, -R3 ;  /* 0x000000010ee67824 */ /* 0x000fe200078e0a03 */
[----:B------:R-:W-:Y:S01]  /*12c0*/  SHF.R.S32.HI R7, RZ, 0x1f, R18 ;  /* 0x0000001fff077819 */ /* 0x000fe20000011412 */
[----:B------:R-:W2:Y:S01]  /*12d0*/  LDL R3, [R1+0x44] ;  /* 0x0000440001037983 */ /* 0x000ea20000100800 */
[----:B------:R-:W-:-:S04]  /*12e0*/  IMAD.IADD R8, R9, 0x1, -R8 ;  /* 0x0000000109087824 */ /* 0x000fc800078e0a08 */
[----:B------:R-:W-:-:S04]  /*12f0*/  IMAD R9, R13, 0x10, R8 ;  /* 0x000000100d097824 */ /* 0x000fc800078e0208 */
[----:B------:R-:W-:-:S05]  /*1300*/  IMAD.U32 R2, R9, 0x200, R4 ;  /* 0x0000020009027824 */ /* 0x000fca00078e0004 */
[----:B------:R4:W-:Y:S01]  /*1310*/  STL [R1+0x38], R2 ;  /* 0x0000380201007387 */ /* 0x0009e20000100800 */
[----:B------:R-:W-:Y:S02]  /*1320*/  LEA.HI R7, R7, R18, RZ, 0x7 ;  /* 0x0000001207077211 */ /* 0x000fe400078f38ff */
[----:B----4-:R-:W-:-:S05]  /*1330*/  LOP3.LUT R2, R0, 0xffffff80, RZ, 0xc0, !PT ;  /* 0xffffff8000027812 */ /* 0x010fca00078ec0ff */
[----:B------:R-:W-:Y:S01]  /*1340*/  IMAD.IADD R8, R17, 0x1, -R2 ;  /* 0x0000000111087824 */ /* 0x000fe200078e0a02 */
[----:B------:R-:W-:-:S04]  /*1350*/  LEA.HI.SX32 R7, R7, 0x1, 0x19 ;  /* 0x0000000107077811 */ /* 0x000fc800078fcaff */
[----:B---3--:R-:W-:-:S04]  /*1360*/  SHF.R.S32.HI R11, RZ, 0x1f, R8 ;  /* 0x0000001fff0b7819 */ /* 0x008fc80000011408 */
        /* <DEDUP_REMOVED lines=45> */
[----:B---3--:R-:W-:Y:S05]  /*1640*/  @P0 BRA `(.L_x_2837) ;  /* 0x0000003c000c0947 */ /* 0x008fea0003800000 */
[----:B------:R-:W-:Y:S02]  /*1650*/  LEA.HI R8, R11, R8, RZ, 0x5 ;  /* 0x000000080b087211 */ /* 0x000fe400078f28ff */
[----:B------:R-:W-:Y:S02]  /*1660*/  CS2R R182, SRZ ;  /* 0x0000000000b67805 */ /* 0x000fe4000001ff00 */
[----:B------:R-:W-:Y:S01]  /*1670*/  LOP3.LUT R0, R5, 0xffffffe0, RZ, 0xc0, !PT ;  /* 0xffffffe005007812 */ /* 0x000fe200078ec0ff */
[----:B------:R-:W-:Y:S01]  /*1680*/  IMAD R5, R19, -0x80, R10 ;  /* 0xffffff8013057824 */ /* 0x000fe200078e020a */
[----:B------:R-:W-:Y:S02]  /*1690*/  LEA.HI R4, R13, R13, RZ, 0x1 ;  /* 0x0000000d0d047211 */ /* 0x000fe400078f08ff */
[----:B------:R-:W-:Y:S02]  /*16a0*/  CS2R R180, SRZ ;  /* 0x0000000000b47805 */ /* 0x000fe4000001ff00 */
[----:B------:R-:W-:Y:S01]  /*16b0*/  SHF.R.S32.HI R8, RZ, 0x5, R8 ;  /* 0x00000005ff087819 */ /* 0x000fe20000011408 */
[----:B------:R-:W-:Y:S01]  /*16c0*/  IMAD.IADD R0, R17, 0x1, -R0 ;  /* 0x0000000111007824 */ /* 0x000fe200078e0a00 */
        /* <DEDUP_REMOVED lines=22> */
[----:B------:R-:W-:Y:S02]  /*1830*/  LOP3.LUT R9, R9, 0xfffffff8, RZ, 0xc0, !PT ;  /* 0xfffffff809097812 */ /* 0x000fe400078ec0ff */
[----:B------:R-:W-:Y:S02]  /*1840*/  CS2R R160, SRZ ;  /* 0x0000000000a07805 */ /* 0x000fe4000001ff00 */
[----:B------:R-:W-:Y:S01]  /*1850*/  LOP3.LUT R14, R6, 0xfffffffc, RZ, 0xc0, !PT ;  /* 0xfffffffc060e7812 */ /* 0x000fe200078ec0ff */
[----:B------:R-:W-:Y:S01]  /*1860*/  VIADD R6, R4, 0x8 ;  /* 0x0000000804067836 */ /* 0x000fe20000000000 */
[----:B------:R-:W-:Y:S02]  /*1870*/  LEA.HI R7, R7, R0, RZ, 0x4 ;  /* 0x0000000007077211 */ /* 0x000fe400078f20ff */
[----:B------:R-:W-:-:S02]  /*1880*/  CS2R R158, SRZ ;  /* 0x00000000009e7805 */ /* 0x000fc4000001ff00 */
        /* <DEDUP_REMOVED lines=11> */
[----:B------:R-:W-:Y:S02]  /*1940*/  CS2R R156, SRZ ;  /* 0x00000000009c7805 */ /* 0x000fe4000001ff00 */
[----:B------:R-:W-:Y:S01]  /*1950*/  LEA.HI R17, R14, R14, RZ, 0x1 ;  /* 0x0000000e0e117211 */ /* 0x000fe200078f08ff */
[----:B------:R-:W-:Y:S01]  /*1960*/  IMAD.IADD R9, R6, 0x1, -R9 ;  /* 0x0000000106097824 */ /* 0x000fe200078e0a09 */
[----:B------:R-:W-:Y:S01]  /*1970*/  LEA.HI R6, R12, R12, RZ, 0x1 ;  /* 0x0000000c0c067211 */ /* 0x000fe200078f08ff */
[----:B------:R-:W-:Y:S01]  /*1980*/  IMAD.IADD R5, R4, 0x1, -R5 ;  /* 0x0000000104057824 */ /* 0x000fe200078e0a05 */
[--C-:B------:R-:W-:Y:S02]  /*1990*/  SHF.R.S32.HI R4, RZ, 0x1, R10.reuse ;  /* 0x00000001ff047819 */ /* 0x100fe4000001140a */
[----:B------:R-:W-:Y:S02]  /*19a0*/  CS2R R154, SRZ ;  /* 0x00000000009a7805 */ /* 0x000fe4000001ff00 */
[----:B------:R-:W-:Y:S01]  /*19b0*/  SHF.R.S32.HI R11, RZ, 0x1f, R10 ;  /* 0x0000001fff0b7819 */ /* 0x000fe2000001140a */
[----:B------:R-:W-:Y:S01]  /*19c0*/  IMAD R5, R0, 0x8, R5 ;  /* 0x0000000800057824 */ /* 0x000fe200078e0205 */
[----:B------:R-:W-:-:S02]  /*19d0*/  LOP3.LUT R13, R6, 0xfffffffe, RZ, 0xc0, !PT ;  /* 0xfffffffe060d7812 */ /* 0x000fc400078ec0ff */
[----:B------:R-:W-:Y:S02]  /*19e0*/  CS2R R152, SRZ ;  /* 0x0000000000987805 */ /* 0x000fe4000001ff00 */
[--C-:B------:R-:W-:Y:S02]  /*19f0*/  SHF.R.S32.HI R10, RZ, 0x1, R6.reuse ;  /* 0x00000001ff0a7819 */ /* 0x100fe40000011406 */
[----:B------:R-:W-:Y:S02]  /*1a00*/  CS2R R214, SRZ ;  /* 0x0000000000d67805 */ /* 0x000fe4000001ff00 */
[----:B------:R-:W-:Y:S01]  /*1a10*/  SHF.R.S32.HI R15, RZ, 0x1f, R6 ;  /* 0x0000001fff0f7819 */ /* 0x000fe20000011406 */
[----:B------:R-:W-:Y:S01]  /*1a20*/  IMAD.IADD R13, R12, 0x1, -R13 ;  /* 0x000000010c0d7824 */ /* 0x000fe200078e0a0d */
[--C-:B------:R-:W-:Y:S01]  /*1a30*/  SHF.R.S32.HI R6, RZ, 0x1, R17.reuse ;  /* 0x00000001ff067819 */ /* 0x100fe20000011411 */
[----:B------:R1:W-:Y:S01]  /*1a40*/  STL [R1+0x14], R5 ;  /* 0x0000140501007387 */ /* 0x0003e20000100800 */
[----:B------:R-:W-:-:S02]  /*1a50*/  SHF.R.S32.HI R19, RZ, 0x1f, R17 ;  /* 0x0000001fff137819 */ /* 0x000fc40000011411 */
[----:B------:R-:W-:Y:S02]  /*1a60*/  CS2R R212, SRZ ;  /* 0x0000000000d47805 */ /* 0x000fe4000001ff00 */
[----:B------:R-:W-:Y:S02]  /*1a70*/  LEA.HI R11, R11, R4, RZ, 0x4 ;  /* 0x000000040b0b7211 */ /* 0x000fe400078f20ff */
[----:B------:R-:W-:Y:S02]  /*1a80*/  CS2R R210, SRZ ;  /* 0x0000000000d27805 */ /* 0x000fe4000001ff00 */
[----:B------:R-:W-:Y:S02]  /*1a90*/  LEA.HI R15, R15, R10, RZ, 0x4 ;  /* 0x0000000a0f0f7211 */ /* 0x000fe400078f20ff */
[----:B------:R-:W-:Y:S02]  /*1aa0*/  CS2R R208, SRZ ;  /* 0x0000000000d07805 */ /* 0x000fe4000001ff00 */
[----:B------:R-:W-:-:S02]  /*1ab0*/  LEA.HI R19, R19, R6, RZ, 0x4 ;  /* 0x0000000613137211 */ /* 0x000fc400078f20ff */
[----:B------:R-:W-:Y:S02]  /*1ac0*/  CS2R R206, SRZ ;  /* 0x0000000000ce7805 */ /* 0x000fe4000001ff00 */
[----:B------:R-:W-:Y:S02]  /*1ad0*/  LOP3.LUT R11, R11, 0x1ffffff0, RZ, 0xc0, !PT ;  /* 0x1ffffff00b0b7812 */ /* 0x000fe400078ec0ff */
[----:B------:R-:W-:Y:S02]  /*1ae0*/  CS2R R204, SRZ ;  /* 0x0000000000cc7805 */ /* 0x000fe4000001ff00 */
        /* <DEDUP_REMOVED lines=25> */
.L_x_2848:
[----:B---3--:R-:W2:Y:S02]  /*1c80*/  LDL R5, [R1+0x18] ;  /* 0x0000180001057983 */ /* 0x008ea40000100800 */
[----:B--2---:R-:W-:-:S04]  /*1c90*/  LOP3.LUT R5, R5, 0x1, RZ, 0xfc, !PT ;  /* 0x0000000105057812 */ /* 0x004fc800078efcff */
[----:B------:R-:W-:-:S13]  /*1ca0*/  ISETP.NE.AND P0, PT, R5, 0x3, PT ;  /* 0x000000030500780c */ /* 0x000fda0003f05270 */
[----:B------:R-:W-:Y:S05]  /*1cb0*/  @!P0 BRA `(.L_x_2838) ;  /* 0x0000000000048947 */ /* 0x000fea0003800000 */
[----:B------:R-:W-:Y:S01]  /*1cc0*/  BPT.TRAP 0x1 ;  /* 0x000000040000795c */ /* 0x000fe20000300000 */
.L_x_2838:
[----:B------:R-:W-:Y:S01]  /*1cd0*/  IMAD R6, R0, 0x8, R236 ;  /* 0x0000000800067824 */ /* 0x000fe200078e02ec */
[----:B------:R-:W-:-:S04]  /*1ce0*/  SHF.L.U32 R17, R4, 0x1f, RZ ;  /* 0x0000001f04117819 */ /* 0x000fc800000006ff */
[----:B------:R1:W2:Y:S01]  /*1cf0*/  SYNCS.PHASECHK.TRANS64.TRYWAIT P1, [R6+URZ+0x30c10], R17 ;  /* 0x030c1011060075a7 */ /* 0x0002a2000802017f */
[----:B------:R-:W-:Y:S05]  /*1d00*/  @!P0 BRA `(.L_x_2839) ;  /* 0x0000000000048947 */ /* 0x000fea0003800000 */
[----:B------:R-:W-:Y:S01]  /*1d10*/  BPT.TRAP 0x1 ;  /* 0x000000040000795c */ /* 0x000fe20000300000 */
.L_x_2839:
[----:B------:R-:W-:-:S05]  /*1d20*/  VIADD R5, R236, 0x10000 ;  /* 0x00010000ec057836 */ /* 0x000fca0000000000 */
[----:B------:R-:W-:-:S04]  /*1d30*/  SHF.R.U32.HI R5, RZ, 0x4, R5 ;  /* 0x00000004ff057819 */ /* 0x000fc80000011605 */
[----:B------:R-:W-:Y:S01]  /*1d40*/  LOP3.LUT R5, R5, 0x3fff, RZ, 0xc0, !PT ;  /* 0x00003fff05057812 */ /* 0x000fe200078ec0ff */
[----:B--2---:R-:W-:Y:S06]  /*1d50*/  @P1 BRA `(.L_x_2840) ;  /* 0x0000000000081947 */ /* 0x004fec0003800000 */
[----:B------:R-:W2:Y:S02]  /*1d60*/  SYNCS.PHASECHK.TRANS64.TRYWAIT P1, [R6+URZ+0x30c10], R17 ;  /* 0x030c1011060075a7 */ /* 0x000ea4000802017f */
[----:B--2---:R-:W-:Y:S05]  /*1d70*/  @!P1 BRA `(.L_x_2841) ;  /* 0x000000b400649947 */ /* 0x004fea0003800000 */
.L_x_2840:
        /* <DEDUP_REMOVED lines=64> */
.L_x_2842:
[----:B------:R1:W1:Y:S01]  /*2180*/  SYNCS.PHASECHK.TRANS64.TRYWAIT P1, [R6+URZ+0x30c30], R17 ;  /* 0x030c3011060075a7 */ /* 0x000262000802017f */
[----:B------:R-:W-:Y:S05]  /*2190*/  @!P0 BRA `(.L_x_2843) ;  /* 0x0000000000048947 */ /* 0x000fea0003800000 */
[----:B------:R-:W-:Y:S01]  /*21a0*/  BPT.TRAP 0x1 ;  /* 0x000000040000795c */ /* 0x000fe20000300000 */
.L_x_2843:
        /* <DEDUP_REMOVED lines=9> */
.L_x_2844:
        /* <DEDUP_REMOVED lines=62> */
[----:B------:R1:W3:Y:S01]  /*2620*/  MUFU.EX2 R217, R88 ;  /* 0x0000005800d97308 */ /* 0x0002e20000000800 */
        /* <DEDUP_REMOVED lines=78> */
[----:B------:R-:W4:Y:S01]  /*2b10*/  SHFL.IDX PT, R125, R10, R231, 0x1f ;  /* 0x00001fe70a7d7589 */ /* 0x000f2200000e0000 */
[----:B------:R-:W-:Y:S01]  /*2b20*/  ISETP.GT.AND P2, PT, R17, 0x20, PT ;  /* 0x000000201100780c */ /* 0x000fe20003f44270 */
[----:B--2---:R-:W-:Y:S01]  /*2b30*/  FFMA.FTZ R15, R97, UR10, -R89 ;  /* 0x0000000a610f7c23 */ /* 0x004fe20008010859 */
[C---:B------:R-:W-:Y:S01]  /*2b40*/  ISETP.GT.AND P3, PT, R17.reuse, 0x21, PT ;  /* 0x000000211100780c */ /* 0x040fe20003f64270 */
[----:B------:R-:W2:Y:S01]  /*2b50*/  SHFL.IDX PT, R97, R12, R235, 0x1f ;  /* 0x00001feb0c617589 */ /* 0x000ea200000e0000 */
[C---:B------:R-:W-:Y:S01]  /*2b60*/  ISETP.GT.AND P4, PT, R17.reuse, 0x28, PT ;  /* 0x000000281100780c */ /* 0x040fe20003f84270 */
[----:B------:R-:W5:Y:S01]  /*2b70*/  MUFU.EX2 R218, R218 ;  /* 0x000000da00da7308 */ /* 0x000f620000000800 */
[----:B------:R-:W-:-:S02]  /*2b80*/  ISETP.GT.AND P5, PT, R17, 0x29, PT ;  /* 0x000000291100780c */ /* 0x000fc40003fa4270 */
[C---:B------:R-:W-:Y:S02]  /*2b90*/  ISETP.GT.AND P6, PT, R17.reuse, 0x30, PT ;  /* 0x000000301100780c */ /* 0x040fe40003fc4270 */
[----:B------:R-:W-:Y:S02]  /*2ba0*/  ISETP.GT.AND P1, PT, R17, 0x31, PT ;  /* 0x000000311100780c */ /* 0x000fe40003f24270 */
        /* <DEDUP_REMOVED lines=8> */
[----:B------:R-:W5:Y:S01]  /*2c30*/  MUFU.EX2 R219, R219 ;  /* 0x000000db00db7308 */ /* 0x000f620000000800 */
[----:B------:R-:W-:Y:S01]  /*2c40*/  FSEL R115, R115, -INF , !P1 ;  /* 0xff80000073737808 */ /* 0x000fe20004800000 */
[----:B----4-:R-:W-:Y:S01]  /*2c50*/  FFMA.FTZ R133, R133, UR10, -R125 ;  /* 0x0000000a85857c23 */ /* 0x010fe2000801087d */
[----:B------:R-:W-:-:S02]  /*2c60*/  ISETP.GT.AND P2, PT, R17, 0x38, PT ;  /* 0x000000381100780c */ /* 0x000fc40003f44270 */
        /* <DEDUP_REMOVED lines=8> */
[----:B------:R-:W-:Y:S02]  /*2cf0*/  ISETP.GT.AND P1, PT, R17, 0x49, PT ;  /* 0x000000491100780c */ /* 0x000fe40003f24270 */
[----:B------:R-:W-:-:S02]  /*2d00*/  FSEL R118, R118, -INF , !P2 ;  /* 0xff80000076767808 */ /* 0x000fc40005000000 */
        /* <DEDUP_REMOVED lines=8> */
[----:B------:R-:W-:Y:S01]  /*2d90*/  MUFU.EX2 R221, R221 ;  /* 0x000000dd00dd7308 */ /* 0x000fe20000000800 */
[----:B------:R-:W-:Y:S01]  /*2da0*/  ISETP.GT.AND P3, PT, R17, 0x51, PT ;  /* 0x000000511100780c */ /* 0x000fe20003f64270 */
[----:B------:R-:W-:Y:S01]  /*2db0*/  FFMA.FTZ R127, R127, UR10, -R224 ;  /* 0x0000000a7f7f7c23 */ /* 0x000fe200080108e0 */
[----:B------:R-:W-:Y:S01]  /*2dc0*/  ISETP.GT.AND P4, PT, R17, 0x58, PT ;  /* 0x000000581100780c */ /* 0x000fe20003f84270 */
[----:B--2---:R-:W-:Y:S01]  /*2dd0*/  FFMA.FTZ R119, R119, UR10, -R109 ;  /* 0x0000000a77777c23 */ /* 0x004fe2000801086d */
[----:B------:R-:W-:-:S02]  /*2de0*/  ISETP.GT.AND P5, PT, R17, 0x59, PT ;  /* 0x000000591100780c */ /* 0x000fc40003fa4270 */
[C---:B------:R-:W-:Y:S01]  /*2df0*/  ISETP.GT.AND P6, PT, R17.reuse, 0x60, PT ;  /* 0x000000601100780c */ /* 0x040fe20003fc4270 */
[----:B------:R-:W-:Y:S01]  /*2e00*/  MUFU.EX2 R127, R127 ;  /* 0x0000007f007f7308 */ /* 0x000fe20000000800 */
[----:B------:R-:W-:Y:S02]  /*2e10*/  ISETP.GT.AND P1, PT, R17, 0x61, PT ;  /* 0x000000611100780c */ /* 0x000fe40003f24270 */
[----:B------:R-:W-:Y:S02]  /*2e20*/  FSEL R130, R130, -INF , !P2 ;  /* 0xff80000082827808 */ /* 0x000fe40005000000 */
[----:B------:R-:W-:Y:S02]  /*2e30*/  FSEL R131, R131, -INF , !P3 ;  /* 0xff80000083837808 */ /* 0x000fe40005800000 */
[----:B------:R-:W-:Y:S01]  /*2e40*/  FSEL R134, R134, -INF , !P4 ;  /* 0xff80000086867808 */ /* 0x000fe20006000000 */
[----:B------:R-:W-:Y:S01]  /*2e50*/  MUFU.EX2 R15, R15 ;  /* 0x0000000f000f7308 */ /* 0x000fe20000000800 */
[----:B------:R-:W-:Y:S01]  /*2e60*/  FSEL R135, R135, -INF , !P5 ;  /* 0xff80000087877808 */ /* 0x000fe20006800000 */
[----:B------:R-:W-:Y:S01]  /*2e70*/  FFMA.FTZ R131, R131, UR10, -R226 ;  /* 0x0000000a83837c23 */ /* 0x000fe200080108e2 */
[----:B------:R-:W-:-:S02]  /*2e80*/  FSEL R138, R138, -INF , !P6 ;  /* 0xff8000008a8a7808 */ /* 0x000fc40007000000 */
[----:B------:R-:W-:Y:S01]  /*2e90*/  FSEL R139, R139, -INF , !P1 ;  /* 0xff8000008b8b7808 */ /* 0x000fe20004800000 */
[----:B------:R-:W-:Y:S01]  /*2ea0*/  FFMA.FTZ R135, R135, UR10, -R125 ;  /* 0x0000000a87877c23 */ /* 0x000fe2000801087d */
[C---:B------:R-:W-:Y:S01]  /*2eb0*/  ISETP.GT.AND P2, PT, R17.reuse, 0x68, PT ;  /* 0x000000681100780c */ /* 0x040fe20003f44270 */
[----:B------:R-:W-:Y:S01]  /*2ec0*/  MUFU.EX2 R123, R123 ;  /* 0x0000007b007b7308 */ /* 0x000fe20000000800 */
[C---:B------:R-:W-:Y:S02]  /*2ed0*/  ISETP.GT.AND P3, PT, R17.reuse, 0x69, PT ;  /* 0x000000691100780c */ /* 0x040fe40003f64270 */
[C---:B------:R-:W-:Y:S02]  /*2ee0*/  ISETP.GT.AND P4, PT, R17.reuse, 0x70, PT ;  /* 0x000000701100780c */ /* 0x040fe40003f84270 */
[C---:B------:R-:W-:Y:S02]  /*2ef0*/  ISETP.GT.AND P5, PT, R17.reuse, 0x71, PT ;  /* 0x000000711100780c */ /* 0x040fe40003fa4270 */
[C---:B------:R-:W-:Y:S01]  /*2f00*/  ISETP.GT.AND P6, PT, R17.reuse, 0x78, PT ;  /* 0x000000781100780c */ /* 0x040fe20003fc4270 */
[----:B------:R-:W-:Y:S01]  /*2f10*/  MUFU.EX2 R23, R23 ;  /* 0x0000001700177308 */ /* 0x000fe20000000800 */
[----:B------:R-:W-:Y:S01]  /*2f20*/  ISETP.GT.AND P1, PT, R17, 0x79, PT ;  /* 0x000000791100780c */ /* 0x000fe20003f24270 */
[--C-:B------:R-:W-:Y:S01]  /*2f30*/  FFMA.FTZ R17, R92, UR10, -R220.reuse ;  /* 0x0000000a5c117c23 */ /* 0x100fe200080108dc */
[----:B------:R-:W-:Y:S01]  /*2f40*/  FFMA.FTZ R220, R94, UR10, -R220 ;  /* 0x0000000a5edc7c23 */ /* 0x000fe200080108dc */
[----:B------:R2:W4:Y:S01]  /*2f50*/  SHFL.IDX PT, R92, R9, R231, 0x1f ;  /* 0x00001fe7095c7589 */ /* 0x00052200000e0000 */
[----:B------:R-:W-:-:S02]  /*2f60*/  FSEL R142, R142, -INF , !P2 ;  /* 0xff8000008e8e7808 */ /* 0x000fc40005000000 */
[----:B------:R-:W-:Y:S01]  /*2f70*/  FSEL R150, R150, -INF , !P6 ;  /* 0xff80000096967808 */ /* 0x000fe20007000000 */
[----:B------:R-:W-:Y:S02]  /*2f80*/  WARPGROUP.DEPBAR.LE gsb0, 0x0 ;  /* 0x00008000000079c5 */ /* 0x000fe40000010000 */
[----:B------:R-:W-:Y:S01]  /*2f90*/  WARPGROUP.ARRIVE ;  /* 0x00000000000079c5 */ /* 0x000fe20000000000 */
[----:B--2---:R-:W-:Y:S01]  /*2fa0*/  FFMA.FTZ R9, R96, UR10, -R222 ;  /* 0x0000000a60097c23 */ /* 0x004fe200080108de */
[----:B----4-:R-:W-:Y:S01]  /*2fb0*/  FFMA.FTZ R20, R101, UR10, -R92 ;  /* 0x0000000a65147c23 */ /* 0x010fe2000801085c */
[----:B------:R2:W4:Y:S01]  /*2fc0*/  SHFL.IDX PT, R96, R12, R19, 0x1f ;  /* 0x00001f130c607589 */ /* 0x00052200000e0000 */
[----:B------:R-:W-:Y:S01]  /*2fd0*/  FFMA.FTZ R222, R98, UR10, -R222 ;  /* 0x0000000a62de7c23 */ /* 0x000fe200080108de */
[----:B------:R-:W-:Y:S01]  /*2fe0*/  MUFU.EX2 R131, R131 ;  /* 0x0000008300837308 */ /* 0x000fe20000000800 */
[----:B------:R-:W-:Y:S01]  /*2ff0*/  HGMMA.64x128x16.F32.BF16 R24, gdesc[UR4], R24, gsb0 ;  /* 0x01e00000041879f0 */ /* 0x000fe20008001818 */
[----:B------:R-:W-:Y:S01]  /*3000*/  UIADD3 UR6, UR8, 0x6, URZ ;  /* 0x0000000608067890 */ /* 0x000fe2000fffe03f */
[----:B------:R-:W1:Y:S01]  /*3010*/  SHFL.IDX PT, R101, R12, R234, 0x1f ;  /* 0x00001fea0c657589 */ /* 0x000e6200000e0000 */
[----:B------:R-:W-:Y:S01]  /*3020*/  UIADD3 UR4, UR9, 0x6, URZ ;  /* 0x0000000609047890 */ /* 0x000fe2000fffe03f */
[----:B------:R-:W-:Y:S01]  /*3030*/  FSEL R151, R151, -INF , !P1 ;  /* 0xff80000097977808 */ /* 0x000fe20004800000 */
[----:B------:R-:W-:Y:S01]  /*3040*/  UMOV UR7, 0x40000040 ;  /* 0x4000004000077882 */ /* 0x000fe20000000000 */
[----:B------:R-:W-:Y:S01]  /*3050*/  UMOV UR5, 0x40000040 ;  /* 0x4000004000057882 */ /* 0x000fe20000000000 */
[----:B--2---:R-:W-:Y:S01]  /*3060*/  FFMA.FTZ R19, R100, UR10, -R90 ;  /* 0x0000000a64137c23 */ /* 0x004fe2000801085a */
[----:B------:R-:W-:Y:S01]  /*3070*/  SHFL.IDX PT, R98, R12, R233, 0x1f ;  /* 0x00001fe90c627589 */ /* 0x000fe200000e0000 */
[----:B------:R-:W-:Y:S03]  /*3080*/  MUFU.EX2 R17, R17 ;  /* 0x0000001100117308 */ /* 0x000fe60000000800 */
[----:B------:R-:W2:Y:S05]  /*3090*/  SHFL.IDX PT, R100, R12, R237, 0x1f ;  /* 0x00001fed0c647589 */ /* 0x000eaa00000e0000 */
[----:B------:R-:W-:Y:S01]  /*30a0*/  MUFU.EX2 R220, R220 ;  /* 0x000000dc00dc7308 */ /* 0x000fe20000000800 */
[--C-:B----4-:R-:W-:Y:S01]  /*30b0*/  FFMA.FTZ R22, R105, UR10, -R96.reuse ;  /* 0x0000000a69167c23 */ /* 0x110fe20008010860 */
[----:B------:R-:W-:Y:S01]  /*30c0*/  FFMA.FTZ R107, R107, UR10, -R96 ;  /* 0x0000000a6b6b7c23 */ /* 0x000fe20008010860 */
[----:B------:R-:W-:-:S02]  /*30d0*/  FFMA.FTZ R96, R129, UR10, -R226 ;  /* 0x0000000a81607c23 */ /* 0x000fc400080108e2 */
[----:B------:R-:W4:Y:S01]  /*30e0*/  SHFL.IDX PT, R129, R11, R8, 0x1f ;  /* 0x00001f080b817589 */ /* 0x000f2200000e0000 */
[--C-:B-1----:R-:W-:Y:S02]  /*30f0*/  FFMA.FTZ R114, R114, UR10, -R101.reuse ;  /* 0x0000000a72727c23 */ /* 0x102fe40008010865 */
[----:B------:R-:W-:Y:S08]  /*3100*/  MUFU.EX2 R9, R9 ;  /* 0x0000000900097308 */ /* 0x000ff00000000800 */
[----:B------:R-:W-:Y:S01]  /*3110*/  MUFU.EX2 R96, R96 ;  /* 0x0000006000607308 */ /* 0x000fe20000000800 */
[--C-:B--2---:R-:W-:Y:S01]  /*3120*/  FFMA.FTZ R88, R108, UR10, -R100.reuse ;  /* 0x0000000a6c587c23 */ /* 0x104fe20008010864 */
[----:B------:R-:W-:Y:S01]  /*3130*/  FFMA.FTZ R110, R110, UR10, -R100 ;  /* 0x0000000a6e6e7c23 */ /* 0x000fe20008010864 */
[----:B------:R1:W2:Y:S05]  /*3140*/  SHFL.IDX PT, R108, R12, R232, 0x1f ;  /* 0x00001fe80c6c7589 */ /* 0x0002aa00000e0000 */
[----:B------:R-:W-:Y:S01]  /*3150*/  MUFU.EX2 R19, R19 ;  /* 0x0000001300137308 */ /* 0x000fe20000000800 */
[----:B-1----:R-:W-:Y:S01]  /*3160*/  FFMA.FTZ R12, R112, UR10, -R101 ;  /* 0x0000000a700c7c23 */ /* 0x002fe20008010865 */
[----:B------:R-:W-:Y:S01]  /*3170*/  FFMA.FTZ R112, R99, UR10, -R89 ;  /* 0x0000000a63707c23 */ /* 0x000fe20008010859 */
[----:B------:R-:W-:Y:S01]  /*3180*/  FFMA.FTZ R89, R113, UR10, -R98 ;  /* 0x0000000a71597c23 */ /* 0x000fe20008010862 */
[--C-:B----4-:R-:W-:Y:S01]  /*3190*/  FFMA.FTZ R100, R136, UR10, -R129.reuse ;  /* 0x0000000a88647c23 */ /* 0x110fe20008010881 */
[----:B------:R-:W1:Y:S01]  /*31a0*/  SHFL.IDX PT, R113, R10, R8, 0x1f ;  /* 0x00001f080a717589 */ /* 0x000e6200000e0000 */
[----:B------:R-:W-:-:S02]  /*31b0*/  FFMA.FTZ R138, R138, UR10, -R129 ;  /* 0x0000000a8a8a7c23 */ /* 0x000fc40008010881 */
[----:B------:R-:W-:Y:S01]  /*31c0*/  MUFU.EX2 R20, R20 ;  /* 0x0000001400147308 */ /* 0x000fe20000000800 */
[----:B------:R-:W4:Y:S01]  /*31d0*/  SHFL.IDX PT, R136, R11, R234, 0x1f ;  /* 0x00001fea0b887589 */ /* 0x000f2200000e0000 */
[----:B--2---:R-:W-:Y:S01]  /*31e0*/  FFMA.FTZ R91, R116, UR10, -R108 ;  /* 0x0000000a745b7c23 */ /* 0x004fe2000801086c */
[----:B------:R-:W-:Y:S01]  /*31f0*/  FFMA.FTZ R116, R102, UR10, -R90 ;  /* 0x0000000a66747c23 */ /* 0x000fe2000801085a */
[----:B------:R-:W-:Y:S01]  /*3200*/  FFMA.FTZ R118, R118, UR10, -R108 ;  /* 0x0000000a76767c23 */ /* 0x000fe2000801086c */
[----:B------:R-:W-:-:S03]  /*3210*/  FSEL R108, R143, -INF , !P3 ;  /* 0xff8000008f6c7808 */ /* 0x000fc60005800000 */
[----:B------:R2:W-:Y:S08]  /*3220*/  MUFU.EX2 R90, R91 ;  /* 0x0000005b005a7308 */ /* 0x0005f00000000800 */
[----:B------:R-:W-:Y:S01]  /*3230*/  MUFU.EX2 R222, R222 ;  /* 0x000000de00de7308 */ /* 0x000fe20000000800 */
[----:B--2---:R-:W-:Y:S01]  /*3240*/  FFMA.FTZ R91, R117, UR10, -R109 ;  /* 0x0000000a755b7c23 */ /* 0x004fe2000801086d */
[--C-:B-1----:R-:W-:Y:S01]  /*3250*/  FFMA.FTZ R93, R120, UR10, -R113.reuse ;  /* 0x0000000a785d7c23 */ /* 0x102fe20008010871 */
[----:B------:R-:W-:Y:S01]  /*3260*/  FFMA.FTZ R120, R103, UR10, -R92 ;  /* 0x0000000a67787c23 */ /* 0x000fe2000801085c */
[----:B------:R-:W1:Y:S01]  /*3270*/  SHFL.IDX PT, R117, R10, R237, 0x1f ;  /* 0x00001fed0a757589 */ /* 0x000e6200000e0000 */
[----:B------:R-:W-:Y:S01]  /*3280*/  FFMA.FTZ R122, R122, UR10, -R113 ;  /* 0x0000000a7a7a7c23 */ /* 0x000fe20008010871 */
[----:B----4-:R-:W-:-:S02]  /*3290*/  FFMA.FTZ R102, R144, UR10, -R136 ;  /* 0x0000000a90667c23 */ /* 0x010fc40008010888 */
[----:B------:R2:W-:Y:S08]  /*32a0*/  MUFU.EX2 R92, R93 ;  /* 0x0000005d005c7308 */ /* 0x0005f00000000800 */
        /* <DEDUP_REMOVED lines=8> */
[----:B------:R-:W4:Y:S01]  /*3330*/  MUFU.EX2 R126, R126 ;  /* 0x0000007e007e7308 */ /* 0x000f220000000800 */
[--C-:B--2---:R-:W-:Y:S01]  /*3340*/  FFMA.FTZ R10, R128, UR10, -R121.reuse ;  /* 0x0000000a800a7c23 */ /* 0x104fe20008010879 */
[----:B------:R-:W-:Y:S01]  /*3350*/  FFMA.FTZ R130, R130, UR10, -R121 ;  /* 0x0000000a82827c23 */ /* 0x000fe20008010879 */
[----:B------:R2:W3:Y:S05]  /*3360*/  SHFL.IDX PT, R128, R11, R104, 0x1f ;  /* 0x00001f680b807589 */ /* 0x0004ea00000e0000 */
[----:B------:R-:W4:Y:S01]  /*3370*/  MUFU.EX2 R94, R94 ;  /* 0x0000005e005e7308 */ /* 0x000f220000000800 */
[--C-:B-1----:R-:W-:Y:S01]  /*3380*/  FFMA.FTZ R132, R132, UR10, -R124.reuse ;  /* 0x0000000a84847c23 */ /* 0x102fe2000801087c */
[----:B------:R-:W-:Y:S01]  /*3390*/  FFMA.FTZ R134, R134, UR10, -R124 ;  /* 0x0000000a86867c23 */ /* 0x000fe2000801087c */
[----:B------:R-:W-:-:S05]  /*33a0*/  FSEL R124, R147, -INF , !P5 ;  /* 0xff800000937c7808 */ /* 0x000fca0006800000 */
[----:B------:R-:W1:Y:S01]  /*33b0*/  MUFU.EX2 R130, R130 ;  /* 0x0000008200827308 */ /* 0x000e620000000800 */
[--C-:B--2---:R-:W-:Y:S01]  /*33c0*/  FFMA.FTZ R104, R148, UR10, -R225.reuse ;  /* 0x0000000a94687c23 */ /* 0x104fe200080108e1 */
[----:B------:R-:W-:Y:S01]  /*33d0*/  FFMA.FTZ R225, R150, UR10, -R225 ;  /* 0x0000000a96e17c23 */ /* 0x000fe200080108e1 */
[----:B------:R-:W-:Y:S02]  /*33e0*/  WARPGROUP.DEPBAR.LE gsb0, 0x0 ;  /* 0x00008000000079c5 */ /* 0x000fe40000010000 */
[----:B------:R-:W-:-:S03]  /*33f0*/  WARPGROUP.ARRIVE ;  /* 0x00000000000079c5 */ /* 0x000fc60000000000 */
[----:B------:R2:W-:Y:S03]  /*3400*/  MUFU.EX2 R97, R132 ;  /* 0x0000008400617308 */ /* 0x0005e60000000800 */
[----:B------:R-:W-:Y:S01]  /*3410*/  HGMMA.64x128x16.F32.BF16 R24, gdesc[UR4], R24, gsb0 ;  /* 0x01e00000041879f0 */ /* 0x000fe20008001818 */
[--C-:B---3--:R-:W-:Y:S01]  /*3420*/  FFMA.FTZ R99, R137, UR10, -R128.reuse ;  /* 0x0000000a89637c23 */ /* 0x108fe20008010880 */
[----:B------:R-:W-:Y:S01]  /*3430*/  R2UR UR4, R13 ;  /* 0x000000000d0472ca */ /* 0x000fe200000e0000 */
[----:B------:R-:W3:Y:S01]  /*3440*/  SHFL.IDX PT, R137, R11, R233, 0x1f ;  /* 0x00001fe90b897589 */ /* 0x000ee200000e0000 */
[----:B------:R-:W-:Y:S01]  /*3450*/  FSEL R13, R146, -INF , !P4 ;  /* 0xff800000920d7808 */ /* 0x000fe20006000000 */
[----:B------:R-:W-:Y:S01]  /*3460*/  FFMA.FTZ R139, R139, UR10, -R128 ;  /* 0x0000000a8b8b7c23 */ /* 0x000fe20008010880 */
[----:B--2---:R-:W-:Y:S01]  /*3470*/  FFMA.FTZ R132, R115, UR10, -R98 ;  /* 0x0000000a73847c23 */ /* 0x004fe20008010862 */
[----:B------:R-:W-:Y:S01]  /*3480*/  MUFU.EX2 R120, R120 ;  /* 0x0000007800787308 */ /* 0x000fe20000000800 */
[----:B------:R-:W2:Y:S01]  /*3490*/  SHFL.IDX PT, R115, R11, R237, 0x1f ;  /* 0x00001fed0b737589 */ /* 0x000ea200000e0000 */
[----:B------:R-:W-:-:S06]  /*34a0*/  FFMA.FTZ R136, R13, UR10, -R136 ;  /* 0x0000000a0d887c23 */ /* 0x000fcc0008010888 */
[----:B------:R5:W-:Y:S08]  /*34b0*/  MUFU.EX2 R98, R133 ;  /* 0x0000008500627308 */ /* 0x000bf00000000800 */
[----:B------:R-:W-:Y:S01]  /*34c0*/  MUFU.EX2 R122, R122 ;  /* 0x0000007a007a7308 */ /* 0x000fe20000000800 */
[----:B-----5:R-:W5:Y:S01]  /*34d0*/  SHFL.IDX PT, R133, R11, R235, 0x1f ;  /* 0x00001feb0b857589 */ /* 0x020f6200000e0000 */
[--C-:B---3--:R-:W-:Y:S01]  /*34e0*/  FFMA.FTZ R103, R145, UR10, -R137.reuse ;  /* 0x0000000a91677c23 */ /* 0x108fe20008010889 */
[----:B------:R-:W-:-:S05]  /*34f0*/  FFMA.FTZ R137, R124, UR10, -R137 ;  /* 0x0000000a7c897c23 */ /* 0x000fca0008010889 */
[----:B------:R-:W-:Y:S01]  /*3500*/  MUFU.EX2 R134, R134 ;  /* 0x0000008600867308 */ /* 0x000fe20000000800 */
[--C-:B--2---:R-:W-:Y:S01]  /*3510*/  FFMA.FTZ R101, R140, UR10, -R115.reuse ;  /* 0x0000000a8c657c23 */ /* 0x104fe20008010873 */
[----:B------:R-:W-:Y:S01]  /*3520*/  FFMA.FTZ R115, R142, UR10, -R115 ;  /* 0x0000000a8e737c23 */ /* 0x000fe20008010873 */
[----:B------:R2:W3:Y:S05]  /*3530*/  SHFL.IDX PT, R140, R11, R231, 0x1f ;  /* 0x00001fe70b8c7589 */ /* 0x0004ea00000e0000 */
[----:B------:R-:W-:Y:S08]  /*3540*/  MUFU.EX2 R135, R135 ;  /* 0x0000008700877308 */ /* 0x000ff00000000800 */
[----:B--2---:R5:W2:Y:S08]  /*3550*/  MUFU.EX2 R11, R101 ;  /* 0x00000065000b7308 */ /* 0x004ab00000000800 */
[----:B------:R-:W-:Y:S01]  /*3560*/  MUFU.EX2 R138, R138 ;  /* 0x0000008a008a7308 */ /* 0x000fe20000000800 */
[----:B-----5:R-:W-:Y:S01]  /*3570*/  FFMA.FTZ R101, R141, UR10, -R133 ;  /* 0x0000000a8d657c23 */ /* 0x020fe20008010885 */
[----:B------:R-:W-:-:S02]  /*3580*/  VIADD R141, R8, 0x4 ;  /* 0x00000004088d7836 */ /* 0x000fc40000000000 */
[----:B------:R-:W-:Y:S01]  /*3590*/  FFMA.FTZ R133, R108, UR10, -R133 ;  /* 0x0000000a6c857c23 */ /* 0x000fe20008010885 */
[--C-:B---3--:R-:W-:Y:S01]  /*35a0*/  FFMA.FTZ R105, R149, UR10, -R140.reuse ;  /* 0x0000000a95697c23 */ /* 0x108fe2000801088c */
[----:B------:R-:W-:Y:S02]  /*35b0*/  FFMA.FTZ R140, R151, UR10, -R140 ;  /* 0x0000000a978c7c23 */ /* 0x000fe4000801088c */
[----:B------:R-:W3:Y:S08]  /*35c0*/  MUFU.EX2 R101, R101 ;  /* 0x0000006500657308 */ /* 0x000ef00000000800 */
        /* <DEDUP_REMOVED lines=10> */
[----:B------:R-:W3:Y:S01]  /*3670*/  MUFU.EX2 R139, R139 ;  /* 0x0000008b008b7308 */ /* 0x000ee20000000800 */
[----:B------:R-:W-:Y:S04]  /*3680*/  LDS R229, [R229+0x400] ;  /* 0x00040000e5e57984 */ /* 0x000fe80000000800 */
[----:B------:R-:W-:Y:S03]  /*3690*/  LDS R228, [R228+0x400] ;  /* 0x00040000e4e47984 */ /* 0x000fe60000000800 */
[----:B------:R-:W-:Y:S01]  /*36a0*/  MUFU.EX2 R91, R91 ;  /* 0x0000005b005b7308 */ /* 0x000fe20000000800 */
[----:B------:R-:W-:Y:S07]  /*36b0*/  LDS R227, [R227+0x400] ;  /* 0x00040000e3e37984 */ /* 0x000fee0000000800 */
[----:B------:R-:W3:Y:S08]  /*36c0*/  MUFU.EX2 R114, R114 ;  /* 0x0000007200727308 */ /* 0x000ef00000000800 */
[----:B------:R-:W3:Y:S08]  /*36d0*/  MUFU.EX2 R132, R132 ;  /* 0x0000008400847308 */ /* 0x000ef00000000800 */
[----:B------:R-:W3:Y:S01]  /*36e0*/  MUFU.EX2 R118, R118 ;  /* 0x0000007600767308 */ /* 0x000ee20000000800 */
[----:B-----5:R-:W5:Y:S07]  /*36f0*/  SHFL.IDX PT, R124, R14, R8, 0x1f ;  /* 0x00001f080e7c7589 */ /* 0x020f6e00000e0000 */
[----:B------:R-:W3:Y:S01]  /*3700*/  MUFU.EX2 R119, R119 ;  /* 0x0000007700777308 */ /* 0x000ee20000000800 */
[----:B------:R-:W4:Y:S04]  /*3710*/  SHFL.IDX PT, R113, R14, R235, 0x1f ;  /* 0x00001feb0e717589 */ /* 0x000f2800000e0000 */
[----:B------:R-:W1:Y:S03]  /*3720*/  SHFL.IDX PT, R121, R14, R141, 0x1f ;  /* 0x00001f8d0e797589 */ /* 0x000e6600000e0000 */
[----:B------:R-:W3:Y:S01]  /*3730*/  MUFU.EX2 R10, R10 ;  /* 0x0000000a000a7308 */ /* 0x000ee20000000800 */
[----:B------:R-:W2:Y:S04]  /*3740*/  SHFL.IDX PT, R13, R14, R232, 0x1f ;  /* 0x00001fe80e0d7589 */ /* 0x000ea800000e0000 */
[----:B------:R-:W3:Y:S03]  /*3750*/  SHFL.IDX PT, R117, R14, R237, 0x1f ;  /* 0x00001fed0e757589 */ /* 0x000ee600000e0000 */
[----:B------:R-:W3:Y:S01]  /*3760*/  MUFU.EX2 R100, R100 ;  /* 0x0000006400647308 */ /* 0x000ee20000000800 */
[----:B------:R-:W3:Y:S01]  /*3770*/  SHFL.IDX PT, R108, R14, R233, 0x1f ;  /* 0x00001fe90e6c7589 */ /* 0x000ee200000e0000 */
[--C-:B-----5:R-:W-:Y:S01]  /*3780*/  FADD.FTZ R24, R24, -R124.reuse ;  /* 0x8000007c18187221 */ /* 0x120fe20000010000 */
[----:B------:R-:W-:-:S02]  /*3790*/  FADD.FTZ R26, R26, -R124 ;  /* 0x8000007c1a1a7221 */ /* 0x000fc40000010000 */
[----:B------:R-:W5:Y:S03]  /*37a0*/  SHFL.IDX PT, R109, R14, R234, 0x1f ;  /* 0x00001fea0e6d7589 */ /* 0x000f6600000e0000 */
[----:B------:R-:W5:Y:S01]  /*37b0*/  MUFU.EX2 R99, R99 ;  /* 0x0000006300637308 */ /* 0x000f620000000800 */
[--C-:B----4-:R-:W-:Y:S01]  /*37c0*/  FADD.FTZ R29, R29, -R113.reuse ;  /* 0x800000711d1d7221 */ /* 0x110fe20000010000 */
[----:B------:R-:W-:Y:S01]  /*37d0*/  FADD.FTZ R31, R31, -R113 ;  /* 0x800000711f1f7221 */ /* 0x000fe20000010000 */
[----:B------:R-:W4:Y:S01]  /*37e0*/  SHFL.IDX PT, R124, R14, R231, 0x1f ;  /* 0x00001fe70e7c7589 */ /* 0x000f2200000e0000 */
[--C-:B-1----:R-:W-:Y:S01]  /*37f0*/  FADD.FTZ R25, R25, -R121.reuse ;  /* 0x8000007919197221 */ /* 0x102fe20000010000 */
[----:B------:R-:W-:Y:S02]  /*3800*/  FADD.FTZ R27, R27, -R121 ;  /* 0x800000791b1b7221 */ /* 0x000fe40000010000 */
[----:B------:R-:W1:Y:S01]  /*3810*/  SHFL.IDX PT, R113, R229, R141, 0x1f ;  /* 0x00001f8de5717589 */ /* 0x000e6200000e0000 */
[----:B------:R-:W1:Y:S01]  /*3820*/  MUFU.EX2 R115, R115 ;  /* 0x0000007300737308 */ /* 0x000e620000000800 */
[--C-:B--2---:R-:W-:Y:S01]  /*3830*/  FADD.FTZ R36, R36, -R13.reuse ;  /* 0x8000000d24247221 */ /* 0x104fe20000010000 */
[----:B------:R-:W-:Y:S01]  /*3840*/  FADD.FTZ R38, R38, -R13 ;  /* 0x8000000d26267221 */ /* 0x000fe20000010000 */
[----:B------:R-:W2:Y:S01]  /*3850*/  SHFL.IDX PT, R14, R229, R233, 0x1f ;  /* 0x00001fe9e50e7589 */ /* 0x000ea200000e0000 */
[--C-:B---3--:R-:W-:Y:S01]  /*3860*/  FADD.FTZ R28, R28, -R117.reuse ;  /* 0x800000751c1c7221 */ /* 0x108fe20000010000 */
[----:B------:R-:W-:-:S02]  /*3870*/  FADD.FTZ R30, R30, -R117 ;  /* 0x800000751e1e7221 */ /* 0x000fc40000010000 */
[----:B------:R-:W3:Y:S01]  /*3880*/  SHFL.IDX PT, R13, R229, R232, 0x1f ;  /* 0x00001fe8e50d7589 */ /* 0x000ee200000e0000 */
[----:B------:R-:W3:Y:S01]  /*3890*/  MUFU.EX2 R133, R133 ;  /* 0x0000008500857308 */ /* 0x000ee20000000800 */
[--C-:B------:R-:W-:Y:S01]  /*38a0*/  FADD.FTZ R33, R33, -R108.reuse ;  /* 0x8000006c21217221 */ /* 0x100fe20000010000 */
[----:B------:R-:W-:Y:S01]  /*38b0*/  FADD.FTZ R35, R35, -R108 ;  /* 0x8000006c23237221 */ /* 0x000fe20000010000 */
[----:B------:R-:W3:Y:S01]  /*38c0*/  SHFL.IDX PT, R117, R229, R237, 0x1f ;  /* 0x00001fede5757589 */ /* 0x000ee200000e0000 */
[--C-:B-----5:R-:W-:Y:S01]  /*38d0*/  FADD.FTZ R32, R32, -R109.reuse ;  /* 0x8000006d20207221 */ /* 0x120fe20000010000 */
[----:B------:R-:W-:Y:S02]  /*38e0*/  FADD.FTZ R34, R34, -R109 ;  /* 0x8000006d22227221 */ /* 0x000fe40000010000 */
[----:B------:R-:W5:Y:S01]  /*38f0*/  SHFL.IDX PT, R108, R229, R234, 0x1f ;  /* 0x00001feae56c7589 */ /* 0x000f6200000e0000 */
[----:B------:R-:W-:Y:S01]  /*3900*/  MUFU.EX2 R102, R102 ;  /* 0x0000006600667308 */ /* 0x000fe20000000800 */
[--C-:B----4-:R-:W-:Y:S01]  /*3910*/  FADD.FTZ R37, R37, -R124.reuse ;  /* 0x8000007c25257221 */ /* 0x110fe20000010000 */
[----:B------:R-:W-:Y:S01]  /*3920*/  FADD.FTZ R39, R39, -R124 ;  /* 0x8000007c27277221 */ /* 0x000fe20000010000 */
[----:B------:R-:W4:Y:S01]  /*3930*/  SHFL.IDX PT, R121, R229, R8, 0x1f ;  /* 0x00001f08e5797589 */ /* 0x000f2200000e0000 */
[--C-:B-1----:R-:W-:Y:S01]  /*3940*/  FADD.FTZ R41, R41, -R113.reuse ;  /* 0x8000007129297221 */ /* 0x102fe20000010000 */
[----:B------:R-:W-:-:S02]  /*3950*/  FADD.FTZ R43, R43, -R113 ;  /* 0x800000712b2b7221 */ /* 0x000fc40000010000 */
[----:B------:R-:W-:Y:S01]  /*3960*/  SHFL.IDX PT, R124, R228, R141, 0x1f ;  /* 0x00001f8de47c7589 */ /* 0x000fe200000e0000 */
[----:B------:R-:W1:Y:S01]  /*3970*/  MUFU.EX2 R103, R103 ;  /* 0x0000006700677308 */ /* 0x000e620000000800 */
[--C-:B--2---:R-:W-:Y:S01]  /*3980*/  FADD.FTZ R49, R49, -R14.reuse ;  /* 0x8000000e31317221 */ /* 0x104fe20000010000 */
[----:B------:R-:W-:Y:S01]  /*3990*/  FADD.FTZ R51, R51, -R14 ;  /* 0x8000000e33337221 */ /* 0x000fe20000010000 */
[----:B------:R2:W-:Y:S01]  /*39a0*/  SHFL.IDX PT, R113, R227, R141, 0x1f ;  /* 0x00001f8de3717589 */ /* 0x0005e200000e0000 */
[--C-:B---3--:R-:W-:Y:S01]  /*39b0*/  FADD.FTZ R52, R52, -R13.reuse ;  /* 0x8000000d34347221 */ /* 0x108fe20000010000 */
[----:B------:R-:W-:Y:S02]  /*39c0*/  FADD.FTZ R54, R54, -R13 ;  /* 0x8000000d36367221 */ /* 0x000fe40000010000 */
[----:B------:R-:W3:Y:S01]  /*39d0*/  SHFL.IDX PT, R109, R229, R235, 0x1f ;  /* 0x00001febe56d7589 */ /* 0x000ee200000e0000 */
[----:B------:R-:W-:Y:S01]  /*39e0*/  MUFU.EX2 R104, R104 ;  /* 0x0000006800687308 */ /* 0x000fe20000000800 */
[--C-:B------:R-:W-:Y:S01]  /*39f0*/  FADD.FTZ R44, R44, -R117.reuse ;  /* 0x800000752c2c7221 */ /* 0x100fe20000010000 */
[----:B------:R-:W-:Y:S01]  /*3a00*/  FADD.FTZ R46, R46, -R117 ;  /* 0x800000752e2e7221 */ /* 0x000fe20000010000 */
[----:B------:R-:W1:Y:S04]  /*3a10*/  SHFL.IDX PT, R13, R228, R235, 0x1f ;  /* 0x00001febe40d7589 */ /* 0x000e6800000e0000 */
[----:B--2---:R-:W2:Y:S01]  /*3a20*/  LDL R141, [R1+0x38] ;  /* 0x00003800018d7983 */ /* 0x004ea20000100800 */
[--C-:B-----5:R-:W-:Y:S01]  /*3a30*/  FADD.FTZ R48, R48, -R108.reuse ;  /* 0x8000006c30307221 */ /* 0x120fe20000010000 */
[----:B------:R-:W-:Y:S01]  /*3a40*/  FADD.FTZ R50, R50, -R108 ;  /* 0x8000006c32327221 */ /* 0x000fe20000010000 */
[----:B------:R-:W5:Y:S01]  /*3a50*/  MUFU.EX2 R105, R105 ;  /* 0x0000006900697308 */ /* 0x000f620000000800 */
[----:B------:R-:W5:Y:S01]  /*3a60*/  SHFL.IDX PT, R117, R228, R237, 0x1f ;  /* 0x00001fede4757589 */ /* 0x000f6200000e0000 */
[--C-:B----4-:R-:W-:Y:S01]  /*3a70*/  FADD.FTZ R40, R40, -R121.reuse ;  /* 0x8000007928287221 */ /* 0x110fe20000010000 */
[----:B------:R-:W-:-:S02]  /*3a80*/  FADD.FTZ R42, R42, -R121 ;  /* 0x800000792a2a7221 */ /* 0x000fc40000010000 */
[----:B------:R-:W-:Y:S04]  /*3a90*/  SHFL.IDX PT, R14, R228, R232, 0x1f ;  /* 0x00001fe8e40e7589 */ /* 0x000fe800000e0000 */
[----:B------:R-:W4:Y:S01]  /*3aa0*/  SHFL.IDX PT, R232, R227, R232, 0x1f ;  /* 0x00001fe8e3e87589 */ /* 0x000f2200000e0000 */
        /* <DEDUP_REMOVED lines=13> */
[----:B-1----:R-:W-:Y:S01]  /*3b80*/  FADD.FTZ R61, R61, -R13 ;  /* 0x8000000d3d3d7221 */ /* 0x002fe20000010000 */
[----:B-----5:R-:W-:Y:S01]  /*3b90*/  FADD.FTZ R62, R62, -R117 ;  /* 0x800000753e3e7221 */ /* 0x020fe20000010000 */
[----:B------:R-:W-:Y:S01]  /*3ba0*/  FADD.FTZ R13, R63, -R13 ;  /* 0x8000000d3f0d7221 */ /* 0x000fe20000010000 */
[----:B----4-:R-:W-:Y:S01]  /*3bb0*/  FADD.FTZ R128, R84, -R232 ;  /* 0x800000e854807221 */ /* 0x010fe20000010000 */
[----:B------:R-:W-:Y:S01]  /*3bc0*/  FMUL.FTZ R84, R217, R24 ;  /* 0x00000018d9547220 */ /* 0x000fe20000410000 */
[----:B------:R-:W-:Y:S01]  /*3bd0*/  FMUL.FTZ R25, R218, R25 ;  /* 0x00000019da197220 */ /* 0x000fe20000410000 */
[----:B------:R-:W-:Y:S01]  /*3be0*/  FMUL.FTZ R26, R216, R26 ;  /* 0x0000001ad81a7220 */ /* 0x000fe20000410000 */
[----:B------:R-:W-:Y:S01]  /*3bf0*/  FMUL.FTZ R27, R219, R27 ;  /* 0x0000001bdb1b7220 */ /* 0x000fe20000410000 */
[----:B------:R-:W-:Y:S01]  /*3c00*/  FMUL.FTZ R62, R126, R62 ;  /* 0x0000003e7e3e7220 */ /* 0x000fe20000410000 */
[----:B------:R-:W-:Y:S01]  /*3c10*/  FMUL.FTZ R13, R127, R13 ;  /* 0x0000000d7f0d7220 */ /* 0x000fe20000410000 */
[--C-:B------:R-:W-:Y:S01]  /*3c20*/  FADD.FTZ R57, R57, -R124.reuse ;  /* 0x8000007c39397221 */ /* 0x100fe20000010000 */
[----:B------:R-:W-:Y:S01]  /*3c30*/  FADD.FTZ R59, R59, -R124 ;  /* 0x8000007c3b3b7221 */ /* 0x000fe20000010000 */
[----:B------:R-:W-:Y:S01]  /*3c40*/  FADD.FTZ R60, R60, -R117 ;  /* 0x800000753c3c7221 */ /* 0x000fe20000010000 */
[----:B---3--:R-:W-:Y:S01]  /*3c50*/  FADD.FTZ R65, R65, -R108 ;  /* 0x8000006c41417221 */ /* 0x008fe20000010000 */
[----:B------:R-:W-:Y:S01]  /*3c60*/  FADD.FTZ R63, R68, -R14 ;  /* 0x8000000e443f7221 */ /* 0x000fe20000010000 */
[----:B------:R-:W1:Y:S01]  /*3c70*/  MUFU.EX2 R136, R136 ;  /* 0x0000008800887308 */ /* 0x000e620000000800 */
[----:B------:R-:W-:Y:S01]  /*3c80*/  FADD.FTZ R66, R66, -R109 ;  /* 0x8000006d42427221 */ /* 0x000fe20000010000 */
[----:B------:R-:W-:Y:S01]  /*3c90*/  FADD.FTZ R67, R67, -R108 ;  /* 0x8000006c43437221 */ /* 0x000fe20000010000 */
[----:B------:R-:W-:Y:S01]  /*3ca0*/  FADD.FTZ R14, R70, -R14 ;  /* 0x8000000e460e7221 */ /* 0x000fe20000010000 */
[----:B------:R-:W-:Y:S01]  /*3cb0*/  FADD.FTZ R117, R76, -R237 ;  /* 0x800000ed4c757221 */ /* 0x000fe20000010000 */
[----:B------:R-:W-:Y:S01]  /*3cc0*/  FADD.FTZ R124, R77, -R235 ;  /* 0x800000eb4d7c7221 */ /* 0x000fe20000010000 */
[----:B------:R-:W-:-:S02]  /*3cd0*/  FADD.FTZ R70, R69, -R228 ;  /* 0x800000e445467221 */ /* 0x000fc40000010000 */
[----:B------:R-:W3:Y:S01]  /*3ce0*/  MUFU.EX2 R137, R137 ;  /* 0x0000008900897308 */ /* 0x000ee20000000800 */
[----:B------:R-:W-:Y:S01]  /*3cf0*/  FADD.FTZ R228, R71, -R228 ;  /* 0x800000e447e47221 */ /* 0x000fe20000010000 */
[----:B------:R-:W-:Y:S01]  /*3d00*/  FADD.FTZ R129, R85, -R231 ;  /* 0x800000e755817221 */ /* 0x000fe20000010000 */
[----:B------:R-:W-:Y:S01]  /*3d10*/  F2FP.BF16.F32.PACK_AB R84, R25, R84 ;  /* 0x000000541954723e */ /* 0x000fe200000010ff */
[----:B------:R-:W-:-:S04]  /*3d20*/  FMUL.FTZ R25, R96, R65 ;  /* 0x0000004160197220 */ /* 0x000fc80000410000 */
[----:B------:R-:W4:Y:S01]  /*3d30*/  MUFU.EX2 R225, R225 ;  /* 0x000000e100e17308 */ /* 0x000f220000000800 */
        /* <DEDUP_REMOVED lines=86> */
[----:B---3--:R-:W-:Y:S01]  /*42a0*/  FMUL.FTZ R14, R137, R233 ;  /* 0x000000e9890e7220 */ /* 0x008fe20000410000 */
[----:B------:R-:W-:Y:S01]  /*42b0*/  F2FP.BF16.F32.PACK_AB R61, R26, R61 ;  /* 0x0000003d1a3d723e */ /* 0x000fe200000010ff */
[----:B------:R-:W-:Y:S01]  /*42c0*/  FMUL.FTZ R58, R104, R128 ;  /* 0x00000080683a7220 */ /* 0x000fe20000410000 */
[----:B------:R-:W-:Y:S01]  /*42d0*/  F2FP.BF16.F32.PACK_AB R76, R41, R40 ;  /* 0x00000028294c723e */ /* 0x000fe200000010ff */
[----:B----4-:R-:W-:Y:S01]  /*42e0*/  FMUL.FTZ R59, R225, R232 ;  /* 0x000000e8e13b7220 */ /* 0x010fe20000410000 */
[----:B------:R-:W-:Y:S01]  /*42f0*/  F2FP.BF16.F32.PACK_AB R77, R43, R42 ;  /* 0x0000002a2b4d723e */ /* 0x000fe200000010ff */
[----:B-----5:R-:W-:Y:S01]  /*4300*/  FMUL.FTZ R26, R140, R231 ;  /* 0x000000e78c1a7220 */ /* 0x020fe20000410000 */
        /* <DEDUP_REMOVED lines=167> */
.L_x_2846:
        /* <DEDUP_REMOVED lines=68> */
.L_x_2847:
        /* <DEDUP_REMOVED lines=12> */
.L_x_2837:
[----:B------:R-:W2:Y:S02]  /*5280*/  LDL R5, [R1+0x44] ;  /* 0x0000440001057983 */ /* 0x000ea40000100800 */
[----:B--2---:R-:W-:-:S13]  /*5290*/  ISETP.GE.AND P0, PT, R16, R5, PT ;  /* 0x000000051000720c */ /* 0x004fda0003f06270 */
[----:B------:R-:W-:Y:S05]  /*52a0*/  @P0 BRA `(.L_x_2849) ;  /* 0x0000003800580947 */ /* 0x000fea0003800000 */
[----:B------:R-:W2:Y:S01]  /*52b0*/  LDL.LU R15, [R1+0x28] ;  /* 0x00002800010f7983 */ /* 0x000ea20000300800 */
[----:B------:R-:W3:Y:S03]  /*52c0*/  LDC R21, c[0x0][0x290] ;  /* 0x0000a400ff157b82 */ /* 0x000ee60000000800 */
[----:B------:R-:W4:Y:S01]  /*52d0*/  LDL.LU R20, [R1+0x1c] ;  /* 0x00001c0001147983 */ /* 0x000f220000300800 */
[----:B------:R-:W-:-:S03]  /*52e0*/  ULOP3.LUT UR4, URZ, UR38, URZ, 0x33, !UPT ;  /* 0x000000263f047292 */ /* 0x000fc6000f8e333f */
[----:B------:R-:W5:Y:S01]  /*52f0*/  LDL.LU R22, [R1+0x18] ;  /* 0x0000180001167983 */ /* 0x000f620000300800 */
[----:B------:R-:W1:Y:S02]  /*5300*/  S2R R5, SR_TID.X ;  /* 0x0000000000057919 */ /* 0x000e640000002100 */
[----:B-1----:R-:W-:-:S05]  /*5310*/  VIADD R5, R5, 0xffffff80 ;  /* 0xffffff8005057836 */ /* 0x002fca0000000000 */
[----:B------:R-:W-:-:S04]  /*5320*/  SHF.R.S32.HI R6, RZ, 0x1f, R5 ;  /* 0x0000001fff067819 */ /* 0x000fc80000011405 */
[CC--:B------:R-:W-:Y:S02]  /*5330*/  LEA.HI R7, R6.reuse, R5.reuse, RZ, 0x5 ;  /* 0x0000000506077211 */ /* 0x0c0fe400078f28ff */
[----:B------:R-:W-:Y:S02]  /*5340*/  LEA.HI R13, R6, R5, RZ, 0x2 ;  /* 0x00000005060d7211 */ /* 0x000fe400078f10ff */
[----:B------:R-:W-:Y:S02]  /*5350*/  LOP3.LUT R8, R7, 0xffffffe0, RZ, 0xc0, !PT ;  /* 0xffffffe007087812 */ /* 0x000fe400078ec0ff */
[----:B------:R-:W-:-:S03]  /*5360*/  LOP3.LUT R14, R13, 0xfffffffc, RZ, 0xc0, !PT ;  /* 0xfffffffc0d0e7812 */ /* 0x000fc600078ec0ff */
[----:B------:R-:W-:Y:S02]  /*5370*/  IMAD.IADD R7, R5, 0x1, -R8 ;  /* 0x0000000105077824 */ /* 0x000fe400078e0a08 */
[----:B------:R-:W1:Y:S03]  /*5380*/  LDC R8, c[0x0][0x8b4] ;  /* 0x00022d00ff087b82 */ /* 0x000e660000000800 */
[----:B------:R-:W-:-:S04]  /*5390*/  SHF.R.S32.HI R10, RZ, 0x1f, R7 ;  /* 0x0000001fff0a7819 */ /* 0x000fc80000011407 */
[CC--:B------:R-:W-:Y:S02]  /*53a0*/  LEA.HI R9, R10.reuse, R7.reuse, RZ, 0x3 ;  /* 0x000000070a097211 */ /* 0x0c0fe400078f18ff */
[----:B------:R-:W-:Y:S02]  /*53b0*/  LEA.HI R11, R10, R7, RZ, 0x2 ;  /* 0x000000070a0b7211 */ /* 0x000fe400078f10ff */
[--C-:B------:R-:W-:Y:S02]  /*53c0*/  SHF.R.S32.HI R10, RZ, 0x3, R9.reuse ;  /* 0x00000003ff0a7819 */ /* 0x100fe40000011409 */
[----:B------:R-:W-:Y:S02]  /*53d0*/  LEA.HI R7, R6, R5, RZ, 0x7 ;  /* 0x0000000506077211 */ /* 0x000fe400078f38ff */
[----:B------:R-:W-:Y:S02]  /*53e0*/  SHF.R.S32.HI R9, RZ, 0x1f, R9 ;  /* 0x0000001fff097819 */ /* 0x000fe40000011409 */
[----:B------:R-:W-:-:S02]  /*53f0*/  SHF.R.S32.HI R12, RZ, 0x2, R11 ;  /* 0x00000002ff0c7819 */ /* 0x000fc4000001140b */
[----:B------:R-:W-:Y:S02]  /*5400*/  LOP3.LUT R6, R7, 0xffffff80, RZ, 0xc0, !PT ;  /* 0xffffff8007067812 */ /* 0x000fe400078ec0ff */
[----:B------:R-:W-:Y:S02]  /*5410*/  LEA.HI R9, R9, R10, RZ, 0x4 ;  /* 0x0000000a09097211 */ /* 0x000fe400078f20ff */
[----:B------:R-:W-:Y:S01]  /*5420*/  LEA.HI R11, R11, R12, RZ, 0x1 ;  /* 0x0000000c0b0b7211 */ /* 0x000fe200078f08ff */
[C---:B------:R-:W-:Y:S01]  /*5430*/  IMAD.IADD R6, R5.reuse, 0x1, -R6 ;  /* 0x0000000105067824 */ /* 0x040fe200078e0a06 */
[----:B------:R-:W-:Y:S01]  /*5440*/  SHF.R.S32.HI R7, RZ, 0x7, R7 ;  /* 0x00000007ff077819 */ /* 0x000fe20000011407 */
[----:B------:R-:W-:Y:S01]  /*5450*/  IMAD.IADD R5, R5, 0x1, -R14 ;  /* 0x0000000105057824 */ /* 0x000fe200078e0a0e */
[----:B------:R-:W-:Y:S02]  /*5460*/  LOP3.LUT R9, R9, 0x1ffffff0, RZ, 0xc0, !PT ;  /* 0x1ffffff009097812 */ /* 0x000fe400078ec0ff */
[----:B------:R-:W-:-:S02]  /*5470*/  LOP3.LUT R11, R11, 0xfffffffe, RZ, 0xc0, !PT ;  /* 0xfffffffe0b0b7812 */ /* 0x000fc400078ec0ff */
[----:B------:R-:W-:Y:S01]  /*5480*/  LEA.HI R13, R7, R7, RZ, 0x1 ;  /* 0x00000007070d7211 */ /* 0x000fe200078f08ff */
[----:B------:R-:W-:Y:S02]  /*5490*/  IMAD.IADD R10, R10, 0x1, -R9 ;  /* 0x000000010a0a7824 */ /* 0x000fe400078e0a09 */
[----:B------:R-:W-:Y:S01]  /*54a0*/  IMAD.IADD R11, R12, 0x1, -R11 ;  /* 0x000000010c0b7824 */ /* 0x000fe200078e0a0b */
[----:B------:R-:W-:-:S05]  /*54b0*/  LOP3.LUT R14, R13, 0xfffffffe, RZ, 0xc0, !PT ;  /* 0xfffffffe0d0e7812 */ /* 0x000fca00078ec0ff */
[----:B------:R-:W-:Y:S02]  /*54c0*/  IMAD.IADD R19, R7, 0x1, -R14 ;  /* 0x0000000107137824 */ /* 0x000fe400078e0a0e */
[C---:B------:R-:W-:Y:S02]  /*54d0*/  VIADD R7, R12.reuse, 0x8 ;  /* 0x000000080c077836 */ /* 0x040fe40000000000 */
[C---:B------:R-:W-:Y:S02]  /*54e0*/  VIADD R9, R12.reuse, 0x10 ;  /* 0x000000100c097836 */ /* 0x040fe40000000000 */
[----:B------:R-:W-:Y:S02]  /*54f0*/  VIADD R13, R12, 0x18 ;  /* 0x000000180c0d7836 */ /* 0x000fe40000000000 */
[----:B------:R-:W-:Y:S02]  /*5500*/  IMAD R230, R230, 0x2000, R236 ;  /* 0x00002000e6e67824 */ /* 0x000fe400078e02ec */
[----:B------:R-:W-:Y:S01]  /*5510*/  IMAD.MOV.U32 R235, RZ, RZ, 0x40000040 ;  /* 0x40000040ffeb7424 */ /* 0x000fe200078e00ff */
[----:B--2---:R-:W-:Y:S01]  /*5520*/  LEA.HI R17, R15, R6, RZ, 0x5 ;  /* 0x000000060f117211 */ /* 0x004fe200078f28ff */
[----:B------:R-:W-:-:S05]  /*5530*/  IMAD R6, R10, 0x8, R11 ;  /* 0x000000080a067824 */ /* 0x000fca00078e020b */
[----:B------:R1:W-:Y:S01]  /*5540*/  STL [R1+0x40], R6 ;  /* 0x0000400601007387 */ /* 0x0003e20000100800 */
[----:B------:R-:W-:Y:S02]  /*5550*/  LEA.HI R11, R9, R9, RZ, 0x1 ;  /* 0x00000009090b7211 */ /* 0x000fe400078f08ff */
[----:B------:R-:W-:Y:S01]  /*5560*/  LEA.HI R15, R13, R13, RZ, 0x1 ;  /* 0x0000000d0d0f7211 */ /* 0x000fe200078f08ff */
[----:B-1----:R-:W-:Y:S01]  /*5570*/  VIADD R6, R8, UR4 ;  /* 0x0000000408067c36 */ /* 0x002fe20008000000 */
[----:B------:R-:W-:-:S04]  /*5580*/  LEA.HI R8, R7, R7, RZ, 0x1 ;  /* 0x0000000707087211 */ /* 0x000fc800078f08ff */
[----:B------:R-:W-:Y:S02]  /*5590*/  LOP3.LUT R10, R8, 0xfffffffe, RZ, 0xc0, !PT ;  /* 0xfffffffe080a7812 */ /* 0x000fe400078ec0ff */
[----:B------:R-:W-:Y:S02]  /*55a0*/  LOP3.LUT R12, R11, 0xfffffffe, RZ, 0xc0, !PT ;  /* 0xfffffffe0b0c7812 */ /* 0x000fe400078ec0ff */
[----:B------:R-:W-:Y:S01]  /*55b0*/  LOP3.LUT R14, R15, 0xfffffffe, RZ, 0xc0, !PT ;  /* 0xfffffffe0f0e7812 */ /* 0x000fe200078ec0ff */
[----:B------:R-:W-:Y:S01]  /*55c0*/  IMAD.IADD R10, R7, 0x1, -R10 ;  /* 0x00000001070a7824 */ /* 0x000fe200078e0a0a */
[--C-:B------:R-:W-:Y:S02]  /*55d0*/  SHF.R.S32.HI R7, RZ, 0x1, R8.reuse ;  /* 0x00000001ff077819 */ /* 0x100fe40000011408 */
[----:B------:R-:W-:Y:S01]  /*55e0*/  SHF.R.S32.HI R8, RZ, 0x1f, R8 ;  /* 0x0000001fff087819 */ /* 0x000fe20000011408 */
[----:B------:R-:W-:Y:S01]  /*55f0*/  IMAD.IADD R12, R9, 0x1, -R12 ;  /* 0x00000001090c7824 */ /* 0x000fe200078e0a0c */
[----:B------:R-:W-:Y:S01]  /*5600*/  SHF.R.S32.HI R9, RZ, 0x1, R11 ;  /* 0x00000001ff097819 */ /* 0x000fe2000001140b */
[----:B------:R-:W-:Y:S01]  /*5610*/  IMAD.IADD R13, R13, 0x1, -R14 ;  /* 0x000000010d0d7824 */ /* 0x000fe200078e0a0e */
[----:B------:R-:W-:-:S02]  /*5620*/  LEA.HI R8, R8, R7, RZ, 0x4 ;  /* 0x0000000708087211 */ /* 0x000fc400078f20ff */
[----:B------:R-:W-:Y:S02]  /*5630*/  SHF.R.S32.HI R14, RZ, 0x1f, R11 ;  /* 0x0000001fff0e7819 */ /* 0x000fe4000001140b */
        /* <DEDUP_REMOVED lines=9> */
[----:B------:R-:W-:Y:S01]  /*56d0*/  SHF.R.S32.HI R17, RZ, 0x5, R17 ;  /* 0x00000005ff117819 */ /* 0x000fe20000011411 */
[----:B------:R-:W-:Y:S02]  /*56e0*/  IMAD.IADD R9, R9, 0x1, -R14 ;  /* 0x0000000109097824 */ /* 0x000fe400078e0a0e */
[----:B---3--:R-:W-:Y:S02]  /*56f0*/  IMAD R6, R6, -0x80, R21 ;  /* 0xffffff8006067824 */ /* 0x008fe400078e0215 */
[----:B------:R-:W-:Y:S01]  /*5700*/  IMAD.IADD R18, R11, 0x1, -R18 ;  /* 0x000000010b127824 */ /* 0x000fe200078e0a12 */
[----:B------:R1:W-:Y:S01]  /*5710*/  STL [R1+0x3c], R7 ;  /* 0x00003c0701007387 */ /* 0x0003e20000100800 */
[----:B------:R-:W-:Y:S02]  /*5720*/  IMAD R8, R9, 0x8, R12 ;  /* 0x0000000809087824 */ /* 0x000fe400078e020c */
[----:B------:R-:W-:Y:S01]  /*5730*/  IMAD R6, R17, -0x10, R6 ;  /* 0xfffffff011067824 */ /* 0x000fe200078e0206 */
[----:B----4-:R-:W-:-:S02]  /*5740*/  SHF.R.S32.HI R17, RZ, 0x2, R20 ;  /* 0x00000002ff117819 */ /* 0x010fc40000011414 */
[----:B------:R-:W-:Y:S01]  /*5750*/  SHF.R.S32.HI R20, RZ, 0x1f, R20 ;  /* 0x0000001fff147819 */ /* 0x000fe20000011414 */
[----:B-1----:R-:W-:Y:S01]  /*5760*/  IMAD R7, R18, 0x8, R13 ;  /* 0x0000000812077824 */ /* 0x002fe200078e020d */
[----:B------:R1:W-:Y:S02]  /*5770*/  STL [R1+0x30], R8 ;  /* 0x0000300801007387 */ /* 0x0003e40000100800 */
[----:B------:R-:W-:Y:S02]  /*5780*/  LEA.HI R20, R20, R17, RZ, 0x3 ;  /* 0x0000001114147211 */ /* 0x000fe400078f18ff */
[----:B------:R2:W-:Y:S02]  /*5790*/  STL [R1+0x2c], R7 ;  /* 0x00002c0701007387 */ /* 0x0005e40000100800 */
[----:B------:R-:W-:Y:S01]  /*57a0*/  LOP3.LUT R20, R20, 0xfffffff8, RZ, 0xc0, !PT ;  /* 0xfffffff814147812 */ /* 0x000fe200078ec0ff */
[C---:B-1----:R-:W-:Y:S02]  /*57b0*/  VIADD R8, R230.reuse, 0x4000 ;  /* 0x00004000e6087836 */ /* 0x042fe40000000000 */
[----:B--2---:R-:W-:Y:S01]  /*57c0*/  VIADD R7, R230, 0x20c00 ;  /* 0x00020c00e6077836 */ /* 0x004fe20000000000 */
[----:B------:R-:W-:-:S02]  /*57d0*/  SHF.R.U32.HI R230, RZ, 0x4, R230 ;  /* 0x00000004ffe67819 */ /* 0x000fc400000116e6 */
[----:B------:R-:W-:Y:S02]  /*57e0*/  SHF.R.U32.HI R8, RZ, 0x4, R8 ;  /* 0x00000004ff087819 */ /* 0x000fe40000011608 */
[----:B------:R-:W-:Y:S02]  /*57f0*/  SHF.R.U32.HI R7, RZ, 0x4, R7 ;  /* 0x00000004ff077819 */ /* 0x000fe40000011607 */
[----:B------:R-:W-:Y:S02]  /*5800*/  LOP3.LUT R230, R230, 0x3fff, RZ, 0xc0, !PT ;  /* 0x00003fffe6e67812 */ /* 0x000fe400078ec0ff */
[----:B------:R-:W-:Y:S02]  /*5810*/  IADD3 R6, R6, R20, -R17 ;  /* 0x0000001406067210 */ /* 0x000fe40007ffe811 */
[----:B------:R-:W-:Y:S02]  /*5820*/  LOP3.LUT R8, R8, 0x3fff, RZ, 0xc0, !PT ;  /* 0x00003fff08087812 */ /* 0x000fe400078ec0ff */
[----:B------:R-:W-:-:S02]  /*5830*/  LOP3.LUT R7, R7, 0x3fff, RZ, 0xc0, !PT ;  /* 0x00003fff07077812 */ /* 0x000fc400078ec0ff */
[----:B------:R-:W-:Y:S01]  /*5840*/  LOP3.LUT R10, R230, 0x10000, RZ, 0xfc, !PT ;  /* 0x00010000e60a7812 */ /* 0x000fe200078efcff */
[----:B------:R-:W-:Y:S01]  /*5850*/  IMAD R6, R19, -0x40, R6 ;  /* 0xffffffc013067824 */ /* 0x000fe200078e0206 */
[----:B------:R-:W-:Y:S01]  /*5860*/  LOP3.LUT R237, R8, 0x10000, RZ, 0xfc, !PT ;  /* 0x0001000008ed7812 */ /* 0x000fe200078efcff */
[----:B------:R-:W-:Y:S01]  /*5870*/  IMAD.MOV.U32 R19, RZ, RZ, 0x40000040 ;  /* 0x40000040ff137424 */ /* 0x000fe200078e00ff */
[----:B------:R-:W-:Y:S01]  /*5880*/  LOP3.LUT R7, R7, 0x10000, RZ, 0xfc, !PT ;  /* 0x0001000007077812 */ /* 0x000fe200078efcff */
[C---:B------:R-:W-:Y:S02]  /*5890*/  VIADD R18, R10.reuse, 0x2 ;  /* 0x000000020a127836 */ /* 0x040fe40000000000 */
[C---:B------:R-:W-:Y:S02]  /*58a0*/  VIADD R14, R10.reuse, 0x4 ;  /* 0x000000040a0e7836 */ /* 0x040fe40000000000 */
[----:B------:R-:W-:Y:S01]  /*58b0*/  IMAD.MOV.U32 R15, RZ, RZ, 0x40000040 ;  /* 0x40000040ff0f7424 */ /* 0x000fe200078e00ff */
[----:B------:R1:W-:Y:S01]  /*58c0*/  STL [R1+0x28], R10 ;  /* 0x0000280a01007387 */ /* 0x0003e20000100800 */
[----:B------:R-:W-:-:S02]  /*58d0*/  VIADD R12, R10, 0x6 ;  /* 0x000000060a0c7836 */ /* 0x000fc40000000000 */
[----:B------:R-:W-:Y:S01]  /*58e0*/  IMAD.MOV.U32 R13, RZ, RZ, 0x40000040 ;  /* 0x40000040ff0d7424 */ /* 0x000fe200078e00ff */
[----:B------:R2:W-:Y:S01]  /*58f0*/  STL [R1+0x34], R7 ;  /* 0x0000340701007387 */ /* 0x0005e20000100800 */
[C---:B------:R-:W-:Y:S02]  /*5900*/  VIADD R8, R237.reuse, 0x4 ;  /* 0x00000004ed087836 */ /* 0x040fe40000000000 */
[----:B------:R-:W-:Y:S01]  /*5910*/  IMAD.MOV.U32 R9, RZ, RZ, 0x40000040 ;  /* 0x40000040ff097424 */ /* 0x000fe200078e00ff */
[----:B------:R3:W-:Y:S01]  /*5920*/  STL.64 [R1+0x20], R18 ;  /* 0x0000201201007387 */ /* 0x0007e20000100a00 */
[----:B------:R-:W-:Y:S02]  /*5930*/  IMAD.MOV.U32 R11, RZ, RZ, 0x40000040 ;  /* 0x40000040ff0b7424 */ /* 0x000fe400078e00ff */
[----:B-1----:R-:W-:Y:S01]  /*5940*/  VIADD R10, R237, 0x2 ;  /* 0x00000002ed0a7836 */ /* 0x002fe20000000000 */
[----:B------:R3:W-:Y:S04]  /*5950*/  STL.64 [R1+0x18], R14 ;  /* 0x0000180e01007387 */ /* 0x0007e80000100a00 */
[----:B------:R3:W-:Y:S04]  /*5960*/  STL.64 [R1+0x10], R12 ;  /* 0x0000100c01007387 */ /* 0x0007e80000100a00 */
[----:B------:R3:W-:Y:S04]  /*5970*/  STL.64 [R1], R8 ;  /* 0x0000000801007387 */ /* 0x0007e80000100a00 */
[----:B------:R3:W-:Y:S01]  /*5980*/  STL.64 [R1+0x8], R10 ;  /* 0x0000080a01007387 */ /* 0x0007e20000100a00 */
[C---:B--2---:R-:W-:Y:S01]  /*5990*/  VIADD R7, R5.reuse, 0x4 ;  /* 0x0000000405077836 */ /* 0x044fe20000000000 */
        /* <DEDUP_REMOVED lines=8> */
.L_x_2860:
[----:B------:R-:W-:-:S13]  /*5a20*/  ISETP.NE.AND P0, PT, R231, 0x3, PT ;  /* 0x00000003e700780c */ /* 0x000fda0003f05270 */
[----:B------:R-:W-:Y:S05]  /*5a30*/  @!P0 BRA `(.L_x_2850) ;  /* 0x0000000000048947 */ /* 0x000fea0003800000 */
[----:B------:R-:W-:Y:S01]  /*5a40*/  BPT.TRAP 0x1 ;  /* 0x000000040000795c */ /* 0x000fe20000300000 */
.L_x_2850:
[----:B------:R-:W-:Y:S01]  /*5a50*/  IMAD R7, R0, 0x8, R236 ;  /* 0x0000000800077824 */ /* 0x000fe200078e02ec */
[----:B------:R-:W-:-:S04]  /*5a60*/  SHF.L.U32 R20, R4, 0x1f, RZ ;  /* 0x0000001f04147819 */ /* 0x000fc800000006ff */
[----:B------:R1:W2:Y:S01]  /*5a70*/  SYNCS.PHASECHK.TRANS64.TRYWAIT P1, [R7+URZ+0x30c10], R20 ;  /* 0x030c1014070075a7 */ /* 0x0002a2000802017f */
[----:B------:R-:W-:Y:S05]  /*5a80*/  @!P0 BRA `(.L_x_2851) ;  /* 0x0000000000048947 */ /* 0x000fea0003800000 */
[----:B------:R-:W-:Y:S01]  /*5a90*/  BPT.TRAP 0x1 ;  /* 0x000000040000795c */ /* 0x000fe20000300000 */
.L_x_2851:
[----:B------:R-:W-:-:S05]  /*5aa0*/  VIADD R8, R236, 0x10000 ;  /* 0x00010000ec087836 */ /* 0x000fca0000000000 */
[----:B------:R-:W-:-:S04]  /*5ab0*/  SHF.R.U32.HI R8, RZ, 0x4, R8 ;  /* 0x00000004ff087819 */ /* 0x000fc80000011608 */
[----:B------:R-:W-:-:S04]  /*5ac0*/  LOP3.LUT R8, R8, 0x3fff, RZ, 0xc0, !PT ;  /* 0x00003fff08087812 */ /* 0x000fc800078ec0ff */
[----:B------:R-:W-:Y:S01]  /*5ad0*/  LOP3.LUT R9, R8, 0x10000, RZ, 0xfc, !PT ;  /* 0x0001000008097812 */ /* 0x000fe200078efcff */
[----:B--2---:R-:W-:Y:S06]  /*5ae0*/  @P1 BRA `(.L_x_2852) ;  /* 0x0000000000081947 */ /* 0x004fec0003800000 */
[----:B------:R-:W2:Y:S02]  /*5af0*/  SYNCS.PHASECHK.TRANS64.TRYWAIT P1, [R7+URZ+0x30c10], R20 ;  /* 0x030c1014070075a7 */ /* 0x000ea4000802017f */
[----:B--2---:R-:W-:Y:S05]  /*5b00*/  @!P1 BRA `(.L_x_2853) ;  /* 0x0000007800289947 */ /* 0x004fea0003800000 */
.L_x_2852:
        /* <DEDUP_REMOVED lines=27> */
[----:B------:R-:W-:-:S04]  /*5cc0*/  IMAD R9, R3, 0x2, R10 ;  /* 0x0000000203097824 */ /* 0x000fc800078e020a */
        /* <DEDUP_REMOVED lines=35> */
.L_x_2854:
[----:B------:R1:W1:Y:S01]  /*5f00*/  SYNCS.PHASECHK.TRANS64.TRYWAIT P1, [R7+URZ+0x30c30], R20 ;  /* 0x030c3014070075a7 */ /* 0x000262000802017f */
[----:B------:R-:W-:Y:S05]  /*5f10*/  @!P0 BRA `(.L_x_2855) ;  /* 0x0000000000048947 */ /* 0x000fea0003800000 */
[----:B------:R-:W-:Y:S01]  /*5f20*/  BPT.TRAP 0x1 ;  /* 0x000000040000795c */ /* 0x000fe20000300000 */
.L_x_2855:
        /* <DEDUP_REMOVED lines=8> */
.L_x_2856:
        /* <DEDUP_REMOVED lines=9> */
[C---:B------:R-:W-:Y:S01]  /*6040*/  ISETP.GT.AND P1, PT, R6.reuse, 0x8, PT ;  /* 0x000000080600780c */ /* 0x040fe20003f24270 */
[----:B------:R-:W-:Y:S01]  /*6050*/  VIADD R17, R5, 0x8 ;  /* 0x0000000805117836 */ /* 0x000fe20000000000 */
[----:B--2---:R-:W-:Y:S01]  /*6060*/  SHFL.IDX PT, R9, R10, R5, 0x1f ;  /* 0x00001f050a097589 */ /* 0x004fe200000e0000 */
[----:B------:R-:W-:-:S02]  /*6070*/  ISETP.GT.AND P2, PT, R6, RZ, PT ;  /* 0x000000ff0600720c */ /* 0x000fc40003f44270 */
[----:B------:R-:W-:Y:S01]  /*6080*/  FSEL R91, R91, -INF , P1 ;  /* 0xff8000005b5b7808 */ /* 0x000fe20000800000 */
[----:B------:R-:W1:Y:S01]  /*6090*/  SHFL.IDX PT, R11, R10, R14, 0x1f ;  /* 0x00001f0e0a0b7589 */ /* 0x000e6200000e0000 */
[----:B------:R-:W-:Y:S01]  /*60a0*/  HGMMA.64x128x16.F32.BF16 R24, gdesc[UR4], RZ, !UPT, gsb0 ;  /* 0x01e00000041879f0 */ /* 0x000fe2000c0018ff */
[----:B------:R-:W-:Y:S01]  /*60b0*/  UIADD3 UR4, UR6, 0x2, URZ ;  /* 0x0000000206047890 */ /* 0x000fe2000fffe03f */
[----:B------:R-:W-:Y:S01]  /*60c0*/  FSEL R88, R88, -INF , P2 ;  /* 0xff80000058587808 */ /* 0x000fe20001000000 */
[----:B------:R-:W-:Y:S01]  /*60d0*/  ULDC UR5, c[0x0][0x744] ;  /* 0x0001d10000057ab9 */ /* 0x000fe20000000800 */
[----:B---3--:R-:W2:Y:S01]  /*60e0*/  SHFL.IDX PT, R18, R233, R5, 0x1f ;  /* 0x00001f05e9127589 */ /* 0x008ea200000e0000 */
[----:B------:R-:W-:Y:S02]  /*60f0*/  FSEL R90, R90, -INF , P1 ;  /* 0xff8000005a5a7808 */ /* 0x000fe40000800000 */
[----:B------:R-:W-:Y:S01]  /*6100*/  FSEL R94, R94, -INF , P1 ;  /* 0xff8000005e5e7808 */ /* 0x000fe20000800000 */
[----:B------:R-:W-:Y:S01]  /*6110*/  UMOV UR10, UR4 ;  /* 0x00000004000a7c82 */ /* 0x000fe20008000000 */
[----:B------:R-:W-:Y:S01]  /*6120*/  FSEL R104, R104, -INF , P2 ;  /* 0xff80000068687808 */ /* 0x000fe20001000000 */
[----:B------:R-:W-:Y:S01]  /*6130*/  SHFL.IDX PT, R22, R233, R17, 0x1f ;  /* 0x00001f11e9167589 */ /* 0x000fe200000e0000 */
[----:B------:R-:W-:-:S02]  /*6140*/  FSEL R101, R101, -INF , P2 ;  /* 0xff80000065657808 */ /* 0x000fc40001000000 */
[----:B------:R-:W-:Y:S02]  /*6150*/  FSEL R92, R92, -INF , P2 ;  /* 0xff8000005c5c7808 */ /* 0x000fe40001000000 */
[----:B------:R-:W-:Y:S02]  /*6160*/  FSEL R103, R103, -INF , P1 ;  /* 0xff80000067677808 */ /* 0x000fe40000800000 */
[----:B------:R-:W-:Y:S02]  /*6170*/  FSEL R106, R106, -INF , P1 ;  /* 0xff8000006a6a7808 */ /* 0x000fe40000800000 */
[----:B------:R-:W-:Y:S02]  /*6180*/  FSEL R93, R93, -INF , P2 ;  /* 0xff8000005d5d7808 */ /* 0x000fe40001000000 */
[----:B------:R-:W-:Y:S01]  /*6190*/  FSEL R116, R116, -INF , P2 ;  /* 0xff80000074747808 */ /* 0x000fe20001000000 */
[----:B-1----:R-:W-:Y:S01]  /*61a0*/  FFMA.FTZ R91, R91, UR5, -R11 ;  /* 0x000000055b5b7c23 */ /* 0x002fe2000801080b */
[--C-:B------:R-:W-:Y:S01]  /*61b0*/  FFMA.FTZ R88, R88, UR5, -R9.reuse ;  /* 0x0000000558587c23 */ /* 0x100fe20008010809 */
[----:B------:R-:W-:Y:S01]  /*61c0*/  FFMA.FTZ R90, R90, UR5, -R9 ;  /* 0x000000055a5a7c23 */ /* 0x000fe20008010809 */
[----:B------:R-:W-:Y:S01]  /*61d0*/  FSEL R118, R118, -INF , P1 ;  /* 0xff80000076767808 */ /* 0x000fe20000800000 */
[----:B------:R1:W-:Y:S01]  /*61e0*/  MUFU.EX2 R230, R91 ;  /* 0x0000005b00e67308 */ /* 0x0003e20000000800 */
[----:B------:R-:W-:-:S02]  /*61f0*/  FSEL R95, R95, -INF , P1 ;  /* 0xff8000005f5f7808 */ /* 0x000fc40000800000 */
[----:B------:R-:W-:Y:S02]  /*6200*/  FSEL R117, R117, -INF , P2 ;  /* 0xff80000075757808 */ /* 0x000fe40001000000 */
[----:B------:R-:W-:Y:S02]  /*6210*/  FSEL R147, R147, -INF , P1 ;  /* 0xff80000093937808 */ /* 0x000fe40000800000 */
[----:B------:R-:W-:Y:S01]  /*6220*/  FSEL R89, R89, -INF , P2 ;  /* 0xff80000059597808 */ /* 0x000fe20001000000 */
[----:B------:R-:W-:Y:S02]  /*6230*/  WARPGROUP.DEPBAR.LE gsb0, 0x0 ;  /* 0x00008000000079c5 */ /* 0x000fe40000010000 */
[----:B------:R-:W-:Y:S01]  /*6240*/  WARPGROUP.ARRIVE ;  /* 0x00000000000079c5 */ /* 0x000fe20000000000 */
[----:B-1----:R-:W-:Y:S01]  /*6250*/  VIADD R91, R5, 0x1c ;  /* 0x0000001c055b7836 */ /* 0x002fe20000000000 */
[----:B------:R-:W-:Y:S01]  /*6260*/  UIADD3 UR4, UR6, 0x4, URZ ;  /* 0x0000000406047890 */ /* 0x000fe2000fffe03f */
[----:B------:R-:W-:Y:S01]  /*6270*/  MUFU.EX2 R222, R88 ;  /* 0x0000005800de7308 */ /* 0x000fe20000000800 */
[----:B------:R-:W-:-:S02]  /*6280*/  FFMA.FTZ R89, R89, UR5, -R11 ;  /* 0x0000000559597c23 */ /* 0x000fc4000801080b */
[----:B------:R-:W-:Y:S05]  /*6290*/  SHFL.IDX PT, R15, R10, R91, 0x1f ;  /* 0x00001f5b0a0f7589 */ /* 0x000fea00000e0000 */
[----:B------:R-:W1:Y:S01]  /*62a0*/  MUFU.EX2 R232, R90 ;  /* 0x0000005a00e87308 */ /* 0x000e620000000800 */
[----:B-----5:R-:W-:Y:S02]  /*62b0*/  R2UR UR8, R12 ;  /* 0x000000000c0872ca */ /* 0x020fe400000e0000 */
[----:B------:R-:W-:Y:S01]  /*62c0*/  R2UR UR9, R13 ;  /* 0x000000000d0972ca */ /* 0x000fe200000e0000 */
[----:B------:R2:W3:Y:S01]  /*62d0*/  SHFL.IDX PT, R12, R10, R17, 0x1f ;  /* 0x00001f110a0c7589 */ /* 0x0004e200000e0000 */
[----:B------:R-:W-:Y:S01]  /*62e0*/  VIADD R13, R5, 0xc ;  /* 0x0000000c050d7836 */ /* 0x000fe20000000000 */
[----:B------:R-:W-:Y:S01]  /*62f0*/  UIADD3 UR6, UR6, 0x6, URZ ;  /* 0x0000000606067890 */ /* 0x000fe2000fffe03f */
[----:B------:R-:W-:Y:S01]  /*6300*/  FSEL R113, R113, -INF , P2 ;  /* 0xff80000071717808 */ /* 0x000fe20001000000 */
[----:B------:R-:W-:Y:S02]  /*6310*/  MUFU.EX2 R225, R89 ;  /* 0x0000005900e17308 */ /* 0x000fe40000000800 */
[----:B------:R5:W1:Y:S06]  /*6320*/  SHFL.IDX PT, R9, R10, R13, 0x1f ;  /* 0x00001f0d0a097589 */ /* 0x000a6c00000e0000 */
[----:B------:R-:W-:Y:S01]  /*6330*/  HGMMA.64x128x16.F32.BF16 R24, gdesc[UR8], R24, gsb0 ;  /* 0x01e00000081879f0 */ /* 0x000fe20008001818 */
[----:B----4-:R-:W-:-:S02]  /*6340*/  R2UR UR8, R20 ;  /* 0x00000000140872ca */ /* 0x010fc400000e0000 */
[----:B------:R-:W-:Y:S01]  /*6350*/  R2UR UR9, R21 ;  /* 0x00000000150972ca */ /* 0x000fe200000e0000 */
[----:B------:R-:W-:Y:S01]  /*6360*/  UMOV UR10, UR4 ;  /* 0x00000004000a7c82 */ /* 0x000fe20008000000 */
[----:B------:R-:W-:Y:S01]  /*6370*/  UMOV UR11, 0x40000040 ;  /* 0x40000040000b7882 */ /* 0x000fe20000000000 */
[----:B--2---:R-:W-:Y:S01]  /*6380*/  FFMA.FTZ R17, R104, UR5, -R18 ;  /* 0x0000000568117c23 */ /* 0x004fe20008010812 */
[C---:B------:R-:W-:Y:S01]  /*6390*/  VIADD R104, R5.reuse, 0x18 ;  /* 0x0000001805687836 */ /* 0x040fe20000000000 */
[----:B------:R2:W-:Y:S01]  /*63a0*/  SHFL.IDX PT, R20, R233, R14, 0x1f ;  /* 0x00001f0ee9147589 */ /* 0x0005e200000e0000 */
[--C-:B---3--:R-:W-:Y:S01]  /*63b0*/  FFMA.FTZ R94, R94, UR5, -R12.reuse ;  /* 0x000000055e5e7c23 */ /* 0x108fe2000801080c */
[----:B------:R-:W-:Y:S01]  /*63c0*/  FFMA.FTZ R92, R92, UR5, -R12 ;  /* 0x000000055c5c7c23 */ /* 0x000fe2000801080c */
[----:B------:R-:W-:Y:S01]  /*63d0*/  FFMA.FTZ R18, R106, UR5, -R18 ;  /* 0x000000056a127c23 */ /* 0x000fe20008010812 */
[----:B-----5:R-:W-:Y:S01]  /*63e0*/  VIADD R13, R5, 0x10 ;  /* 0x00000010050d7836 */ /* 0x020fe20000000000 */
[----:B------:R3:W-:Y:S01]  /*63f0*/  MUFU.EX2 R228, R94 ;  /* 0x0000005e00e47308 */ /* 0x0007e20000000800 */
[--C-:B--2---:R-:W-:Y:S01]  /*6400*/  FFMA.FTZ R14, R101, UR5, -R15.reuse ;  /* 0x00000005650e7c23 */ /* 0x104fe2000801080f */
[----:B------:R-:W-:Y:S01]  /*6410*/  FFMA.FTZ R15, R103, UR5, -R15 ;  /* 0x00000005670f7c23 */ /* 0x000fe2000801080f */
[----:B------:R-:W-:-:S02]  /*6420*/  VIADD R103, R5, 0xc ;  /* 0x0000000c05677836 */ /* 0x000fc40000000000 */
[--C-:B-1----:R-:W-:Y:S01]  /*6430*/  FFMA.FTZ R93, R93, UR5, -R9.reuse ;  /* 0x000000055d5d7c23 */ /* 0x102fe20008010809 */
[----:B------:R-:W-:Y:S02]  /*6440*/  VIADD R106, R5, 0x10 ;  /* 0x00000010056a7836 */ /* 0x000fe40000000000 */
[----:B------:R-:W-:Y:S01]  /*6450*/  FFMA.FTZ R95, R95, UR5, -R9 ;  /* 0x000000055f5f7c23 */ /* 0x000fe20008010809 */
[----:B------:R-:W-:Y:S01]  /*6460*/  VIADD R101, R5, 0x14 ;  /* 0x0000001405657836 */ /* 0x000fe20000000000 */
[----:B---3--:R-:W1:Y:S01]  /*6470*/  SHFL.IDX PT, R94, R233, R104, 0x1f ;  /* 0x00001f68e95e7589 */ /* 0x008e6200000e0000 */
[----:B------:R2:W-:Y:S03]  /*6480*/  MUFU.EX2 R229, R92 ;  /* 0x0000005c00e57308 */ /* 0x0005e60000000800 */
[----:B------:R-:W-:Y:S04]  /*6490*/  SHFL.IDX PT, R88, R233, R103, 0x1f ;  /* 0x00001f67e9587589 */ /* 0x000fe800000e0000 */
[----:B------:R-:W-:Y:S04]  /*64a0*/  SHFL.IDX PT, R90, R233, R106, 0x1f ;  /* 0x00001f6ae95a7589 */ /* 0x000fe800000e0000 */
[----:B--2---:R-:W-:Y:S04]  /*64b0*/  SHFL.IDX PT, R92, R233, R101, 0x1f ;  /* 0x00001f65e95c7589 */ /* 0x004fe800000e0000 */
[----:B------:R-:W2:Y:S01]  /*64c0*/  SHFL.IDX PT, R233, R233, R91, 0x1f ;  /* 0x00001f5be9e97589 */ /* 0x000ea200000e0000 */
[----:B------:R1:W-:Y:S03]  /*64d0*/  MUFU.EX2 R227, R93 ;  /* 0x0000005d00e37308 */ /* 0x0003e60000000800 */
[----:B------:R-:W-:Y:S01]  /*64e0*/  SHFL.IDX PT, R11, R10, R13, 0x1f ;  /* 0x00001f0d0a0b7589 */ /* 0x000fe200000e0000 */
[--C-:B-1----:R-:W-:Y:S01]  /*64f0*/  FFMA.FTZ R93, R116, UR5, -R94.reuse ;  /* 0x00000005745d7c23 */ /* 0x102fe2000801085e */
[----:B------:R-:W-:Y:S01]  /*6500*/  FFMA.FTZ R94, R118, UR5, -R94 ;  /* 0x00000005765e7c23 */ /* 0x000fe2000801085e */
[----:B------:R-:W-:Y:S01]  /*6510*/  FSEL R118, R145, -INF , P2 ;  /* 0xff80000091767808 */ /* 0x000fe20001000000 */
[----:B------:R-:W-:Y:S01]  /*6520*/  VIADD R145, R5, 0x14 ;  /* 0x0000001405917836 */ /* 0x000fe20000000000 */
[----:B------:R2:W-:Y:S02]  /*6530*/  MUFU.EX2 R226, R95 ;  /* 0x0000005f00e27308 */ /* 0x0005e40000000800 */
[----:B--2---:R-:W-:-:S02]  /*6540*/  FFMA.FTZ R95, R117, UR5, -R233 ;  /* 0x00000005755f7c23 */ /* 0x004fc400080108e9 */
[----:B------:R-:W1:Y:S01]  /*6550*/  SHFL.IDX PT, R117, R218, R145, 0x1f ;  /* 0x00001f91da757589 */ /* 0x000e6200000e0000 */
[----:B------:R-:W-:Y:S02]  /*6560*/  WARPGROUP.DEPBAR.LE gsb0, 0x0 ;  /* 0x00008000000079c5 */ /* 0x000fe40000010000 */
[----:B------:R-:W-:-:S06]  /*6570*/  WARPGROUP.ARRIVE ;  /* 0x00000000000079c5 */ /* 0x000fcc0000000000 */
[----:B------:R-:W-:Y:S01]  /*6580*/  HGMMA.64x128x16.F32.BF16 R24, gdesc[UR8], R24, gsb0 ;  /* 0x01e00000081879f0 */ /* 0x000fe20008001818 */
[--C-:B-1----:R-:W-:Y:S01]  /*6590*/  FFMA.FTZ R118, R118, UR5, -R117.reuse ;  /* 0x0000000576767c23 */ /* 0x102fe20008010875 */
[----:B------:R-:W-:Y:S02]  /*65a0*/  FFMA.FTZ R117, R147, UR5, -R117 ;  /* 0x0000000593757c23 */ /* 0x000fe40008010875 */
[----:B------:R-:W2:Y:S01]  /*65b0*/  LDL R147, [R1+0x38] ;  /* 0x0000380001937983 */ /* 0x000ea20000100800 */
[----:B------:R-:W-:Y:S02]  /*65c0*/  R2UR UR8, R234 ;  /* 0x00000000ea0872ca */ /* 0x000fe400000e0000 */
[----:B------:R-:W-:Y:S01]  /*65d0*/  R2UR UR9, R235 ;  /* 0x00000000eb0972ca */ /* 0x000fe200000e0000 */
[----:B------:R-:W-:Y:S01]  /*65e0*/  UMOV UR10, UR6 ;  /* 0x00000006000a7c82 */ /* 0x000fe20008000000 */
[----:B------:R-:W-:Y:S01]  /*65f0*/  UMOV UR11, 0x40000040 ;  /* 0x40000040000b7882 */ /* 0x000fe20000000000 */
[----:B------:R-:W-:-:S05]  /*6600*/  VIADD R13, R5, 0x14 ;  /* 0x00000014050d7836 */ /* 0x000fca0000000000 */
[----:B------:R1:W3:Y:S02]  /*6610*/  SHFL.IDX PT, R12, R10, R13, 0x1f ;  /* 0x00001f0d0a0c7589 */ /* 0x0002e400000e0000 */
[----:B-1----:R-:W-:-:S06]  /*6620*/  VIADD R13, R5, 0x18 ;  /* 0x00000018050d7836 */ /* 0x002fcc0000000000 */
[----:B------:R3:W1:Y:S01]  /*6630*/  SHFL.IDX PT, R13, R10, R13, 0x1f ;  /* 0x00001f0d0a0d7589 */ /* 0x00066200000e0000 */
[----:B------:R-:W-:Y:S02]  /*6640*/  WARPGROUP.DEPBAR.LE gsb0, 0x0 ;  /* 0x00008000000079c5 */ /* 0x000fe40000010000 */
[----:B------:R-:W-:-:S06]  /*6650*/  WARPGROUP.ARRIVE ;  /* 0x00000000000079c5 */ /* 0x000fcc0000000000 */
[----:B------:R-:W-:Y:S01]  /*6660*/  HGMMA.64x128x16.F32.BF16 R24, gdesc[UR8], R24, gsb0 ;  /* 0x01e00000081879f0 */ /* 0x000fe20008001818 */
[----:B------:R-:W4:Y:S01]  /*6670*/  SHFL.IDX PT, R103, R223, R103, 0x1f ;  /* 0x00001f67df677589 */ /* 0x000f2200000e0000 */
[----:B------:R-:W-:Y:S02]  /*6680*/  FSEL R96, R96, -INF , P2 ;  /* 0xff80000060607808 */ /* 0x000fe40001000000 */
[----:B------:R-:W-:Y:S01]  /*6690*/  FSEL R98, R98, -INF , P1 ;  /* 0xff80000062627808 */ /* 0x000fe20000800000 */
[----:B------:R-:W-:Y:S01]  /*66a0*/  FFMA.FTZ R91, R113, UR5, -R92 ;  /* 0x00000005715b7c23 */ /* 0x000fe2000801085c */
[----:B------:R-:W-:Y:S02]  /*66b0*/  FSEL R97, R97, -INF , P2 ;  /* 0xff80000061617808 */ /* 0x000fe40001000000 */
[----:B------:R-:W-:Y:S02]  /*66c0*/  FSEL R99, R99, -INF , P1 ;  /* 0xff80000063637808 */ /* 0x000fe40000800000 */
[----:B------:R-:W-:Y:S01]  /*66d0*/  FSEL R108, R108, -INF , P2 ;  /* 0xff8000006c6c7808 */ /* 0x000fe20001000000 */
[----:B------:R-:W-:Y:S01]  /*66e0*/  VIADD R113, R5, 0x4 ;  /* 0x0000000405717836 */ /* 0x000fe20000000000 */
[----:B------:R-:W-:-:S02]  /*66f0*/  FSEL R100, R100, -INF , P2 ;  /* 0xff80000064647808 */ /* 0x000fc40001000000 */
[----:B------:R-:W-:Y:S02]  /*6700*/  FSEL R110, R110, -INF , P1 ;  /* 0xff8000006e6e7808 */ /* 0x000fe40000800000 */
[----:B------:R-:W-:Y:S01]  /*6710*/  FSEL R112, R112, -INF , P2 ;  /* 0xff80000070707808 */ /* 0x000fe20001000000 */
[--C-:B------:R-:W-:Y:S01]  /*6720*/  FFMA.FTZ R96, R96, UR5, -R11.reuse ;  /* 0x0000000560607c23 */ /* 0x100fe2000801080b */
[----:B------:R-:W-:Y:S01]  /*6730*/  FSEL R114, R114, -INF , P1 ;  /* 0xff80000072727808 */ /* 0x000fe20000800000 */
[----:B------:R-:W-:Y:S01]  /*6740*/  FFMA.FTZ R9, R98, UR5, -R11 ;  /* 0x0000000562097c23 */ /* 0x000fe2000801080b */
[--C-:B---3--:R-:W-:Y:S01]  /*6750*/  FFMA.FTZ R10, R97, UR5, -R12.reuse ;  /* 0x00000005610a7c23 */ /* 0x108fe2000801080c */
[----:B------:R-:W-:Y:S01]  /*6760*/  FFMA.FTZ R11, R99, UR5, -R12 ;  /* 0x00000005630b7c23 */ /* 0x000fe2000801080c */
[--C-:B------:R-:W-:Y:S01]  /*6770*/  FFMA.FTZ R21, R108, UR5, -R22.reuse ;  /* 0x000000056c157c23 */ /* 0x100fe20008010816 */
[----:B-1----:R-:W-:Y:S01]  /*6780*/  FFMA.FTZ R12, R100, UR5, -R13 ;  /* 0x00000005640c7c23 */ /* 0x002fe2000801080d */
[----:B------:R-:W-:Y:S01]  /*6790*/  FFMA.FTZ R22, R110, UR5, -R22 ;  /* 0x000000056e167c23 */ /* 0x000fe20008010816 */
[--C-:B------:R-:W-:Y:S01]  /*67a0*/  FFMA.FTZ R89, R112, UR5, -R90.reuse ;  /* 0x0000000570597c23 */ /* 0x100fe2000801085a */
[----:B------:R-:W1:Y:S01]  /*67b0*/  SHFL.IDX PT, R100, R223, R113, 0x1f ;  /* 0x00001f71df647589 */ /* 0x000e6200000e0000 */
[----:B------:R-:W-:Y:S01]  /*67c0*/  FSEL R102, R102, -INF , P1 ;  /* 0xff80000066667808 */ /* 0x000fe20000800000 */
[----:B------:R-:W-:-:S02]  /*67d0*/  FFMA.FTZ R90, R114, UR5, -R90 ;  /* 0x00000005725a7c23 */ /* 0x000fc4000801085a */
[----:B------:R3:W5:Y:S01]  /*67e0*/  SHFL.IDX PT, R110, R223, R104, 0x1f ;  /* 0x00001f68df6e7589 */ /* 0x00076200000e0000 */
[----:B------:R-:W-:Y:S01]  /*67f0*/  VIADD R114, R5, 0x8 ;  /* 0x0000000805727836 */ /* 0x000fe20000000000 */
[----:B------:R-:W-:Y:S02]  /*6800*/  FSEL R109, R109, -INF , P2 ;  /* 0xff8000006d6d7808 */ /* 0x000fe40001000000 */
[----:B------:R-:W5:Y:S01]  /*6810*/  SHFL.IDX PT, R98, R223, R5, 0x1f ;  /* 0x00001f05df627589 */ /* 0x000f6200000e0000 */
[----:B------:R-:W-:-:S03]  /*6820*/  FFMA.FTZ R13, R102, UR5, -R13 ;  /* 0x00000005660d7c23 */ /* 0x000fc6000801080d */
[----:B------:R5:W5:Y:S01]  /*6830*/  SHFL.IDX PT, R108, R223, R101, 0x1f ;  /* 0x00001f65df6c7589 */ /* 0x000b6200000e0000 */
[----:B------:R-:W-:Y:S01]  /*6840*/  FFMA.FTZ R23, R109, UR5, -R88 ;  /* 0x000000056d177c23 */ /* 0x000fe20008010858 */
[----:B------:R-:W-:Y:S02]  /*6850*/  FSEL R109, R125, -INF , P2 ;  /* 0xff8000007d6d7808 */ /* 0x000fe40001000000 */
[----:B------:R-:W5:Y:S01]  /*6860*/  SHFL.IDX PT, R102, R223, R114, 0x1f ;  /* 0x00001f72df667589 */ /* 0x000f6200000e0000 */
[----:B---3--:R-:W-:Y:S02]  /*6870*/  FSEL R104, R127, -INF , P1 ;  /* 0xff8000007f687808 */ /* 0x008fe40000800000 */
[----:B------:R-:W-:Y:S01]  /*6880*/  FSEL R119, R119, -INF , P1 ;  /* 0xff80000077777808 */ /* 0x000fe20000800000 */
[--C-:B----4-:R-:W-:Y:S01]  /*6890*/  FFMA.FTZ R109, R109, UR5, -R103.reuse ;  /* 0x000000056d6d7c23 */ /* 0x110fe20008010867 */
[----:B------:R-:W-:Y:S01]  /*68a0*/  FSEL R105, R105, -INF , P2 ;  /* 0xff80000069697808 */ /* 0x000fe20001000000 */
[----:B------:R-:W-:Y:S01]  /*68b0*/  FFMA.FTZ R104, R104, UR5, -R103 ;  /* 0x0000000568687c23 */ /* 0x000fe20008010867 */
[----:B------:R-:W-:Y:S01]  /*68c0*/  FSEL R107, R107, -INF , P1 ;  /* 0xff8000006b6b7808 */ /* 0x000fe20000800000 */
[----:B------:R3:W-:Y:S01]  /*68d0*/  MUFU.EX2 R224, R96 ;  /* 0x0000006000e07308 */ /* 0x0007e20000000800 */
[----:B------:R-:W-:Y:S01]  /*68e0*/  FSEL R99, R121, -INF , P2 ;  /* 0xff80000079637808 */ /* 0x000fe20001000000 */
[----:B------:R-:W-:Y:S01]  /*68f0*/  FFMA.FTZ R19, R105, UR5, -R20 ;  /* 0x0000000569137c23 */ /* 0x000fe20008010814 */
[----:B------:R-:W-:-:S02]  /*6900*/  FSEL R123, R123, -INF , P1 ;  /* 0xff8000007b7b7808 */ /* 0x000fc40000800000 */
[----:B------:R-:W-:-:S03]  /*6910*/  FSEL R134, R134, -INF , P1 ;  /* 0xff80000086867808 */ /* 0x000fc60000800000 */
[----:B------:R4:W-:Y:S01]  /*6920*/  MUFU.EX2 R103, R109 ;  /* 0x0000006d00677308 */ /* 0x0009e20000000800 */
[----:B---3--:R-:W-:Y:S01]  /*6930*/  FFMA.FTZ R96, R119, UR5, -R233 ;  /* 0x0000000577607c23 */ /* 0x008fe200080108e9 */
[----:B------:R-:W-:Y:S02]  /*6940*/  VIADD R233, R5, 0x1c ;  /* 0x0000001c05e97836 */ /* 0x000fe40000000000 */
[----:B------:R-:W-:Y:S01]  /*6950*/  FFMA.FTZ R20, R107, UR5, -R20 ;  /* 0x000000056b147c23 */ /* 0x000fe20008010814 */
[----:B------:R-:W-:Y:S01]  /*6960*/  FSEL R120, R120, -INF , P2 ;  /* 0xff80000078787808 */ /* 0x000fe20001000000 */
[----:B------:R-:W3:Y:S01]  /*6970*/  SHFL.IDX PT, R106, R223, R106, 0x1f ;  /* 0x00001f6adf6a7589 */ /* 0x000ee200000e0000 */
[----:B----4-:R-:W-:Y:S01]  /*6980*/  FSEL R109, R132, -INF , P2 ;  /* 0xff800000846d7808 */ /* 0x010fe20001000000 */
[--C-:B-1----:R-:W-:Y:S01]  /*6990*/  FFMA.FTZ R99, R99, UR5, -R100.reuse ;  /* 0x0000000563637c23 */ /* 0x102fe20008010864 */
[----:B------:R-:W-:Y:S01]  /*69a0*/  FSEL R107, R129, -INF , P2 ;  /* 0xff800000816b7808 */ /* 0x000fe20001000000 */
[----:B------:R-:W-:Y:S01]  /*69b0*/  FFMA.FTZ R100, R123, UR5, -R100 ;  /* 0x000000057b647c23 */ /* 0x000fe20008010864 */
[----:B------:R-:W-:Y:S01]  /*69c0*/  FSEL R131, R131, -INF , P1 ;  /* 0xff80000083837808 */ /* 0x000fe20000800000 */
[--C-:B-----5:R-:W-:Y:S01]  /*69d0*/  FFMA.FTZ R109, R109, UR5, -R110.reuse ;  /* 0x000000056d6d7c23 */ /* 0x120fe2000801086e */
[----:B------:R-:W-:Y:S01]  /*69e0*/  SHFL.IDX PT, R112, R223, R233, 0x1f ;  /* 0x00001fe9df707589 */ /* 0x000fe200000e0000 */
[----:B------:R-:W-:Y:S01]  /*69f0*/  FFMA.FTZ R110, R134, UR5, -R110 ;  /* 0x00000005866e7c23 */ /* 0x000fe2000801086e */
[----:B------:R-:W-:-:S02]  /*6a00*/  FSEL R111, R111, -INF , P1 ;  /* 0xff8000006f6f7808 */ /* 0x000fc40000800000 */
[----:B------:R-:W-:Y:S01]  /*6a10*/  FSEL R101, R124, -INF , P2 ;  /* 0xff8000007c657808 */ /* 0x000fe20001000000 */
[----:B------:R1:W-:Y:S01]  /*6a20*/  SHFL.IDX PT, R134, R218, R113, 0x1f ;  /* 0x00001f71da867589 */ /* 0x0003e200000e0000 */
[----:B------:R-:W-:Y:S01]  /*6a30*/  FSEL R126, R126, -INF , P1 ;  /* 0xff8000007e7e7808 */ /* 0x000fe20000800000 */
[----:B------:R-:W-:Y:S02]  /*6a40*/  FFMA.FTZ R97, R120, UR5, -R98 ;  /* 0x0000000578617c23 */ /* 0x000fe40008010862 */
[----:B------:R4:W-:Y:S01]  /*6a50*/  SHFL.IDX PT, R123, R218, R114, 0x1f ;  /* 0x00001f72da7b7589 */ /* 0x0009e200000e0000 */
[--C-:B------:R-:W-:Y:S01]  /*6a60*/  FFMA.FTZ R107, R107, UR5, -R108.reuse ;  /* 0x000000056b6b7c23 */ /* 0x100fe2000801086c */
[----:B------:R-:W-:Y:S01]  /*6a70*/  FFMA.FTZ R108, R131, UR5, -R108 ;  /* 0x00000005836c7c23 */ /* 0x000fe2000801086c */
[----:B------:R-:W-:Y:S02]  /*6a80*/  FSEL R120, R144, -INF , P2 ;  /* 0xff80000090787808 */ /* 0x000fe40001000000 */
[----:B-1----:R-:W-:Y:S01]  /*6a90*/  FSEL R113, R151, -INF , P1 ;  /* 0xff80000097717808 */ /* 0x002fe20000800000 */
[----:B------:R-:W-:Y:S01]  /*6aa0*/  VIADD R151, R5, 0x4 ;  /* 0x0000000405977836 */ /* 0x000fe20000000000 */
[----:B----4-:R-:W-:Y:S01]  /*6ab0*/  FSEL R114, R149, -INF , P2 ;  /* 0xff80000095727808 */ /* 0x010fe20001000000 */
[C---:B------:R-:W-:Y:S01]  /*6ac0*/  VIADD R149, R5.reuse, 0x8 ;  /* 0x0000000805957836 */ /* 0x040fe20000000000 */
[----:B------:R-:W-:Y:S01]  /*6ad0*/  SHFL.IDX PT, R131, R218, R5, 0x1f ;  /* 0x00001f05da837589 */ /* 0x000fe200000e0000 */
[----:B------:R-:W-:Y:S01]  /*6ae0*/  VIADD R144, R5, 0xc ;  /* 0x0000000c05907836 */ /* 0x000fe20000000000 */
[----:B------:R-:W-:-:S02]  /*6af0*/  WARPGROUP.DEPBAR.LE gsb0, 0x0 ;  /* 0x00008000000079c5 */ /* 0x000fc40000010000 */
[----:B------:R-:W1:Y:S04]  /*6b00*/  LDS R216, [R216+0x400] ;  /* 0x00040000d8d87984 */ /* 0x000e680000000800 */
[----:B------:R-:W-:Y:S04]  /*6b10*/  LDS R220, [R220+0x400] ;  /* 0x00040000dcdc7984 */ /* 0x000fe80000000800 */
[----:B------:R-:W-:Y:S01]  /*6b20*/  LDS R219, [R219+0x400] ;  /* 0x00040000dbdb7984 */ /* 0x000fe20000000800 */
[----:B------:R-:W-:Y:S01]  /*6b30*/  FSEL R116, R148, -INF , P2 ;  /* 0xff80000094747808 */ /* 0x000fe20001000000 */
[----:B------:R-:W-:Y:S01]  /*6b40*/  FFMA.FTZ R88, R111, UR5, -R88 ;  /* 0x000000056f587c23 */ /* 0x000fe20008010858 */
[----:B------:R-:W-:Y:S01]  /*6b50*/  FFMA.FTZ R101, R101, UR5, -R102 ;  /* 0x0000000565657c23 */ /* 0x000fe20008010866 */
[----:B------:R-:W-:-:S02]  /*6b60*/  VIADD R148, R5, 0x10 ;  /* 0x0000001005947836 */ /* 0x000fc40000000000 */
[----:B------:R-:W-:Y:S01]  /*6b70*/  FFMA.FTZ R102, R126, UR5, -R102 ;  /* 0x000000057e667c23 */ /* 0x000fe20008010866 */
[----:B------:R-:W-:Y:S02]  /*6b80*/  FSEL R111, R133, -INF , P2 ;  /* 0xff800000856f7808 */ /* 0x000fe40001000000 */
[----:B------:R-:W-:Y:S02]  /*6b90*/  FSEL R105, R128, -INF , P2 ;  /* 0xff80000080697808 */ /* 0x000fe40001000000 */
[----:B------:R-:W-:Y:S01]  /*6ba0*/  FSEL R130, R130, -INF , P1 ;  /* 0xff80000082827808 */ /* 0x000fe20000800000 */
[----:B------:R-:W-:Y:S01]  /*6bb0*/  SHFL.IDX PT, R121, R218, R144, 0x1f ;  /* 0x00001f90da797589 */ /* 0x000fe200000e0000 */
[----:B------:R-:W-:Y:S01]  /*6bc0*/  FSEL R135, R135, -INF , P1 ;  /* 0xff80000087877808 */ /* 0x000fe20000800000 */
[--C-:B---3--:R-:W-:Y:S02]  /*6bd0*/  FFMA.FTZ R105, R105, UR5, -R106.reuse ;  /* 0x0000000569697c23 */ /* 0x108fe4000801086a */
[----:B------:R-:W-:Y:S01]  /*6be0*/  LDS R221, [R221+0x400] ;  /* 0x00040000dddd7984 */ /* 0x000fe20000000800 */
[----:B------:R-:W-:-:S03]  /*6bf0*/  FFMA.FTZ R106, R130, UR5, -R106 ;  /* 0x00000005826a7c23 */ /* 0x000fc6000801086a */
[----:B-1----:R-:W1:Y:S04]  /*6c00*/  SHFL.IDX PT, R124, R216, R5, 0x1f ;  /* 0x00001f05d87c7589 */ /* 0x002e6800000e0000 */
[----:B------:R-:W3:Y:S04]  /*6c10*/  SHFL.IDX PT, R126, R216, R151, 0x1f ;  /* 0x00001f97d87e7589 */ /* 0x000ee800000e0000 */
[----:B------:R-:W4:Y:S04]  /*6c20*/  SHFL.IDX PT, R133, R216, R149, 0x1f ;  /* 0x00001f95d8857589 */ /* 0x000f2800000e0000 */
[----:B------:R-:W5:Y:S04]  /*6c30*/  SHFL.IDX PT, R127, R216, R144, 0x1f ;  /* 0x00001f90d87f7589 */ /* 0x000f6800000e0000 */
[----:B------:R-:W5:Y:S01]  /*6c40*/  SHFL.IDX PT, R129, R216, R148, 0x1f ;  /* 0x00001f94d8817589 */ /* 0x000f6200000e0000 */
[--C-:B------:R-:W-:Y:S01]  /*6c50*/  FFMA.FTZ R111, R111, UR5, -R112.reuse ;  /* 0x000000056f6f7c23 */ /* 0x100fe20008010870 */
[----:B------:R-:W-:Y:S01]  /*6c60*/  FSEL R130, R136, -INF , P2 ;  /* 0xff80000088827808 */ /* 0x000fe20001000000 */
[----:B------:R-:W-:Y:S01]  /*6c70*/  FFMA.FTZ R112, R135, UR5, -R112 ;  /* 0x0000000587707c23 */ /* 0x000fe20008010870 */
[----:B------:R-:W-:-:S02]  /*6c80*/  FSEL R135, R137, -INF , P2 ;  /* 0xff80000089877808 */ /* 0x000fc40001000000 */
[----:B------:R-:W-:Y:S01]  /*6c90*/  FSEL R125, R140, -INF , P2 ;  /* 0xff8000008c7d7808 */ /* 0x000fe20001000000 */
[----:B------:R-:W-:Y:S01]  /*6ca0*/  FFMA.FTZ R130, R130, UR5, -R131 ;  /* 0x0000000582827c23 */ /* 0x000fe20008010883 */
[----:B------:R-:W-:Y:S01]  /*6cb0*/  FSEL R142, R142, -INF , P1 ;  /* 0xff8000008e8e7808 */ /* 0x000fe20000800000 */
[----:B------:R-:W-:Y:S01]  /*6cc0*/  FFMA.FTZ R135, R135, UR5, -R134 ;  /* 0x0000000587877c23 */ /* 0x000fe20008010886 */
[----:B------:R-:W-:Y:S01]  /*6cd0*/  FSEL R139, R139, -INF , P1 ;  /* 0xff8000008b8b7808 */ /* 0x000fe20000800000 */
[--C-:B-1----:R-:W-:Y:S01]  /*6ce0*/  FADD.FTZ R24, R24, -R124.reuse ;  /* 0x8000007c18187221 */ /* 0x102fe20000010000 */
[----:B------:R-:W-:Y:S01]  /*6cf0*/  FSEL R138, R138, -INF , P1 ;  /* 0xff8000008a8a7808 */ /* 0x000fe20000800000 */
[----:B------:R-:W-:Y:S01]  /*6d00*/  FADD.FTZ R26, R26, -R124 ;  /* 0x8000007c1a1a7221 */ /* 0x000fe20000010000 */
[--C-:B---3--:R-:W-:Y:S01]  /*6d10*/  FADD.FTZ R124, R25, -R126.reuse ;  /* 0x8000007e197c7221 */ /* 0x108fe20000010000 */
[----:B------:R-:W-:Y:S01]  /*6d20*/  FSEL R122, R122, -INF , P1 ;  /* 0xff8000007a7a7808 */ /* 0x000fe20000800000 */
[----:B----4-:R-:W-:Y:S01]  /*6d30*/  FADD.FTZ R128, R28, -R133 ;  /* 0x800000851c807221 */ /* 0x010fe20000010000 */
[----:B------:R-:W-:Y:S01]  /*6d40*/  FADD.FTZ R126, R27, -R126 ;  /* 0x8000007e1b7e7221 */ /* 0x000fe20000010000 */
[----:B------:R1:W-:Y:S01]  /*6d50*/  MUFU.EX2 R28, R130 ;  /* 0x00000082001c7308 */ /* 0x0003e20000000800 */
[----:B------:R-:W-:Y:S01]  /*6d60*/  FFMA.FTZ R125, R125, UR5, -R123 ;  /* 0x000000057d7d7c23 */ /* 0x000fe2000801087b */
[----:B-----5:R-:W-:Y:S01]  /*6d70*/  FADD.FTZ R27, R31, -R127 ;  /* 0x8000007f1f1b7221 */ /* 0x020fe20000010000 */
[----:B------:R-:W-:Y:S01]  /*6d80*/  FFMA.FTZ R123, R142, UR5, -R123 ;  /* 0x000000058e7b7c23 */ /* 0x000fe2000801087b */
[----:B------:R-:W-:Y:S01]  /*6d90*/  SHFL.IDX PT, R132, R216, R145, 0x1f ;  /* 0x00001f91d8847589 */ /* 0x000fe200000e0000 */
[----:B------:R-:W-:Y:S01]  /*6da0*/  FADD.FTZ R25, R30, -R133 ;  /* 0x800000851e197221 */ /* 0x000fe20000010000 */
[----:B------:R-:W-:Y:S01]  /*6db0*/  FFMA.FTZ R131, R138, UR5, -R131 ;  /* 0x000000058a837c23 */ /* 0x000fe20008010883 */
[----:B------:R-:W-:Y:S01]  /*6dc0*/  FFMA.FTZ R134, R139, UR5, -R134 ;  /* 0x000000058b867c23 */ /* 0x000fe20008010886 */
[----:B-1----:R-:W-:Y:S01]  /*6dd0*/  FADD.FTZ R130, R29, -R127 ;  /* 0x8000007f1d827221 */ /* 0x002fe20000010000 */
[----:B------:R-:W-:Y:S01]  /*6de0*/  FADD.FTZ R127, R32, -R129 ;  /* 0x80000081207f7221 */ /* 0x000fe20000010000 */
[----:B------:R-:W1:Y:S01]  /*6df0*/  SHFL.IDX PT, R142, R216, R233, 0x1f ;  /* 0x00001fe9d88e7589 */ /* 0x000e6200000e0000 */
[----:B------:R3:W-:Y:S01]  /*6e00*/  MUFU.EX2 R30, R135 ;  /* 0x00000087001e7308 */ /* 0x0007e20000000800 */
[----:B------:R-:W-:-:S02]  /*6e10*/  FFMA.FTZ R98, R122, UR5, -R98 ;  /* 0x000000057a627c23 */ /* 0x000fc40008010862 */
[----:B------:R-:W4:Y:S01]  /*6e20*/  SHFL.IDX PT, R32, R220, R145, 0x1f ;  /* 0x00001f91dc207589 */ /* 0x000f2200000e0000 */
[----:B------:R-:W-:-:S03]  /*6e30*/  FSEL R122, R141, -INF , P2 ;  /* 0xff8000008d7a7808 */ /* 0x000fc60001000000 */
[----:B------:R-:W5:Y:S01]  /*6e40*/  SHFL.IDX PT, R139, R220, R149, 0x1f ;  /* 0x00001f95dc8b7589 */ /* 0x000f6200000e0000 */
[----:B------:R-:W-:-:S03]  /*6e50*/  FSEL R143, R143, -INF , P1 ;  /* 0xff8000008f8f7808 */ /* 0x000fc60000800000 */
[----:B------:R-:W5:Y:S04]  /*6e60*/  SHFL.IDX PT, R138, R220, R148, 0x1f ;  /* 0x00001f94dc8a7589 */ /* 0x000f6800000e0000 */
[----:B---3--:R-:W3:Y:S01]  /*6e70*/  SHFL.IDX PT, R135, R219, R5, 0x1f ;  /* 0x00001f05db877589 */ /* 0x008ee200000e0000 */
[----:B------:R-:W-:-:S03]  /*6e80*/  VIADD R223, R5, 0x18 ;  /* 0x0000001805df7836 */ /* 0x000fc60000000000 */
[----:B------:R-:W3:Y:S01]  /*6e90*/  SHFL.IDX PT, R137, R220, R144, 0x1f ;  /* 0x00001f90dc897589 */ /* 0x000ee200000e0000 */
[--C-:B------:R-:W-:Y:S01]  /*6ea0*/  FFMA.FTZ R122, R122, UR5, -R121.reuse ;  /* 0x000000057a7a7c23 */ /* 0x100fe20008010879 */
[----:B------:R-:W-:Y:S02]  /*6eb0*/  FFMA.FTZ R121, R143, UR5, -R121 ;  /* 0x000000058f797c23 */ /* 0x000fe40008010879 */
[----:B------:R-:W2:Y:S04]  /*6ec0*/  SHFL.IDX PT, R143, R216, R223, 0x1f ;  /* 0x00001fdfd88f7589 */ /* 0x000ea800000e0000 */
[----:B------:R-:W2:Y:S01]  /*6ed0*/  SHFL.IDX PT, R136, R220, R223, 0x1f ;  /* 0x00001fdfdc887589 */ /* 0x000ea200000e0000 */
[----:B------:R5:W-:Y:S01]  /*6ee0*/  MUFU.EX2 R29, R131 ;  /* 0x00000083001d7308 */ /* 0x000be20000000800 */
[----:B------:R-:W-:Y:S01]  /*6ef0*/  FSEL R115, R115, -INF , P1 ;  /* 0xff80000073737808 */ /* 0x000fe20000800000 */
[--C-:B-1----:R-:W-:Y:S01]  /*6f00*/  FADD.FTZ R37, R37, -R142.reuse ;  /* 0x8000008e25257221 */ /* 0x102fe20000010000 */
[----:B------:R-:W-:Y:S01]  /*6f10*/  FADD.FTZ R39, R39, -R142 ;  /* 0x8000008e27277221 */ /* 0x000fe20000010000 */
[--C-:B----4-:R-:W-:Y:S01]  /*6f20*/  FADD.FTZ R49, R49, -R32.reuse ;  /* 0x8000002031317221 */ /* 0x110fe20000010000 */
[----:B------:R-:W-:Y:S01]  /*6f30*/  FADD.FTZ R51, R51, -R32 ;  /* 0x8000002033337221 */ /* 0x000fe20000010000 */
[----:B------:R-:W1:Y:S01]  /*6f40*/  SHFL.IDX PT, R119, R218, R148, 0x1f ;  /* 0x00001f94da777589 */ /* 0x000e6200000e0000 */
[--C-:B-----5:R-:W-:Y:S01]  /*6f50*/  FADD.FTZ R44, R44, -R139.reuse ;  /* 0x8000008b2c2c7221 */ /* 0x120fe20000010000 */
[----:B------:R4:W-:Y:S01]  /*6f60*/  MUFU.EX2 R31, R134 ;  /* 0x00000086001f7308 */ /* 0x0009e20000000800 */
[--C-:B------:R-:W-:Y:S01]  /*6f70*/  FADD.FTZ R131, R33, -R132.reuse ;  /* 0x8000008421837221 */ /* 0x100fe20000010000 */
[----:B------:R-:W-:Y:S01]  /*6f80*/  FADD.FTZ R132, R35, -R132 ;  /* 0x8000008423847221 */ /* 0x000fe20000010000 */
[----:B------:R-:W-:Y:S01]  /*6f90*/  FADD.FTZ R46, R46, -R139 ;  /* 0x8000008b2e2e7221 */ /* 0x000fe20000010000 */
[--C-:B------:R-:W-:Y:S01]  /*6fa0*/  FADD.FTZ R48, R48, -R138.reuse ;  /* 0x8000008a30307221 */ /* 0x100fe20000010000 */
[----:B------:R-:W-:Y:S01]  /*6fb0*/  FADD.FTZ R50, R50, -R138 ;  /* 0x8000008a32327221 */ /* 0x000fe20000010000 */
[----:B------:R-:W-:Y:S01]  /*6fc0*/  SHFL.IDX PT, R35, R219, R144, 0x1f ;  /* 0x00001f90db237589 */ /* 0x000fe200000e0000 */
[--C-:B---3--:R-:W-:Y:S01]  /*6fd0*/  FADD.FTZ R56, R56, -R135.reuse ;  /* 0x8000008738387221 */ /* 0x108fe20000010000 */
[----:B------:R3:W-:Y:S01]  /*6fe0*/  MUFU.EX2 R32, R125 ;  /* 0x0000007d00207308 */ /* 0x0007e20000000800 */
[----:B------:R-:W-:Y:S01]  /*6ff0*/  FADD.FTZ R58, R58, -R135 ;  /* 0x800000873a3a7221 */ /* 0x000fe20000010000 */
[----:B----4-:R-:W-:Y:S01]  /*7000*/  SHFL.IDX PT, R134, R219, R145, 0x1f ;  /* 0x00001f91db867589 */ /* 0x010fe200000e0000 */
[--C-:B------:R-:W-:Y:S01]  /*7010*/  FADD.FTZ R45, R45, -R137.reuse ;  /* 0x800000892d2d7221 */ /* 0x100fe20000010000 */
[----:B------:R-:W-:-:S02]  /*7020*/  FADD.FTZ R47, R47, -R137 ;  /* 0x800000892f2f7221 */ /* 0x000fc40000010000 */
[----:B------:R-:W-:Y:S01]  /*7030*/  SHFL.IDX PT, R142, R221, R145, 0x1f ;  /* 0x00001f91dd8e7589 */ /* 0x000fe200000e0000 */
[----:B------:R-:W-:-:S03]  /*7040*/  FFMA.FTZ R92, R115, UR5, -R92 ;  /* 0x00000005735c7c23 */ /* 0x000fc6000801085c */
[----:B---3--:R-:W-:Y:S04]  /*7050*/  SHFL.IDX PT, R125, R221, R5, 0x1f ;  /* 0x00001f05dd7d7589 */ /* 0x008fe800000e0000 */
[----:B------:R-:W-:Y:S04]  /*7060*/  SHFL.IDX PT, R135, R221, R151, 0x1f ;  /* 0x00001f97dd877589 */ /* 0x000fe800000e0000 */
[----:B------:R-:W-:Y:S04]  /*7070*/  SHFL.IDX PT, R139, R221, R149, 0x1f ;  /* 0x00001f95dd8b7589 */ /* 0x000fe800000e0000 */
[----:B------:R-:W-:Y:S04]  /*7080*/  SHFL.IDX PT, R144, R221, R144, 0x1f ;  /* 0x00001f90dd907589 */ /* 0x000fe800000e0000 */
[----:B------:R-:W-:Y:S04]  /*7090*/  SHFL.IDX PT, R138, R221, R148, 0x1f ;  /* 0x00001f94dd8a7589 */ /* 0x000fe800000e0000 */
[----:B------:R-:W-:Y:S04]  /*70a0*/  SHFL.IDX PT, R145, R221, R223, 0x1f ;  /* 0x00001fdfdd917589 */ /* 0x000fe800000e0000 */
[----:B------:R-:W3:Y:S04]  /*70b0*/  SHFL.IDX PT, R137, R219, R149, 0x1f ;  /* 0x00001f95db897589 */ /* 0x000ee800000e0000 */
[----:B------:R-:W4:Y:S04]  /*70c0*/  SHFL.IDX PT, R221, R221, R233, 0x1f ;  /* 0x00001fe9dddd7589 */ /* 0x000f2800000e0000 */
[----:B------:R-:W5:Y:S01]  /*70d0*/  SHFL.IDX PT, R115, R218, R223, 0x1f ;  /* 0x00001fdfda737589 */ /* 0x000f6200000e0000 */
[----:B------:R-:W-:-:S03]  /*70e0*/  FADD.FTZ R129, R34, -R129 ;  /* 0x8000008122817221 */ /* 0x000fc60000010000 */
[----:B------:R-:W5:Y:S01]  /*70f0*/  SHFL.IDX PT, R218, R218, R233, 0x1f ;  /* 0x00001fe9dada7589 */ /* 0x000f6200000e0000 */
[----:B--2---:R-:W-:-:S03]  /*7100*/  FADD.FTZ R133, R36, -R143 ;  /* 0x8000008f24857221 */ /* 0x004fc60000010000 */
[----:B------:R-:W2:Y:S01]  /*7110*/  SHFL.IDX PT, R33, R220, R233, 0x1f ;  /* 0x00001fe9dc217589 */ /* 0x000ea200000e0000 */
[--C-:B------:R-:W-:Y:S01]  /*7120*/  FADD.FTZ R52, R52, -R136.reuse ;  /* 0x8000008834347221 */ /* 0x100fe20000010000 */
[----:B------:R-:W-:Y:S02]  /*7130*/  FADD.FTZ R54, R54, -R136 ;  /* 0x8000008836367221 */ /* 0x000fe40000010000 */
[----:B------:R-:W2:Y:S01]  /*7140*/  SHFL.IDX PT, R34, R219, R151, 0x1f ;  /* 0x00001f97db227589 */ /* 0x000ea200000e0000 */
[----:B------:R-:W2:Y:S03]  /*7150*/  MUFU.EX2 R12, R12 ;  /* 0x0000000c000c7308 */ /* 0x000ea60000000800 */
[----:B------:R-:W-:Y:S04]  /*7160*/  SHFL.IDX PT, R36, R219, R223, 0x1f ;  /* 0x00001fdfdb247589 */ /* 0x000fe800000e0000 */
[----:B------:R-:W2:Y:S01]  /*7170*/  SHFL.IDX PT, R136, R219, R148, 0x1f ;  /* 0x00001f94db887589 */ /* 0x000ea200000e0000 */
[----:B------:R-:W2:Y:S03]  /*7180*/  MUFU.EX2 R14, R14 ;  /* 0x0000000e000e7308 */ /* 0x000ea60000000800 */
[----:B------:R-:W2:Y:S01]  /*7190*/  SHFL.IDX PT, R219, R219, R233, 0x1f ;  /* 0x00001fe9dbdb7589 */ /* 0x000ea200000e0000 */
[----:B------:R-:W-:-:S03]  /*71a0*/  FSEL R146, R146, -INF , P1 ;  /* 0xff80000092927808 */ /* 0x000fc60000800000 */
[----:B------:R-:W2:Y:S01]  /*71b0*/  SHFL.IDX PT, R140, R220, R151, 0x1f ;  /* 0x00001f97dc8c7589 */ /* 0x000ea200000e0000 */
[----:B------:R-:W2:Y:S03]  /*71c0*/  MUFU.EX2 R107, R107 ;  /* 0x0000006b006b7308 */ /* 0x000ea60000000800 */
[----:B------:R-:W2:Y:S01]  /*71d0*/  SHFL.IDX PT, R141, R220, R5, 0x1f ;  /* 0x00001f05dc8d7589 */ /* 0x000ea200000e0000 */
[----:B------:R-:W-:Y:S01]  /*71e0*/  FSEL R150, R150, -INF , P1 ;  /* 0xff80000096967808 */ /* 0x000fe20000800000 */
[--C-:B-1----:R-:W-:Y:S01]  /*71f0*/  FFMA.FTZ R120, R120, UR5, -R119.reuse ;  /* 0x0000000578787c23 */ /* 0x102fe20008010877 */
[----:B------:R-:W-:Y:S02]  /*7200*/  FFMA.FTZ R119, R146, UR5, -R119 ;  /* 0x0000000592777c23 */ /* 0x000fe40008010877 */
[----:B------:R-:W1:Y:S01]  /*7210*/  MUFU.EX2 R13, R13 ;  /* 0x0000000d000d7308 */ /* 0x000e620000000800 */
[--C-:B---3--:R-:W-:Y:S01]  /*7220*/  FADD.FTZ R60, R60, -R137.reuse ;  /* 0x800000893c3c7221 */ /* 0x108fe20000010000 */
[----:B------:R-:W-:Y:S01]  /*7230*/  FADD.FTZ R62, R62, -R137 ;  /* 0x800000893e3e7221 */ /* 0x000fe20000010000 */
[----:B----4-:R-:W-:Y:S01]  /*7240*/  FADD.FTZ R146, R85, -R221 ;  /* 0x800000dd55927221 */ /* 0x010fe20000010000 */
[----:B------:R-:W-:-:S04]  /*7250*/  FADD.FTZ R137, R80, -R138 ;  /* 0x8000008a50897221 */ /* 0x000fc80000010000 */
[----:B------:R-:W3:Y:S01]  /*7260*/  MUFU.EX2 R15, R15 ;  /* 0x0000000f000f7308 */ /* 0x000ee20000000800 */
[----:B------:R-:W-:Y:S01]  /*7270*/  FMUL.FTZ R26, R232, R26 ;  /* 0x0000001ae81a7220 */ /* 0x000fe20000410000 */
[----:B------:R-:W-:Y:S01]  /*7280*/  FMUL.FTZ R85, R230, R126 ;  /* 0x0000007ee6557220 */ /* 0x000fe20000410000 */
[----:B-----5:R-:W-:-:S05]  /*7290*/  FFMA.FTZ R116, R116, UR5, -R115 ;  /* 0x0000000574747c23 */ /* 0x020fca0008010873 */
[----:B------:R-:W4:Y:S01]  /*72a0*/  MUFU.EX2 R101, R101 ;  /* 0x0000006500657308 */ /* 0x000f220000000800 */
[----:B------:R-:W-:Y:S01]  /*72b0*/  FADD.FTZ R138, R82, -R138 ;  /* 0x8000008a528a7221 */ /* 0x000fe20000010000 */
[----:B------:R-:W-:-:S06]  /*72c0*/  FFMA.FTZ R115, R150, UR5, -R115 ;  /* 0x0000000596737c23 */ /* 0x000fcc0008010873 */
[----:B------:R-:W5:Y:S01]  /*72d0*/  MUFU.EX2 R105, R105 ;  /* 0x0000006900697308 */ /* 0x000f620000000800 */
[----:B------:R-:W-:Y:S01]  /*72e0*/  FFMA.FTZ R114, R114, UR5, -R218 ;  /* 0x0000000572727c23 */ /* 0x000fe200080108da */
[----:B--2---:R-:W-:-:S06]  /*72f0*/  FMUL.FTZ R82, R12, R133 ;  /* 0x000000850c527220 */ /* 0x004fcc0000410000 */
[----:B------:R-:W2:Y:S01]  /*7300*/  MUFU.EX2 R106, R106 ;  /* 0x0000006a006a7308 */ /* 0x000ea20000000800 */
[----:B------:R-:W-:-:S07]  /*7310*/  FMUL.FTZ R37, R14, R37 ;  /* 0x000000250e257220 */ /* 0x000fce0000410000 */
[----:B------:R-:W2:Y:S01]  /*7320*/  MUFU.EX2 R108, R108 ;  /* 0x0000006c006c7308 */ /* 0x000ea20000000800 */
[----:B------:R-:W-:Y:S01]  /*7330*/  FFMA.FTZ R113, R113, UR5, -R218 ;  /* 0x0000000571717c23 */ /* 0x000fe200080108da */
[--C-:B------:R-:W-:Y:S01]  /*7340*/  FADD.FTZ R61, R61, -R35.reuse ;  /* 0x800000233d3d7221 */ /* 0x100fe20000010000 */
[----:B------:R-:W-:-:S05]  /*7350*/  FADD.FTZ R63, R63, -R35 ;  /* 0x800000233f3f7221 */ /* 0x000fca0000010000 */
[----:B------:R-:W2:Y:S01]  /*7360*/  MUFU.EX2 R111, R111 ;  /* 0x0000006f006f7308 */ /* 0x000ea20000000800 */
[--C-:B------:R-:W-:Y:S01]  /*7370*/  FADD.FTZ R53, R53, -R33.reuse ;  /* 0x8000002135357221 */ /* 0x100fe20000010000 */
[----:B------:R-:W-:Y:S01]  /*7380*/  FADD.FTZ R55, R55, -R33 ;  /* 0x8000002137377221 */ /* 0x000fe20000010000 */
[----:B------:R-:W-:-:S05]  /*7390*/  F2FP.BF16.F32.PACK_AB R85, R85, R26 ;  /* 0x0000001a5555723e */ /* 0x000fca00000010ff */
[----:B------:R-:W2:Y:S01]  /*73a0*/  MUFU.EX2 R102, R102 ;  /* 0x0000006600667308 */ /* 0x000ea20000000800 */
[--C-:B------:R-:W-:Y:S01]  /*73b0*/  FADD.FTZ R57, R57, -R34.reuse ;  /* 0x8000002239397221 */ /* 0x100fe20000010000 */
[----:B------:R-:W-:Y:S01]  /*73c0*/  FADD.FTZ R59, R59, -R34 ;  /* 0x800000223b3b7221 */ /* 0x000fe20000010000 */
[----:B------:R-:W-:-:S05]  /*73d0*/  FMUL.FTZ R25, R228, R25 ;  /* 0x00000019e4197220 */ /* 0x000fca0000410000 */
[----:B------:R-:W2:Y:S01]  /*73e0*/  MUFU.EX2 R104, R104 ;  /* 0x0000006800687308 */ /* 0x000ea20000000800 */
[----:B------:R-:W-:Y:S01]  /*73f0*/  FMUL.FTZ R26, R226, R27 ;  /* 0x0000001be21a7220 */ /* 0x000fe20000410000 */
[----:B------:R-:W-:-:S06]  /*7400*/  F2FP.BF16.F32.PACK_AB R82, R37, R82 ;  /* 0x000000522552723e */ /* 0x000fcc00000010ff */
[----:B------:R-:W-:Y:S01]  /*7410*/  MUFU.EX2 R9, R9 ;  /* 0x0000000900097308 */ /* 0x000fe20000000800 */
[----:B------:R-:W-:-:S07]  /*7420*/  FADD.FTZ R65, R65, -R134 ;  /* 0x8000008641417221 */ /* 0x000fce0000010000 */
[----:B------:R-:W2:Y:S01]  /*7430*/  MUFU.EX2 R10, R10 ;  /* 0x0000000a000a7308 */ /* 0x000ea20000000800 */
[----:B------:R-:W-:-:S07]  /*7440*/  FADD.FTZ R38, R38, -R143 ;  /* 0x8000008f26267221 */ /* 0x000fce0000010000 */
[----:B------:R-:W2:Y:S01]  /*7450*/  MUFU.EX2 R11, R11 ;  /* 0x0000000b000b7308 */ /* 0x000ea20000000800 */
[----:B------:R-:W-:-:S07]  /*7460*/  FADD.FTZ R64, R64, -R136 ;  /* 0x8000008840407221 */ /* 0x000fce0000010000 */
[----:B------:R-:W2:Y:S01]  /*7470*/  MUFU.EX2 R97, R97 ;  /* 0x0000006100617308 */ /* 0x000ea20000000800 */
[----:B------:R-:W-:-:S07]  /*7480*/  FADD.FTZ R66, R66, -R136 ;  /* 0x8000008842427221 */ /* 0x000fce0000010000 */
[----:B------:R-:W-:Y:S08]  /*7490*/  MUFU.EX2 R98, R98 ;  /* 0x0000006200627308 */ /* 0x000ff00000000800 */
[----:B------:R-:W2:Y:S08]  /*74a0*/  MUFU.EX2 R99, R99 ;  /* 0x0000006300637308 */ /* 0x000eb00000000800 */
[----:B------:R-:W2:Y:S08]  /*74b0*/  MUFU.EX2 R100, R100 ;  /* 0x0000006400647308 */ /* 0x000eb00000000800 */
[----:B------:R-:W2:Y:S01]  /*74c0*/  MUFU.EX2 R109, R109 ;  /* 0x0000006d006d7308 */ /* 0x000ea20000000800 */
[----:B------:R-:W-:-:S07]  /*74d0*/  FADD.FTZ R221, R87, -R221 ;  /* 0x800000dd57dd7221 */ /* 0x000fce0000010000 */
[----:B------:R-:W2:Y:S08]  /*74e0*/  MUFU.EX2 R17, R17 ;  /* 0x0000001100117308 */ /* 0x000eb00000000800 */
[----:B------:R-:W-:Y:S08]  /*74f0*/  MUFU.EX2 R18, R18 ;  /* 0x0000001200127308 */ /* 0x000ff00000000800 */
[----:B------:R-:W2:Y:S08]  /*7500*/  MUFU.EX2 R19, R19 ;  /* 0x0000001300137308 */ /* 0x000eb00000000800 */
[----:B------:R-:W2:Y:S08]  /*7510*/  MUFU.EX2 R20, R20 ;  /* 0x0000001400147308 */ /* 0x000eb00000000800 */
[----:B------:R-:W2:Y:S08]  /*7520*/  MUFU.EX2 R21, R21 ;  /* 0x0000001500157308 */ /* 0x000eb00000000800 */
[----:B------:R-:W-:Y:S08]  /*7530*/  MUFU.EX2 R22, R22 ;  /* 0x0000001600167308 */ /* 0x000ff00000000800 */
[----:B------:R-:W2:Y:S08]  /*7540*/  MUFU.EX2 R23, R23 ;  /* 0x0000001700177308 */ /* 0x000eb00000000800 */
[----:B------:R-:W2:Y:S01]  /*7550*/  MUFU.EX2 R88, R88 ;  /* 0x0000005800587308 */ /* 0x000ea20000000800 */
[----:B------:R-:W-:-:S07]  /*7560*/  F2FP.BF16.F32.PACK_AB R87, R26, R25 ;  /* 0x000000191a57723e */ /* 0x000fce00000010ff */
        /* <DEDUP_REMOVED lines=8> */
[----:B------:R-:W-:-:S07]  /*75f0*/  FMUL.FTZ R25, R107, R65 ;  /* 0x000000416b197220 */ /* 0x000fce0000410000 */
[----:B------:R3:W-:Y:S01]  /*7600*/  MUFU.EX2 R35, R121 ;  /* 0x0000007900237308 */ /* 0x0007e20000000800 */
[----:B-1----:R-:W-:-:S07]  /*7610*/  FMUL.FTZ R38, R13, R38 ;  /* 0x000000260d267220 */ /* 0x002fce0000410000 */
[----:B------:R-:W1:Y:S01]  /*7620*/  MUFU.EX2 R110, R110 ;  /* 0x0000006e006e7308 */ /* 0x000e620000000800 */
[----:B---3--:R-:W-:Y:S01]  /*7630*/  FADD.FTZ R121, R67, -R134 ;  /* 0x8000008643797221 */ /* 0x008fe20000010000 */
[----:B------:R-:W-:-:S06]  /*7640*/  FADD.FTZ R67, R70, -R36 ;  /* 0x8000002446437221 */ /* 0x000fcc0000010000 */
[----:B------:R-:W3:Y:S01]  /*7650*/  MUFU.EX2 R112, R112 ;  /* 0x0000007000707308 */ /* 0x000ee20000000800 */
[----:B------:R-:W-:-:S07]  /*7660*/  FADD.FTZ R70, R69, -R219 ;  /* 0x800000db45467221 */ /* 0x000fce0000010000 */
[----:B------:R5:W3:Y:S01]  /*7670*/  MUFU.EX2 R33, R123 ;  /* 0x0000007b00217308 */ /* 0x000ae20000000800 */
[----:B------:R-:W-:Y:S01]  /*7680*/  FMUL.FTZ R39, R15, R39 ;  /* 0x000000270f277220 */ /* 0x000fe20000410000 */
[----:B----4-:R-:W-:-:S06]  /*7690*/  FMUL.FTZ R60, R101, R60 ;  /* 0x0000003c653c7220 */ /* 0x010fcc0000410000 */
[----:B------:R4:W3:Y:S01]  /*76a0*/  MUFU.EX2 R34, R122 ;  /* 0x0000007a00227308 */ /* 0x0008e20000000800 */
[----:B-----5:R-:W-:Y:S01]  /*76b0*/  FADD.FTZ R123, R68, -R36 ;  /* 0x80000024447b7221 */ /* 0x020fe20000010000 */
[----:B------:R-:W-:Y:S01]  /*76c0*/  FMUL.FTZ R61, R103, R61 ;  /* 0x0000003d673d7220 */ /* 0x000fe20000410000 */
[----:B------:R-:W-:-:S05]  /*76d0*/  FMUL.FTZ R64, R105, R64 ;  /* 0x0000004069407220 */ /* 0x000fca0000410000 */
[----:B------:R5:W3:Y:S01]  /*76e0*/  MUFU.EX2 R36, R120 ;  /* 0x0000007800247308 */ /* 0x000ae20000000800 */
[----:B--2---:R-:W-:Y:S01]  /*76f0*/  FMUL.FTZ R65, R106, R66 ;  /* 0x000000426a417220 */ /* 0x004fe20000410000 */
[----:B------:R-:W-:-:S06]  /*7700*/  FMUL.FTZ R26, R108, R121 ;  /* 0x000000796c1a7220 */ /* 0x000fcc0000410000 */
[----:B------:R-:W2:Y:S01]  /*7710*/  MUFU.EX2 R119, R119 ;  /* 0x0000007700777308 */ /* 0x000ea20000000800 */
[----:B----4-:R-:W-:Y:S01]  /*7720*/  FADD.FTZ R122, R72, -R125 ;  /* 0x8000007d487a7221 */ /* 0x010fe20000010000 */
[----:B------:R-:W-:-:S06]  /*7730*/  FADD.FTZ R134, R73, -R135 ;  /* 0x8000008749867221 */ /* 0x000fcc0000010000 */
[----:B------:R-:W4:Y:S01]  /*7740*/  MUFU.EX2 R118, R118 ;  /* 0x0000007600767308 */ /* 0x000f220000000800 */
[----:B------:R-:W-:-:S07]  /*7750*/  FADD.FTZ R41, R41, -R140 ;  /* 0x8000008c29297221 */ /* 0x000fce0000010000 */
[----:B------:R-:W4:Y:S01]  /*7760*/  MUFU.EX2 R117, R117 ;  /* 0x0000007500757308 */ /* 0x000f220000000800 */
[----:B------:R-:W-:-:S07]  /*7770*/  FADD.FTZ R43, R43, -R140 ;  /* 0x8000008c2b2b7221 */ /* 0x000fce0000010000 */
[----:B------:R-:W4:Y:S01]  /*7780*/  MUFU.EX2 R116, R116 ;  /* 0x0000007400747308 */ /* 0x000f220000000800 */
[----:B------:R-:W-:-:S07]  /*7790*/  FADD.FTZ R125, R74, -R125 ;  /* 0x8000007d4a7d7221 */ /* 0x000fce0000010000 */
[----:B------:R-:W4:Y:S01]  /*77a0*/  MUFU.EX2 R115, R115 ;  /* 0x0000007300737308 */ /* 0x000f220000000800 */
[----:B------:R-:W-:-:S07]  /*77b0*/  FADD.FTZ R135, R75, -R135 ;  /* 0x800000874b877221 */ /* 0x000fce0000010000 */
[----:B------:R-:W4:Y:S08]  /*77c0*/  MUFU.EX2 R114, R114 ;  /* 0x0000007200727308 */ /* 0x000f300000000800 */
[----:B------:R-:W4:Y:S01]  /*77d0*/  MUFU.EX2 R37, R113 ;  /* 0x0000007100257308 */ /* 0x000f220000000800 */
[--C-:B------:R-:W-:Y:S01]  /*77e0*/  FADD.FTZ R40, R40, -R141.reuse ;  /* 0x8000008d28287221 */ /* 0x100fe20000010000 */
        /* <DEDUP_REMOVED lines=14> */
[----:B-----5:R-:W-:Y:S01]  /*78d0*/  FADD.FTZ R120, R71, -R219 ;  /* 0x800000db47787221 */ /* 0x020fe20000010000 */
        /* <DEDUP_REMOVED lines=38> */
[----:B-1----:R-:W-:Y:S01]  /*7b40*/  FMUL.FTZ R67, R110, R67 ;  /* 0x000000436e437220 */ /* 0x002fe20000410000 */
[----:B------:R-:W-:Y:S01]  /*7b50*/  F2FP.BF16.F32.PACK_AB R86, R130, R86 ;  /* 0x000000568256723e */ /* 0x000fe200000010ff */
[----:B---3--:R-:W-:Y:S01]  /*7b60*/  FMUL.FTZ R120, R112, R120 ;  /* 0x0000007870787220 */ /* 0x008fe20000410000 */
        /* <DEDUP_REMOVED lines=26> */
[----:B------:R-:W-:Y:S01]  /*7d10*/  UMOV UR7, 0x40000040 ;  /* 0x4000004000077882 */ /* 0x000fe20000000000 */
[----:B------:R-:W-:Y:S01]  /*7d20*/  F2FP.BF16.F32.PACK_AB R73, R51, R50 ;  /* 0x000000323349723e */ /* 0x000fe200000010ff */
[----:B------:R-:W2:Y:S01]  /*7d30*/  LDL R38, [R1+0x34] ;  /* 0x0000340001267983 */ /* 0x000ea20000100800 */
[----:B------:R-:W-:-:S02]  /*7d40*/  F2FP.BF16.F32.PACK_AB R74, R53, R52 ;  /* 0x00000034354a723e */ /* 0x000fc400000010ff */
[----:B------:R-:W-:Y:S01]  /*7d50*/  F2FP.BF16.F32.PACK_AB R75, R55, R54 ;  /* 0x00000036374b723e */ /* 0x000fe200000010ff */
[----:B------:R-:W-:Y:S01]  /*7d60*/  STSM.16.MT88.4 [R39+0x20c00], R84 ;  /* 0x020c005427007844 */ /* 0x000fe20000004200 */
[----:B------:R-:W-:Y:S02]  /*7d70*/  R2UR UR4, R217 ;  /* 0x00000000d90472ca */ /* 0x000fe400000e0000 */
        /* <DEDUP_REMOVED lines=17> */
[----:B------:R1:W-:Y:S01]  /*7e90*/  STSM.16.MT88.4 [R39+0x24400], R56 ;  /* 0x0244003827007844 */ /* 0x0003e20000004200 */
[----:B------:R-:W-:Y:S01]  /*7ea0*/  WARPGROUP.ARRIVE ;  /* 0x00000000000079c5 */ /* 0x000fe20000000000 */
[----:B------:R-:W-:-:S05]  /*7eb0*/  UMOV UR6, UR4 ;  /* 0x0000000400067c82 */ /* 0x000fca0008000000 */
        /* <DEDUP_REMOVED lines=131> */
.L_x_2858:
        /* <DEDUP_REMOVED lines=70> */
.L_x_2859:
        /* <DEDUP_REMOVED lines=12> */
.L_x_2849:
        /* <DEDUP_REMOVED lines=34> */
.L_x_2829:
[----:B------:R-:W-:Y:S05]  /*8e30*/  @P0 BRA `(.L_x_2828) ;  /* 0x0000004000fc0947 */ /* 0x000fea0003800000 */
[----:B------:R-:W2:Y:S01]  /*8e40*/  LDC R12, c[0x0][0x850] ;  /* 0x00021400ff0c7b82 */ /* 0x000ea20000000800 */
[----:B------:R-:W3:Y:S01]  /*8e50*/  S2R R20, SR_TID.X ;  /* 0x0000000000147919 */ /* 0x000ee20000002100 */
[----:B------:R-:W-:Y:S01]  /*8e60*/  ULOP3.LUT UR4, URZ, UR38, URZ, 0x33, !UPT ;  /* 0x000000263f047292 */ /* 0x000fe2000f8e333f */
[----:B------:R-:W-:Y:S01]  /*8e70*/  IMAD.U32 R7, RZ, RZ, UR40 ;  /* 0x00000028ff077e24 */ /* 0x000fe2000f8e00ff */
[----:B------:R-:W-:Y:S01]  /*8e80*/  ULDC.64 UR6, c[0x0][0x840] ;  /* 0x0002100000067ab9 */ /* 0x000fe20000000a00 */
[----:B------:R-:W4:Y:S01]  /*8e90*/  S2R R21, SR_CgaCtaId ;  /* 0x0000000000157919 */ /* 0x000f220000008800 */
[----:B------:R-:W-:Y:S02]  /*8ea0*/  MOV R10, 0x400 ;  /* 0x00000400000a7802 */ /* 0x000fe40000000f00 */
[----:B------:R-:W5:Y:S08]  /*8eb0*/  LDC R2, c[0x0][0x8b4] ;  /* 0x00022d00ff027b82 */ /* 0x000f700000000800 */
[----:B------:R-:W1:Y:S01]  /*8ec0*/  LDC.64 R14, c[0x0][0x820] ;  /* 0x00020800ff0e7b82 */ /* 0x000e620000000a00 */
[----:B--2---:R-:W-:-:S07]  /*8ed0*/  ISETP.NE.AND P0, PT, R12, 0x1, PT ;  /* 0x000000010c00780c */ /* 0x004fce0003f05270 */
[----:B------:R-:W2:Y:S01]  /*8ee0*/  LDC.64 R16, c[0x0][0x848] ;  /* 0x00021200ff107b82 */ /* 0x000ea20000000a00 */
[----:B-----5:R-:W-:Y:S01]  /*8ef0*/  VIADD R18, R2, UR4 ;  /* 0x0000000402127c36 */ /* 0x020fe20008000000 */
[----:B------:R-:W-:Y:S01]  /*8f00*/  ULDC.64 UR4, c[0x0][0x818] ;  /* 0x0002060000047ab9 */ /* 0x000fe20000000a00 */
[----:B---3--:R-:W-:Y:S02]  /*8f10*/  VIADD R19, R20, 0xffffff80 ;  /* 0xffffff8014137836 */ /* 0x008fe40000000000 */
[----:B------:R-:W-:-:S03]  /*8f20*/  IMAD.SHL.U32 R4, R18, 0x2000, RZ ;  /* 0x0000200012047824 */ /* 0x000fc600078e00ff */
[----:B------:R-:W3:Y:S01]  /*8f30*/  @P0 LDC R0, c[0x0][0x854] ;  /* 0x00021500ff000b82 */ /* 0x000ee20000000800 */
[----:B----4-:R-:W-:Y:S02]  /*8f40*/  LEA R21, R21, R10, 0x18 ;  /* 0x0000000a15157211 */ /* 0x010fe400078ec0ff */
[----:B------:R-:W-:Y:S02]  /*8f50*/  SHF.R.S32.HI R2, RZ, 0x1f, R19 ;  /* 0x0000001fff027819 */ /* 0x000fe40000011413 */
[----:B------:R-:W-:Y:S02]  /*8f60*/  SHF.R.S32.HI R5, RZ, 0x1f, R4 ;  /* 0x0000001fff057819 */ /* 0x000fe40000011404 */
[----:B------:R-:W-:Y:S01]  /*8f70*/  LEA.HI R9, R2, R19, RZ, 0x7 ;  /* 0x0000001302097211 */ /* 0x000fe200078f38ff */
[----:B------:R-:W4:Y:S01]  /*8f80*/  @P0 LDC R3, c[0x0][0x858] ;  /* 0x00021600ff030b82 */ /* 0x000f220000000800 */
[----:B---3--:R-:W-:-:S05]  /*8f90*/  @P0 IMAD.HI.U32 R0, R0, UR40, RZ ;  /* 0x0000002800000c27 */ /* 0x008fca000f8e00ff */
[----:B----4-:R-:W-:-:S04]  /*8fa0*/  @P0 SHF.R.U32.HI R7, RZ, R3, R0 ;  /* 0x00000003ff070219 */ /* 0x010fc80000011600 */
[----:B------:R-:W-:Y:S01]  /*8fb0*/  SHF.R.S32.HI R8, RZ, 0x1f, R7 ;  /* 0x0000001fff087819 */ /* 0x000fe20000011407 */
[----:B------:R-:W-:-:S04]  /*8fc0*/  IMAD.WIDE.U32 R2, R7, UR4, R4 ;  /* 0x0000000407027c25 */ /* 0x000fc8000f8e0004 */
[C---:B------:R-:W-:Y:S02]  /*8fd0*/  IMAD R6, R8.reuse, UR6, RZ ;  /* 0x0000000608067c24 */ /* 0x040fe4000f8e02ff */
[----:B------:R-:W-:Y:S01]  /*8fe0*/  IMAD R0, R8, UR4, RZ ;  /* 0x0000000408007c24 */ /* 0x000fe2000f8e02ff */
[----:B------:R-:W-:Y:S01]  /*8ff0*/  USHF.R.S32.HI UR4, URZ, 0x1f, UR39 ;  /* 0x0000001f3f047899 */ /* 0x000fe20008011427 */
[C---:B-1----:R-:W-:Y:S02]  /*9000*/  IMAD R13, R7.reuse, UR7, R6 ;  /* 0x00000007070d7c24 */ /* 0x042fe4000f8e0206 */
[----:B------:R-:W-:Y:S01]  /*9010*/  IMAD R11, R7, UR5, R0 ;  /* 0x00000005070b7c24 */ /* 0x000fe2000f8e0200 */
[C---:B------:R-:W-:Y:S01]  /*9020*/  LOP3.LUT R0, R9.reuse, 0xfffff80, RZ, 0xc0, !PT ;  /* 0x0fffff8009007812 */ /* 0x040fe200078ec0ff */
[----:B------:R-:W-:Y:S02]  /*9030*/  IMAD.SHL.U32 R6, R9, 0x20, RZ ;  /* 0x0000002009067824 */ /* 0x000fe400078e00ff */
[----:B------:R-:W-:-:S03]  /*9040*/  IMAD.WIDE.U32 R4, R7, UR6, R4 ;  /* 0x0000000607047c25 */ /* 0x000fc6000f8e0004 */
[----:B------:R-:W-:Y:S01]  /*9050*/  LOP3.LUT R9, R6, 0x3ffff000, RZ, 0xc0, !PT ;  /* 0x3ffff00006097812 */ /* 0x000fe200078ec0ff */
[----:B------:R-:W-:Y:S02]  /*9060*/  IMAD.IADD R0, R19, 0x1, -R0 ;  /* 0x0000000113007824 */ /* 0x000fe400078e0a00 */
[----:B------:R-:W-:Y:S02]  /*9070*/  IMAD.IADD R3, R3, 0x1, R11 ;  /* 0x0000000103037824 */ /* 0x000fe400078e020b */
[----:B------:R-:W-:Y:S02]  /*9080*/  IMAD.IADD R5, R5, 0x1, R13 ;  /* 0x0000000105057824 */ /* 0x000fe400078e020d */
[----:B------:R-:W-:Y:S02]  /*9090*/  IMAD R6, R14, UR4, RZ ;  /* 0x000000040e067c24 */ /* 0x000fe4000f8e02ff */
[----:B--2---:R-:W-:Y:S01]  /*90a0*/  IMAD R10, R16, UR4, RZ ;  /* 0x00000004100a7c24 */ /* 0x004fe2000f8e02ff */
[----:B------:R-:W-:Y:S05]  /*90b0*/  WARPSYNC.ALL ;  /* 0x0000000000007948 */ /* 0x000fea0003800000 */
[----:B------:R-:W-:-:S02]  /*90c0*/  IMAD R0, R0, 0x4, R9 ;  /* 0x0000000400007824 */ /* 0x000fc400078e0209 */
[----:B------:R-:W-:Y:S02]  /*90d0*/  IMAD R11, R15, UR39, R6 ;  /* 0x000000270f0b7c24 */ /* 0x000fe4000f8e0206 */
[----:B------:R-:W-:-:S04]  /*90e0*/  IMAD.WIDE.U32 R2, R14, UR39, R2 ;  /* 0x000000270e027c25 */ /* 0x000fc8000f8e0002 */
[----:B------:R-:W-:Y:S02]  /*90f0*/  IMAD R9, R17, UR39, R10 ;  /* 0x0000002711097c24 */ /* 0x000fe4000f8e020a */
[----:B------:R-:W-:-:S04]  /*9100*/  IMAD.WIDE.U32 R4, R16, UR39, R4 ;  /* 0x0000002710047c25 */ /* 0x000fc8000f8e0004 */
[----:B------:R-:W-:Y:S02]  /*9110*/  IMAD R0, R0, 0x4, R21 ;  /* 0x0000000400007824 */ /* 0x000fe400078e0215 */
[----:B------:R-:W-:Y:S02]  /*9120*/  IMAD.IADD R11, R3, 0x1, R11 ;  /* 0x00000001030b7824 */ /* 0x000fe400078e020b */
[----:B------:R-:W-:Y:S01]  /*9130*/  IMAD.IADD R10, R5, 0x1, R9 ;  /* 0x00000001050a7824 */ /* 0x000fe200078e0209 */
[----:B------:R-:W-:Y:S01]  /*9140*/  BAR.SYNC.DEFER_BLOCKING 0x1, 0x100 ;  /* 0x0044000000007b1d */ /* 0x000fe20000010000 */
[----:B------:R-:W-:Y:S02]  /*9150*/  ISETP.NE.AND P0, PT, R19, RZ, PT ;  /* 0x000000ff1300720c */ /* 0x000fe40003f05270 */
[----:B------:R-:W-:-:S03]  /*9160*/  ISETP.NE.AND P1, PT, R20, 0x80, PT ;  /* 0x000000801400780c */ /* 0x000fc60003f25270 */
        /* <DEDUP_REMOVED lines=9> */
[----:B------:R-:W-:Y:S02]  /*9200*/  SHF.R.S32.HI R9, RZ, 0x1f, R6 ;  /* 0x0000001fff097819 */ /* 0x000fe40000011406 */
[----:B------:R-:W-:Y:S01]  /*9210*/  IADD3 R6, P2, P3, R6, UR4, R7 ;  /* 0x0000000406067c10 */ /* 0x000fe2000fb5e007 */
[----:B------:R3:W-:Y:S03]  /*9220*/  STS.128 [R0], R184 ;  /* 0x000000b800007388 */ /* 0x0007e60000000c00 */
[----:B------:R-:W-:Y:S01]  /*9230*/  IADD3.X R9, R9, UR5, R8, P2, P3 ;  /* 0x0000000509097c10 */ /* 0x000fe200097e6408 */
[C---:B------:R-:W-:Y:S01]  /*9240*/  IMAD.SHL.U32 R18, R6.reuse, 0x4, RZ ;  /* 0x0000000406127824 */ /* 0x040fe200078e00ff */
[----:B------:R-:W-:Y:S01]  /*9250*/  ULDC.64 UR4, c[0x0][0x868] ;  /* 0x00021a0000047ab9 */ /* 0x000fe20000000a00 */
[----:B------:R3:W-:Y:S01]  /*9260*/  STS.128 [R0+0x800], R188 ;  /* 0x000800bc00007388 */ /* 0x0007e20000000c00 */
[----:B------:R-:W-:Y:S01]  /*9270*/  SHF.L.U64.HI R13, R6, 0x2, R9 ;  /* 0x00000002060d7819 */ /* 0x000fe20000010209 */
[----:B------:R-:W-:Y:S01]  /*9280*/  IMAD.MOV R9, RZ, RZ, -R7 ;  /* 0x000000ffff097224 */ /* 0x000fe200078e0a07 */
[----:B------:R-:W-:Y:S01]  /*9290*/  IADD3 R6, P4, R18, UR4, RZ ;  /* 0x0000000412067c10 */ /* 0x000fe2000ff9e0ff */
[----:B------:R3:W-:Y:S01]  /*92a0*/  STS.128 [R0+0x1000], R192 ;  /* 0x001000c000007388 */ /* 0x0007e20000000c00 */
[----:B-1----:R-:W-:Y:S01]  /*92b0*/  LEA R14, P2, R2, R14, 0x2 ;  /* 0x0000000e020e7211 */ /* 0x002fe200078410ff */
[----:B------:R-:W-:Y:S01]  /*92c0*/  IMAD R9, R12, R9, UR40 ;  /* 0x000000280c097e24 */ /* 0x000fe2000f8e0209 */
        /* <DEDUP_REMOVED lines=8> */
.L_x_2863:
[----:B------:R-:W2:Y:S04]  /*9350*/  LDG.E.STRONG.GPU R8, desc[UR36][R6.64] ;  /* 0x0000002406087981 */ /* 0x000ea8000c1ef900 */
[----:B--2---:R-:W-:Y:S01]  /*9360*/  CCTL.IVALL ;  /* 0x00000000ff00798f */ /* 0x004fe20002000000 */
[----:B------:R-:W-:Y:S05]  /*9370*/  YIELD ;  /* 0x0000000000007946 */ /* 0x000fea0003800000 */
[----:B------:R-:W-:-:S13]  /*9380*/  ISETP.NE.AND P0, PT, R8, R9, PT ;  /* 0x000000090800720c */ /* 0x000fda0003f05270 */
[----:B------:R-:W-:Y:S05]  /*9390*/  @P0 BRA `(.L_x_2863) ;  /* 0xfffffffc00ec0947 */ /* 0x000fea000383ffff */
.L_x_2862:
[----:B------:R-:W-:Y:S05]  /*93a0*/  BSYNC B0 ;  /* 0x0000000000007941 */ /* 0x000fea0003800000 */
.L_x_2861:
[----:B------:R-:W-:Y:S01]  /*93b0*/  UMOV UR4, 0xffffffff ;  /* 0xffffffff00047882 */ /* 0x000fe20000000000 */
[----:B------:R-:W-:Y:S02]  /*93c0*/  LEA.HI.X R11, R2, R15, R11, 0x2, P2 ;  /* 0x0000000f020b7211 */ /* 0x000fe400010f140b */
[----:B------:R-:W-:Y:S01]  /*93d0*/  LEA.HI.X R10, R4, R17, R10, 0x2, P3 ;  /* 0x00000011040a7211 */ /* 0x000fe200018f140a */
[----:B------:R-:W-:Y:S06]  /*93e0*/  BRA.DIV UR4, `(.L_x_2864) ;  /* 0x0000004204187947 */ /* 0x000fec000b800000 */
[----:B------:R-:W-:Y:S01]  /*93f0*/  NOP ;  /* 0x0000000000007918 */ /* 0x000fe20000000000 */
.L_x_2953:
        /* <DEDUP_REMOVED lines=17> */
.L_x_2867:
[----:B------:R-:W-:Y:S01]  /*9510*/  @P0 ELECT P2, URZ, PT ;  /* 0x00000000003f082f */ /* 0x000fe20003840000 */
[----:B------:R1:W-:-:S12]  /*9520*/  UBLKRED.G.S.ADD.F32.RN [UR4], [UR6], UR7, desc[UR8] ;  /* 0x00000804060073bb */ /* 0x0003d800080a1407 */
[----:B------:R-:W-:Y:S02]  /*9530*/  @P2 PLOP3.LUT P0, PT, P2, PT, PT, 0x8, 0x0 ;  /* 0x000000000000281c */ /* 0x000fe4000170e170 */
[----:B------:R-:W-:-:S11]  /*9540*/  PLOP3.LUT P2, PT, PT, PT, PT, 0x8, 0x0 ;  /* 0x000000000000781c */ /* 0x000fd60003f4e170 */
[----:B-1----:R-:W-:Y:S05]  /*9550*/  @P0 BRA.U.ANY `(.L_x_2867) ;  /* 0xfffffffd00ec0947 */ /* 0x002fea000393ffff */
[----:B------:R0:W-:Y:S01]  /*9560*/  UTMACMDFLUSH ;  /* 0x00000000000079b7 */ /* 0x0001e20000000000 */
[----:B------:R-:W-:-:S04]  /*9570*/  DEPBAR.LE SB0, 0x0 ;  /* 0x000080000000791a */ /* 0x000fc80000000000 */
.L_x_2866:
[----:B------:R-:W-:Y:S05]  /*9580*/  BSYNC B0 ;  /* 0x0000000000007941 */ /* 0x000fea0003800000 */
.L_x_2865:
        /* <DEDUP_REMOVED lines=14> */
.L_x_2869:
[----:B------:R-:W-:Y:S05]  /*9670*/  BSYNC B0 ;  /* 0x0000000000007941 */ /* 0x000fea0003800000 */
.L_x_2868:
        /* <DEDUP_REMOVED lines=14> */
.L_x_2872:
[----:B-1-3--:R-:W2:Y:S04]  /*9760*/  LDG.E.STRONG.GPU R0, desc[UR36][R2.64] ;  /* 0x0000002402007981 */ /* 0x00aea8000c1ef900 */
[----:B--2---:R-:W-:Y:S01]  /*9770*/  CCTL.IVALL ;  /* 0x00000000ff00798f */ /* 0x004fe20002000000 */
[----:B------:R-:W-:Y:S05]  /*9780*/  YIELD ;  /* 0x0000000000007946 */ /* 0x000fea0003800000 */
[----:B------:R-:W-:-:S13]  /*9790*/  ISETP.NE.AND P0, PT, R0, R9, PT ;  /* 0x000000090000720c */ /* 0x000fda0003f05270 */
[----:B------:R-:W-:Y:S05]  /*97a0*/  @P0 BRA `(.L_x_2872) ;  /* 0xfffffffc00ec0947 */ /* 0x000fea000383ffff */
.L_x_2871:
[----:B------:R-:W-:Y:S05]  /*97b0*/  BSYNC B0 ;  /* 0x0000000000007941 */ /* 0x000fea0003800000 */
.L_x_2870:
[----:B------:R-:W-:-:S03]  /*97c0*/  UMOV UR4, 0xffffffff ;  /* 0xffffffff00047882 */ /* 0x000fc60000000000 */
[----:B------:R-:W-:Y:S05]  /*97d0*/  BRA.DIV UR4, `(.L_x_2873) ;  /* 0x0000003e04387947 */ /* 0x000fea000b800000 */
[----:B------:R-:W-:Y:S01]  /*97e0*/  NOP ;  /* 0x0000000000007918 */ /* 0x000fe20000000000 */
.L_x_2956:
        /* <DEDUP_REMOVED lines=17> */
.L_x_2876:
[----:B------:R-:W-:Y:S01]  /*9900*/  @P0 ELECT P2, URZ, PT ;  /* 0x00000000003f082f */ /* 0x000fe20003840000 */
[----:B------:R2:W-:-:S12]  /*9910*/  UBLKRED.G.S.ADD.F32.RN [UR4], [UR6], UR7, desc[UR8] ;  /* 0x00000804060073bb */ /* 0x0005d800080a1407 */
[----:B------:R-:W-:Y:S02]  /*9920*/  @P2 PLOP3.LUT P0, PT, P2, PT, PT, 0x8, 0x0 ;  /* 0x000000000000281c */ /* 0x000fe4000170e170 */
[----:B------:R-:W-:-:S11]  /*9930*/  PLOP3.LUT P2, PT, PT, PT, PT, 0x8, 0x0 ;  /* 0x000000000000781c */ /* 0x000fd60003f4e170 */
[----:B--2---:R-:W-:Y:S05]  /*9940*/  @P0 BRA.U.ANY `(.L_x_2876) ;  /* 0xfffffffd00ec0947 */ /* 0x004fea000393ffff */
[----:B------:R0:W-:Y:S01]  /*9950*/  UTMACMDFLUSH ;  /* 0x00000000000079b7 */ /* 0x0001e20000000000 */
[----:B------:R-:W-:-:S04]  /*9960*/  DEPBAR.LE SB0, 0x0 ;  /* 0x000080000000791a */ /* 0x000fc80000000000 */
.L_x_2875:
[----:B------:R-:W-:Y:S05]  /*9970*/  BSYNC B0 ;  /* 0x0000000000007941 */ /* 0x000fea0003800000 */
.L_x_2874:
        /* <DEDUP_REMOVED lines=14> */
.L_x_2824:
        /* <DEDUP_REMOVED lines=29> */
.L_x_2878:
[----:B------:R-:W-:Y:S01]  /*9c30*/  ULDC UR9, c[0x0][0x8cc] ;  /* 0x0002330000097ab9 */ /* 0x000fe20000000800 */
[----:B------:R-:W-:Y:S01]  /*9c40*/  UMOV UR7, UR8 ;  /* 0x0000000800077c82 */ /* 0x000fe20008000000 */
[----:B------:R-:W-:-:S11]  /*9c50*/  UISETP.NE.AND UP0, UPT, UR9, 0x1, UPT ;  /* 0x000000010900788c */ /* 0x000fd6000bf05270 */
[----:B------:R-:W-:Y:S02]  /*9c60*/  @UP0 ULDC.64 UR10, c[0x0][0x8d0] ;  /* 0x00023400000a0ab9 */ /* 0x000fe40000000a00 */
[----:B------:R-:W-:-:S04]  /*9c70*/  UIMAD.WIDE.U32 UR4, UR8, UR10, URZ ;  /* 0x0000000a080472a5 */ /* 0x000fc8000f8e003f */
[----:B------:R-:W-:-:S04]  /*9c80*/  @UP0 USHF.R.U32.HI UR7, URZ, UR11, UR5 ;  /* 0x0000000b3f070299 */ /* 0x000fc80008011605 */
[----:B------:R-:W-:-:S12]  /*9c90*/  UIMAD UR4, UR7, UR9, URZ ;  /* 0x00000009070472a4 */ /* 0x000fd8000f8e023f */
.L_x_2879:
        /* <DEDUP_REMOVED lines=84> */
.L_x_2883:
[----:B------:R-:W2:Y:S04]  /*a1e0*/  LDG.E.STRONG.GPU R4, desc[UR36][R2.64] ;  /* 0x0000002402047981 */ /* 0x000ea8000c1ef900 */
[----:B--2---:R-:W-:Y:S01]  /*a1f0*/  CCTL.IVALL ;  /* 0x00000000ff00798f */ /* 0x004fe20002000000 */
[----:B------:R-:W-:Y:S05]  /*a200*/  YIELD ;  /* 0x0000000000007946 */ /* 0x000fea0003800000 */
[----:B------:R-:W-:-:S13]  /*a210*/  ISETP.NE.AND P1, PT, R4, R5, PT ;  /* 0x000000050400720c */ /* 0x000fda0003f25270 */
[----:B------:R-:W-:Y:S05]  /*a220*/  @P1 BRA `(.L_x_2883) ;  /* 0xfffffffc00ec1947 */ /* 0x000fea000383ffff */
.L_x_2882:
[----:B------:R-:W-:Y:S05]  /*a230*/  BSYNC B0 ;  /* 0x0000000000007941 */ /* 0x000fea0003800000 */
.L_x_2881:
[----:B------:R-:W-:-:S03]  /*a240*/  UMOV UR4, 0xffffffff ;  /* 0xffffffff00047882 */ /* 0x000fc60000000000 */
[----:B------:R-:W-:Y:S05]  /*a250*/  BRA.DIV UR4, `(.L_x_2884) ;  /* 0x0000003204b47947 */ /* 0x000fea000b800000 */
[----:B------:R-:W-:Y:S01]  /*a260*/  NOP ;  /* 0x0000000000007918 */ /* 0x000fe20000000000 */
.L_x_2959:
        /* <DEDUP_REMOVED lines=22> */
.L_x_2886:
[----:B------:R-:W-:Y:S05]  /*a3d0*/  BSYNC B0 ;  /* 0x0000000000007941 */ /* 0x000fea0003800000 */
.L_x_2885:
        /* <DEDUP_REMOVED lines=20> */
.L_x_2888:
[----:B------:R-:W-:Y:S05]  /*a520*/  BSYNC B0 ;  /* 0x0000000000007941 */ /* 0x000fea0003800000 */
.L_x_2887:
[----:B------:R-:W-:Y:S06]  /*a530*/  BAR.ARV 0xa, 0xa0 ;  /* 0x0282800000007b1d */ /* 0x000fec0000002000 */
[----:B------:R-:W-:Y:S04]  /*a540*/  BSSY B0, `(.L_x_2889) ;  /* 0x0000003000007945 */ /* 0x000fe80003800000 */
[----:B------:R-:W-:Y:S05]  /*a550*/  @!P0 BRA `(.L_x_2890) ;  /* 0x0000000000048947 */ /* 0x000fea0003800000 */
[----:B------:R-:W-:-:S04]  /*a560*/  DEPBAR.LE SB0, 0x0 ;  /* 0x000080000000791a */ /* 0x000fc80000000000 */
.L_x_2890:
[----:B------:R-:W-:Y:S05]  /*a570*/  BSYNC B0 ;  /* 0x0000000000007941 */ /* 0x000fea0003800000 */
.L_x_2889:
        /* <DEDUP_REMOVED lines=19> */
.L_x_2892:
[----:B------:R-:W-:Y:S05]  /*a6b0*/  BSYNC B0 ;  /* 0x0000000000007941 */ /* 0x000fea0003800000 */
.L_x_2891:
[----:B------:R-:W-:Y:S01]  /*a6c0*/  UIADD3 UR17, UR8, 0x1, URZ ;  /* 0x0000000108117890 */ /* 0x000fe2000fffe03f */
[----:B------:R-:W-:Y:S11]  /*a6d0*/  BRA `(.L_x_2893) ;  /* 0x0000000000047947 */ /* 0x000ff60003800000 */
.L_x_2880:
[----:B------:R-:W-:-:S05]  /*a6e0*/  UMOV UR17, UR8 ;  /* 0x0000000800117c82 */ /* 0x000fca0008000000 */
.L_x_2893:
        /* <DEDUP_REMOVED lines=12> */
.L_x_2918:
        /* <DEDUP_REMOVED lines=18> */
.L_x_2896:
[----:B------:R-:W2:Y:S04]  /*a8d0*/  LDG.E.STRONG.GPU R4, desc[UR36][R2.64] ;  /* 0x0000002402047981 */ /* 0x000ea8000c1ef900 */
[----:B--2---:R-:W-:Y:S01]  /*a8e0*/  CCTL.IVALL ;  /* 0x00000000ff00798f */ /* 0x004fe20002000000 */
[----:B------:R-:W-:Y:S05]  /*a8f0*/  YIELD ;  /* 0x0000000000007946 */ /* 0x000fea0003800000 */
[----:B------:R-:W-:-:S13]  /*a900*/  ISETP.NE.AND P1, PT, R4, R5, PT ;  /* 0x000000050400720c */ /* 0x000fda0003f25270 */
[----:B------:R-:W-:Y:S05]  /*a910*/  @P1 BRA `(.L_x_2896) ;  /* 0xfffffffc00ec1947 */ /* 0x000fea000383ffff */
.L_x_2895:
[----:B------:R-:W-:Y:S05]  /*a920*/  BSYNC B0 ;  /* 0x0000000000007941 */ /* 0x000fea0003800000 */
.L_x_2894:
[----:B------:R-:W-:-:S03]  /*a930*/  UMOV UR18, 0xffffffff ;  /* 0xffffffff00127882 */ /* 0x000fc60000000000 */
[----:B------:R-:W-:Y:S05]  /*a940*/  BRA.DIV UR18, `(.L_x_2897) ;  /* 0x0000002e12147947 */ /* 0x000fea000b800000 */
[----:B------:R-:W-:Y:S01]  /*a950*/  NOP ;  /* 0x0000000000007918 */ /* 0x000fe20000000000 */
.L_x_2962:
        /* <DEDUP_REMOVED lines=19> */
.L_x_2899:
[----:B------:R-:W-:Y:S05]  /*aa90*/  BSYNC B0 ;  /* 0x0000000000007941 */ /* 0x000fea0003800000 */
.L_x_2898:
        /* <DEDUP_REMOVED lines=15> */
.L_x_2901:
[----:B------:R-:W-:Y:S05]  /*ab90*/  BSYNC B0 ;  /* 0x0000000000007941 */ /* 0x000fea0003800000 */
.L_x_2900:
[----:B------:R-:W-:Y:S06]  /*aba0*/  BAR.ARV 0xa, 0xa0 ;  /* 0x0282800000007b1d */ /* 0x000fec0000002000 */
[----:B------:R-:W-:Y:S04]  /*abb0*/  BSSY B0, `(.L_x_2902) ;  /* 0x0000003000007945 */ /* 0x000fe80003800000 */
[----:B------:R-:W-:Y:S05]  /*abc0*/  @!P0 BRA `(.L_x_2903) ;  /* 0x0000000000048947 */ /* 0x000fea0003800000 */
[----:B------:R-:W-:-:S04]  /*abd0*/  DEPBAR.LE SB0, 0x0 ;  /* 0x000080000000791a */ /* 0x000fc80000000000 */
.L_x_2903:
[----:B------:R-:W-:Y:S05]  /*abe0*/  BSYNC B0 ;  /* 0x0000000000007941 */ /* 0x000fea0003800000 */
.L_x_2902:
        /* <DEDUP_REMOVED lines=19> */
.L_x_2905:
[----:B------:R-:W-:Y:S05]  /*ad20*/  BSYNC B0 ;  /* 0x0000000000007941 */ /* 0x000fea0003800000 */
.L_x_2904:
        /* <DEDUP_REMOVED lines=17> */
.L_x_2908:
[----:B------:R-:W2:Y:S04]  /*ae40*/  LDG.E.STRONG.GPU R4, desc[UR36][R2.64] ;  /* 0x0000002402047981 */ /* 0x000ea8000c1ef900 */
[----:B--2---:R-:W-:Y:S01]  /*ae50*/  CCTL.IVALL ;  /* 0x00000000ff00798f */ /* 0x004fe20002000000 */
[----:B------:R-:W-:Y:S05]  /*ae60*/  YIELD ;  /* 0x0000000000007946 */ /* 0x000fea0003800000 */
[----:B------:R-:W-:-:S13]  /*ae70*/  ISETP.NE.AND P1, PT, R4, R5, PT ;  /* 0x000000050400720c */ /* 0x000fda0003f25270 */
[----:B------:R-:W-:Y:S05]  /*ae80*/  @P1 BRA `(.L_x_2908) ;  /* 0xfffffffc00ec1947 */ /* 0x000fea000383ffff */
.L_x_2907:
[----:B------:R-:W-:Y:S05]  /*ae90*/  BSYNC B0 ;  /* 0x0000000000007941 */ /* 0x000fea0003800000 */
.L_x_2906:
[----:B------:R-:W-:-:S03]  /*aea0*/  UMOV UR10, 0xffffffff ;  /* 0xffffffff000a7882 */ /* 0x000fc60000000000 */
[----:B------:R-:W-:Y:S05]  /*aeb0*/  BRA.DIV UR10, `(.L_x_2909) ;  /* 0x000000260ad47947 */ /* 0x000fea000b800000 */
[----:B------:R-:W-:Y:S01]  /*aec0*/  NOP ;  /* 0x0000000000007918 */ /* 0x000fe20000000000 */
.L_x_2965:
        /* <DEDUP_REMOVED lines=15> */
.L_x_2911:
[----:B------:R-:W-:Y:S05]  /*afc0*/  BSYNC B0 ;  /* 0x0000000000007941 */ /* 0x000fea0003800000 */
.L_x_2910:
        /* <DEDUP_REMOVED lines=15> */
.L_x_2913:
[----:B------:R-:W-:Y:S05]  /*b0c0*/  BSYNC B0 ;  /* 0x0000000000007941 */ /* 0x000fea0003800000 */
.L_x_2912:
[----:B------:R-:W-:Y:S06]  /*b0d0*/  BAR.ARV 0xa, 0xa0 ;  /* 0x0282800000007b1d */ /* 0x000fec0000002000 */
[----:B------:R-:W-:Y:S04]  /*b0e0*/  BSSY B0, `(.L_x_2914) ;  /* 0x0000003000007945 */ /* 0x000fe80003800000 */
[----:B------:R-:W-:Y:S05]  /*b0f0*/  @!P0 BRA `(.L_x_2915) ;  /* 0x0000000000048947 */ /* 0x000fea0003800000 */
[----:B------:R-:W-:-:S04]  /*b100*/  DEPBAR.LE SB0, 0x0 ;  /* 0x000080000000791a */ /* 0x000fc80000000000 */
.L_x_2915:
[----:B------:R-:W-:Y:S05]  /*b110*/  BSYNC B0 ;  /* 0x0000000000007941 */ /* 0x000fea0003800000 */
.L_x_2914:
        /* <DEDUP_REMOVED lines=19> */
.L_x_2917:
[----:B------:R-:W-:Y:S05]  /*b250*/  BSYNC B0 ;  /* 0x0000000000007941 */ /* 0x000fea0003800000 */
.L_x_2916:
[----:B------:R-:W-:Y:S02]  /*b260*/  UIADD3 UR17, UR17, 0x2, URZ ;  /* 0x0000000211117890 */ /* 0x000fe4000fffe03f */
[----:B------:R-:W-:Y:S02]  /*b270*/  UIADD3 UR4, UR4, 0x4000, URZ ;  /* 0x0000400004047890 */ /* 0x000fe4000fffe03f */
[----:B------:R-:W-:-:S06]  /*b280*/  UISETP.GE.AND UP0, UPT, UR17, UR5, UPT ;  /* 0x000000051100728c */ /* 0x000fcc000bf06270 */
[----:B------:R-:W-:-:S13]  /*b290*/  PLOP3.LUT P1, PT, PT, PT, UP0, 0x80, 0x0 ;  /* 0x000000000000781c */ /* 0x000fda0003f2f008 */
[----:B------:R-:W-:Y:S05]  /*b2a0*/  @!P1 BRA `(.L_x_2918) ;  /* 0xfffffff400409947 */ /* 0x000fea000383ffff */
[----:B------:R-:W-:Y:S05]  /*b2b0*/  BRA `(.L_x_2828) ;  /* 0x0000001c00dc7947 */ /* 0x000fea0003800000 */
.L_x_2877:
        /* <DEDUP_REMOVED lines=21> */
.L_x_2919:
[----:B------:R-:W-:Y:S01]  /*b410*/  ULDC UR9, c[0x0][0x8cc] ;  /* 0x0002330000097ab9 */ /* 0x000fe20000000800 */
[----:B------:R-:W-:Y:S01]  /*b420*/  UMOV UR7, UR8 ;  /* 0x0000000800077c82 */ /* 0x000fe20008000000 */
[----:B------:R-:W-:-:S11]  /*b430*/  UISETP.NE.AND UP0, UPT, UR9, 0x1, UPT ;  /* 0x000000010900788c */ /* 0x000fd6000bf05270 */
[----:B------:R-:W-:Y:S02]  /*b440*/  @UP0 ULDC.64 UR10, c[0x0][0x8d0] ;  /* 0x00023400000a0ab9 */ /* 0x000fe40000000a00 */
[----:B------:R-:W-:-:S04]  /*b450*/  UIMAD.WIDE.U32 UR4, UR8, UR10, URZ ;  /* 0x0000000a080472a5 */ /* 0x000fc8000f8e003f */
[----:B------:R-:W-:-:S04]  /*b460*/  @UP0 USHF.R.U32.HI UR7, URZ, UR11, UR5 ;  /* 0x0000000b3f070299 */ /* 0x000fc80008011605 */
[----:B------:R-:W-:-:S12]  /*b470*/  UIMAD UR4, UR7, UR9, URZ ;  /* 0x00000009070472a4 */ /* 0x000fd8000f8e023f */
.L_x_2920:
        /* <DEDUP_REMOVED lines=78> */
.L_x_2966:
        /* <DEDUP_REMOVED lines=12> */
.L_x_2924:
        /* <DEDUP_REMOVED lines=70> */
.L_x_2935:
[----:B------:R-:W-:-:S04]  /*be80*/  SHF.L.U32 R19, R10, 0x1f, RZ ;  /* 0x0000001f0a137819 */ /* 0x000fc800000006ff */
[----:B------:R-:W2:Y:S02]  /*be90*/  SYNCS.PHASECHK.TRANS64.TRYWAIT P1, [R0+URZ+0x30c40], R19 ;  /* 0x030c4013000075a7 */ /* 0x000ea4000802017f */
[----:B--2---:R-:W-:Y:S05]  /*bea0*/  @!P1 BRA `(.L_x_2927) ;  /* 0x0000001800089947 */ /* 0x004fea0003800000 */
.L_x_2967:
        /* <DEDUP_REMOVED lines=8> */
.L_x_2928:
        /* <DEDUP_REMOVED lines=30> */
.L_x_2968:
        /* <DEDUP_REMOVED lines=8> */
.L_x_2930:
        /* <DEDUP_REMOVED lines=30> */
.L_x_2969:
        /* <DEDUP_REMOVED lines=8> */
.L_x_2932:
        /* <DEDUP_REMOVED lines=25> */
.L_x_2971:
        /* <DEDUP_REMOVED lines=8> */
.L_x_2934:
        /* <DEDUP_REMOVED lines=28> */
.L_x_2926:
[----:B-1----:R-:W2:Y:S04]  /*c7c0*/  LDL.LU R4, [R1+0x10] ;  /* 0x0000100001047983 */ /* 0x002ea80000300800 */
[----:B------:R1:W5:Y:S01]  /*c7d0*/  LDL R5, [R1+0x14] ;  /* 0x0000140001057983 */ /* 0x0003620000100800 */
[----:B--2---:R-:W-:-:S13]  /*c7e0*/  ISETP.NE.AND P1, PT, R4, RZ, PT ;  /* 0x000000ff0400720c */ /* 0x004fda0003f25270 */
[----:B-1----:R-:W-:Y:S05]  /*c7f0*/  @!P1 BRA `(.L_x_2925) ;  /* 0x0000000400249947 */ /* 0x002fea0003800000 */
[----:B------:R-:W-:-:S04]  /*c800*/  SHF.L.U32 R14, R10, 0x1f, RZ ;  /* 0x0000001f0a0e7819 */ /* 0x000fc800000006ff */
[----:B------:R-:W1:Y:S02]  /*c810*/  SYNCS.PHASECHK.TRANS64.TRYWAIT P1, [R0+URZ+0x30c40], R14 ;  /* 0x030c400e000075a7 */ /* 0x000e64000802017f */
[----:B-1----:R-:W-:Y:S05]  /*c820*/  @!P1 BRA `(.L_x_2936) ;  /* 0x0000000c00fc9947 */ /* 0x002fea0003800000 */
.L_x_2972:
        /* <DEDUP_REMOVED lines=8> */
.L_x_2937:
        /* <DEDUP_REMOVED lines=27> */
.L_x_2973:
        /* <DEDUP_REMOVED lines=8> */
.L_x_2939:
        /* <DEDUP_REMOVED lines=27> */
.L_x_2925:
        /* <DEDUP_REMOVED lines=8> */
.L_x_2974:
[----:B------:R-:W-:Y:S05]  /*cd10*/  @P1 BRA `(.L_x_2941) ;  /* 0x0000000000181947 */ /* 0x000fea0003800000 */
[----:B------:R-:W4:Y:S01]  /*cd20*/  S2R R2, SR_TID.X ;  /* 0x0000000000027919 */ /* 0x000f220000002100 */
[----:B---3--:R-:W-:-:S04]  /*cd30*/  IMAD.MOV.U32 R3, RZ, RZ, 0x4200 ;  /* 0x00004200ff037424 */ /* 0x008fc800078e00ff */
[----:B------:R3:W-:Y:S01]  /*cd40*/  SYNCS.ARRIVE.TRANS64 RZ, [R4+URZ+0x30c30], R3 ;  /* 0x030c300304ff79a7 */ /* 0x0007e2000800003f */
[----:B----4-:R-:W-:-:S13]  /*cd50*/  LOP3.LUT P0, RZ, R2, 0x1f, RZ, 0xc0, !PT ;  /* 0x0000001f02ff7812 */ /* 0x010fda000780c0ff */
[----:B---3--:R-:W-:Y:S05]  /*cd60*/  @!P0 BRA `(.L_x_2941) ;  /* 0x0000000000048947 */ /* 0x008fea0003800000 */
[----:B------:R-:W-:Y:S01]  /*cd70*/  BPT.TRAP 0x1 ;  /* 0x000000040000795c */ /* 0x000fe20000300000 */
.L_x_2941:
        /* <DEDUP_REMOVED lines=37> */
.L_x_2922:
[----:B------:R-:W-:Y:S05]  /*cfd0*/  BSYNC B0 ;  /* 0x0000000000007941 */ /* 0x000fea0003800000 */
.L_x_2921:
[----:B------:R-:W-:-:S03]  /*cfe0*/  UMOV UR4, 0xffffffff ;  /* 0xffffffff00047882 */ /* 0x000fc60000000000 */
[----:B------:R-:W-:Y:S05]  /*cff0*/  BRA.DIV UR4, `(.L_x_2942) ;  /* 0x0000000a04447947 */ /* 0x000fea000b800000 */
[----:B------:R-:W-:-:S13]  /*d000*/  ELECT P6, URZ, PT ;  /* 0x00000000003f782f */ /* 0x000fda00038c0000 */
.L_x_2977:
[----:B------:R-:W-:Y:S05]  /*d010*/  @!P6 BRA `(.L_x_2828) ;  /* 0x000000000084e947 */ /* 0x000fea0003800000 */
[----:B------:R-:W2:Y:S02]  /*d020*/  LDL.LU R2, [R1+0x18] ;  /* 0x0000180001027983 */ /* 0x000ea40000300800 */
[----:B--2---:R-:W-:-:S04]  /*d030*/  LOP3.LUT R2, R2, 0x2, RZ, 0xfc, !PT ;  /* 0x0000000202027812 */ /* 0x004fc800078efcff */
[----:B------:R-:W-:-:S13]  /*d040*/  ISETP.NE.AND P2, PT, R2, 0x3, PT ;  /* 0x000000030200780c */ /* 0x000fda0003f45270 */
[----:B------:R-:W-:Y:S05]  /*d050*/  @!P2 BRA `(.L_x_2943) ;  /* 0x000000000004a947 */ /* 0x000fea0003800000 */
[----:B------:R-:W-:Y:S01]  /*d060*/  BPT.TRAP 0x1 ;  /* 0x000000040000795c */ /* 0x000fe20000300000 */
.L_x_2943:
        /* <DEDUP_REMOVED lines=15> */
.L_x_2978:
[----:B------:R-:W2:Y:S02]  /*d160*/  SYNCS.PHASECHK.TRANS64.TRYWAIT P0, [R3+URZ], R2 ;  /* 0x00000002030075a7 */ /* 0x000ea4000800017f */
[----:B--2---:R-:W-:Y:S05]  /*d170*/  @!P0 BRA `(.L_x_2945) ;  /* 0x0000000800188947 */ /* 0x004fea0003800000 */
.L_x_2979:
[----:B------:R-:W-:Y:S05]  /*d180*/  @!P2 BRA `(.L_x_2946) ;  /* 0x000000000004a947 */ /* 0x000fea0003800000 */
[----:B------:R-:W-:Y:S01]  /*d190*/  BPT.TRAP 0x1 ;  /* 0x000000040000795c */ /* 0x000fe20000300000 */
.L_x_2946:
[----:B--2---:R-:W-:-:S04]  /*d1a0*/  VIADD R3, R8, 0x30c40 ;  /* 0x00030c4008037836 */ /* 0x004fc80000000000 */
[----:B------:R-:W-:-:S04]  /*d1b0*/  IMAD R5, R0, 0x8, R3 ;  /* 0x0000000800057824 */ /* 0x000fc800078e0203 */
[----:B------:R-:W2:Y:S02]  /*d1c0*/  SYNCS.PHASECHK.TRANS64.TRYWAIT P0, [R5+URZ], R4 ;  /* 0x00000004050075a7 */ /* 0x000ea4000800017f */
[----:B--2---:R-:W-:Y:S05]  /*d1d0*/  @!P0 BRA `(.L_x_2947) ;  /* 0x0000000800148947 */ /* 0x004fea0003800000 */
.L_x_2980:
[----:B------:R-:W-:-:S07]  /*d1e0*/  IMAD R3, R6, 0x8, R3 ;  /* 0x0000000806037824 */ /* 0x000fce00078e0203 */
.L_x_2948:
[----:B---3--:R3:W4:Y:S02]  /*d1f0*/  SYNCS.PHASECHK.TRANS64.TRYWAIT P0, [R3+URZ], R2 ;  /* 0x00000002030075a7 */ /* 0x008724000800017f */
[----:B----4-:R-:W-:Y:S05]  /*d200*/  @!P0 NANOSLEEP.SYNCS 0x989680 ;  /* 0x009896800000895d */ /* 0x010fea0003900000 */
[----:B------:R-:W4:Y:S02]  /*d210*/  @!P0 SYNCS.PHASECHK.TRANS64 P0, [R3+URZ], R2 ;  /* 0x00000002030085a7 */ /* 0x000f24000800007f */
[----:B----4-:R-:W-:Y:S05]  /*d220*/  @!P0 BRA `(.L_x_2948) ;  /* 0xfffffffc00f08947 */ /* 0x010fea000383ffff */
.L_x_2828:
[----:B------:R-:W-:Y:S05]  /*d230*/  BSYNC B6 ;  /* 0x0000000000067941 */ /* 0x000fea0003800000 */
.L_x_2823:
[----:B------:R-:W-:Y:S05]  /*d240*/  EXIT ;  /* 0x000000000000794d */ /* 0x000fea0003800000 */
.L_x_2834:
[----:B------:R-:W-:Y:S02]  /*d250*/  IMAD.MOV.U32 R12, RZ, RZ, RZ ;  /* 0x000000ffff0c7224 */ /* 0x000fe400078e00ff */
[----:B------:R-:W-:Y:S02]  /*d260*/  IMAD.MOV.U32 R11, RZ, RZ, 0x1f ;  /* 0x0000001fff0b7424 */ /* 0x000fe400078e00ff */
[----:B------:R-:W-:-:S07]  /*d270*/  IMAD.MOV.U32 R15, RZ, RZ, -0x1 ;  /* 0xffffffffff0f7424 */ /* 0x000fce00078e00ff */
[----:B------:R-:W-:Y:S05]  /*d280*/  WARPSYNC.COLLECTIVE R15, `(.L_x_2949) ;  /* 0x000000000f087348 */ /* 0x000fea0003c00000 */
[----:B------:R1:W2:Y:S02]  /*d290*/  SHFL.IDX P6, R14, R13, R12, R11 ;  /* 0x0000000c0d0e7389 */ /* 0x0002a400000c000b */
[----:B-12---:R-:W-:Y:S01]  /*d2a0*/  ENDCOLLECTIVE ;  /* 0x000000000000791b */ /* 0x006fe20003800000 */
.L_x_2949:
[----:B------:R-:W-:Y:S05]  /*d2b0*/  BRA `(.L_x_2950) ;  /* 0xffffff3c00947947 */ /* 0x000fea000383ffff */
.L_x_2836:
[----:B---3--:R3:W4:Y:S02]  /*d2c0*/  SYNCS.PHASECHK.TRANS64.TRYWAIT P0, [R236+URZ+0x30c00], R11 ;  /* 0x030c000bec0075a7 */ /* 0x008724000800017f */
[----:B----4-:R-:W-:Y:S05]  /*d2d0*/  @!P0 NANOSLEEP.SYNCS 0x989680 ;  /* 0x009896800000895d */ /* 0x010fea0003900000 */
[----:B------:R-:W4:Y:S02]  /*d2e0*/  @!P0 SYNCS.PHASECHK.TRANS64 P0, [R236+URZ+0x30c00], R11 ;  /* 0x030c000bec0085a7 */ /* 0x000f24000800007f */
[----:B----4-:R-:W-:Y:S05]  /*d2f0*/  @!P0 BRA `(.L_x_2836) ;  /* 0xfffffffc00f08947 */ /* 0x010fea000383ffff */
[----:B------:R-:W-:Y:S05]  /*d300*/  BRA `(.L_x_2835) ;  /* 0xffffff3c00c87947 */ /* 0x000fea000383ffff */
.L_x_2841:
[----:B--2---:R2:W3:Y:S02]  /*d310*/  SYNCS.PHASECHK.TRANS64.TRYWAIT P1, [R6+URZ+0x30c10], R17 ;  /* 0x030c1011060075a7 */ /* 0x0044e4000802017f */
[----:B---3--:R-:W-:Y:S05]  /*d320*/  @!P1 NANOSLEEP.SYNCS 0x989680 ;  /* 0x009896800000995d */ /* 0x008fea0003900000 */
[----:B------:R-:W3:Y:S02]  /*d330*/  @!P1 SYNCS.PHASECHK.TRANS64 P1, [R6+URZ+0x30c10], R17 ;  /* 0x030c1011060095a7 */ /* 0x000ee4000802007f */
[----:B---3--:R-:W-:Y:S05]  /*d340*/  @!P1 BRA `(.L_x_2841) ;  /* 0xfffffffc00f09947 */ /* 0x008fea000383ffff */
[----:B------:R-:W-:Y:S05]  /*d350*/  BRA `(.L_x_2840) ;  /* 0xffffff4800887947 */ /* 0x000fea000383ffff */
.L_x_2845:
[----:B------:R1:W1:Y:S02]  /*d360*/  SYNCS.PHASECHK.TRANS64.TRYWAIT P1, [R6+URZ+0x30c30], R17 ;  /* 0x030c3011060075a7 */ /* 0x000264000802017f */
[----:B-1----:R-:W-:Y:S05]  /*d370*/  @!P1 NANOSLEEP.SYNCS 0x989680 ;  /* 0x009896800000995d */ /* 0x002fea0003900000 */
[----:B------:R-:W1:Y:S02]  /*d380*/  @!P1 SYNCS.PHASECHK.TRANS64 P1, [R6+URZ+0x30c30], R17 ;  /* 0x030c3011060095a7 */ /* 0x000e64000802007f */
[----:B-1----:R-:W-:Y:S05]  /*d390*/  @!P1 BRA `(.L_x_2845) ;  /* 0xfffffffc00f09947 */ /* 0x002fea000383ffff */
[----:B------:R-:W-:Y:S05]  /*d3a0*/  BRA `(.L_x_2844) ;  /* 0xffffff4c00a47947 */ /* 0x000fea000383ffff */
.L_x_2853:
[----:B--2---:R2:W3:Y:S02]  /*d3b0*/  SYNCS.PHASECHK.TRANS64.TRYWAIT P1, [R7+URZ+0x30c10], R20 ;  /* 0x030c1014070075a7 */ /* 0x0044e4000802017f */
[----:B---3--:R-:W-:Y:S05]  /*d3c0*/  @!P1 NANOSLEEP.SYNCS 0x989680 ;  /* 0x009896800000995d */ /* 0x008fea0003900000 */
[----:B------:R-:W3:Y:S02]  /*d3d0*/  @!P1 SYNCS.PHASECHK.TRANS64 P1, [R7+URZ+0x30c10], R20 ;  /* 0x030c1014070095a7 */ /* 0x000ee4000802007f */
[----:B---3--:R-:W-:Y:S05]  /*d3e0*/  @!P1 BRA `(.L_x_2853) ;  /* 0xfffffffc00f09947 */ /* 0x008fea000383ffff */
[----:B------:R-:W-:Y:S05]  /*d3f0*/  BRA `(.L_x_2852) ;  /* 0xffffff8400c47947 */ /* 0x000fea000383ffff */
.L_x_2857:
[----:B------:R1:W1:Y:S02]  /*d400*/  SYNCS.PHASECHK.TRANS64.TRYWAIT P1, [R7+URZ+0x30c30], R20 ;  /* 0x030c3014070075a7 */ /* 0x000264000802017f */
[----:B-1----:R-:W-:Y:S05]  /*d410*/  @!P1 NANOSLEEP.SYNCS 0x989680 ;  /* 0x009896800000995d */ /* 0x002fea0003900000 */
[----:B------:R-:W1:Y:S02]  /*d420*/  @!P1 SYNCS.PHASECHK.TRANS64 P1, [R7+URZ+0x30c30], R20 ;  /* 0x030c3014070095a7 */ /* 0x000e64000802007f */
[----:B-1----:R-:W-:Y:S05]  /*d430*/  @!P1 BRA `(.L_x_2857) ;  /* 0xfffffffc00f09947 */ /* 0x002fea000383ffff */
[----:B------:R-:W-:Y:S05]  /*d440*/  BRA `(.L_x_2856) ;  /* 0xffffff8800d87947 */ /* 0x000fea000383ffff */
.L_x_2864:
[----:B------:R-:W-:Y:S01]  /*d450*/  BSSY B0, `(.L_x_2951) ;  /* 0x0000005000007945 */ /* 0x000fe20003800000 */
[----:B------:R-:W-:-:S07]  /*d460*/  IMAD.MOV.U32 R15, RZ, RZ, -0x1 ;  /* 0xffffffffff0f7424 */ /* 0x000fce00078e00ff */
[----:B---3--:R-:W-:Y:S05]  /*d470*/  WARPSYNC.COLLECTIVE R15, `(.L_x_2952) ;  /* 0x000000000f087348 */ /* 0x008fea0003c00000 */
[----:B------:R-:W-:Y:S01]  /*d480*/  NOP ;  /* 0x0000000000007918 */ /* 0x000fe20000000000 */
[----:B---3--:R-:W-:Y:S01]  /*d490*/  ENDCOLLECTIVE ;  /* 0x000000000000791b */ /* 0x008fe20003800000 */
.L_x_2952:
[----:B------:R-:W-:Y:S05]  /*d4a0*/  BSYNC B0 ;  /* 0x0000000000007941 */ /* 0x000fea0003800000 */
.L_x_2951:
[----:B------:R-:W-:Y:S05]  /*d4b0*/  BRA `(.L_x_2953) ;  /* 0xffffffbc00d07947 */ /* 0x000fea000383ffff */
.L_x_2873:
[----:B------:R-:W-:Y:S01]  /*d4c0*/  BSSY B0, `(.L_x_2954) ;  /* 0x0000005000007945 */ /* 0x000fe20003800000 */
[----:B------:R-:W-:-:S07]  /*d4d0*/  IMAD.MOV.U32 R15, RZ, RZ, -0x1 ;  /* 0xffffffffff0f7424 */ /* 0x000fce00078e00ff */
[----:B-1-3--:R-:W-:Y:S05]  /*d4e0*/  WARPSYNC.COLLECTIVE R15, `(.L_x_2955) ;  /* 0x000000000f087348 */ /* 0x00afea0003c00000 */
[----:B------:R-:W-:Y:S01]  /*d4f0*/  NOP ;  /* 0x0000000000007918 */ /* 0x000fe20000000000 */
[----:B-1-3--:R-:W-:Y:S01]  /*d500*/  ENDCOLLECTIVE ;  /* 0x000000000000791b */ /* 0x00afe20003800000 */
.L_x_2955:
[----:B------:R-:W-:Y:S05]  /*d510*/  BSYNC B0 ;  /* 0x0000000000007941 */ /* 0x000fea0003800000 */
.L_x_2954:
[----:B------:R-:W-:Y:S05]  /*d520*/  BRA `(.L_x_2956) ;  /* 0xffffffc000b07947 */ /* 0x000fea000383ffff */
.L_x_2884:
[----:B------:R-:W-:Y:S01]  /*d530*/  BSSY B0, `(.L_x_2957) ;  /* 0x0000005000007945 */ /* 0x000fe20003800000 */
[----:B------:R-:W-:-:S07]  /*d540*/  IMAD.MOV.U32 R15, RZ, RZ, -0x1 ;  /* 0xffffffffff0f7424 */ /* 0x000fce00078e00ff */
[----:B------:R-:W-:Y:S05]  /*d550*/  WARPSYNC.COLLECTIVE R15, `(.L_x_2958) ;  /* 0x000000000f087348 */ /* 0x000fea0003c00000 */
[----:B------:R-:W-:Y:S01]  /*d560*/  NOP ;  /* 0x0000000000007918 */ /* 0x000fe20000000000 */
[----:B------:R-:W-:Y:S01]  /*d570*/  ENDCOLLECTIVE ;  /* 0x000000000000791b */ /* 0x000fe20003800000 */
.L_x_2958:
[----:B------:R-:W-:Y:S05]  /*d580*/  BSYNC B0 ;  /* 0x0000000000007941 */ /* 0x000fea0003800000 */
.L_x_2957:
[----:B------:R-:W-:Y:S05]  /*d590*/  BRA `(.L_x_2959) ;  /* 0xffffffcc00347947 */ /* 0x000fea000383ffff */
.L_x_2897:
[----:B------:R-:W-:Y:S01]  /*d5a0*/  BSSY B0, `(.L_x_2960) ;  /* 0x0000005000007945 */ /* 0x000fe20003800000 */
[----:B------:R-:W-:-:S07]  /*d5b0*/  IMAD.MOV.U32 R15, RZ, RZ, -0x1 ;  /* 0xffffffffff0f7424 */ /* 0x000fce00078e00ff */
[----:B------:R-:W-:Y:S05]  /*d5c0*/  WARPSYNC.COLLECTIVE R15, `(.L_x_2961) ;  /* 0x000000000f087348 */ /* 0x000fea0003c00000 */
[----:B------:R-:W-:Y:S01]  /*d5d0*/  NOP ;  /* 0x0000000000007918 */ /* 0x000fe20000000000 */
[----:B------:R-:W-:Y:S01]  /*d5e0*/  ENDCOLLECTIVE ;  /* 0x000000000000791b */ /* 0x000fe20003800000 */
.L_x_2961:
[----:B------:R-:W-:Y:S05]  /*d5f0*/  BSYNC B0 ;  /* 0x0000000000007941 */ /* 0x000fea0003800000 */
.L_x_2960:
[----:B------:R-:W-:Y:S05]  /*d600*/  BRA `(.L_x_2962) ;  /* 0xffffffd000d47947 */ /* 0x000fea000383ffff */
.L_x_2909:
[----:B------:R-:W-:Y:S01]  /*d610*/  BSSY B0, `(.L_x_2963) ;  /* 0x0000005000007945 */ /* 0x000fe20003800000 */
[----:B------:R-:W-:-:S07]  /*d620*/  IMAD.MOV.U32 R15, RZ, RZ, -0x1 ;  /* 0xffffffffff0f7424 */ /* 0x000fce00078e00ff */
[----:B------:R-:W-:Y:S05]  /*d630*/  WARPSYNC.COLLECTIVE R15, `(.L_x_2964) ;  /* 0x000000000f087348 */ /* 0x000fea0003c00000 */
[----:B------:R-:W-:Y:S01]  /*d640*/  NOP ;  /* 0x0000000000007918 */ /* 0x000fe20000000000 */
[----:B------:R-:W-:Y:S01]  /*d650*/  ENDCOLLECTIVE ;  /* 0x000000000000791b */ /* 0x000fe20003800000 */
.L_x_2964:
[----:B------:R-:W-:Y:S05]  /*d660*/  BSYNC B0 ;  /* 0x0000000000007941 */ /* 0x000fea0003800000 */
.L_x_2963:
[----:B------:R-:W-:Y:S05]  /*d670*/  BRA `(.L_x_2965) ;  /* 0xffffffd800147947 */ /* 0x000fea000383ffff */
.L_x_2923:
[----:B-1----:R1:W2:Y:S02]  /*d680*/  SYNCS.PHASECHK.TRANS64.TRYWAIT P1, [R0+URZ+0x30c20], R11 ;  /* 0x030c200b000075a7 */ /* 0x0022a4000802017f */
[----:B--2---:R-:W-:Y:S05]  /*d690*/  @!P1 NANOSLEEP.SYNCS 0x989680 ;  /* 0x009896800000995d */ /* 0x004fea0003900000 */
[----:B------:R-:W2:Y:S02]  /*d6a0*/  @!P1 SYNCS.PHASECHK.TRANS64 P1, [R0+URZ+0x30c20], R11 ;  /* 0x030c200b000095a7 */ /* 0x000ea4000802007f */
[----:B--2---:R-:W-:Y:S05]  /*d6b0*/  @!P1 BRA `(.L_x_2923) ;  /* 0xfffffffc00f09947 */ /* 0x004fea000383ffff */
[----:B------:R-:W-:Y:S05]  /*d6c0*/  BRA `(.L_x_2966) ;  /* 0xffffffe000a47947 */ /* 0x000fea000383ffff */
.L_x_2927:
[----:B--2---:R2:W3:Y:S02]  /*d6d0*/  SYNCS.PHASECHK.TRANS64.TRYWAIT P1, [R0+URZ+0x30c40], R19 ;  /* 0x030c4013000075a7 */ /* 0x0044e4000802017f */
[----:B---3--:R-:W-:Y:S05]  /*d6e0*/  @!P1 NANOSLEEP.SYNCS 0x989680 ;  /* 0x009896800000995d */ /* 0x008fea0003900000 */
[----:B------:R-:W3:Y:S02]  /*d6f0*/  @!P1 SYNCS.PHASECHK.TRANS64 P1, [R0+URZ+0x30c40], R19 ;  /* 0x030c4013000095a7 */ /* 0x000ee4000802007f */
[----:B---3--:R-:W-:Y:S05]  /*d700*/  @!P1 BRA `(.L_x_2927) ;  /* 0xfffffffc00f09947 */ /* 0x008fea000383ffff */
[----:B------:R-:W-:Y:S05]  /*d710*/  BRA `(.L_x_2967) ;  /* 0xffffffe400e47947 */ /* 0x000fea000383ffff */
.L_x_2929:
[----:B-1----:R1:W3:Y:S02]  /*d720*/  SYNCS.PHASECHK.TRANS64.TRYWAIT P1, [R0+URZ+0x30c28], R19 ;  /* 0x030c2813000075a7 */ /* 0x0022e4000802017f */
[----:B---3--:R-:W-:Y:S05]  /*d730*/  @!P1 NANOSLEEP.SYNCS 0x989680 ;  /* 0x009896800000995d */ /* 0x008fea0003900000 */
[----:B------:R-:W3:Y:S02]  /*d740*/  @!P1 SYNCS.PHASECHK.TRANS64 P1, [R0+URZ+0x30c28], R19 ;  /* 0x030c2813000095a7 */ /* 0x000ee4000802007f */
[----:B---3--:R-:W-:Y:S05]  /*d750*/  @!P1 BRA `(.L_x_2929) ;  /* 0xfffffffc00f09947 */ /* 0x008fea000383ffff */
[----:B------:R-:W-:Y:S05]  /*d760*/  BRA `(.L_x_2968) ;  /* 0xffffffe800687947 */ /* 0x000fea000383ffff */
.L_x_2931:
[----:B---3--:R3:W4:Y:S02]  /*d770*/  SYNCS.PHASECHK.TRANS64.TRYWAIT P1, [R0+URZ+0x30c48], R19 ;  /* 0x030c4813000075a7 */ /* 0x008724000802017f */
[----:B----4-:R-:W-:Y:S05]  /*d780*/  @!P1 NANOSLEEP.SYNCS 0x989680 ;  /* 0x009896800000995d */ /* 0x010fea0003900000 */
[----:B------:R-:W4:Y:S02]  /*d790*/  @!P1 SYNCS.PHASECHK.TRANS64 P1, [R0+URZ+0x30c48], R19 ;  /* 0x030c4813000095a7 */ /* 0x000f24000802007f */
[----:B----4-:R-:W-:Y:S05]  /*d7a0*/  @!P1 BRA `(.L_x_2931) ;  /* 0xfffffffc00f09947 */ /* 0x010fea000383ffff */
[----:B------:R-:W-:Y:S05]  /*d7b0*/  BRA `(.L_x_2969) ;  /* 0xffffffe800ec7947 */ /* 0x000fea000383ffff */
.L_x_2933:
[----:B------:R-:W-:-:S07]  /*d7c0*/  SHF.L.U32 R4, R10, 0x1f, RZ ;  /* 0x0000001f0a047819 */ /* 0x000fce00000006ff */
.L_x_2970:
[----:B-1----:R1:W2:Y:S02]  /*d7d0*/  SYNCS.PHASECHK.TRANS64.TRYWAIT P1, [R0+URZ+0x30c20], R4 ;  /* 0x030c2004000075a7 */ /* 0x0022a4000802017f */
[----:B--2---:R-:W-:Y:S05]  /*d7e0*/  @!P1 NANOSLEEP.SYNCS 0x989680 ;  /* 0x009896800000995d */ /* 0x004fea0003900000 */
[----:B------:R-:W2:Y:S02]  /*d7f0*/  @!P1 SYNCS.PHASECHK.TRANS64 P1, [R0+URZ+0x30c20], R4 ;  /* 0x030c2004000095a7 */ /* 0x000ea4000802007f */
[----:B--2---:R-:W-:Y:S05]  /*d800*/  @!P1 BRA `(.L_x_2970) ;  /* 0xfffffffc00f09947 */ /* 0x004fea000383ffff */
[----:B------:R-:W-:Y:S05]  /*d810*/  BRA `(.L_x_2971) ;  /* 0xffffffec00587947 */ /* 0x000fea000383ffff */
.L_x_2936:
[----:B-1----:R1:W2:Y:S02]  /*d820*/  SYNCS.PHASECHK.TRANS64.TRYWAIT P1, [R0+URZ+0x30c40], R14 ;  /* 0x030c400e000075a7 */ /* 0x0022a4000802017f */
[----:B--2---:R-:W-:Y:S05]  /*d830*/  @!P1 NANOSLEEP.SYNCS 0x989680 ;  /* 0x009896800000995d */ /* 0x004fea0003900000 */
[----:B------:R-:W2:Y:S02]  /*d840*/  @!P1 SYNCS.PHASECHK.TRANS64 P1, [R0+URZ+0x30c40], R14 ;  /* 0x030c400e000095a7 */ /* 0x000ea4000802007f */
[----:B--2---:R-:W-:Y:S05]  /*d850*/  @!P1 BRA `(.L_x_2936) ;  /* 0xfffffffc00f09947 */ /* 0x004fea000383ffff */
[----:B------:R-:W-:Y:S05]  /*d860*/  BRA `(.L_x_2972) ;  /* 0xffffffec00f07947 */ /* 0x000fea000383ffff */
.L_x_2938:
[----:B--2---:R2:W3:Y:S02]  /*d870*/  SYNCS.PHASECHK.TRANS64.TRYWAIT P1, [R0+URZ+0x30c28], R14 ;  /* 0x030c280e000075a7 */ /* 0x0044e4000802017f */
[----:B---3--:R-:W-:Y:S05]  /*d880*/  @!P1 NANOSLEEP.SYNCS 0x989680 ;  /* 0x009896800000995d */ /* 0x008fea0003900000 */
[----:B------:R-:W3:Y:S02]  /*d890*/  @!P1 SYNCS.PHASECHK.TRANS64 P1, [R0+URZ+0x30c28], R14 ;  /* 0x030c280e000095a7 */ /* 0x000ee4000802007f */
[----:B---3--:R-:W-:Y:S05]  /*d8a0*/  @!P1 BRA `(.L_x_2938) ;  /* 0xfffffffc00f09947 */ /* 0x008fea000383ffff */
[----:B------:R-:W-:Y:S05]  /*d8b0*/  BRA `(.L_x_2973) ;  /* 0xfffffff000687947 */ /* 0x000fea000383ffff */
.L_x_2940:
[----:B---3--:R3:W4:Y:S02]  /*d8c0*/  SYNCS.PHASECHK.TRANS64.TRYWAIT P0, [R4+URZ+0x30c40], R3 ;  /* 0x030c4003040075a7 */ /* 0x008724000800017f */
[----:B----4-:R-:W-:Y:S05]  /*d8d0*/  @!P0 NANOSLEEP.SYNCS 0x989680 ;  /* 0x009896800000895d */ /* 0x010fea0003900000 */
[----:B------:R-:W4:Y:S02]  /*d8e0*/  @!P0 SYNCS.PHASECHK.TRANS64 P0, [R4+URZ+0x30c40], R3 ;  /* 0x030c4003040085a7 */ /* 0x000f24000800007f */
[----:B----4-:R-:W-:Y:S05]  /*d8f0*/  @!P0 BRA `(.L_x_2940) ;  /* 0xfffffffc00f08947 */ /* 0x010fea000383ffff */
[----:B------:R-:W-:Y:S05]  /*d900*/  BRA `(.L_x_2974) ;  /* 0xfffffff400007947 */ /* 0x000fea000383ffff */
.L_x_2942:
[----:B------:R-:W-:Y:S01]  /*d910*/  BSSY B0, `(.L_x_2975) ;  /* 0x0000006000007945 */ /* 0x000fe20003800000 */
[----:B------:R-:W-:-:S07]  /*d920*/  IMAD.MOV.U32 R15, RZ, RZ, -0x1 ;  /* 0xffffffffff0f7424 */ /* 0x000fce00078e00ff */
[----:B------:R-:W-:Y:S05]  /*d930*/  WARPSYNC.COLLECTIVE R15, `(.L_x_2976) ;  /* 0x000000000f0c7348 */ /* 0x000fea0003c00000 */
[----:B------:R-:W-:Y:S02]  /*d940*/  ELECT P6, UR62, PT ;  /* 0x00000000003e782f */ /* 0x000fe400038c0000 */
[----:B------:R-:W-:Y:S01]  /*d950*/  MOV R14, UR62 ;  /* 0x0000003e000e7c02 */ /* 0x000fe20008000f00 */
[----:B------:R-:W-:Y:S10]  /*d960*/  ENDCOLLECTIVE ;  /* 0x000000000000791b */ /* 0x000ff40003800000 */
.L_x_2976:
[----:B------:R-:W-:Y:S05]  /*d970*/  BSYNC B0 ;  /* 0x0000000000007941 */ /* 0x000fea0003800000 */
.L_x_2975:
[----:B------:R-:W-:Y:S05]  /*d980*/  BRA `(.L_x_2977) ;  /* 0xfffffff400a07947 */ /* 0x000fea000383ffff */
.L_x_2944:
[----:B-1----:R1:W2:Y:S02]  /*d990*/  SYNCS.PHASECHK.TRANS64.TRYWAIT P0, [R7+URZ], R4 ;  /* 0x00000004070075a7 */ /* 0x0022a4000800017f */
[----:B--2---:R-:W-:Y:S05]  /*d9a0*/  @!P0 NANOSLEEP.SYNCS 0x989680 ;  /* 0x009896800000895d */ /* 0x004fea0003900000 */
[----:B------:R-:W2:Y:S02]  /*d9b0*/  @!P0 SYNCS.PHASECHK.TRANS64 P0, [R7+URZ], R4 ;  /* 0x00000004070085a7 */ /* 0x000ea4000800007f */
[----:B--2---:R-:W-:Y:S05]  /*d9c0*/  @!P0 BRA `(.L_x_2944) ;  /* 0xfffffffc00f08947 */ /* 0x004fea000383ffff */
[----:B------:R-:W-:Y:S05]  /*d9d0*/  BRA `(.L_x_2978) ;  /* 0xfffffff400e07947 */ /* 0x000fea000383ffff */
.L_x_2945:
[----:B--2---:R2:W3:Y:S02]  /*d9e0*/  SYNCS.PHASECHK.TRANS64.TRYWAIT P0, [R3+URZ], R2 ;  /* 0x00000002030075a7 */ /* 0x0044e4000800017f */
[----:B---3--:R-:W-:Y:S05]  /*d9f0*/  @!P0 NANOSLEEP.SYNCS 0x989680 ;  /* 0x009896800000895d */ /* 0x008fea0003900000 */
[----:B------:R-:W3:Y:S02]  /*da00*/  @!P0 SYNCS.PHASECHK.TRANS64 P0, [R3+URZ], R2 ;  /* 0x00000002030085a7 */ /* 0x000ee4000800007f */
[----:B---3--:R-:W-:Y:S05]  /*da10*/  @!P0 BRA `(.L_x_2945) ;  /* 0xfffffffc00f08947 */ /* 0x008fea000383ffff */
[----:B------:R-:W-:Y:S05]  /*da20*/  BRA `(.L_x_2979) ;  /* 0xfffffff400d47947 */ /* 0x000fea000383ffff */
.L_x_2947:
[----:B--2---:R2:W3:Y:S02]  /*da30*/  SYNCS.PHASECHK.TRANS64.TRYWAIT P0, [R5+URZ], R4 ;  /* 0x00000004050075a7 */ /* 0x0044e4000800017f */
[----:B---3--:R-:W-:Y:S05]  /*da40*/  @!P0 NANOSLEEP.SYNCS 0x989680 ;  /* 0x009896800000895d */ /* 0x008fea0003900000 */
[----:B------:R-:W3:Y:S02]  /*da50*/  @!P0 SYNCS.PHASECHK.TRANS64 P0, [R5+URZ], R4 ;  /* 0x00000004050085a7 */ /* 0x000ee4000800007f */
[----:B---3--:R-:W-:Y:S05]  /*da60*/  @!P0 BRA `(.L_x_2947) ;  /* 0xfffffffc00f08947 */ /* 0x008fea000383ffff */
[----:B------:R-:W-:Y:S05]  /*da70*/  BRA `(.L_x_2980) ;  /* 0xfffffff400d87947 */ /* 0x000fea000383ffff */
.L_x_2981:
        /* <DEDUP_REMOVED lines=16> */
.L_x_3712:


//--------------------- .text._ZN7cutlass13device_kernelIN5flash22FlashAttnBwdPreprocessIN4cute5tupleIJNS3_1CILi128EEENS5_ILi64EEEEEENS_10bfloat16_tEfNS_4arch4Sm90ELb1ELb0EEEEEvNT_6ParamsE --------------------------
	.section	.text._ZN7cutlass13device_kernelIN5flash22FlashAttnBwdPreprocessIN4cute5tupleIJNS3_1CILi128EEENS5_ILi64EEEEEENS_10bfloat16_tEfNS_4arch4Sm90ELb1ELb0EEEEEvNT_6ParamsE,"ax",@progbits
	.align	128
.text._ZN7cutlass13device_kernelIN5flash22FlashAttnBwdPreprocessIN4cute5tupleIJNS3_1CILi128EEENS5_ILi64EEEEEENS_10bfloat16_tEfNS_4arch4Sm90ELb1ELb0EEEEEvNT_6ParamsE:
        .type           _ZN7cutlass13device_kernelIN5flash22FlashAttnBwdPreprocessIN4cute5tupleIJNS3_1CILi128EEENS5_ILi64EEEEEENS_10bfloat16_tEfNS_4arch4Sm90ELb1ELb0EEEEEvNT_6ParamsE,@function
        .size           _ZN7cutlass13device_kernelIN5flash22FlashAttnBwdPreprocessIN4cute5tupleIJNS3_1CILi128EEENS5_ILi64EEEEEENS_10bfloat16_tEfNS_4arch4Sm90ELb1ELb0EEEEEvNT_6ParamsE,(.L_x_3713 - _ZN7cutlass13device_kernelIN5flash22FlashAttnBwdPreprocessIN4cute5tupleIJNS3_1CILi128EEENS5_ILi64EEEEEENS_10bfloat16_tEfNS_4arch4Sm90ELb1ELb0EEEEEvNT_6ParamsE)
        .other          _ZN7cutlass13device_kernelIN5flash22FlashAttnBwdPreprocessIN4cute5tupleIJNS3_1CILi128EEENS5_ILi64EEEEEENS_10bfloat16_tEfNS_4arch4Sm90ELb1ELb0EEEEEvNT_6ParamsE,@"STO_CUDA_ENTRY STV_DEFAULT"
_ZN7cutlass13device_kernelIN5flash22FlashAttnBwdPreprocessIN4cute5tupleIJNS3_1CILi128EEENS5_ILi64EEEEEENS_10bfloat16_tEfNS_4arch4Sm90ELb1ELb0EEEEEvNT_6ParamsE:
[----:B------:R-:W-:Y:S01]  /*0000*/  LDC R1, c[0x0][0x28] ;  /* 0x00000a00ff017b82 */ /* 0x000fe20000000800 */
[----:B------:R-:W0:Y:S01]  /*0010*/  S2R R0, SR_TID.X ;  /* 0x0000000000007919 */ /* 0x000e220000002100 */
[----:B------:R-:W-:-:S06]  /*0020*/  ULDC UR4, c[0x0][0x218] ;  /* 0x0000860000047ab9 */ /* 0x000fcc0000000800 */
[----:B------:R-:W1:Y:S01]  /*0030*/  S2UR UR8, SR_CTAID.Y ;  /* 0x00000000000879c3 */ /* 0x000e620000002600 */
[----:B------:R-:W-:Y:S01]  /*0040*/  ULDC UR5, c[0x0][0x21c] ;  /* 0x0000870000057ab9 */ /* 0x000fe20000000800 */
[----:B------:R-:W2:Y:S01]  /*0050*/  S2R R2, SR_CTAID.X ;  /* 0x0000000000027919 */ /* 0x000ea20000002500 */
[----:B------:R-:W-:-:S05]  /*0060*/  ULDC.64 UR6, c[0x0][0x208] ;  /* 0x0000820000067ab9 */ /* 0x000fca0000000a00 */
[----:B------:R-:W3:Y:S08]  /*0070*/  LDC.64 R12, c[0x0][0x230] ;  /* 0x00008c00ff0c7b82 */ /* 0x000ef00000000a00 */
[----:B------:R-:W4:Y:S08]  /*0080*/  S2UR UR9, SR_CTAID.Z ;  /* 0x00000000000979c3 */ /* 0x000f300000002700 */
[----:B------:R-:W4:Y:S01]  /*0090*/  LDC.64 R14, c[0x0][0x238] ;  /* 0x00008e00ff0e7b82 */ /* 0x000f220000000a00 */
[----:B-1----:R-:W-:Y:S01]  /*00a0*/  USHF.R.S32.HI UR10, URZ, 0x1f, UR8 ;  /* 0x0000001f3f0a7899 */ /* 0x002fe20008011408 */
[----:B0-----:R-:W-:-:S05]  /*00b0*/  SHF.R.S32.HI R3, RZ, 0x1f, R0 ;  /* 0x0000001fff037819 */ /* 0x001fca0000011400 */
[----:B---3--:R-:W-:Y:S01]  /*00c0*/  IMAD R4, R12, UR10, RZ ;  /* 0x0000000a0c047c24 */ /* 0x008fe2000f8e02ff */
[----:B------:R-:W0:Y:S01]  /*00d0*/  LDC.64 R20, c[0x0][0x250] ;  /* 0x00009400ff147b82 */ /* 0x000e220000000a00 */
[----:B------:R-:W-:Y:S01]  /*00e0*/  LEA.HI R44, R3, R0, RZ, 0x3 ;  /* 0x00000000032c7211 */ /* 0x000fe200078f18ff */
[----:B--2---:R-:W-:Y:S02]  /*00f0*/  IMAD.SHL.U32 R10, R2, 0x80, RZ ;  /* 0x00000080020a7824 */ /* 0x004fe400078e00ff */
[----:B------:R-:W-:Y:S01]  /*0100*/  IMAD R13, R13, UR8, R4 ;  /* 0x000000080d0d7c24 */ /* 0x000fe2000f8e0204 */
[----:B------:R-:W-:Y:S02]  /*0110*/  LOP3.LUT R5, R44, 0xfffffff8, RZ, 0xc0, !PT ;  /* 0xfffffff82c057812 */ /* 0x000fe400078ec0ff */
[----:B------:R-:W-:Y:S01]  /*0120*/  IADD3 R3, -R10, UR4, RZ ;  /* 0x000000040a037c10 */ /* 0x000fe2000fffe1ff */
[----:B----4-:R-:W-:Y:S01]  /*0130*/  USHF.R.S32.HI UR11, URZ, 0x1f, UR9 ;  /* 0x0000001f3f0b7899 */ /* 0x010fe20008011409 */
[----:B------:R-:W-:Y:S01]  /*0140*/  SHF.R.S32.HI R44, RZ, 0x3, R44 ;  /* 0x00000003ff2c7819 */ /* 0x000fe2000001142c */
[----:B------:R-:W-:Y:S01]  /*0150*/  IMAD.IADD R5, R0, 0x1, -R5 ;  /* 0x0000000100057824 */ /* 0x000fe200078e0a05 */
[----:B------:R-:W1:Y:S02]  /*0160*/  LDC.64 R42, c[0x0][0x258] ;  /* 0x00009600ff2a7b82 */ /* 0x000e640000000a00 */
[----:B------:R-:W-:-:S02]  /*0170*/  ISETP.GE.AND P1, PT, R44, R3, PT ;  /* 0x000000032c00720c */ /* 0x000fc40003f26270 */
[----:B------:R-:W-:Y:S01]  /*0180*/  SHF.L.U32 R8, R5, 0x3, RZ ;  /* 0x0000000305087819 */ /* 0x000fe200000006ff */
[----:B------:R-:W-:Y:S01]  /*0190*/  IMAD R4, R14, UR11, RZ ;  /* 0x0000000b0e047c24 */ /* 0x000fe2000f8e02ff */
[----:B------:R-:W-:Y:S02]  /*01a0*/  SHF.R.S32.HI R45, RZ, 0x1f, R44 ;  /* 0x0000001fff2d7819 */ /* 0x000fe4000001142c */
[C---:B------:R-:W-:Y:S01]  /*01b0*/  ISETP.LT.AND P4, PT, R8.reuse, UR5, !P1 ;  /* 0x0000000508007c0c */ /* 0x040fe2000cf81270 */
[----:B------:R-:W-:Y:S01]  /*01c0*/  IMAD R15, R15, UR9, R4 ;  /* 0x000000090f0f7c24 */ /* 0x000fe2000f8e0204 */
[--C-:B------:R-:W-:Y:S02]  /*01d0*/  SHF.R.S32.HI R9, RZ, 0x1f, R8.reuse ;  /* 0x0000001fff097819 */ /* 0x100fe40000011408 */
[----:B------:R-:W-:Y:S01]  /*01e0*/  ISETP.GE.AND P0, PT, R8, UR5, PT ;  /* 0x0000000508007c0c */ /* 0x000fe2000bf06270 */
[----:B0-----:R-:W-:Y:S02]  /*01f0*/  IMAD R16, R20, UR10, RZ ;  /* 0x0000000a14107c24 */ /* 0x001fe4000f8e02ff */
[----:B------:R-:W-:-:S04]  /*0200*/  IMAD.WIDE.U32 R6, R12, UR8, R8 ;  /* 0x000000080c067c25 */ /* 0x000fc8000f8e0008 */
[----:B------:R-:W-:Y:S02]  /*0210*/  IMAD.IADD R7, R7, 0x1, R13 ;  /* 0x0000000107077824 */ /* 0x000fe400078e020d */
[----:B------:R-:W0:Y:S01]  /*0220*/  @P4 LDC.64 R18, c[0x0][0x228] ;  /* 0x00008a00ff124b82 */ /* 0x000e220000000a00 */
[----:B------:R-:W-:-:S04]  /*0230*/  IMAD.WIDE R12, R2, 0x80, R44 ;  /* 0x00000080020c7825 */ /* 0x000fc800078e022c */
[----:B------:R-:W-:-:S03]  /*0240*/  IMAD.WIDE.U32 R30, R14, UR9, R6 ;  /* 0x000000090e1e7c25 */ /* 0x000fc6000f8e0006 */
[----:B------:R-:W2:Y:S01]  /*0250*/  @P4 LDC.64 R32, c[0x0][0x210] ;  /* 0x00008400ff204b82 */ /* 0x000ea20000000a00 */
[----:B------:R-:W-:Y:S02]  /*0260*/  IMAD.IADD R31, R31, 0x1, R15 ;  /* 0x000000011f1f7824 */ /* 0x000fe400078e020f */
[----:B------:R-:W-:-:S05]  /*0270*/  IMAD.WIDE.U32 R8, R20, UR8, R8 ;  /* 0x0000000814087c25 */ /* 0x000fca000f8e0008 */
[----:B------:R-:W3:Y:S01]  /*0280*/  @P4 LDC.64 R14, c[0x0][0x248] ;  /* 0x00009200ff0e4b82 */ /* 0x000ee20000000a00 */
[----:B0-----:R-:W-:-:S07]  /*0290*/  @P4 IMAD R4, R13, R18, RZ ;  /* 0x000000120d044224 */ /* 0x001fce00078e02ff */
[----:B------:R-:W0:Y:S01]  /*02a0*/  @P4 LDC.64 R26, c[0x0][0x240] ;  /* 0x00009000ff1a4b82 */ /* 0x000e220000000a00 */
[----:B------:R-:W-:-:S04]  /*02b0*/  @P4 IMAD.WIDE.U32 R6, R12, R18, R30 ;  /* 0x000000120c064225 */ /* 0x000fc800078e001e */
[----:B------:R-:W-:Y:S01]  /*02c0*/  @P4 IMAD R17, R12, R19, R4 ;  /* 0x000000130c114224 */ /* 0x000fe200078e0204 */
[----:B------:R-:W-:Y:S01]  /*02d0*/  IADD3 R4, R44, 0x20, RZ ;  /* 0x000000202c047810 */ /* 0x000fe20007ffe0ff */
[----:B------:R-:W-:Y:S01]  /*02e0*/  IMAD R19, R21, UR8, R16 ;  /* 0x0000000815137c24 */ /* 0x000fe2000f8e0210 */
[----:B--2---:R-:W-:Y:S01]  /*02f0*/  @P4 LEA R32, P2, R6, R32, 0x1 ;  /* 0x0000002006204211 */ /* 0x004fe200078408ff */
[----:B------:R-:W-:Y:S01]  /*0300*/  @P4 IMAD.IADD R7, R7, 0x1, R17 ;  /* 0x0000000107074824 */ /* 0x000fe200078e0211 */
[----:B------:R-:W-:Y:S01]  /*0310*/  ISETP.LT.AND P3, PT, R4, R3, !P0 ;  /* 0x000000030400720c */ /* 0x000fe20004761270 */
[----:B------:R-:W-:Y:S02]  /*0320*/  IMAD.MOV.U32 R16, RZ, RZ, R8 ;  /* 0x000000ffff107224 */ /* 0x000fe400078e0008 */
[----:B------:R-:W-:Y:S01]  /*0330*/  VIADD R8, R44, 0x60 ;  /* 0x000000602c087836 */ /* 0x000fe20000000000 */
[----:B------:R-:W-:Y:S01]  /*0340*/  @P4 LEA.HI.X R33, R6, R33, R7, 0x1, P2 ;  /* 0x0000002106214211 */ /* 0x000fe200010f0c07 */
[----:B-1----:R-:W-:Y:S01]  /*0350*/  IMAD R18, R42, UR11, RZ ;  /* 0x0000000b2a127c24 */ /* 0x002fe2000f8e02ff */
[----:B------:R-:W-:Y:S01]  /*0360*/  IADD3 R6, R44, 0x40, RZ ;  /* 0x000000402c067810 */ /* 0x000fe20007ffe0ff */
[----:B------:R-:W-:-:S02]  /*0370*/  IMAD.IADD R17, R9, 0x1, R19 ;  /* 0x0000000109117824 */ /* 0x000fc400078e0213 */
[----:B------:R-:W-:Y:S01]  /*0380*/  IMAD R7, R43, UR9, R18 ;  /* 0x000000092b077c24 */ /* 0x000fe2000f8e0212 */
[-C--:B------:R-:W-:Y:S01]  /*0390*/  ISETP.LT.AND P2, PT, R6, R3.reuse, !P0 ;  /* 0x000000030600720c */ /* 0x080fe20004741270 */
[----:B------:R-:W-:Y:S01]  /*03a0*/  IMAD.WIDE.U32 R42, R42, UR9, R16 ;  /* 0x000000092a2a7c25 */ /* 0x000fe2000f8e0010 */
[----:B------:R-:W-:Y:S01]  /*03b0*/  ISETP.LT.AND P0, PT, R8, R3, !P0 ;  /* 0x000000030800720c */ /* 0x000fe20004701270 */
[----:B------:R-:W1:Y:S01]  /*03c0*/  @P3 LDC.64 R24, c[0x0][0x228] ;  /* 0x00008a00ff183b82 */ /* 0x000e620000000a00 */
[C---:B------:R-:W-:Y:S01]  /*03d0*/  @P3 IADD3 R17, P6, R12.reuse, 0x20, RZ ;  /* 0x000000200c113810 */ /* 0x040fe20007fde0ff */
[----:B---3--:R-:W-:Y:S01]  /*03e0*/  @P4 IMAD R9, R13, R14, RZ ;  /* 0x0000000e0d094224 */ /* 0x008fe200078e02ff */
[----:B------:R-:W-:Y:S02]  /*03f0*/  @P3 IADD3 R16, P5, R12, 0x20, RZ ;  /* 0x000000200c103810 */ /* 0x000fe40007fbe0ff */
[----:B------:R-:W-:Y:S01]  /*0400*/  IADD3 R43, R43, R7, RZ ;  /* 0x000000072b2b7210 */ /* 0x000fe20007ffe0ff */
[----:B------:R-:W-:-:S02]  /*0410*/  @P3 IMAD.X R7, RZ, RZ, R13, P6 ;  /* 0x000000ffff073224 */ /* 0x000fc400030e060d */
[----:B------:R-:W2:Y:S01]  /*0420*/  @P3 LDC.64 R22, c[0x0][0x248] ;  /* 0x00009200ff163b82 */ /* 0x000ea20000000a00 */
[----:B------:R-:W-:Y:S01]  /*0430*/  @P3 IMAD.X R41, RZ, RZ, R13, P5 ;  /* 0x000000ffff293224 */ /* 0x000fe200028e060d */
[C---:B------:R-:W-:Y:S01]  /*0440*/  @P2 IADD3 R59, P6, R12.reuse, 0x40, RZ ;  /* 0x000000400c3b2810 */ /* 0x040fe20007fde0ff */
[C---:B------:R-:W-:Y:S01]  /*0450*/  @P4 IMAD R19, R12.reuse, R15, R9 ;  /* 0x0000000f0c134224 */ /* 0x040fe200078e0209 */
[C---:B------:R-:W-:Y:S01]  /*0460*/  @P2 IADD3 R54, P5, R12.reuse, 0x40, RZ ;  /* 0x000000400c362810 */ /* 0x040fe20007fbe0ff */
[C---:B------:R-:W-:Y:S01]  /*0470*/  @P4 IMAD.WIDE.U32 R14, R12.reuse, R14, R42 ;  /* 0x0000000e0c0e4225 */ /* 0x040fe200078e002a */
[----:B------:R-:W-:Y:S02]  /*0480*/  @P2 IADD3.X R35, RZ, R13, RZ, P6, !PT ;  /* 0x0000000dff232210 */ /* 0x000fe400037fe4ff */
[C---:B------:R-:W-:Y:S01]  /*0490*/  @P0 IADD3 R9, P6, R12.reuse, 0x60, RZ ;  /* 0x000000600c090810 */ /* 0x040fe20007fde0ff */
[----:B------:R-:W3:Y:S01]  /*04a0*/  @P3 LDC.64 R48, c[0x0][0x240] ;  /* 0x00009000ff303b82 */ /* 0x000ee20000000a00 */
[----:B------:R-:W-:Y:S01]  /*04b0*/  @P2 IMAD.X R57, RZ, RZ, R13, P5 ;  /* 0x000000ffff392224 */ /* 0x000fe200028e060d */
[----:B------:R-:W-:-:S02]  /*04c0*/  @P0 IADD3 R52, P5, R12, 0x60, RZ ;  /* 0x000000600c340810 */ /* 0x000fc40007fbe0ff */
[--C-:B------:R-:W-:Y:S01]  /*04d0*/  @P0 IMAD.X R55, RZ, RZ, R13.reuse, P6 ;  /* 0x000000ffff370224 */ /* 0x100fe200030e060d */
[----:B------:R-:W-:Y:S02]  /*04e0*/  @P4 IADD3 R12, R15, R19, RZ ;  /* 0x000000130f0c4210 */ /* 0x000fe40007ffe0ff */
[C---:B0-----:R-:W-:Y:S01]  /*04f0*/  @P4 LEA R26, P6, R14.reuse, R26, 0x1 ;  /* 0x0000001a0e1a4211 */ /* 0x041fe200078c08ff */
[----:B------:R-:W0:Y:S01]  /*0500*/  @P2 LDC.64 R36, c[0x0][0x228] ;  /* 0x00008a00ff242b82 */ /* 0x000e220000000a00 */
[----:B-1----:R-:W-:Y:S02]  /*0510*/  @P3 IMAD R18, R7, R24, RZ ;  /* 0x0000001807123224 */ /* 0x002fe400078e02ff */
[----:B------:R-:W-:Y:S01]  /*0520*/  @P0 IMAD.X R7, RZ, RZ, R13, P5 ;  /* 0x000000ffff070224 */ /* 0x000fe200028e060d */
[----:B------:R-:W-:Y:S01]  /*0530*/  @P4 LEA.HI.X R27, R14, R27, R12, 0x1, P6 ;  /* 0x0000001b0e1b4211 */ /* 0x000fe200030f0c0c */
[----:B------:R-:W-:Y:S01]  /*0540*/  @P3 IMAD.MOV.U32 R12, RZ, RZ, R30 ;  /* 0x000000ffff0c3224 */ /* 0x000fe200078e001e */
[----:B------:R-:W-:Y:S01]  /*0550*/  @P3 MOV R13, R31 ;  /* 0x0000001f000d3202 */ /* 0x000fe20000000f00 */
[----:B------:R-:W-:Y:S01]  /*0560*/  @P3 IMAD R39, R17, R25, R18 ;  /* 0x0000001911273224 */ /* 0x000fe200078e0212 */
[----:B------:R-:W1:Y:S01]  /*0570*/  @P2 LDC.64 R46, c[0x0][0x248] ;  /* 0x00009200ff2e2b82 */ /* 0x000e620000000a00 */
[----:B--2---:R-:W-:Y:S01]  /*0580*/  @P3 IMAD R41, R41, R22, RZ ;  /* 0x0000001629293224 */ /* 0x004fe200078e02ff */
[----:B------:R-:W-:Y:S01]  /*0590*/  CS2R R14, SRZ ;  /* 0x00000000000e7805 */ /* 0x000fe2000001ff00 */
[----:B------:R-:W-:Y:S01]  /*05a0*/  @P3 IMAD.WIDE.U32 R24, R17, R24, R12 ;  /* 0x0000001811183225 */ /* 0x000fe200078e000c */
[----:B------:R-:W-:-:S03]  /*05b0*/  CS2R R18, SRZ ;  /* 0x0000000000127805 */ /* 0x000fc6000001ff00 */
[----:B------:R-:W-:Y:S01]  /*05c0*/  @P3 IMAD.MOV.U32 R12, RZ, RZ, R42 ;  /* 0x000000ffff0c3224 */ /* 0x000fe200078e002a */
[----:B------:R-:W2:Y:S01]  /*05d0*/  @P3 LDC.64 R20, c[0x0][0x210] ;  /* 0x00008400ff143b82 */ /* 0x000ea20000000a00 */
[----:B------:R-:W-:Y:S02]  /*05e0*/  @P3 IMAD.MOV.U32 R13, RZ, RZ, R43 ;  /* 0x000000ffff0d3224 */ /* 0x000fe400078e002b */
[C---:B------:R-:W-:Y:S02]  /*05f0*/  @P3 IMAD R41, R16.reuse, R23, R41 ;  /* 0x0000001710293224 */ /* 0x040fe400078e0229 */
[----:B------:R-:W-:Y:S01]  /*0600*/  @P3 IMAD.WIDE.U32 R22, R16, R22, R12 ;  /* 0x0000001610163225 */ /* 0x000fe200078e000c */
[----:B------:R-:W-:Y:S02]  /*0610*/  CS2R R12, SRZ ;  /* 0x00000000000c7805 */ /* 0x000fe4000001ff00 */
[----:B------:R-:W-:Y:S01]  /*0620*/  CS2R R16, SRZ ;  /* 0x0000000000107805 */ /* 0x000fe2000001ff00 */
[----:B------:R-:W4:Y:S01]  /*0630*/  @P0 LDC.64 R28, c[0x0][0x228] ;  /* 0x00008a00ff1c0b82 */ /* 0x000f220000000a00 */
[----:B------:R-:W-:Y:S01]  /*0640*/  @P3 IMAD.IADD R41, R23, 0x1, R41 ;  /* 0x0000000117293824 */ /* 0x000fe200078e0229 */
[C---:B---3--:R-:W-:Y:S01]  /*0650*/  @P3 LEA R48, P5, R22.reuse, R48, 0x1 ;  /* 0x0000003016303211 */ /* 0x048fe200078a08ff */
[-C--:B0-----:R-:W-:Y:S01]  /*0660*/  @P2 IMAD R34, R35, R36.reuse, RZ ;  /* 0x0000002423222224 */ /* 0x081fe200078e02ff */
[----:B------:R-:W-:Y:S01]  /*0670*/  @P2 MOV R51, R31 ;  /* 0x0000001f00332202 */ /* 0x000fe20000000f00 */
[----:B------:R-:W-:Y:S01]  /*0680*/  @P2 IMAD.MOV.U32 R50, RZ, RZ, R30 ;  /* 0x000000ffff322224 */ /* 0x000fe200078e001e */
[----:B------:R-:W-:Y:S01]  /*0690*/  @P3 LEA.HI.X R49, R22, R49, R41, 0x1, P5 ;  /* 0x0000003116313211 */ /* 0x000fe200028f0c29 */
[----:B------:R0:W3:Y:S01]  /*06a0*/  @P4 LDG.E.128 R12, desc[UR6][R32.64] ;  /* 0x00000006200c4981 */ /* 0x0000e2000c1e1d00 */
[----:B------:R-:W4:Y:S01]  /*06b0*/  @P0 LDC.64 R40, c[0x0][0x248] ;  /* 0x00009200ff280b82 */ /* 0x000f220000000a00 */
[----:B------:R-:W-:Y:S01]  /*06c0*/  @P2 IMAD R53, R59, R37, R34 ;  /* 0x000000253b352224 */ /* 0x000fe200078e0222 */
[----:B------:R-:W-:Y:S01]  /*06d0*/  @P3 IADD3 R39, R25, R39, RZ ;  /* 0x0000002719273210 */ /* 0x000fe20007ffe0ff */
[----:B------:R-:W-:Y:S01]  /*06e0*/  @P2 IMAD.WIDE.U32 R50, R59, R36, R50 ;  /* 0x000000243b322225 */ /* 0x000fe200078e0032 */
[----:B------:R0:W3:Y:S01]  /*06f0*/  @P4 LDG.E.128 R16, desc[UR6][R26.64] ;  /* 0x000000061a104981 */ /* 0x0000e2000c1e1d00 */
[----:B------:R-:W-:-:S02]  /*0700*/  @P2 MOV R37, R43 ;  /* 0x0000002b00252202 */ /* 0x000fc40000000f00 */
[----:B------:R-:W-:Y:S01]  /*0710*/  CS2R R22, SRZ ;  /* 0x0000000000167805 */ /* 0x000fe2000001ff00 */
[----:B-1----:R-:W-:Y:S01]  /*0720*/  @P2 IMAD R57, R57, R46, RZ ;  /* 0x0000002e39392224 */ /* 0x002fe200078e02ff */
[----:B--2---:R-:W-:Y:S01]  /*0730*/  @P3 LEA R60, P4, R24, R20, 0x1 ;  /* 0x00000014183c3211 */ /* 0x004fe200078808ff */
[----:B------:R-:W-:Y:S01]  /*0740*/  @P2 IMAD.MOV.U32 R36, RZ, RZ, R42 ;  /* 0x000000ffff242224 */ /* 0x000fe200078e002a */
[----:B0-----:R-:W0:Y:S01]  /*0750*/  @P2 LDC.64 R32, c[0x0][0x210] ;  /* 0x00008400ff202b82 */ /* 0x001e220000000a00 */
[----:B------:R-:W-:Y:S01]  /*0760*/  @P2 IMAD R47, R54, R47, R57 ;  /* 0x0000002f362f2224 */ /* 0x000fe200078e0239 */
[----:B------:R-:W-:Y:S02]  /*0770*/  @P3 LEA.HI.X R61, R24, R21, R39, 0x1, P4 ;  /* 0x00000015183d3211 */ /* 0x000fe400020f0c27 */
[----:B------:R-:W-:Y:S02]  /*0780*/  CS2R R20, SRZ ;  /* 0x0000000000147805 */ /* 0x000fe4000001ff00 */
[----:B------:R-:W-:-:S02]  /*0790*/  CS2R R24, SRZ ;  /* 0x0000000000187805 */ /* 0x000fc4000001ff00 */
[----:B------:R-:W-:Y:S01]  /*07a0*/  CS2R R26, SRZ ;  /* 0x00000000001a7805 */ /* 0x000fe2000001ff00 */
[----:B----4-:R-:W-:Y:S01]  /*07b0*/  @P0 IMAD R56, R55, R28, RZ ;  /* 0x0000001c37380224 */ /* 0x010fe200078e02ff */
[----:B------:R-:W1:Y:S01]  /*07c0*/  @P0 LDC.64 R34, c[0x0][0x210] ;  /* 0x00008400ff220b82 */ /* 0x000e620000000a00 */
[----:B------:R-:W-:Y:S01]  /*07d0*/  @P2 IMAD.WIDE.U32 R54, R54, R46, R36 ;  /* 0x0000002e36362225 */ /* 0x000fe200078e0024 */
[----:B------:R-:W2:Y:S04]  /*07e0*/  @P3 LDG.E.128 R20, desc[UR6][R60.64] ;  /* 0x000000063c143981 */ /* 0x000ea8000c1e1d00 */
[----:B------:R4:W2:Y:S02]  /*07f0*/  @P3 LDG.E.128 R24, desc[UR6][R48.64] ;  /* 0x0000000630183981 */ /* 0x0008a4000c1e1d00 */
[----:B------:R-:W4:Y:S08]  /*0800*/  @P2 LDC.64 R38, c[0x0][0x240] ;  /* 0x00009000ff262b82 */ /* 0x000f300000000a00 */
[----:B------:R-:W4:Y:S01]  /*0810*/  @P0 LDC.64 R36, c[0x0][0x240] ;  /* 0x00009000ff240b82 */ /* 0x000f220000000a00 */
[----:B------:R-:W-:-:S02]  /*0820*/  @P0 IMAD R7, R7, R40, RZ ;  /* 0x0000002807070224 */ /* 0x000fc400078e02ff */
[C---:B------:R-:W-:Y:S02]  /*0830*/  @P0 IMAD R29, R9.reuse, R29, R56 ;  /* 0x0000001d091d0224 */ /* 0x040fe400078e0238 */
[----:B------:R-:W-:Y:S01]  /*0840*/  @P0 IMAD.WIDE.U32 R30, R9, R28, R30 ;  /* 0x0000001c091e0225 */ /* 0x000fe200078e001e */
[----:B0-----:R-:W-:-:S03]  /*0850*/  @P2 LEA R56, P3, R50, R32, 0x1 ;  /* 0x0000002032382211 */ /* 0x001fc600078608ff */
[----:B------:R-:W-:Y:S02]  /*0860*/  @P2 IMAD.IADD R53, R51, 0x1, R53 ;  /* 0x0000000133352824 */ /* 0x000fe400078e0235 */
[C---:B------:R-:W-:Y:S02]  /*0870*/  @P0 IMAD R7, R52.reuse, R41, R7 ;  /* 0x0000002934070224 */ /* 0x040fe400078e0207 */
[----:B------:R-:W-:Y:S01]  /*0880*/  @P0 IMAD.WIDE.U32 R42, R52, R40, R42 ;  /* 0x00000028342a0225 */ /* 0x000fe200078e002a */
[----:B-1----:R-:W-:-:S03]  /*0890*/  @P0 LEA R46, P4, R30, R34, 0x1 ;  /* 0x000000221e2e0211 */ /* 0x002fc600078808ff */
[----:B------:R-:W-:Y:S01]  /*08a0*/  @P0 IMAD.IADD R29, R31, 0x1, R29 ;  /* 0x000000011f1d0824 */ /* 0x000fe200078e021d */
[----:B------:R-:W-:Y:S02]  /*08b0*/  @P2 LEA.HI.X R57, R50, R33, R53, 0x1, P3 ;  /* 0x0000002132392211 */ /* 0x000fe400018f0c35 */
[----:B------:R-:W-:Y:S02]  /*08c0*/  @P2 IADD3 R9, R55, R47, RZ ;  /* 0x0000002f37092210 */ /* 0x000fe40007ffe0ff */
[----:B----4-:R-:W-:Y:S02]  /*08d0*/  @P2 LEA R48, P5, R54, R38, 0x1 ;  /* 0x0000002636302211 */ /* 0x010fe400078a08ff */
[----:B------:R-:W-:Y:S02]  /*08e0*/  @P0 IADD3 R7, R43, R7, RZ ;  /* 0x000000072b070210 */ /* 0x000fe40007ffe0ff */
[----:B------:R-:W-:Y:S02]  /*08f0*/  @P0 LEA R50, P3, R42, R36, 0x1 ;  /* 0x000000242a320211 */ /* 0x000fe400078608ff */
[----:B------:R-:W-:-:S02]  /*0900*/  @P0 LEA.HI.X R47, R30, R35, R29, 0x1, P4 ;  /* 0x000000231e2f0211 */ /* 0x000fc400020f0c1d */
[----:B------:R-:W-:Y:S02]  /*0910*/  CS2R R28, SRZ ;  /* 0x00000000001c7805 */ /* 0x000fe4000001ff00 */
[----:B------:R-:W-:Y:S02]  /*0920*/  CS2R R30, SRZ ;  /* 0x00000000001e7805 */ /* 0x000fe4000001ff00 */
[----:B------:R-:W-:Y:S02]  /*0930*/  CS2R R32, SRZ ;  /* 0x0000000000207805 */ /* 0x000fe4000001ff00 */
[----:B------:R-:W-:Y:S02]  /*0940*/  CS2R R34, SRZ ;  /* 0x0000000000227805 */ /* 0x000fe4000001ff00 */
[----:B------:R-:W-:Y:S02]  /*0950*/  @P2 LEA.HI.X R49, R54, R39, R9, 0x1, P5 ;  /* 0x0000002736312211 */ /* 0x000fe400028f0c09 */
[----:B------:R-:W-:-:S02]  /*0960*/  CS2R R38, SRZ ;  /* 0x0000000000267805 */ /* 0x000fc4000001ff00 */
[----:B------:R-:W-:Y:S02]  /*0970*/  @P0 LEA.HI.X R51, R42, R37, R7, 0x1, P3 ;  /* 0x000000252a330211 */ /* 0x000fe400018f0c07 */
[----:B------:R-:W-:Y:S02]  /*0980*/  CS2R R36, SRZ ;  /* 0x0000000000247805 */ /* 0x000fe4000001ff00 */
[----:B------:R-:W-:Y:S02]  /*0990*/  CS2R R40, SRZ ;  /* 0x0000000000287805 */ /* 0x000fe4000001ff00 */
[----:B------:R-:W-:Y:S01]  /*09a0*/  CS2R R42, SRZ ;  /* 0x00000000002a7805 */ /* 0x000fe2000001ff00 */
[----:B------:R-:W4:Y:S04]  /*09b0*/  @P2 LDG.E.128 R28, desc[UR6][R56.64] ;  /* 0x00000006381c2981 */ /* 0x000f28000c1e1d00 */
[----:B------:R0:W4:Y:S04]  /*09c0*/  @P2 LDG.E.128 R32, desc[UR6][R48.64] ;  /* 0x0000000630202981 */ /* 0x000128000c1e1d00 */
[----:B------:R1:W4:Y:S04]  /*09d0*/  @P0 LDG.E.128 R36, desc[UR6][R46.64] ;  /* 0x000000062e240981 */ /* 0x000328000c1e1d00 */
[----:B------:R3:W4:Y:S01]  /*09e0*/  @P0 LDG.E.128 R40, desc[UR6][R50.64] ;  /* 0x0000000632280981 */ /* 0x000722000c1e1d00 */
[----:B------:R-:W-:-:S04]  /*09f0*/  ISETP.GT.AND P0, PT, R0, 0x7f, PT ;  /* 0x0000007f0000780c */ /* 0x000fc80003f04270 */
[----:B------:R-:W-:-:S13]  /*0a00*/  ISETP.GE.OR P2, PT, R0, R3, P0 ;  /* 0x000000030000720c */ /* 0x000fda0000746670 */
[----:B------:R-:W1:Y:S08]  /*0a10*/  @!P2 LDC.64 R54, c[0x0][0x290] ;  /* 0x0000a400ff36ab82 */ /* 0x000e700000000a00 */
[----:B0-----:R-:W0:Y:S01]  /*0a20*/  @!P2 LDC.64 R48, c[0x0][0x298] ;  /* 0x0000a600ff30ab82 */ /* 0x001e220000000a00 */
[----:B------:R-:W-:Y:S02]  /*0a30*/  @!P2 SHF.R.S32.HI R7, RZ, 0x1f, R0 ;  /* 0x0000001fff07a819 */ /* 0x000fe40000011400 */
[----:B------:R-:W-:-:S05]  /*0a40*/  @!P2 IADD3 R52, P3, R10, R0, RZ ;  /* 0x000000000a34a210 */ /* 0x000fca0007f7e0ff */
[----:B-1----:R-:W1:Y:S01]  /*0a50*/  @!P2 LDC.64 R46, c[0x0][0x288] ;  /* 0x0000a200ff2eab82 */ /* 0x002e620000000a00 */
[----:B------:R-:W-:Y:S01]  /*0a60*/  @!P2 LEA.HI.X.SX32 R53, R10, R7, 0x1, P3 ;  /* 0x000000070a35a211 */ /* 0x000fe200018f0eff */
[C---:B------:R-:W-:Y:S02]  /*0a70*/  @!P2 IMAD R56, R54.reuse, UR10, RZ ;  /* 0x0000000a3638ac24 */ /* 0x040fe4000f8e02ff */
[----:B------:R-:W-:-:S04]  /*0a80*/  @!P2 IMAD.WIDE.U32 R52, R54, UR8, R52 ;  /* 0x000000083634ac25 */ /* 0x000fc8000f8e0034 */
[----:B------:R-:W-:Y:S02]  /*0a90*/  @!P2 IMAD R55, R55, UR8, R56 ;  /* 0x000000083737ac24 */ /* 0x000fe4000f8e0238 */
[C---:B0-----:R-:W-:Y:S02]  /*0aa0*/  @!P2 IMAD R54, R48.reuse, UR11, RZ ;  /* 0x0000000b3036ac24 */ /* 0x041fe4000f8e02ff */
[----:B------:R-:W-:Y:S02]  /*0ab0*/  @!P2 IMAD.IADD R53, R53, 0x1, R55 ;  /* 0x000000013535a824 */ /* 0x000fe400078e0237 */
[----:B------:R-:W-:Y:S02]  /*0ac0*/  @!P2 IMAD R55, R49, UR9, R54 ;  /* 0x000000093137ac24 */ /* 0x000fe4000f8e0236 */
[----:B------:R-:W-:-:S04]  /*0ad0*/  @!P2 IMAD.WIDE.U32 R48, R48, UR9, R52 ;  /* 0x000000093030ac25 */ /* 0x000fc8000f8e0034 */
[----:B------:R-:W-:Y:S01]  /*0ae0*/  @!P2 IMAD.IADD R53, R49, 0x1, R55 ;  /* 0x000000013135a824 */ /* 0x000fe200078e0237 */
[----:B-1----:R-:W-:-:S04]  /*0af0*/  @!P2 LEA R46, P3, R48, R46, 0x2 ;  /* 0x0000002e302ea211 */ /* 0x002fc800078610ff */
[----:B------:R-:W-:Y:S02]  /*0b00*/  @!P2 LEA.HI.X R47, R48, R47, R53, 0x2, P3 ;  /* 0x0000002f302fa211 */ /* 0x000fe400018f1435 */
[----:B---3--:R-:W-:Y:S02]  /*0b10*/  LOP3.LUT R50, R12, 0xffff0000, RZ, 0xc0, !PT ;  /* 0xffff00000c327812 */ /* 0x008fe400078ec0ff */
[----:B------:R-:W-:Y:S02]  /*0b20*/  LOP3.LUT R7, R16, 0xffff0000, RZ, 0xc0, !PT ;  /* 0xffff000010077812 */ /* 0x000fe400078ec0ff */
[----:B------:R-:W-:Y:S02]  /*0b30*/  SHF.L.U32 R51, R12, 0x10, RZ ;  /* 0x000000100c337819 */ /* 0x000fe400000006ff */
[----:B------:R-:W-:Y:S01]  /*0b40*/  SHF.L.U32 R16, R16, 0x10, RZ ;  /* 0x0000001010107819 */ /* 0x000fe200000006ff */
[----:B------:R-:W-:Y:S01]  /*0b50*/  FMUL.FTZ R50, R50, R7 ;  /* 0x0000000732327220 */ /* 0x000fe20000410000 */
[----:B------:R-:W-:-:S03]  /*0b60*/  LOP3.LUT R49, R18, 0xffff0000, RZ, 0xc0, !PT ;  /* 0xffff000012317812 */ /* 0x000fc600078ec0ff */
[----:B------:R-:W-:Y:S01]  /*0b70*/  FFMA.FTZ R56, R51, R16, R50 ;  /* 0x0000001033387223 */ /* 0x000fe20000010032 */
[----:B------:R-:W-:Y:S01]  /*0b80*/  IMAD.U32 R50, R18, 0x10000, RZ ;  /* 0x0001000012327824 */ /* 0x000fe200078e00ff */
[----:B------:R-:W-:Y:S01]  /*0b90*/  SHF.L.U32 R54, R17, 0x10, RZ ;  /* 0x0000001011367819 */ /* 0x000fe200000006ff */
[----:B------:R-:W-:Y:S01]  /*0ba0*/  IMAD.U32 R9, R13, 0x10000, RZ ;  /* 0x000100000d097824 */ /* 0x000fe200078e00ff */
[----:B--2---:R-:W-:Y:S02]  /*0bb0*/  LOP3.LUT R18, R20, 0xffff0000, RZ, 0xc0, !PT ;  /* 0xffff000014127812 */ /* 0x004fe400078ec0ff */
[----:B------:R-:W-:Y:S02]  /*0bc0*/  LOP3.LUT R51, R24, 0xffff0000, RZ, 0xc0, !PT ;  /* 0xffff000018337812 */ /* 0x000fe400078ec0ff */
[----:B------:R-:W-:Y:S01]  /*0bd0*/  SHF.L.U32 R20, R20, 0x10, RZ ;  /* 0x0000001014147819 */ /* 0x000fe200000006ff */
[----:B------:R-:W-:Y:S01]  /*0be0*/  FFMA.FTZ R54, R9, R54, R56 ;  /* 0x0000003609367223 */ /* 0x000fe20000010038 */
[----:B------:R-:W-:Y:S01]  /*0bf0*/  LOP3.LUT R13, R13, 0xffff0000, RZ, 0xc0, !PT ;  /* 0xffff00000d0d7812 */ /* 0x000fe200078ec0ff */
[----:B------:R-:W-:Y:S01]  /*0c00*/  FMUL.FTZ R53, R18, R51 ;  /* 0x0000003312357220 */ /* 0x000fe20000410000 */
[----:B------:R-:W-:Y:S01]  /*0c10*/  LOP3.LUT R52, R17, 0xffff0000, RZ, 0xc0, !PT ;  /* 0xffff000011347812 */ /* 0x000fe200078ec0ff */
[----:B------:R-:W-:Y:S01]  /*0c20*/  IMAD.U32 R51, R24, 0x10000, RZ ;  /* 0x0001000018337824 */ /* 0x000fe200078e00ff */
[----:B------:R-:W-:Y:S01]  /*0c30*/  SHF.L.U32 R9, R21, 0x10, RZ ;  /* 0x0000001015097819 */ /* 0x000fe200000006ff */
[----:B------:R-:W-:-:S02]  /*0c40*/  IMAD.U32 R18, R25, 0x10000, RZ ;  /* 0x0001000019127824 */ /* 0x000fc400078e00ff */
[----:B------:R-:W-:Y:S01]  /*0c50*/  FFMA.FTZ R24, R20, R51, R53 ;  /* 0x0000003314187223 */ /* 0x000fe20000010035 */
[C---:B------:R-:W-:Y:S02]  /*0c60*/  IMAD.U32 R7, R14.reuse, 0x10000, RZ ;  /* 0x000100000e077824 */ /* 0x040fe400078e00ff */
[----:B------:R-:W-:Y:S01]  /*0c70*/  FFMA.FTZ R52, R13, R52, R54 ;  /* 0x000000340d347223 */ /* 0x000fe20000010036 */
[----:B------:R-:W-:Y:S01]  /*0c80*/  LOP3.LUT R14, R14, 0xffff0000, RZ, 0xc0, !PT ;  /* 0xffff00000e0e7812 */ /* 0x000fe200078ec0ff */
[----:B------:R-:W-:Y:S02]  /*0c90*/  FFMA.FTZ R24, R9, R18, R24 ;  /* 0x0000001209187223 */ /* 0x000fe40000010018 */
[----:B------:R-:W-:Y:S01]  /*0ca0*/  FFMA.FTZ R9, R7, R50, R52 ;  /* 0x0000003207097223 */ /* 0x000fe20000010034 */
[----:B------:R-:W-:Y:S02]  /*0cb0*/  LOP3.LUT R21, R21, 0xffff0000, RZ, 0xc0, !PT ;  /* 0xffff000015157812 */ /* 0x000fe400078ec0ff */
[----:B------:R-:W-:Y:S01]  /*0cc0*/  LOP3.LUT R20, R25, 0xffff0000, RZ, 0xc0, !PT ;  /* 0xffff000019147812 */ /* 0x000fe200078ec0ff */
[----:B------:R-:W-:Y:S01]  /*0cd0*/  FFMA.FTZ R49, R14, R49, R9 ;  /* 0x000000310e317223 */ /* 0x000fe20000010009 */
[----:B------:R-:W-:-:S02]  /*0ce0*/  SHF.L.U32 R12, R15, 0x10, RZ ;  /* 0x000000100f0c7819 */ /* 0x000fc400000006ff */
[----:B------:R-:W-:Y:S01]  /*0cf0*/  SHF.L.U32 R17, R19, 0x10, RZ ;  /* 0x0000001013117819 */ /* 0x000fe200000006ff */
[----:B------:R-:W-:Y:S01]  /*0d00*/  IMAD.U32 R18, R26, 0x10000, RZ ;  /* 0x000100001a127824 */ /* 0x000fe200078e00ff */
[----:B------:R-:W-:Y:S01]  /*0d10*/  SHF.L.U32 R7, R22, 0x10, RZ ;  /* 0x0000001016077819 */ /* 0x000fe200000006ff */
[----:B------:R-:W-:Y:S01]  /*0d20*/  FFMA.FTZ R20, R21, R20, R24 ;  /* 0x0000001415147223 */ /* 0x000fe20000010018 */
[----:B------:R-:W-:Y:S01]  /*0d30*/  LOP3.LUT R15, R15, 0xffff0000, RZ, 0xc0, !PT ;  /* 0xffff00000f0f7812 */ /* 0x000fe200078ec0ff */
[----:B------:R-:W-:Y:S01]  /*0d40*/  FFMA.FTZ R12, R12, R17, R49 ;  /* 0x000000110c0c7223 */ /* 0x000fe20000010031 */
[----:B------:R-:W-:Y:S01]  /*0d50*/  LOP3.LUT R16, R19, 0xffff0000, RZ, 0xc0, !PT ;  /* 0xffff000013107812 */ /* 0x000fe200078ec0ff */
[----:B------:R-:W-:Y:S01]  /*0d60*/  FFMA.FTZ R13, R7, R18, R20 ;  /* 0x00000012070d7223 */ /* 0x000fe20000010014 */
[----:B------:R-:W-:Y:S02]  /*0d70*/  LOP3.LUT R22, R22, 0xffff0000, RZ, 0xc0, !PT ;  /* 0xffff000016167812 */ /* 0x000fe400078ec0ff */
[----:B------:R-:W-:Y:S01]  /*0d80*/  LOP3.LUT R9, R26, 0xffff0000, RZ, 0xc0, !PT ;  /* 0xffff00001a097812 */ /* 0x000fe200078ec0ff */
[----:B------:R-:W-:Y:S01]  /*0d90*/  FFMA.FTZ R15, R15, R16, R12 ;  /* 0x000000100f0f7223 */ /* 0x000fe2000001000c */
[C---:B------:R-:W-:Y:S01]  /*0da0*/  IMAD.U32 R7, R27.reuse, 0x10000, RZ ;  /* 0x000100001b077824 */ /* 0x040fe200078e00ff */
[----:B------:R-:W-:-:S02]  /*0db0*/  LOP3.LUT R12, R27, 0xffff0000, RZ, 0xc0, !PT ;  /* 0xffff00001b0c7812 */ /* 0x000fc400078ec0ff */
[----:B------:R-:W-:Y:S01]  /*0dc0*/  FFMA.FTZ R9, R22, R9, R13 ;  /* 0x0000000916097223 */ /* 0x000fe2000001000d */
[C---:B----4-:R-:W-:Y:S02]  /*0dd0*/  SHF.L.U32 R17, R28.reuse, 0x10, RZ ;  /* 0x000000101c117819 */ /* 0x050fe400000006ff */
[----:B------:R-:W-:Y:S02]  /*0de0*/  LOP3.LUT R28, R28, 0xffff0000, RZ, 0xc0, !PT ;  /* 0xffff00001c1c7812 */ /* 0x000fe400078ec0ff */
[C---:B------:R-:W-:Y:S02]  /*0df0*/  LOP3.LUT R25, R32.reuse, 0xffff0000, RZ, 0xc0, !PT ;  /* 0xffff000020197812 */ /* 0x040fe400078ec0ff */
[----:B------:R-:W-:Y:S02]  /*0e00*/  SHF.L.U32 R22, R32, 0x10, RZ ;  /* 0x0000001020167819 */ /* 0x000fe400000006ff */
[----:B------:R-:W-:Y:S01]  /*0e10*/  LOP3.LUT R20, R36, 0xffff0000, RZ, 0xc0, !PT ;  /* 0xffff000024147812 */ /* 0x000fe200078ec0ff */
[----:B------:R-:W-:Y:S01]  /*0e20*/  FMUL.FTZ R28, R28, R25 ;  /* 0x000000191c1c7220 */ /* 0x000fe20000410000 */
[C---:B------:R-:W-:Y:S01]  /*0e30*/  LOP3.LUT R27, R40.reuse, 0xffff0000, RZ, 0xc0, !PT ;  /* 0xffff0000281b7812 */ /* 0x040fe200078ec0ff */
[----:B------:R-:W-:Y:S01]  /*0e40*/  IMAD.U32 R25, R40, 0x10000, RZ ;  /* 0x0001000028197824 */ /* 0x000fe200078e00ff */
[----:B------:R-:W-:Y:S01]  /*0e50*/  SHF.L.U32 R36, R36, 0x10, RZ ;  /* 0x0000001024247819 */ /* 0x000fe200000006ff */
[----:B------:R-:W-:-:S02]  /*0e60*/  IMAD.U32 R21, R29, 0x10000, RZ ;  /* 0x000100001d157824 */ /* 0x000fc400078e00ff */
[----:B------:R-:W-:Y:S01]  /*0e70*/  FMUL.FTZ R27, R20, R27 ;  /* 0x0000001b141b7220 */ /* 0x000fe20000410000 */
[----:B------:R-:W-:Y:S02]  /*0e80*/  IMAD.U32 R24, R33, 0x10000, RZ ;  /* 0x0001000021187824 */ /* 0x000fe400078e00ff */
[----:B------:R-:W-:Y:S01]  /*0e90*/  FFMA.FTZ R22, R17, R22, R28 ;  /* 0x0000001611167223 */ /* 0x000fe2000001001c */
        /* <DEDUP_REMOVED lines=8> */
[----:B------:R-:W-:Y:S01]  /*0f20*/  LOP3.LUT R37, R37, 0xffff0000, RZ, 0xc0, !PT ;  /* 0xffff000025257812 */ /* 0x000fe200078ec0ff */
[----:B------:R-:W-:Y:S01]  /*0f30*/  FFMA.FTZ R36, R17, R20, R36 ;  /* 0x0000001411247223 */ /* 0x000fe20000010024 */
        /* <DEDUP_REMOVED lines=13> */
[----:B------:R-:W-:-:S02]  /*1010*/  IMAD.U32 R7, R31, 0x10000, RZ ;  /* 0x000100001f077824 */ /* 0x000fc400078e00ff */
[----:B------:R-:W-:Y:S01]  /*1020*/  FFMA.FTZ R30, R30, R13, R9 ;  /* 0x0000000d1e1e7223 */ /* 0x000fe20000010009 */
[----:B------:R-:W-:Y:S01]  /*1030*/  IMAD.U32 R18, R35, 0x10000, RZ ;  /* 0x0001000023127824 */ /* 0x000fe200078e00ff */
[----:B------:R-:W-:Y:S01]  /*1040*/  SHF.L.U32 R9, R39, 0x10, RZ ;  /* 0x0000001027097819 */ /* 0x000fe200000006ff */
[----:B------:R-:W-:Y:S02]  /*1050*/  IMAD.U32 R20, R43, 0x10000, RZ ;  /* 0x000100002b147824 */ /* 0x000fe400078e00ff */
[----:B------:R-:W-:Y:S01]  /*1060*/  FFMA.FTZ R38, R38, R21, R17 ;  /* 0x0000001526267223 */ /* 0x000fe20000010011 */
[----:B------:R-:W-:Y:S01]  /*1070*/  LOP3.LUT R23, R23, 0xffff0000, RZ, 0xc0, !PT ;  /* 0xffff000017177812 */ /* 0x000fe200078ec0ff */
[----:B------:R-:W-:Y:S01]  /*1080*/  FFMA.FTZ R30, R7, R18, R30 ;  /* 0x00000012071e7223 */ /* 0x000fe2000001001e */
[----:B------:R-:W-:Y:S02]  /*1090*/  LOP3.LUT R31, R31, 0xffff0000, RZ, 0xc0, !PT ;  /* 0xffff00001f1f7812 */ /* 0x000fe400078ec0ff */
[----:B------:R-:W-:Y:S01]  /*10a0*/  LOP3.LUT R16, R35, 0xffff0000, RZ, 0xc0, !PT ;  /* 0xffff000023107812 */ /* 0x000fe200078ec0ff */
[----:B------:R-:W-:Y:S01]  /*10b0*/  FFMA.FTZ R20, R9, R20, R38 ;  /* 0x0000001409147223 */ /* 0x000fe20000010026 */
[----:B------:R-:W-:-:S02]  /*10c0*/  LOP3.LUT R39, R39, 0xffff0000, RZ, 0xc0, !PT ;  /* 0xffff000027277812 */ /* 0x000fc400078ec0ff */
[----:B------:R-:W-:Y:S01]  /*10d0*/  LOP3.LUT R18, R43, 0xffff0000, RZ, 0xc0, !PT ;  /* 0xffff00002b127812 */ /* 0x000fe200078ec0ff */
[----:B------:R-:W-:Y:S01]  /*10e0*/  FFMA.FTZ R14, R23, R12, R14 ;  /* 0x0000000c170e7223 */ /* 0x000fe2000001000e */
[----:B------:R-:W-:-:S03]  /*10f0*/  FFMA.FTZ R30, R31, R16, R30 ;  /* 0x000000101f1e7223 */ /* 0x000fc6000001001e */
[----:B------:R-:W-:Y:S01]  /*1100*/  FFMA.FTZ R20, R39, R18, R20 ;  /* 0x0000001227147223 */ /* 0x000fe20000010014 */
[----:B------:R-:W0:Y:S04]  /*1110*/  SHFL.BFLY PT, R7, R14, 0x4, 0x1f ;  /* 0x0c801f000e077f89 */ /* 0x000e2800000e0000 */
[----:B------:R-:W1:Y:S04]  /*1120*/  SHFL.BFLY PT, R13, R30, 0x4, 0x1f ;  /* 0x0c801f001e0d7f89 */ /* 0x000e6800000e0000 */
[----:B------:R-:W2:Y:S04]  /*1130*/  SHFL.BFLY PT, R12, R15, 0x4, 0x1f ;  /* 0x0c801f000f0c7f89 */ /* 0x000ea800000e0000 */
[----:B------:R-:W3:Y:S01]  /*1140*/  SHFL.BFLY PT, R17, R20, 0x4, 0x1f ;  /* 0x0c801f0014117f89 */ /* 0x000ee200000e0000 */
[----:B0-----:R-:W-:Y:S01]  /*1150*/  FADD.FTZ R9, R14, R7 ;  /* 0x000000070e097221 */ /* 0x001fe20000010000 */
[----:B-1----:R-:W-:Y:S01]  /*1160*/  FADD.FTZ R13, R30, R13 ;  /* 0x0000000d1e0d7221 */ /* 0x002fe20000010000 */
[----:B--2---:R-:W-:Y:S01]  /*1170*/  FADD.FTZ R12, R15, R12 ;  /* 0x0000000c0f0c7221 */ /* 0x004fe20000010000 */
[----:B---3--:R-:W-:-:S02]  /*1180*/  FADD.FTZ R22, R20, R17 ;  /* 0x0000001114167221 */ /* 0x008fc40000010000 */
[----:B------:R-:W0:Y:S04]  /*1190*/  SHFL.BFLY PT, R16, R9, 0x2, 0x1f ;  /* 0x0c401f0009107f89 */ /* 0x000e2800000e0000 */
[----:B------:R-:W1:Y:S04]  /*11a0*/  SHFL.BFLY PT, R18, R13, 0x2, 0x1f ;  /* 0x0c401f000d127f89 */ /* 0x000e6800000e0000 */
[----:B------:R-:W2:Y:S04]  /*11b0*/  SHFL.BFLY PT, R7, R12, 0x2, 0x1f ;  /* 0x0c401f000c077f89 */ /* 0x000ea800000e0000 */
[----:B------:R-:W3:Y:S01]  /*11c0*/  SHFL.BFLY PT, R15, R22, 0x2, 0x1f ;  /* 0x0c401f00160f7f89 */ /* 0x000ee200000e0000 */
[----:B------:R-:W-:-:S06]  /*11d0*/  IMAD.MOV.U32 R19, RZ, RZ, 0x7f800000 ;  /* 0x7f800000ff137424 */ /* 0x000fcc00078e00ff */
[----:B------:R4:W5:Y:S01]  /*11e0*/  @!P2 LDG.E R19, desc[UR6][R46.64] ;  /* 0x000000062e13a981 */ /* 0x000962000c1e1900 */
[----:B0-----:R-:W-:Y:S01]  /*11f0*/  FADD.FTZ R17, R9, R16 ;  /* 0x0000001009117221 */ /* 0x001fe20000010000 */
[----:B-1----:R-:W-:Y:S01]  /*1200*/  FADD.FTZ R20, R13, R18 ;  /* 0x000000120d147221 */ /* 0x002fe20000010000 */
[----:B--2---:R-:W-:Y:S01]  /*1210*/  FADD.FTZ R7, R12, R7 ;  /* 0x000000070c077221 */ /* 0x004fe20000010000 */
[----:B---3--:R-:W-:Y:S02]  /*1220*/  FADD.FTZ R23, R22, R15 ;  /* 0x0000000f16177221 */ /* 0x008fe40000010000 */
[----:B------:R-:W0:Y:S01]  /*1230*/  SHFL.BFLY PT, R18, R17, 0x1, 0x1f ;  /* 0x0c201f0011127f89 */ /* 0x000e2200000e0000 */
[----:B------:R-:W1:Y:S03]  /*1240*/  LDC.64 R14, c[0x0][0x2d0] ;  /* 0x0000b400ff0e7b82 */ /* 0x000e660000000a00 */
[----:B------:R-:W2:Y:S04]  /*1250*/  SHFL.BFLY PT, R21, R20, 0x1, 0x1f ;  /* 0x0c201f0014157f89 */ /* 0x000ea800000e0000 */
[----:B------:R-:W3:Y:S01]  /*1260*/  SHFL.BFLY PT, R16, R7, 0x1, 0x1f ;  /* 0x0c201f0007107f89 */ /* 0x000ee200000e0000 */
[----:B------:R-:W1:Y:S03]  /*1270*/  LDC.64 R12, c[0x0][0x2d8] ;  /* 0x0000b600ff0c7b82 */ /* 0x000e660000000a00 */
[----:B------:R-:W4:Y:S01]  /*1280*/  SHFL.BFLY PT, R24, R23, 0x1, 0x1f ;  /* 0x0c201f0017187f89 */ /* 0x000f2200000e0000 */
[----:B------:R-:W-:Y:S01]  /*1290*/  ISETP.NE.AND P2, PT, R5, RZ, PT ;  /* 0x000000ff0500720c */ /* 0x000fe20003f45270 */
[----:B------:R-:W-:Y:S01]  /*12a0*/  BSSY B0, `(.L_x_2982) ;  /* 0x0000022000007945 */ /* 0x000fe20003800000 */
[----:B0-----:R-:W-:Y:S01]  /*12b0*/  FADD.FTZ R26, R17, R18 ;  /* 0x00000012111a7221 */ /* 0x001fe20000010000 */
[----:B------:R-:W-:-:S02]  /*12c0*/  IMAD.SHL.U32 R18, R2, 0x2000, RZ ;  /* 0x0000200002127824 */ /* 0x000fc400078e00ff */
[----:B--2---:R-:W-:Y:S01]  /*12d0*/  FADD.FTZ R27, R20, R21 ;  /* 0x00000015141b7221 */ /* 0x004fe20000010000 */
[----:B------:R-:W-:Y:S01]  /*12e0*/  SHF.L.U32 R21, R0, 0x2, RZ ;  /* 0x0000000200157819 */ /* 0x000fe200000006ff */
[----:B---3--:R-:W-:Y:S01]  /*12f0*/  FADD.FTZ R9, R7, R16 ;  /* 0x0000001007097221 */ /* 0x008fe20000010000 */
[----:B----4-:R-:W-:-:S05]  /*1300*/  FADD.FTZ R28, R23, R24 ;  /* 0x00000018171c7221 */ /* 0x010fca0000010000 */
[----:B------:R-:W-:Y:S05]  /*1310*/  @P2 BRA `(.L_x_2983) ;  /* 0x0000000000682947 */ /* 0x000fea0003800000 */
[----:B------:R-:W0:Y:S01]  /*1320*/  LDC.64 R22, c[0x0][0x278] ;  /* 0x00009e00ff167b82 */ /* 0x000e220000000a00 */
[----:B------:R-:W-:Y:S01]  /*1330*/  SHF.R.S32.HI R11, RZ, 0x1f, R10 ;  /* 0x0000001fff0b7819 */ /* 0x000fe2000001140a */
[----:B------:R-:W-:Y:S01]  /*1340*/  ULDC.64 UR12, c[0x0][0x260] ;  /* 0x00009800000c7ab9 */ /* 0x000fe20000000a00 */
[-C--:B------:R-:W-:Y:S02]  /*1350*/  ISETP.GE.AND P4, PT, R4, R3.reuse, PT ;  /* 0x000000030400720c */ /* 0x080fe40003f86270 */
[----:B------:R-:W-:-:S03]  /*1360*/  ISETP.GE.AND P3, PT, R6, R3, PT ;  /* 0x000000030600720c */ /* 0x000fc60003f66270 */
[----:B------:R-:W2:Y:S01]  /*1370*/  LDC.64 R24, c[0x0][0x280] ;  /* 0x0000a000ff187b82 */ /* 0x000ea20000000a00 */
[C---:B0-----:R-:W-:Y:S02]  /*1380*/  IMAD R20, R22.reuse, UR10, RZ ;  /* 0x0000000a16147c24 */ /* 0x041fe4000f8e02ff */
[----:B------:R-:W-:-:S04]  /*1390*/  IMAD.WIDE.U32 R16, R22, UR8, R10 ;  /* 0x0000000816107c25 */ /* 0x000fc8000f8e000a */
[----:B------:R-:W-:Y:S02]  /*13a0*/  IMAD R5, R23, UR8, R20 ;  /* 0x0000000817057c24 */ /* 0x000fe4000f8e0214 */
[----:B--2---:R-:W-:-:S03]  /*13b0*/  IMAD R20, R24, UR11, RZ ;  /* 0x0000000b18147c24 */ /* 0x004fc6000f8e02ff */
[----:B------:R-:W-:Y:S01]  /*13c0*/  IADD3 R17, R17, R5, RZ ;  /* 0x0000000511117210 */ /* 0x000fe20007ffe0ff */
[----:B------:R-:W-:Y:S02]  /*13d0*/  IMAD R7, R25, UR9, R20 ;  /* 0x0000000919077c24 */ /* 0x000fe4000f8e0214 */
[----:B------:R-:W-:-:S03]  /*13e0*/  IMAD.WIDE.U32 R16, R24, UR9, R16 ;  /* 0x0000000918107c25 */ /* 0x000fc6000f8e0010 */
[----:B------:R-:W-:-:S04]  /*13f0*/  IADD3 R5, P2, R44, R16, RZ ;  /* 0x000000102c057210 */ /* 0x000fc80007f5e0ff */
[----:B------:R-:W-:Y:S02]  /*1400*/  IADD3.X R44, R45, R17, R7, P2, !PT ;  /* 0x000000112d2c7210 */ /* 0x000fe400017fe407 */
[C---:B------:R-:W-:Y:S02]  /*1410*/  LEA R16, P5, R5.reuse, UR12, 0x2 ;  /* 0x0000000c05107c11 */ /* 0x040fe4000f8a10ff */
[----:B------:R-:W-:Y:S02]  /*1420*/  ISETP.GE.AND P2, PT, R8, R3, PT ;  /* 0x000000030800720c */ /* 0x000fe40003f46270 */
[----:B------:R-:W-:Y:S02]  /*1430*/  LEA.HI.X R17, R5, UR13, R44, 0x2, P5 ;  /* 0x0000000d05117c11 */ /* 0x000fe4000a8f142c */
[----:B------:R-:W-:Y:S02]  /*1440*/  FSEL R3, R9, RZ, !P1 ;  /* 0x000000ff09037208 */ /* 0x000fe40004800000 */
[----:B------:R-:W-:-:S02]  /*1450*/  FSEL R5, R26, RZ, !P4 ;  /* 0x000000ff1a057208 */ /* 0x000fc40006000000 */
[----:B------:R-:W-:Y:S01]  /*1460*/  FSEL R7, R27, RZ, !P3 ;  /* 0x000000ff1b077208 */ /* 0x000fe20005800000 */
[----:B------:R0:W-:Y:S01]  /*1470*/  STG.E desc[UR6][R16.64], R3 ;  /* 0x0000000310007986 */ /* 0x0001e2000c101906 */
[----:B------:R-:W-:-:S03]  /*1480*/  FSEL R9, R28, RZ, !P2 ;  /* 0x000000ff1c097208 */ /* 0x000fc60005000000 */
[----:B------:R0:W-:Y:S04]  /*1490*/  STG.E desc[UR6][R16.64+0x80], R5 ;  /* 0x0000800510007986 */ /* 0x0001e8000c101906 */
[----:B------:R0:W-:Y:S04]  /*14a0*/  STG.E desc[UR6][R16.64+0x100], R7 ;  /* 0x0001000710007986 */ /* 0x0001e8000c101906 */
[----:B------:R0:W-:Y:S02]  /*14b0*/  STG.E desc[UR6][R16.64+0x180], R9 ;  /* 0x0001800910007986 */ /* 0x0001e4000c101906 */
.L_x_2983:
[----:B------:R-:W-:Y:S05]  /*14c0*/  BSYNC B0 ;  /* 0x0000000000007941 */ /* 0x000fea0003800000 */
.L_x_2982:
[----:B------:R-:W-:Y:S01]  /*14d0*/  UIADD3 UR4, UR4, 0x7f, URZ ;  /* 0x0000007f04047890 */ /* 0x000fe2000fffe03f */
[----:B0-----:R-:W-:Y:S01]  /*14e0*/  SHF.R.S32.HI R3, RZ, 0x1f, R21 ;  /* 0x0000001fff037819 */ /* 0x001fe20000011415 */
[----:B-1----:R-:W-:Y:S01]  /*14f0*/  IMAD R6, R14, UR10, RZ ;  /* 0x0000000a0e067c24 */ /* 0x002fe2000f8e02ff */
[C---:B------:R-:W-:Y:S01]  /*1500*/  IADD3 R4, P1, R18.reuse, R21, RZ ;  /* 0x0000001512047210 */ /* 0x040fe20007f3e0ff */
[----:B------:R-:W-:Y:S01]  /*1510*/  USHF.R.S32.HI UR5, URZ, 0x1f, UR4 ;  /* 0x0000001f3f057899 */ /* 0x000fe20008011404 */
[----:B------:R-:W-:Y:S02]  /*1520*/  BSSY B0, `(.L_x_2984) ;  /* 0x0000022000007945 */ /* 0x000fe40003800000 */
[----:B------:R-:W-:Y:S01]  /*1530*/  LEA.HI.X.SX32 R5, R18, R3, 0x1, P1 ;  /* 0x0000000312057211 */ /* 0x000fe200008f0eff */
[----:B------:R-:W-:Y:S01]  /*1540*/  ULEA.HI UR5, UR5, UR4, URZ, 0x7 ;  /* 0x0000000405057291 */ /* 0x000fe2000f8f383f */
[----:B------:R-:W-:-:S03]  /*1550*/  IMAD R3, R15, UR8, R6 ;  /* 0x000000080f037c24 */ /* 0x000fc6000f8e0206 */
[----:B------:R-:W-:Y:S01]  /*1560*/  ULOP3.LUT UR5, UR5, 0xffffff80, URZ, 0xc0, !UPT ;  /* 0xffffff8005057892 */ /* 0x000fe2000f8ec03f */
[----:B------:R-:W-:-:S04]  /*1570*/  IMAD.WIDE.U32 R14, R14, UR8, R4 ;  /* 0x000000080e0e7c25 */ /* 0x000fc8000f8e0004 */
[----:B------:R-:W-:Y:S01]  /*1580*/  IMAD.IADD R15, R15, 0x1, R3 ;  /* 0x000000010f0f7824 */ /* 0x000fe200078e0203 */
[----:B------:R-:W-:Y:S01]  /*1590*/  IADD3 R3, -R10, UR5, RZ ;  /* 0x000000050a037c10 */ /* 0x000fe2000fffe1ff */
[----:B------:R-:W-:-:S03]  /*15a0*/  IMAD R4, R12, UR11, RZ ;  /* 0x0000000b0c047c24 */ /* 0x000fc6000f8e02ff */
[----:B------:R-:W-:Y:S01]  /*15b0*/  ISETP.GE.OR P0, PT, R0, R3, P0 ;  /* 0x000000030000720c */ /* 0x000fe20000706670 */
[----:B------:R-:W-:Y:S02]  /*15c0*/  IMAD R9, R13, UR9, R4 ;  /* 0x000000090d097c24 */ /* 0x000fe4000f8e0204 */
[----:B------:R-:W-:-:S05]  /*15d0*/  IMAD.WIDE.U32 R12, R12, UR9, R14 ;  /* 0x000000090c0c7c25 */ /* 0x000fca000f8e000e */
[----:B------:R-:W-:-:S05]  /*15e0*/  IADD3 R9, R13, R9, RZ ;  /* 0x000000090d097210 */ /* 0x000fca0007ffe0ff */
[----:B------:R-:W-:Y:S05]  /*15f0*/  @P0 BRA `(.L_x_2985) ;  /* 0x0000000000500947 */ /* 0x000fea0003800000 */
[----:B------:R-:W0:Y:S01]  /*1600*/  LDC.64 R14, c[0x0][0x2a8] ;  /* 0x0000aa00ff0e7b82 */ /* 0x000e220000000a00 */
[----:B------:R-:W-:Y:S01]  /*1610*/  SHF.R.S32.HI R3, RZ, 0x1f, R0 ;  /* 0x0000001fff037819 */ /* 0x000fe20000011400 */
[----:B------:R-:W-:Y:S01]  /*1620*/  ULDC.64 UR4, c[0x0][0x2a0] ;  /* 0x0000a80000047ab9 */ /* 0x000fe20000000a00 */
[----:B------:R-:W-:-:S04]  /*1630*/  IADD3 R4, P0, R10, R0, RZ ;  /* 0x000000000a047210 */ /* 0x000fc80007f1e0ff */
[----:B------:R-:W-:Y:S01]  /*1640*/  LEA.HI.X.SX32 R5, R10, R3, 0x1, P0 ;  /* 0x000000030a057211 */ /* 0x000fe200000f0eff */
[----:B------:R-:W1:Y:S01]  /*1650*/  LDC.64 R16, c[0x0][0x2b0] ;  /* 0x0000ac00ff107b82 */ /* 0x000e620000000a00 */
[----:B-----5:R-:W-:Y:S01]  /*1660*/  FSETP.NEU.FTZ.AND P0, PT, R19, -INF , PT ;  /* 0xff8000001300780b */ /* 0x020fe20003f1d000 */
[C---:B0-----:R-:W-:Y:S02]  /*1670*/  IMAD R6, R14.reuse, UR10, RZ ;  /* 0x0000000a0e067c24 */ /* 0x041fe4000f8e02ff */
[----:B------:R-:W-:-:S04]  /*1680*/  IMAD.WIDE.U32 R4, R14, UR8, R4 ;  /* 0x000000080e047c25 */ /* 0x000fc8000f8e0004 */
[----:B------:R-:W-:Y:S02]  /*1690*/  IMAD R3, R15, UR8, R6 ;  /* 0x000000080f037c24 */ /* 0x000fe4000f8e0206 */
[C---:B-1----:R-:W-:Y:S02]  /*16a0*/  IMAD R6, R16.reuse, UR11, RZ ;  /* 0x0000000b10067c24 */ /* 0x042fe4000f8e02ff */
[----:B------:R-:W-:Y:S02]  /*16b0*/  IMAD.IADD R5, R5, 0x1, R3 ;  /* 0x0000000105057824 */ /* 0x000fe400078e0203 */
[----:B------:R-:W-:Y:S01]  /*16c0*/  FMUL.FTZ R3, R19, 1.4426950216293334961 ;  /* 0x3fb8aa3b13037820 */ /* 0x000fe20000410000 */
[----:B------:R-:W-:Y:S02]  /*16d0*/  IMAD R7, R17, UR9, R6 ;  /* 0x0000000911077c24 */ /* 0x000fe4000f8e0206 */
[----:B------:R-:W-:Y:S02]  /*16e0*/  IMAD.WIDE.U32 R4, R16, UR9, R4 ;  /* 0x0000000910047c25 */ /* 0x000fe4000f8e0004 */
[----:B------:R-:W-:-:S03]  /*16f0*/  FSEL R3, R3, RZ, P0 ;  /* 0x000000ff03037208 */ /* 0x000fc60000000000 */
[----:B------:R-:W-:Y:S02]  /*1700*/  IADD3 R5, R5, R7, RZ ;  /* 0x0000000705057210 */ /* 0x000fe40007ffe0ff */
[----:B------:R-:W-:-:S04]  /*1710*/  LEA R6, P1, R4, UR4, 0x2 ;  /* 0x0000000404067c11 */ /* 0x000fc8000f8210ff */
[----:B------:R-:W-:-:S05]  /*1720*/  LEA.HI.X R7, R4, UR5, R5, 0x2, P1 ;  /* 0x0000000504077c11 */ /* 0x000fca00088f1405 */
[----:B------:R0:W-:Y:S04]  /*1730*/  STG.E desc[UR6][R6.64], R3 ;  /* 0x0000000306007986 */ /* 0x0001e8000c101906 */
.L_x_2985:
[----:B------:R-:W-:Y:S05]  /*1740*/  BSYNC B0 ;  /* 0x0000000000007941 */ /* 0x000fea0003800000 */
.L_x_2984:
[----:B------:R-:W-:Y:S01]  /*1750*/  ULDC.64 UR12, c[0x0][0x2e8] ;  /* 0x0000ba00000c7ab9 */ /* 0x000fe20000000a00 */
[----:B------:R-:W-:Y:S01]  /*1760*/  ULDC.64 UR4, c[0x0][0x2b8] ;  /* 0x0000ae0000047ab9 */ /* 0x000fe20000000a00 */
[----:B------:R-:W-:Y:S02]  /*1770*/  ISETP.NE.U32.AND P0, PT, RZ, UR12, PT ;  /* 0x0000000cff007c0c */ /* 0x000fe4000bf05070 */
[C---:B------:R-:W-:Y:S02]  /*1780*/  LEA R4, P1, R12.reuse, UR4, 0x2 ;  /* 0x000000040c047c11 */ /* 0x040fe4000f8210ff */
[----:B------:R-:W-:Y:S02]  /*1790*/  ISETP.NE.AND.EX P0, PT, RZ, UR13, PT, P0 ;  /* 0x0000000dff007c0c */ /* 0x000fe4000bf05300 */
[----:B------:R-:W-:Y:S02]  /*17a0*/  LEA.HI.X R5, R12, UR5, R9, 0x2, P1 ;  /* 0x000000050c057c11 */ /* 0x000fe400088f1409 */
[----:B------:R-:W-:-:S03]  /*17b0*/  ISETP.NE.OR P0, PT, R0, RZ, !P0 ;  /* 0x000000ff0000720c */ /* 0x000fc60004705670 */
[----:B------:R1:W-:Y:S04]  /*17c0*/  STG.E.128 desc[UR6][R4.64], RZ ;  /* 0x000000ff04007986 */ /* 0x0003e8000c101d06 */
[----:B------:R1:W-:Y:S04]  /*17d0*/  STG.E.128 desc[UR6][R4.64+0x1000], RZ ;  /* 0x001000ff04007986 */ /* 0x0003e8000c101d06 */
[----:B------:R1:W-:Y:S04]  /*17e0*/  STG.E.128 desc[UR6][R4.64+0x2000], RZ ;  /* 0x002000ff04007986 */ /* 0x0003e8000c101d06 */
[----:B------:R1:W-:Y:S04]  /*17f0*/  STG.E.128 desc[UR6][R4.64+0x3000], RZ ;  /* 0x003000ff04007986 */ /* 0x0003e8000c101d06 */
[----:B------:R1:W-:Y:S04]  /*1800*/  STG.E.128 desc[UR6][R4.64+0x4000], RZ ;  /* 0x004000ff04007986 */ /* 0x0003e8000c101d06 */
[----:B------:R1:W-:Y:S04]  /*1810*/  STG.E.128 desc[UR6][R4.64+0x5000], RZ ;  /* 0x005000ff04007986 */ /* 0x0003e8000c101d06 */
[----:B------:R1:W-:Y:S04]  /*1820*/  STG.E.128 desc[UR6][R4.64+0x6000], RZ ;  /* 0x006000ff04007986 */ /* 0x0003e8000c101d06 */
[----:B------:R1:W-:Y:S01]  /*1830*/  STG.E.128 desc[UR6][R4.64+0x7000], RZ ;  /* 0x007000ff04007986 */ /* 0x0003e2000c101d06 */
[----:B------:R-:W-:Y:S05]  /*1840*/  @P0 EXIT ;  /* 0x000000000000094d */ /* 0x000fea0003800000 */
[----:B0-----:R-:W0:Y:S08]  /*1850*/  LDC R3, c[0x0][0x2e0] ;  /* 0x0000b800ff037b82 */ /* 0x001e300000000800 */
[----:B------:R-:W2:Y:S08]  /*1860*/  LDC R7, c[0x0][0x220] ;  /* 0x00008800ff077b82 */ /* 0x000eb00000000800 */
[----:B-1----:R-:W1:Y:S01]  /*1870*/  LDC.64 R4, c[0x0][0x2e8] ;  /* 0x0000ba00ff047b82 */ /* 0x002e620000000a00 */
[----:B0-----:R-:W-:-:S04]  /*1880*/  IMAD R2, R2, R3, UR9 ;  /* 0x0000000902027e24 */ /* 0x001fc8000f8e0203 */
[----:B--2---:R-:W-:-:S04]  /*1890*/  IMAD R3, R2, R7, UR8 ;  /* 0x0000000802037e24 */ /* 0x004fc8000f8e0207 */
[----:B-1----:R-:W-:-:S05]  /*18a0*/  IMAD.WIDE R2, R3, 0x4, R4 ;  /* 0x0000000403027825 */ /* 0x002fca00078e0204 */
[----:B------:R-:W-:Y:S01]  /*18b0*/  STG.E desc[UR6][R2.64], RZ ;  /* 0x000000ff02007986 */ /* 0x000fe2000c101906 */
[----:B------:R-:W-:Y:S05]  /*18c0*/  EXIT ;  /* 0x000000000000794d */ /* 0x000fea0003800000 */
.L_x_2986:
        /* <DEDUP_REMOVED lines=11> */
.L_x_3713:


//--------------------- .text._ZN7cutlass13device_kernelIN5flash11enable_sm90INS1_16FlashAttnBwdSm90INS1_25CollectiveMainloopBwdSm90ILi2ELi2ELi2EN4cute5tupleIJNS5_1CILi1EEES8_S8_EEENS6_IJNS7_ILi128EEESA_NS7_ILi64EEEEEENS_10bfloat16_tEfNS_4arch4Sm90ELb1ELb0ELb0ELb1ELb0ELb1ELb0ELb0ELi2ELi1ELi2ELi2ELb0EEENS1_21CollectiveEpilogueBwdISC_SD_SF_Li256ELb1ELb0ELi1EEENS1_25SingleTileBwdLPTSchedulerILb1ELi128ELb0EEEEEEEEEvNT_6ParamsE --------------------------
	.section	.text._ZN7cutlass13device_kernelIN5flash11enable_sm90INS1_16FlashAttnBwdSm90INS1_25CollectiveMainloopBwdSm90ILi2ELi2ELi2EN4cute5tupleIJNS5_1CILi1EEES8_S8_EEENS6_IJNS7_ILi128EEESA_NS7_ILi64EEEEEENS_10bfloat16_tEfNS_4arch4Sm90ELb1ELb0ELb0ELb1ELb0ELb1ELb0ELb0ELi2ELi1ELi2ELi2ELb0EEENS1_21CollectiveEpilogueBwdISC_SD_SF_Li256ELb1ELb0ELi1EEENS1_25SingleTileBwdLPTSchedulerILb1ELi128ELb0EEEEEEEEEvNT_6ParamsE,"ax",@progbits
	.align	128
.text._ZN7cutlass13device_kernelIN5flash11enable_sm90INS1_16FlashAttnBwdSm90INS1_25CollectiveMainloopBwdSm90ILi2ELi2ELi2EN4cute5tupleIJNS5_1CILi1EEES8_S8_EEENS6_IJNS7_ILi128EEESA_NS7_ILi64EEEEEENS_10bfloat16_tEfNS_4arch4Sm90ELb1ELb0ELb0ELb1ELb0ELb1ELb0ELb0ELi2ELi1ELi2ELi2ELb0EEENS1_21CollectiveEpilogueBwdISC_SD_SF_Li256ELb1ELb0ELi1EEENS1_25SingleTileBwdLPTSchedulerILb1ELi128ELb0EEEEEEEEEvNT_6ParamsE:
        .type           _ZN7cutlass13device_kernelIN5flash11enable_sm90INS1_16FlashAttnBwdSm90INS1_25CollectiveMainloopBwdSm90ILi2ELi2ELi2EN4cute5tupleIJNS5_1CILi1EEES8_S8_EEENS6_IJNS7_ILi128EEESA_NS7_ILi64EEEEEENS_10bfloat16_tEfNS_4arch4Sm90ELb1ELb0ELb0ELb1ELb0ELb1ELb0ELb0ELi2ELi1ELi2ELi2ELb0EEENS1_21CollectiveEpilogueBwdISC_SD_SF_Li256ELb1ELb0ELi1EEENS1_25SingleTileBwdLPTSchedulerILb1ELi128ELb0EEEEEEEEEvNT_6ParamsE,@function
        .size           _ZN7cutlass13device_kernelIN5flash11enable_sm90INS1_16FlashAttnBwdSm90INS1_25CollectiveMainloopBwdSm90ILi2ELi2ELi2EN4cute5tupleIJNS5_1CILi1EEES8_S8_EEENS6_IJNS7_ILi128EEESA_NS7_ILi64EEEEEENS_10bfloat16_tEfNS_4arch4Sm90ELb1ELb0ELb0ELb1ELb0ELb1ELb0ELb0ELi2ELi1ELi2ELi2ELb0EEENS1_21CollectiveEpilogueBwdISC_SD_SF_Li256ELb1ELb0ELi1EEENS1_25SingleTileBwdLPTSchedulerILb1ELi128ELb0EEEEEEEEEvNT_6ParamsE,(.L_x_3714 - _ZN7cutlass13device_kernelIN5flash11enable_sm90INS1_16FlashAttnBwdSm90INS1_25CollectiveMainloopBwdSm90ILi2ELi2ELi2EN4cute5tupleIJNS5_1CILi1EEES8_S8_EEENS6_IJNS7_ILi128EEESA_NS7_ILi64EEEEEENS_10bfloat16_tEfNS_4arch4Sm90ELb1ELb0ELb0ELb1ELb0ELb1ELb0ELb0ELi2ELi1ELi2ELi2ELb0EEENS1_21CollectiveEpilogueBwdISC_SD_SF_Li256ELb1ELb0ELi1EEENS1_25SingleTileBwdLPTSchedulerILb1ELi128ELb0EEEEEEEEEvNT_6ParamsE)
        .other          _ZN7cutlass13device_kernelIN5flash11enable_sm90INS1_16FlashAttnBwdSm90INS1_25CollectiveMainloopBwdSm90ILi2ELi2ELi2EN4cute5tupleIJNS5_1CILi1EEES8_S8_EEENS6_IJNS7_ILi128EEESA_NS7_ILi64EEEEEENS_10bfloat16_tEfNS_4arch4Sm90ELb1ELb0ELb0ELb1ELb0ELb1ELb0ELb0ELi2ELi1ELi2ELi2ELb0EEENS1_21CollectiveEpilogueBwdISC_SD_SF_Li256ELb1ELb0ELi1EEENS1_25SingleTileBwdLPTSchedulerILb1ELi128ELb0EEEEEEEEEvNT_6ParamsE,@"STO_CUDA_ENTRY STV_DEFAULT"
_ZN7cutlass13device_kernelIN5flash11enable_sm90INS1_16FlashAttnBwdSm90INS1_25CollectiveMainloopBwdSm90ILi2ELi2ELi2EN4cute5tupleIJNS5_1CILi1EEES8_S8_EEENS6_IJNS7_ILi128EEESA_NS7_ILi64EEEEEENS_10bfloat16_tEfNS_4arch4Sm90ELb1ELb0ELb0ELb1ELb0ELb1ELb0ELb0ELi2ELi1ELi2ELi2ELb0EEENS1_21CollectiveEpilogueBwdISC_SD_SF_Li256ELb1ELb0ELi1EEENS1_25SingleTileBwdLPTSchedulerILb1ELi128ELb0EEEEEEEEEvNT_6ParamsE:
        /* <DEDUP_REMOVED lines=24> */
.L_x_2988:
[----:B------:R-:W-:Y:S05]  /*0180*/  BSYNC B0 ;  /* 0x0000000000007941 */ /* 0x000fea0003800000 */
.L_x_2987:
        /* <DEDUP_REMOVED lines=37> */
.L_x_2989:
        /* <DEDUP_REMOVED lines=22> */
.L_x_2990:
[----:B------:R-:W-:Y:S01]  /*0540*/  PLOP3.LUT P0, PT, PT, PT, UP0, 0x80, 0x0 ;  /* 0x000000000000781c */ /* 0x000fe20003f0f008 */
[----:B------:R-:W-:Y:S01]  /*0550*/  NOP ;  /* 0x0000000000007918 */ /* 0x000fe20000000000 */
[----:B------:R-:W-:Y:S01]  /*0560*/  ULDC.64 UR38, c[0x0][0x208] ;  /* 0x0000820000267ab9 */ /* 0x000fe20000000a00 */
[----:B------:R-:W-:Y:S01]  /*0570*/  BSSY B6, `(.L_x_2991) ;  /* 0x0000e58000067945 */ /* 0x000fe20003800000 */
[----:B-12-4-:R-:W-:Y:S09]  /*0580*/  BAR.SYNC.DEFER_BLOCKING 0x0 ;  /* 0x0000000000007b1d */ /* 0x016ff20000010000 */
[----:B------:R-:W-:Y:S05]  /*0590*/  @!P0 BRA `(.L_x_2992) ;  /* 0x000000a800b08947 */ /* 0x000fea0003800000 */
.L_x_2993:
        /* <DEDUP_REMOVED lines=32> */
.L_x_2994:
[----:B------:R-:W-:Y:S01]  /*07a0*/  ULDC UR7, c[0x0][0x8c4] ;  /* 0x0002310000077ab9 */ /* 0x000fe20000000800 */
[----:B------:R-:W-:Y:S01]  /*07b0*/  UMOV UR37, UR10 ;  /* 0x0000000a00257c82 */ /* 0x000fe20008000000 */
[----:B------:R-:W-:-:S11]  /*07c0*/  UISETP.NE.AND UP0, UPT, UR7, 0x1, UPT ;  /* 0x000000010700788c */ /* 0x000fd6000bf05270 */
[----:B------:R-:W-:Y:S02]  /*07d0*/  @UP0 ULDC.64 UR8, c[0x0][0x8c8] ;  /* 0x0002320000080ab9 */ /* 0x000fe40000000a00 */
[----:B------:R-:W-:-:S04]  /*07e0*/  UIMAD.WIDE.U32 UR4, UR10, UR8, URZ ;  /* 0x000000080a0472a5 */ /* 0x000fc8000f8e003f */
[----:B------:R-:W-:-:S04]  /*07f0*/  @UP0 USHF.R.U32.HI UR37, URZ, UR9, UR5 ;  /* 0x000000093f250299 */ /* 0x000fc80008011605 */
[----:B------:R-:W-:-:S12]  /*0800*/  UIMAD UR4, UR37, UR7, URZ ;  /* 0x00000007250472a4 */ /* 0x000fd8000f8e023f */
.L_x_2995:
        /* <DEDUP_REMOVED lines=9> */
[----:B------:R-:W-:-:S03]  /*08a0*/  @UP0 USHF.R.U32.HI UR41, URZ, UR7, UR5 ;  /* 0x000000073f290299 */ /* 0x000fc60008011605 */
[----:B------:R-:W-:Y:S02]  /*08b0*/  ULDC.64 UR4, c[0x0][0x8f8] ;  /* 0x00023e0000047ab9 */ /* 0x000fe40000000a00 */
[----:B------:R-:W-:Y:S01]  /*08c0*/  ISETP.NE.U32.AND P0, PT, RZ, UR4, PT ;  /* 0x00000004ff007c0c */ /* 0x000fe2000bf05070 */
[----:B------:R-:W-:-:S03]  /*08d0*/  UIADD3 UR4, -UR41, URZ, URZ ;  /* 0x0000003f29047290 */ /* 0x000fc6000fffe13f */
[----:B------:R-:W-:Y:S01]  /*08e0*/  ISETP.NE.AND.EX P0, PT, RZ, UR5, PT, P0 ;  /* 0x00000005ff007c0c */ /* 0x000fe2000bf05300 */
[----:B------:R-:W-:-:S12]  /*08f0*/  UIMAD UR40, UR40, UR4, UR6 ;  /* 0x00000004282872a4 */ /* 0x000fd8000f8e0206 */
        /* <DEDUP_REMOVED lines=8> */
.L_x_2996:
        /* <DEDUP_REMOVED lines=14> */
.L_x_2998:
[----:B------:R-:W-:-:S05]  /*0a60*/  ULDC UR4, c[0x0][0x8ec] ;  /* 0x00023b0000047ab9 */ /* 0x000fca0000000800 */
.L_x_2997:
[----:B------:R-:W-:-:S04]  /*0a70*/  UIADD3 UR4, UR4, 0x7f, URZ ;  /* 0x0000007f04047890 */ /* 0x000fc8000fffe03f */
[----:B------:R-:W-:-:S04]  /*0a80*/  USHF.R.S32.HI UR5, URZ, 0x1f, UR4 ;  /* 0x0000001f3f057899 */ /* 0x000fc80008011404 */
[----:B------:R-:W-:-:S04]  /*0a90*/  ULEA.HI UR5, UR5, UR4, URZ, 0x7 ;  /* 0x0000000405057291 */ /* 0x000fc8000f8f383f */
[----:B------:R-:W-:-:S04]  /*0aa0*/  USHF.R.S32.HI UR5, URZ, 0x7, UR5 ;  /* 0x000000073f057899 */ /* 0x000fc80008011405 */
[----:B------:R-:W-:-:S04]  /*0ab0*/  UISETP.GE.AND UP0, UPT, UR37, UR5, UPT ;  /* 0x000000052500728c */ /* 0x000fc8000bf06270 */
[----:B------:R-:W-:-:S06]  /*0ac0*/  USEL UR41, UR41, 0xffffffff, !UP0 ;  /* 0xffffffff29297887 */ /* 0x000fcc000c000000 */
[----:B------:R-:W-:-:S13]  /*0ad0*/  ISETP.LE.AND P0, PT, RZ, UR41, PT ;  /* 0x00000029ff007c0c */ /* 0x000fda000bf03270 */
[----:B------:R-:W-:Y:S05]  /*0ae0*/  @!P0 BRA `(.L_x_2999) ;  /* 0x000000e000008947 */ /* 0x000fea0003800000 */
[----:B------:R-:W1:Y:S01]  /*0af0*/  S2R R0, SR_TID.X ;  /* 0x0000000000007919 */ /* 0x000e620000002100 */
[----:B------:R-:W-:Y:S01]  /*0b00*/  ULDC.64 UR4, c[0x0][0x780] ;  /* 0x0001e00000047ab9 */ /* 0x000fe20000000a00 */
[----:B------:R-:W-:Y:S01]  /*0b10*/  USHF.R.S32.HI UR46, URZ, 0x1f, UR40 ;  /* 0x0000001f3f2e7899 */ /* 0x000fe20008011428 */
[----:B------:R-:W-:Y:S01]  /*0b20*/  ISETP.NE.U32.AND P0, PT, RZ, UR4, PT ;  /* 0x00000004ff007c0c */ /* 0x000fe2000bf05070 */
[----:B------:R-:W-:-:S03]  /*0b30*/  ULDC UR42, c[0x0][0x290] ;  /* 0x0000a400002a7ab9 */ /* 0x000fc60000000800 */
        /* <DEDUP_REMOVED lines=10> */
.L_x_3000:
        /* <DEDUP_REMOVED lines=14> */
.L_x_3001:
        /* <DEDUP_REMOVED lines=11> */
.L_x_3002:
        /* <DEDUP_REMOVED lines=13> */
.L_x_3003:
[----:B------:R-:W-:Y:S01]  /*0e40*/  UIADD3 UR4, UR43, -UR42, URZ ;  /* 0x8000002a2b047290 */ /* 0x000fe2000fffe03f */
[----:B------:R-:W-:Y:S01]  /*0e50*/  PLOP3.LUT P0, PT, PT, PT, PT, 0x80, 0x0 ;  /* 0x000000000000781c */ /* 0x000fe20003f0f070 */
[----:B------:R-:W-:Y:S01]  /*0e60*/  ULDC UR5, c[0x0][0x74c] ;  /* 0x0001d30000057ab9 */ /* 0x000fe20000000800 */
[----:B------:R-:W-:Y:S01]  /*0e70*/  UIADD3 UR47, UR43, 0x7f, URZ ;  /* 0x0000007f2b2f7890 */ /* 0x000fe2000fffe03f */
[----:B------:R-:W-:Y:S01]  /*0e80*/  CS2R R182, SRZ ;  /* 0x0000000000b67805 */ /* 0x000fe2000001ff00 */
[----:B------:R-:W-:Y:S01]  /*0e90*/  ULEA UR4, UR37, UR4, 0x7 ;  /* 0x0000000425047291 */ /* 0x000fe2000f8e383f */
[----:B------:R-:W-:Y:S02]  /*0ea0*/  CS2R R180, SRZ ;  /* 0x0000000000b47805 */ /* 0x000fe4000001ff00 */
[----:B------:R-:W-:Y:S02]  /*0eb0*/  CS2R R178, SRZ ;  /* 0x0000000000b27805 */ /* 0x000fe4000001ff00 */
[----:B------:R-:W-:Y:S01]  /*0ec0*/  CS2R R176, SRZ ;  /* 0x0000000000b07805 */ /* 0x000fe2000001ff00 */
[----:B------:R-:W-:Y:S01]  /*0ed0*/  UIADD3 UR4, UR4, -UR5, URZ ;  /* 0x8000000504047290 */ /* 0x000fe2000fffe03f */
[----:B------:R-:W-:-:S02]  /*0ee0*/  CS2R R174, SRZ ;  /* 0x0000000000ae7805 */ /* 0x000fc4000001ff00 */
[----:B------:R-:W-:Y:S02]  /*0ef0*/  CS2R R172, SRZ ;  /* 0x0000000000ac7805 */ /* 0x000fe4000001ff00 */
        /* <DEDUP_REMOVED lines=56> */
.L_x_3006:
        /* <DEDUP_REMOVED lines=15> */
.L_x_3005:
        /* <DEDUP_REMOVED lines=22> */
.L_x_3008:
        /* <DEDUP_REMOVED lines=15> */
.L_x_3007:
[----:B------:R-:W-:Y:S01]  /*15c0*/  SHF.R.S32.HI R5, RZ, 0x1f, R16 ;  /* 0x0000001fff057819 */ /* 0x000fe20000011410 */
[----:B------:R-:W-:-:S03]  /*15d0*/  UMOV UR4, 0xffffffff ;  /* 0xffffffff00047882 */ /* 0x000fc60000000000 */
[----:B------:R-:W-:-:S04]  /*15e0*/  LEA.HI R0, R5, R16, RZ, 0x7 ;  /* 0x0000001005007211 */ /* 0x000fc800078f38ff */
[----:B------:R-:W-:Y:S01]  /*15f0*/  SHF.R.S32.HI R13, RZ, 0x7, R0 ;  /* 0x00000007ff0d7819 */ /* 0x000fe20000011400 */
[----:B------:R-:W-:Y:S06]  /*1600*/  BRA.DIV UR4, `(.L_x_3009) ;  /* 0x000000d604407947 */ /* 0x000fec000b800000 */
[----:B------:R1:W2:Y:S02]  /*1610*/  SHFL.IDX PT, R14, R13, RZ, 0x1f ;  /* 0x00001fff0d0e7589 */ /* 0x0002a400000e0000 */
.L_x_3134:
        /* <DEDUP_REMOVED lines=24> */
.L_x_3010:
[----:B------:R-:W-:Y:S01]  /*17a0*/  UIADD3 UR4, UR47, -UR42, URZ ;  /* 0x8000002a2f047290 */ /* 0x000fe2000fffe03f */
[----:B------:R-:W-:Y:S01]  /*17b0*/  IMAD.U32 R2, R8, 0x200, R3 ;  /* 0x0000020008027824 */ /* 0x000fe200078e0003 */
[----:B------:R-:W-:Y:S01]  /*17c0*/  ULDC UR5, c[0x0][0x74c] ;  /* 0x0001d30000057ab9 */ /* 0x000fe20000000800 */
[----:B------:R-:W-:Y:S01]  /*17d0*/  LOP3.LUT R3, R0, 0xffffff80, RZ, 0xc0, !PT ;  /* 0xffffff8000037812 */ /* 0x000fe200078ec0ff */
[----:B------:R-:W-:Y:S01]  /*17e0*/  ULEA UR4, UR37, UR4, 0x7 ;  /* 0x0000000425047291 */ /* 0x000fe2000f8e383f */
[----:B------:R-:W-:Y:S01]  /*17f0*/  IMAD.MOV.U32 R0, RZ, RZ, RZ ;  /* 0x000000ffff007224 */ /* 0x000fe200078e00ff */
[----:B------:R3:W-:Y:S01]  /*1800*/  STL [R1+0x28], R2 ;  /* 0x0000280201007387 */ /* 0x0007e20000100800 */
[----:B------:R-:W-:Y:S01]  /*1810*/  IMAD.MOV.U32 R4, RZ, RZ, RZ ;  /* 0x000000ffff047224 */ /* 0x000fe200078e00ff */
[----:B------:R-:W-:Y:S01]  /*1820*/  UIADD3 UR4, UR4, -UR5, URZ ;  /* 0x8000000504047290 */ /* 0x000fe2000fffe03f */
[----:B------:R-:W-:Y:S01]  /*1830*/  IMAD.IADD R6, R16, 0x1, -R3 ;  /* 0x0000000110067824 */ /* 0x000fe200078e0a03 */
[----:B------:R-:W-:-:S02]  /*1840*/  CS2R R182, SRZ ;  /* 0x0000000000b67805 */ /* 0x000fc4000001ff00 */
[----:B------:R-:W-:Y:S01]  /*1850*/  CS2R R180, SRZ ;  /* 0x0000000000b47805 */ /* 0x000fe2000001ff00 */
[----:B------:R-:W-:Y:S01]  /*1860*/  USHF.R.S32.HI UR5, URZ, 0x1f, UR4 ;  /* 0x0000001f3f057899 */ /* 0x000fe20008011404 */
[--C-:B------:R-:W-:Y:S01]  /*1870*/  IMAD R9, R13, 0x400, R6.reuse ;  /* 0x000004000d097824 */ /* 0x100fe200078e0206 */
[----:B------:R-:W-:Y:S02]  /*1880*/  SHF.R.S32.HI R11, RZ, 0x1f, R6 ;  /* 0x0000001fff0b7819 */ /* 0x000fe40000011406 */
[----:B------:R-:W-:Y:S01]  /*1890*/  CS2R R178, SRZ ;  /* 0x0000000000b27805 */ /* 0x000fe2000001ff00 */
[----:B------:R-:W-:Y:S01]  /*18a0*/  ULEA.HI UR5, UR5, UR4, URZ, 0x7 ;  /* 0x0000000405057291 */ /* 0x000fe2000f8f383f */
[----:B------:R-:W-:Y:S01]  /*18b0*/  IMAD.SHL.U32 R9, R9, 0x4, RZ ;  /* 0x0000000409097824 */ /* 0x000fe200078e00ff */
[----:B------:R-:W-:Y:S01]  /*18c0*/  LEA.HI R10, R11, R6, RZ, 0x2 ;  /* 0x000000060b0a7211 */ /* 0x000fe200078f10ff */
[----:B------:R4:W-:Y:S01]  /*18d0*/  STL [R1+0x20], R11 ;  /* 0x0000200b01007387 */ /* 0x0009e20000100800 */
[----:B------:R-:W-:Y:S01]  /*18e0*/  ULEA.HI.SX32 UR5, UR5, 0x1, 0x19 ;  /* 0x0000000105057891 */ /* 0x000fe2000f8fca3f */
[----:B------:R-:W-:-:S02]  /*18f0*/  CS2R R176, SRZ ;  /* 0x0000000000b07805 */ /* 0x000fc4000001ff00 */
[----:B------:R-:W-:Y:S02]  /*1900*/  LOP3.LUT R3, R10, 0xfffffffc, RZ, 0xc0, !PT ;  /* 0xfffffffc0a037812 */ /* 0x000fe400078ec0ff */
        /* <DEDUP_REMOVED lines=35> */
[----:B----4-:R-:W-:Y:S06]  /*1b40*/  @P0 BRA `(.L_x_3012) ;  /* 0x0000003800840947 */ /* 0x010fec0003800000 */
[----:B------:R-:W-:Y:S01]  /*1b50*/  UIMAD UR4, UR37, -0x80, UR42 ;  /* 0xffffff80250478a4 */ /* 0x000fe2000f8e022a */
[----:B------:R-:W-:Y:S01]  /*1b60*/  LOP3.LUT R7, R7, 0xffffffe0, RZ, 0xc0, !PT ;  /* 0xffffffe007077812 */ /* 0x000fe200078ec0ff */
[----:B------:R-:W-:Y:S01]  /*1b70*/  IMAD.MOV.U32 R183, RZ, RZ, RZ ;  /* 0x000000ffffb77224 */ /* 0x000fe200078e00ff */
[----:B------:R-:W-:Y:S02]  /*1b80*/  LEA.HI R6, R11, R6, RZ, 0x5 ;  /* 0x000000060b067211 */ /* 0x000fe400078f28ff */
[C---:B------:R-:W-:Y:S01]  /*1b90*/  LEA.HI R0, R13.reuse, R13, RZ, 0x1 ;  /* 0x0000000d0d007211 */ /* 0x040fe200078f08ff */
[----:B------:R-:W-:Y:S01]  /*1ba0*/  IMAD.IADD R7, R16, 0x1, -R7 ;  /* 0x0000000110077824 */ /* 0x000fe200078e0a07 */
[----:B------:R-:W-:Y:S01]  /*1bb0*/  SHF.R.S32.HI R6, RZ, 0x5, R6 ;  /* 0x00000005ff067819 */ /* 0x000fe20000011406 */
[----:B------:R-:W-:Y:S01]  /*1bc0*/  IMAD.U32 R9, RZ, RZ, UR4 ;  /* 0x00000004ff097e24 */ /* 0x000fe2000f8e00ff */
        /* <DEDUP_REMOVED lines=9> */
[----:B------:R-:W-:Y:S02]  /*1c60*/  LEA.HI R10, R5, R16, RZ, 0x2 ;  /* 0x00000010050a7211 */ /* 0x000fe400078f10ff */
[--C-:B------:R-:W-:Y:S02]  /*1c70*/  SHF.R.S32.HI R0, RZ, 0x3, R4.reuse ;  /* 0x00000003ff007819 */ /* 0x100fe40000011404 */
[----:B------:R-:W-:-:S02]  /*1c80*/  SHF.R.S32.HI R5, RZ, 0x1f, R4 ;  /* 0x0000001fff057819 */ /* 0x000fc40000011404 */
[----:B------:R-:W-:Y:S02]  /*1c90*/  LOP3.LUT R9, R9, 0xfffffff8, RZ, 0xc0, !PT ;  /* 0xfffffff809097812 */ /* 0x000fe400078ec0ff */
[----:B------:R-:W-:Y:S02]  /*1ca0*/  SHF.R.S32.HI R4, RZ, 0x2, R7 ;  /* 0x00000002ff047819 */ /* 0x000fe40000011407 */
[----:B------:R-:W-:Y:S02]  /*1cb0*/  LEA.HI R5, R5, R0, RZ, 0x4 ;  /* 0x0000000005057211 */ /* 0x000fe400078f20ff */
[----:B------:R-:W-:Y:S01]  /*1cc0*/  IADD3 R12, R8, R9, -R6 ;  /* 0x00000009080c7210 */ /* 0x000fe20007ffe806 */
[C---:B------:R-:W-:Y:S01]  /*1cd0*/  VIADD R6, R4.reuse, 0x8 ;  /* 0x0000000804067836 */ /* 0x040fe20000000000 */
[----:B------:R-:W-:Y:S01]  /*1ce0*/  LOP3.LUT R9, R5, 0x1ffffff0, RZ, 0xc0, !PT ;  /* 0x1ffffff005097812 */ /* 0x000fe200078ec0ff */
[----:B------:R-:W-:Y:S01]  /*1cf0*/  VIADD R14, R4, 0x18 ;  /* 0x00000018040e7836 */ /* 0x000fe20000000000 */
[----:B------:R-:W-:-:S02]  /*1d00*/  LOP3.LUT R11, R10, 0xfffffffc, RZ, 0xc0, !PT ;  /* 0xfffffffc0a0b7812 */ /* 0x000fc400078ec0ff */
        /* <DEDUP_REMOVED lines=13> */
[----:B------:R-:W-:Y:S01]  /*1de0*/  SHF.R.S32.HI R11, RZ, 0x1f, R10 ;  /* 0x0000001fff0b7819 */ /* 0x000fe2000001140a */
[----:B------:R-:W-:Y:S01]  /*1df0*/  IMAD R5, R0, 0x8, R5 ;  /* 0x0000000800057824 */ /* 0x000fe200078e0205 */
[----:B------:R-:W-:Y:S02]  /*1e00*/  LOP3.LUT R13, R6, 0xfffffffe, RZ, 0xc0, !PT ;  /* 0xfffffffe060d7812 */ /* 0x000fe400078ec0ff */
[--C-:B------:R-:W-:Y:S02]  /*1e10*/  SHF.R.S32.HI R10, RZ, 0x1, R6.reuse ;  /* 0x00000001ff0a7819 */ /* 0x100fe40000011406 */
[----:B--2---:R-:W-:Y:S01]  /*1e20*/  SHF.R.S32.HI R15, RZ, 0x1f, R6 ;  /* 0x0000001fff0f7819 */ /* 0x004fe20000011406 */
[----:B------:R-:W-:Y:S01]  /*1e30*/  IMAD.IADD R13, R12, 0x1, -R13 ;  /* 0x000000010c0d7824 */ /* 0x000fe200078e0a0d */
[--C-:B------:R-:W-:Y:S01]  /*1e40*/  SHF.R.S32.HI R6, RZ, 0x1, R16.reuse ;  /* 0x00000001ff067819 */ /* 0x100fe20000011410 */
[----:B------:R1:W-:Y:S01]  /*1e50*/  STL [R1+0x10], R5 ;  /* 0x0000100501007387 */ /* 0x0003e20000100800 */
[----:B------:R-:W-:-:S02]  /*1e60*/  SHF.R.S32.HI R17, RZ, 0x1f, R16 ;  /* 0x0000001fff117819 */ /* 0x000fc40000011410 */
[----:B------:R-:W-:Y:S02]  /*1e70*/  LEA.HI R11, R11, R4, RZ, 0x4 ;  /* 0x000000040b0b7211 */ /* 0x000fe400078f20ff */
[----:B------:R-:W-:Y:S02]  /*1e80*/  LEA.HI R15, R15, R10, RZ, 0x4 ;  /* 0x0000000a0f0f7211 */ /* 0x000fe400078f20ff */
[----:B------:R-:W-:Y:S02]  /*1e90*/  LEA.HI R12, R17, R6, RZ, 0x4 ;  /* 0x00000006110c7211 */ /* 0x000fe400078f20ff */
[----:B------:R-:W-:Y:S02]  /*1ea0*/  LOP3.LUT R11, R11, 0x1ffffff0, RZ, 0xc0, !PT ;  /* 0x1ffffff00b0b7812 */ /* 0x000fe400078ec0ff */
[----:B------:R-:W-:Y:S02]  /*1eb0*/  LOP3.LUT R15, R15, 0x1ffffff0, RZ, 0xc0, !PT ;  /* 0x1ffffff00f0f7812 */ /* 0x000fe400078ec0ff */
[----:B------:R-:W-:Y:S01]  /*1ec0*/  LOP3.LUT R17, R16, 0xfffffffe, RZ, 0xc0, !PT ;  /* 0xfffffffe10117812 */ /* 0x000fe200078ec0ff */
[----:B------:R-:W-:Y:S01]  /*1ed0*/  IMAD.IADD R4, R4, 0x1, -R11 ;  /* 0x0000000104047824 */ /* 0x000fe200078e0a0b */
[----:B------:R-:W-:Y:S01]  /*1ee0*/  LOP3.LUT R19, R12, 0x1ffffff0, RZ, 0xc0, !PT ;  /* 0x1ffffff00c137812 */ /* 0x000fe200078ec0ff */
[----:B------:R-:W-:-:S02]  /*1ef0*/  IMAD.IADD R10, R10, 0x1, -R15 ;  /* 0x000000010a0a7824 */ /* 0x000fc400078e0a0f */
[----:B------:R-:W-:Y:S02]  /*1f00*/  IMAD.IADD R17, R14, 0x1, -R17 ;  /* 0x000000010e117824 */ /* 0x000fe400078e0a11 */
[----:B------:R-:W-:Y:S02]  /*1f10*/  IMAD.IADD R6, R6, 0x1, -R19 ;  /* 0x0000000106067824 */ /* 0x000fe400078e0a13 */
        /* <DEDUP_REMOVED lines=8> */
.L_x_3023:
[----:B------:R-:W-:-:S06]  /*1fa0*/  ULOP3.LUT UR4, UR36, 0x1, URZ, 0xfc, !UPT ;  /* 0x0000000124047892 */ /* 0x000fcc000f8efc3f */
[----:B---3--:R-:W-:-:S05]  /*1fb0*/  IMAD.U32 R5, RZ, RZ, UR4 ;  /* 0x00000004ff057e24 */ /* 0x008fca000f8e00ff */
[----:B------:R-:W-:-:S13]  /*1fc0*/  ISETP.NE.AND P0, PT, R5, 0x3, PT ;  /* 0x000000030500780c */ /* 0x000fda0003f05270 */
[----:B------:R-:W-:Y:S05]  /*1fd0*/  @!P0 BRA `(.L_x_3013) ;  /* 0x0000000000048947 */ /* 0x000fea0003800000 */
[----:B------:R-:W-:Y:S01]  /*1fe0*/  BPT.TRAP 0x1 ;  /* 0x000000040000795c */ /* 0x000fe20000300000 */
.L_x_3013:
[----:B------:R-:W-:Y:S01]  /*1ff0*/  IMAD R6, R0, 0x8, R236 ;  /* 0x0000000800067824 */ /* 0x000fe200078e02ec */
[----:B------:R-:W-:-:S04]  /*2000*/  SHF.L.U32 R21, R4, 0x1f, RZ ;  /* 0x0000001f04157819 */ /* 0x000fc800000006ff */
[----:B------:R1:W2:Y:S01]  /*2010*/  SYNCS.PHASECHK.TRANS64.TRYWAIT P1, [R6+URZ+0x30c10], R21 ;  /* 0x030c1015060075a7 */ /* 0x0002a2000802017f */
[----:B------:R-:W-:Y:S05]  /*2020*/  @!P0 BRA `(.L_x_3014) ;  /* 0x0000000000048947 */ /* 0x000fea0003800000 */
[----:B------:R-:W-:Y:S01]  /*2030*/  BPT.TRAP 0x1 ;  /* 0x000000040000795c */ /* 0x000fe20000300000 */
.L_x_3014:
[----:B------:R-:W-:-:S05]  /*2040*/  VIADD R5, R236, 0x10000 ;  /* 0x00010000ec057836 */ /* 0x000fca0000000000 */
[----:B------:R-:W-:-:S04]  /*2050*/  SHF.R.U32.HI R5, RZ, 0x4, R5 ;  /* 0x00000004ff057819 */ /* 0x000fc80000011605 */
[----:B------:R-:W-:Y:S01]  /*2060*/  LOP3.LUT R5, R5, 0x3fff, RZ, 0xc0, !PT ;  /* 0x00003fff05057812 */ /* 0x000fe200078ec0ff */
[----:B--2---:R-:W-:Y:S06]  /*2070*/  @P1 BRA `(.L_x_3015) ;  /* 0x0000000000081947 */ /* 0x004fec0003800000 */
[----:B------:R-:W2:Y:S02]  /*2080*/  SYNCS.PHASECHK.TRANS64.TRYWAIT P1, [R6+URZ+0x30c10], R21 ;  /* 0x030c1015060075a7 */ /* 0x000ea4000802017f */
[----:B--2---:R-:W-:Y:S05]  /*2090*/  @!P1 BRA `(.L_x_3016) ;  /* 0x000000c800cc9947 */ /* 0x004fea0003800000 */
.L_x_3015:
        /* <DEDUP_REMOVED lines=12> */
[----:B------:R-:W-:Y:S01]  /*2160*/  VIADD R18, R236, 0x20000 ;  /* 0x00020000ec127836 */ /* 0x000fe20000000000 */
[----:B------:R-:W-:Y:S01]  /*2170*/  UMOV UR7, 0x40000040 ;  /* 0x4000004000077882 */ /* 0x000fe20000000000 */
[----:B------:R-:W-:Y:S01]  /*2180*/  UMOV UR5, 0x40000040 ;  /* 0x4000004000057882 */ /* 0x000fe20000000000 */
[----:B------:R-:W-:-:S02]  /*2190*/  ULOP3.LUT UR4, UR4, 0x3fff, URZ, 0xc0, !UPT ;  /* 0x00003fff04047892 */ /* 0x000fc4000f8ec03f */
        /* <DEDUP_REMOVED lines=33> */
[----:B------:R-:W-:Y:S02]  /*23b0*/  IMAD R13, R19, 0x4, R236 ;  /* 0x00000004130d7824 */ /* 0x000fe400078e02ec */
        /* <DEDUP_REMOVED lines=14> */
.L_x_3017:
[----:B------:R1:W1:Y:S01]  /*24a0*/  SYNCS.PHASECHK.TRANS64.TRYWAIT P1, [R6+URZ+0x30c30], R21 ;  /* 0x030c3015060075a7 */ /* 0x000262000802017f */
[----:B------:R-:W-:Y:S05]  /*24b0*/  @!P0 BRA `(.L_x_3018) ;  /* 0x0000000000048947 */ /* 0x000fea0003800000 */
[----:B------:R-:W-:Y:S01]  /*24c0*/  BPT.TRAP 0x1 ;  /* 0x000000040000795c */ /* 0x000fe20000300000 */
.L_x_3018:
[----:B------:R-:W-:-:S05]  /*24d0*/  VIADD R15, R236, 0x18000 ;  /* 0x00018000ec0f7836 */ /* 0x000fca0000000000 */
[----:B------:R-:W-:-:S04]  /*24e0*/  SHF.R.U32.HI R15, RZ, 0x4, R15 ;  /* 0x00000004ff0f7819 */ /* 0x000fc8000001160f */
[----:B------:R-:W-:-:S04]  /*24f0*/  LOP3.LUT R15, R15, 0x3fff, RZ, 0xc0, !PT ;  /* 0x00003fff0f0f7812 */ /* 0x000fc800078ec0ff */
[----:B------:R-:W-:Y:S01]  /*2500*/  LOP3.LUT R17, R15, 0x10000, RZ, 0xfc, !PT ;  /* 0x000100000f117812 */ /* 0x000fe200078efcff */
[----:B-1----:R-:W-:Y:S06]  /*2510*/  @P1 BRA `(.L_x_3019) ;  /* 0x0000000000081947 */ /* 0x002fec0003800000 */
[----:B------:R-:W1:Y:S02]  /*2520*/  SYNCS.PHASECHK.TRANS64.TRYWAIT P1, [R6+URZ+0x30c30], R21 ;  /* 0x030c3015060075a7 */ /* 0x000e64000802017f */
[----:B-1----:R-:W-:Y:S05]  /*2530*/  @!P1 BRA `(.L_x_3020) ;  /* 0x000000c400b89947 */ /* 0x002fea0003800000 */
.L_x_3019:
[----:B------:R-:W-:Y:S01]  /*2540*/  UIADD3 UR9, UR9, 0x4000, URZ ;  /* 0x0000400009097890 */ /* 0x000fe2000fffe03f */
[----:B------:R-:W-:Y:S01]  /*2550*/  IMAD R17, R0, 0x400, R17 ;  /* 0x0000040000117824 */ /* 0x000fe200078e0211 */
[----:B------:R-:W-:Y:S01]  /*2560*/  UIMAD UR4, UR45, -0x80, UR43 ;  /* 0xffffff802d0478a4 */ /* 0x000fe2000f8e022b */
[----:B------:R-:W-:Y:S01]  /*2570*/  IMAD.MOV.U32 R18, RZ, RZ, -0x2 ;  /* 0xfffffffeff127424 */ /* 0x000fe200078e00ff */
[----:B------:R-:W-:Y:S01]  /*2580*/  USHF.R.U32.HI UR9, URZ, 0x4, UR9 ;  /* 0x000000043f097899 */ /* 0x000fe20008011609 */
[----:B------:R-:W-:Y:S01]  /*2590*/  WARPGROUP.ARRIVE ;  /* 0x00000000000079c5 */ /* 0x000fe20000000000 */
[----:B------:R-:W-:Y:S01]  /*25a0*/  R2UR UR8, R17 ;  /* 0x00000000110872ca */ /* 0x000fe200000e0000 */
[----:B------:R-:W-:Y:S01]  /*25b0*/  UMOV UR7, 0x40000040 ;  /* 0x4000004000077882 */ /* 0x000fe20000000000 */
[----:B------:R-:W-:Y:S01]  /*25c0*/  ULOP3.LUT UR9, UR9, 0x3fff, URZ, 0xc0, !UPT ;  /* 0x00003fff09097892 */ /* 0x000fe2000f8ec03f */
[----:B------:R-:W-:Y:S01]  /*25d0*/  IMAD R18, R3, R18, UR4 ;  /* 0x0000000403127e24 */ /* 0x000fe2000f8e0212 */
[----:B------:R-:W-:Y:S01]  /*25e0*/  UMOV UR5, 0x40000040 ;  /* 0x4000004000057882 */ /* 0x000fe20000000000 */
[----:B------:R-:W-:Y:S01]  /*25f0*/  ISETP.GT.AND P1, PT, R7, RZ, PT ;  /* 0x000000ff0700720c */ /* 0x000fe20003f24270 */
[----:B------:R-:W-:Y:S01]  /*2600*/  ULOP3.LUT UR9, UR9, 0x10000, URZ, 0xfc, !UPT ;  /* 0x0001000009097892 */ /* 0x000fe2000f8efc3f */
[----:B------:R-:W-:Y:S01]  /*2610*/  IMAD.IADD R17, R18, 0x1, -R7 ;  /* 0x0000000112117824 */ /* 0x000fe200078e0a07 */
[----:B------:R-:W-:Y:S01]  /*2620*/  ULDC UR10, c[0x0][0x744] ;  /* 0x0001d100000a7ab9 */ /* 0x000fe20000000800 */
[C---:B------:R-:W-:Y:S01]  /*2630*/  VIADD R235, R8.reuse, 0x8 ;  /* 0x0000000808eb7836 */ /* 0x040fe20000000000 */
[----:B----4-:R-:W-:Y:S01]  /*2640*/  SHFL.IDX PT, R224, R11, R8, 0x1f ;  /* 0x00001f080be07589 */ /* 0x010fe200000e0000 */
[----:B------:R-:W-:Y:S01]  /*2650*/  VIADD R233, R8, 0x10 ;  /* 0x0000001008e97836 */ /* 0x000fe20000000000 */
[----:B------:R-:W-:Y:S01]  /*2660*/  SEL R18, R17, 0x80, P1 ;  /* 0x0000008011127807 */ /* 0x000fe20000800000 */
[----:B------:R-:W-:Y:S01]  /*2670*/  UMOV UR6, UR8 ;  /* 0x0000000800067c82 */ /* 0x000fe20008000000 */
[----:B------:R-:W-:Y:S01]  /*2680*/  UMOV UR4, UR9 ;  /* 0x0000000900047c82 */ /* 0x000fe20008000000 */
[----:B--2---:R-:W-:Y:S01]  /*2690*/  SHFL.IDX PT, R21, R10, R235, 0x1f ;  /* 0x00001feb0a157589 */ /* 0x004fe200000e0000 */
[----:B------:R-:W-:Y:S01]  /*26a0*/  HGMMA.64x128x16.F32.BF16 R24, gdesc[UR4], RZ, !UPT, gsb0 ;  /* 0x01e00000041879f0 */ /* 0x000fe2000c0018ff */
[----:B------:R-:W-:Y:S01]  /*26b0*/  UIADD3 UR6, UR8, 0x2, URZ ;  /* 0x0000000208067890 */ /* 0x000fe2000fffe03f */
[C---:B------:R-:W-:Y:S01]  /*26c0*/  ISETP.GT.AND P5, PT, R18.reuse, RZ, PT ;  /* 0x000000ff1200720c */ /* 0x040fe20003fa4270 */
[----:B------:R-:W-:Y:S01]  /*26d0*/  UIADD3 UR4, UR9, 0x2, URZ ;  /* 0x0000000209047890 */ /* 0x000fe2000fffe03f */
[----:B------:R-:W-:Y:S01]  /*26e0*/  ISETP.GT.AND P6, PT, R18, 0x1, PT ;  /* 0x000000011200780c */ /* 0x000fe20003fc4270 */
[----:B------:R-:W-:Y:S01]  /*26f0*/  UMOV UR7, 0x40000040 ;  /* 0x4000004000077882 */ /* 0x000fe20000000000 */
[----:B------:R-:W-:Y:S01]  /*2700*/  FSEL R88, R88, -INF , !P5 ;  /* 0xff80000058587808 */ /* 0x000fe20006800000 */
[----:B------:R-:W-:Y:S01]  /*2710*/  UMOV UR5, 0x40000040 ;  /* 0x4000004000057882 */ /* 0x000fe20000000000 */
[----:B------:R-:W-:Y:S01]  /*2720*/  FSEL R89, R89, -INF , !P6 ;  /* 0xff80000059597808 */ /* 0x000fe20007000000 */
[----:B------:R-:W-:Y:S01]  /*2730*/  SHFL.IDX PT, R222, R10, R233, 0x1f ;  /* 0x00001fe90ade7589 */ /* 0x000fe200000e0000 */
[----:B------:R-:W-:Y:S01]  /*2740*/  ISETP.GT.AND P1, PT, R18, 0x8, PT ;  /* 0x000000081200780c */ /* 0x000fe20003f24270 */
[----:B------:R-:W-:Y:S01]  /*2750*/  VIADD R234, R8, 0xc ;  /* 0x0000000c08ea7836 */ /* 0x000fe20000000000 */
[----:B------:R-:W-:Y:S01]  /*2760*/  ISETP.GT.AND P2, PT, R18, 0x9, PT ;  /* 0x000000091200780c */ /* 0x000fe20003f44270 */
[----:B------:R-:W-:Y:S01]  /*2770*/  VIADD R237, R8, 0x4 ;  /* 0x0000000408ed7836 */ /* 0x000fe20000000000 */
[----:B------:R-:W-:Y:S01]  /*2780*/  ISETP.GT.AND P3, PT, R18, 0x10, PT ;  /* 0x000000101200780c */ /* 0x000fe20003f64270 */
[----:B------:R-:W-:Y:S01]  /*2790*/  VIADD R231, R8, 0x18 ;  /* 0x0000001808e77836 */ /* 0x000fe20000000000 */
[C---:B------:R-:W-:Y:S01]  /*27a0*/  ISETP.GT.AND P4, PT, R18.reuse, 0x11, PT ;  /* 0x000000111200780c */ /* 0x040fe20003f84270 */
[----:B------:R-:W-:Y:S01]  /*27b0*/  SHFL.IDX PT, R221, R10, R234, 0x1f ;  /* 0x00001fea0add7589 */ /* 0x000fe200000e0000 */
[----:B------:R-:W-:Y:S01]  /*27c0*/  ISETP.GT.AND P5, PT, R18, 0x18, PT ;  /* 0x000000181200780c */ /* 0x000fe20003fa4270 */
[----:B------:R-:W-:Y:S01]  /*27d0*/  VIADD R232, R8, 0x14 ;  /* 0x0000001408e87836 */ /* 0x000fe20000000000 */
[----:B------:R-:W-:Y:S01]  /*27e0*/  ISETP.GT.AND P6, PT, R18, 0x19, PT ;  /* 0x000000191200780c */ /* 0x000fe20003fc4270 */
[----:B------:R-:W1:Y:S01]  /*27f0*/  SHFL.IDX PT, R19, R10, R237, 0x1f ;  /* 0x00001fed0a137589 */ /* 0x000e6200000e0000 */
[----:B------:R-:W-:Y:S01]  /*2800*/  FSEL R92, R92, -INF , !P1 ;  /* 0xff8000005c5c7808 */ /* 0x000fe20004800000 */
[----:B------:R-:W-:Y:S01]  /*2810*/  VIADD R230, R8, 0x1c ;  /* 0x0000001c08e67836 */ /* 0x000fe20000000000 */
[----:B------:R-:W-:Y:S01]  /*2820*/  FSEL R93, R93, -INF , !P2 ;  /* 0xff8000005d5d7808 */ /* 0x000fe20005000000 */
[----:B------:R-:W-:Y:S01]  /*2830*/  SHFL.IDX PT, R225, R11, R235, 0x1f ;  /* 0x00001feb0be17589 */ /* 0x000fe200000e0000 */
[----:B------:R-:W-:-:S02]  /*2840*/  FSEL R96, R96, -INF , !P3 ;  /* 0xff80000060607808 */ /* 0x000fc40005800000 */
[----:B------:R-:W-:Y:S01]  /*2850*/  FSEL R97, R97, -INF , !P4 ;  /* 0xff80000061617808 */ /* 0x000fe20006000000 */
[----:B------:R-:W-:Y:S01]  /*2860*/  SHFL.IDX PT, R226, R11, R233, 0x1f ;  /* 0x00001fe90be27589 */ /* 0x000fe200000e0000 */
[----:B------:R-:W-:Y:S02]  /*2870*/  FSEL R100, R100, -INF , !P5 ;  /* 0xff80000064647808 */ /* 0x000fe40006800000 */
[----:B------:R-:W-:Y:S01]  /*2880*/  FSEL R101, R101, -INF , !P6 ;  /* 0xff80000065657808 */ /* 0x000fe20007000000 */
[----:B---3--:R-:W-:Y:S01]  /*2890*/  SHFL.IDX PT, R223, R14, R230, 0x1f ;  /* 0x00001fe60edf7589 */ /* 0x008fe200000e0000 */
[C---:B------:R-:W-:Y:S02]  /*28a0*/  ISETP.GT.AND P1, PT, R18.reuse, 0x20, PT ;  /* 0x000000201200780c */ /* 0x040fe40003f24270 */
[C---:B------:R-:W-:Y:S01]  /*28b0*/  ISETP.GT.AND P2, PT, R18.reuse, 0x21, PT ;  /* 0x000000211200780c */ /* 0x040fe20003f44270 */
[----:B------:R-:W-:Y:S01]  /*28c0*/  SHFL.IDX PT, R227, R13, R231, 0x1f ;  /* 0x00001fe70de37589 */ /* 0x000fe200000e0000 */
[----:B------:R-:W-:-:S02]  /*28d0*/  ISETP.GT.AND P3, PT, R18, 0x28, PT ;  /* 0x000000281200780c */ /* 0x000fc40003f64270 */
[C---:B------:R-:W-:Y:S02]  /*28e0*/  ISETP.GT.AND P4, PT, R18.reuse, 0x29, PT ;  /* 0x000000291200780c */ /* 0x040fe40003f84270 */
[C---:B------:R-:W-:Y:S02]  /*28f0*/  ISETP.GT.AND P5, PT, R18.reuse, 0x30, PT ;  /* 0x000000301200780c */ /* 0x040fe40003fa4270 */
[----:B------:R-:W-:Y:S01]  /*2900*/  ISETP.GT.AND P6, PT, R18, 0x31, PT ;  /* 0x000000311200780c */ /* 0x000fe20003fc4270 */
[----:B-1----:R-:W-:Y:S01]  /*2910*/  FFMA.FTZ R219, R89, UR10, -R19 ;  /* 0x0000000a59db7c23 */ /* 0x002fe20008010813 */
[----:B------:R-:W-:Y:S01]  /*2920*/  FSEL R104, R104, -INF , !P1 ;  /* 0xff80000068687808 */ /* 0x000fe20004800000 */
[----:B------:R-:W-:Y:S01]  /*2930*/  SHFL.IDX PT, R89, R10, R232, 0x1f ;  /* 0x00001fe80a597589 */ /* 0x000fe200000e0000 */
[----:B------:R-:W-:Y:S02]  /*2940*/  FSEL R105, R105, -INF , !P2 ;  /* 0xff80000069697808 */ /* 0x000fe40005000000 */
[----:B------:R-:W-:Y:S01]  /*2950*/  FSEL R108, R108, -INF , !P3 ;  /* 0xff8000006c6c7808 */ /* 0x000fe20005800000 */
[----:B------:R-:W-:Y:S01]  /*2960*/  IMAD R15, R0, 0x400, R15 ;  /* 0x00000400000f7824 */ /* 0x000fe200078e020f */
[----:B------:R-:W-:Y:S01]  /*2970*/  FSEL R109, R109, -INF , !P4 ;  /* 0xff8000006d6d7808 */ /* 0x000fe20006000000 */
[----:B------:R-:W-:Y:S01]  /*2980*/  MUFU.EX2 R219, R219 ;  /* 0x000000db00db7308 */ /* 0x000fe20000000800 */
[----:B------:R-:W-:-:S02]  /*2990*/  FSEL R112, R112, -INF , !P5 ;  /* 0xff80000070707808 */ /* 0x000fc40006800000 */
[----:B------:R-:W-:Y:S02]  /*29a0*/  FSEL R113, R113, -INF , !P6 ;  /* 0xff80000071717808 */ /* 0x000fe40007000000 */
[C---:B------:R-:W-:Y:S02]  /*29b0*/  ISETP.GT.AND P1, PT, R18.reuse, 0x38, PT ;  /* 0x000000381200780c */ /* 0x040fe40003f24270 */
[C---:B------:R-:W-:Y:S02]  /*29c0*/  ISETP.GT.AND P2, PT, R18.reuse, 0x39, PT ;  /* 0x000000391200780c */ /* 0x040fe40003f44270 */
[C---:B------:R-:W-:Y:S02]  /*29d0*/  ISETP.GT.AND P3, PT, R18.reuse, 0x40, PT ;  /* 0x000000401200780c */ /* 0x040fe40003f64270 */
[C---:B------:R-:W-:Y:S02]  /*29e0*/  ISETP.GT.AND P4, PT, R18.reuse, 0x41, PT ;  /* 0x000000411200780c */ /* 0x040fe40003f84270 */
[----:B------:R-:W-:-:S02]  /*29f0*/  ISETP.GT.AND P5, PT, R18, 0x48, PT ;  /* 0x000000481200780c */ /* 0x000fc40003fa4270 */
[----:B------:R-:W-:Y:S02]  /*2a00*/  ISETP.GT.AND P6, PT, R18, 0x49, PT ;  /* 0x000000491200780c */ /* 0x000fe40003fc4270 */
[----:B------:R-:W-:Y:S02]  /*2a10*/  FSEL R116, R116, -INF , !P1 ;  /* 0xff80000074747808 */ /* 0x000fe40004800000 */
[----:B------:R-:W-:Y:S02]  /*2a20*/  FSEL R117, R117, -INF , !P2 ;  /* 0xff80000075757808 */ /* 0x000fe40005000000 */
[----:B------:R-:W-:Y:S02]  /*2a30*/  FSEL R120, R120, -INF , !P3 ;  /* 0xff80000078787808 */ /* 0x000fe40005800000 */
[----:B------:R-:W-:Y:S02]  /*2a40*/  FSEL R121, R121, -INF , !P4 ;  /* 0xff80000079797808 */ /* 0x000fe40006000000 */
        /* <DEDUP_REMOVED lines=19> */
[----:B------:R-:W-:Y:S01]  /*2b80*/  ISETP.GT.AND P6, PT, R18, 0x79, PT ;  /* 0x000000791200780c */ /* 0x000fe20003fc4270 */
[----:B------:R-:W-:Y:S01]  /*2b90*/  VIADD R18, R17, 0x8 ;  /* 0x0000000811127836 */ /* 0x000fe20000000000 */
[----:B------:R-:W-:Y:S01]  /*2ba0*/  FSEL R140, R140, -INF , !P1 ;  /* 0xff8000008c8c7808 */ /* 0x000fe20004800000 */
[----:B------:R-:W1:Y:S01]  /*2bb0*/  SHFL.IDX PT, R17, R10, R8, 0x1f ;  /* 0x00001f080a117589 */ /* 0x000e6200000e0000 */
[----:B------:R-:W-:Y:S02]  /*2bc0*/  ISETP.GT.AND P1, PT, R7, 0x8, PT ;  /* 0x000000080700780c */ /* 0x000fe40003f24270 */
[----:B------:R-:W-:Y:S02]  /*2bd0*/  FSEL R149, R149, -INF , !P6 ;  /* 0xff80000095957808 */ /* 0x000fe40007000000 */
[----:B------:R-:W-:Y:S02]  /*2be0*/  SEL R18, R18, 0x80, P1 ;  /* 0x0000008012127807 */ /* 0x000fe40000800000 */
[----:B------:R-:W-:-:S02]  /*2bf0*/  FSEL R141, R141, -INF , !P2 ;  /* 0xff8000008d8d7808 */ /* 0x000fc40005000000 */
[C---:B------:R-:W-:Y:S02]  /*2c00*/  ISETP.GT.AND P6, PT, R18.reuse, RZ, PT ;  /* 0x000000ff1200720c */ /* 0x040fe40003fc4270 */
[----:B------:R-:W-:Y:S02]  /*2c10*/  ISETP.GT.AND P2, PT, R18, 0x8, PT ;  /* 0x000000081200780c */ /* 0x000fe40003f44270 */
[----:B------:R-:W-:Y:S01]  /*2c20*/  FSEL R217, R90, -INF , !P6 ;  /* 0xff8000005ad97808 */ /* 0x000fe20007000000 */
[----:B------:R-:W-:Y:S02]  /*2c30*/  WARPGROUP.DEPBAR.LE gsb0, 0x0 ;  /* 0x00008000000079c5 */ /* 0x000fe40000010000 */
[----:B------:R-:W-:Y:S01]  /*2c40*/  WARPGROUP.ARRIVE ;  /* 0x00000000000079c5 */ /* 0x000fe20000000000 */
[----:B------:R-:W-:Y:S01]  /*2c50*/  FSEL R220, R94, -INF , !P2 ;  /* 0xff8000005edc7808 */ /* 0x000fe20005000000 */
[----:B------:R-:W-:Y:S01]  /*2c60*/  SHFL.IDX PT, R90, R10, R230, 0x1f ;  /* 0x00001fe60a5a7589 */ /* 0x000fe200000e0000 */
[----:B------:R-:W-:-:S02]  /*2c70*/  FSEL R145, R145, -INF , !P4 ;  /* 0xff80000091917808 */ /* 0x000fc40006000000 */
[----:B------:R-:W-:Y:S01]  /*2c80*/  ISETP.GT.AND P4, PT, R18, 0x10, PT ;  /* 0x000000101200780c */ /* 0x000fe20003f84270 */
[----:B------:R-:W-:Y:S01]  /*2c90*/  HGMMA.64x128x16.F32.BF16 R24, gdesc[UR4], R24, gsb0 ;  /* 0x01e00000041879f0 */ /* 0x000fe20008001818 */
[--C-:B-1----:R-:W-:Y:S01]  /*2ca0*/  FFMA.FTZ R88, R88, UR10, -R17.reuse ;  /* 0x0000000a58587c23 */ /* 0x102fe20008010811 */
[----:B------:R-:W-:Y:S01]  /*2cb0*/  FFMA.FTZ R217, R217, UR10, -R17 ;  /* 0x0000000ad9d97c23 */ /* 0x000fe20008010811 */
[--C-:B------:R-:W-:Y:S01]  /*2cc0*/  FFMA.FTZ R17, R92, UR10, -R21.reuse ;  /* 0x0000000a5c117c23 */ /* 0x100fe20008010815 */
[----:B------:R-:W-:Y:S01]  /*2cd0*/  FFMA.FTZ R220, R220, UR10, -R21 ;  /* 0x0000000adcdc7c23 */ /* 0x000fe20008010815 */
[--C-:B------:R-:W-:Y:S01]  /*2ce0*/  FFMA.FTZ R21, R96, UR10, -R222.reuse ;  /* 0x0000000a60157c23 */ /* 0x100fe200080108de */
[----:B------:R-:W-:Y:S01]  /*2cf0*/  FSEL R98, R98, -INF , !P4 ;  /* 0xff80000062627808 */ /* 0x000fe20006000000 */
[----:B------:R-:W1:Y:S01]  /*2d00*/  SHFL.IDX PT, R96, R14, R235, 0x1f ;  /* 0x00001feb0e607589 */ /* 0x000e6200000e0000 */
[----:B------:R-:W-:Y:S01]  /*2d10*/  ISETP.GT.AND P1, PT, R18, 0x1, PT ;  /* 0x000000011200780c */ /* 0x000fe20003f24270 */
[----:B------:R1:W2:Y:S01]  /*2d20*/  MUFU.EX2 R216, R88 ;  /* 0x0000005800d87308 */ /* 0x0002a20000000800 */
[----:B------:R-:W-:Y:S01]  /*2d30*/  FSEL R144, R144, -INF , !P3 ;  /* 0xff80000090907808 */ /* 0x000fe20005800000 */
[----:B------:R-:W-:Y:S01]  /*2d40*/  FFMA.FTZ R222, R98, UR10, -R222 ;  /* 0x0000000a62de7c23 */ /* 0x000fe200080108de */
[----:B------:R-:W-:Y:S01]  /*2d50*/  FSEL R148, R148, -INF , !P5 ;  /* 0xff80000094947808 */ /* 0x000fe20006800000 */
[----:B------:R-:W-:Y:S01]  /*2d60*/  SHFL.IDX PT, R98, R14, R233, 0x1f ;  /* 0x00001fe90e627589 */ /* 0x000fe200000e0000 */
[----:B------:R-:W-:Y:S01]  /*2d70*/  FSEL R218, R91, -INF , !P1 ;  /* 0xff8000005bda7808 */ /* 0x000fe20004800000 */
[----:B------:R-:W-:Y:S01]  /*2d80*/  UIADD3 UR6, UR8, 0x4, URZ ;  /* 0x0000000408067890 */ /* 0x000fe2000fffe03f */
[C---:B------:R-:W-:Y:S01]  /*2d90*/  ISETP.GT.AND P3, PT, R18.reuse, 0x9, PT ;  /* 0x000000091200780c */ /* 0x040fe20003f64270 */
[----:B------:R3:W4:Y:S01]  /*2da0*/  SHFL.IDX PT, R91, R10, R231, 0x1f ;  /* 0x00001fe70a5b7589 */ /* 0x00072200000e0000 */
[C---:B------:R-:W-:Y:S01]  /*2db0*/  ISETP.GT.AND P5, PT, R18.reuse, 0x11, PT ;  /* 0x000000111200780c */ /* 0x040fe20003fa4270 */
[----:B------:R-:W-:Y:S01]  /*2dc0*/  UIADD3 UR4, UR9, 0x4, URZ ;  /* 0x0000000409047890 */ /* 0x000fe2000fffe03f */
[C---:B------:R-:W-:Y:S01]  /*2dd0*/  ISETP.GT.AND P6, PT, R18.reuse, 0x18, PT ;  /* 0x000000181200780c */ /* 0x040fe20003fc4270 */
[----:B------:R-:W5:Y:S01]  /*2de0*/  SHFL.IDX PT, R94, R14, R237, 0x1f ;  /* 0x00001fed0e5e7589 */ /* 0x000f6200000e0000 */
[----:B------:R-:W-:Y:S01]  /*2df0*/  ISETP.GT.AND P1, PT, R18, 0x19, PT ;  /* 0x000000191200780c */ /* 0x000fe20003f24270 */
[----:B------:R-:W-:Y:S01]  /*2e00*/  UMOV UR7, 0x40000040 ;  /* 0x4000004000077882 */ /* 0x000fe20000000000 */
[----:B------:R-:W-:Y:S01]  /*2e10*/  FSEL R95, R95, -INF , !P3 ;  /* 0xff8000005f5f7808 */ /* 0x000fe20005800000 */
[----:B------:R-:W-:Y:S01]  /*2e20*/  UMOV UR5, 0x40000040 ;  /* 0x4000004000057882 */ /* 0x000fe20000000000 */
[----:B------:R-:W-:Y:S01]  /*2e30*/  FSEL R99, R99, -INF , !P5 ;  /* 0xff80000063637808 */ /* 0x000fe20006800000 */
[----:B------:R-:W-:Y:S01]  /*2e40*/  FFMA.FTZ R218, R218, UR10, -R19 ;  /* 0x0000000adada7c23 */ /* 0x000fe20008010813 */
[----:B------:R-:W-:Y:S01]  /*2e50*/  FSEL R102, R102, -INF , !P6 ;  /* 0xff80000066667808 */ /* 0x000fe20007000000 */
[----:B------:R-:W-:Y:S01]  /*2e60*/  FFMA.FTZ R19, R97, UR10, -R89 ;  /* 0x0000000a61137c23 */ /* 0x000fe20008010859 */
[----:B------:R-:W-:Y:S01]  /*2e70*/  FSEL R103, R103, -INF , !P1 ;  /* 0xff80000067677808 */ /* 0x000fe20004800000 */
[----:B-1----:R-:W-:Y:S01]  /*2e80*/  FFMA.FTZ R88, R108, UR10, -R96 ;  /* 0x0000000a6c587c23 */ /* 0x002fe20008010860 */
[C---:B------:R-:W-:Y:S01]  /*2e90*/  ISETP.GT.AND P2, PT, R18.reuse, 0x20, PT ;  /* 0x000000201200780c */ /* 0x040fe20003f44270 */
[----:B------:R-:W-:Y:S01]  /*2ea0*/  SHFL.IDX PT, R108, R14, R231, 0x1f ;  /* 0x00001fe70e6c7589 */ /* 0x000fe200000e0000 */
[C---:B------:R-:W-:Y:S01]  /*2eb0*/  ISETP.GT.AND P3, PT, R18.reuse, 0x21, PT ;  /* 0x000000211200780c */ /* 0x040fe20003f64270 */
[----:B------:R-:W-:Y:S01]  /*2ec0*/  FFMA.FTZ R101, R101, UR10, -R90 ;  /* 0x0000000a65657c23 */ /* 0x000fe2000801085a */
[C---:B------:R-:W-:Y:S01]  /*2ed0*/  ISETP.GT.AND P4, PT, R18.reuse, 0x28, PT ;  /* 0x000000281200780c */ /* 0x040fe20003f84270 */
[----:B------:R-:W1:Y:S01]  /*2ee0*/  SHFL.IDX PT, R97, R14, R234, 0x1f ;  /* 0x00001fea0e617589 */ /* 0x000e6200000e0000 */
[C---:B------:R-:W-:Y:S01]  /*2ef0*/  ISETP.GT.AND P5, PT, R18.reuse, 0x29, PT ;  /* 0x000000291200780c */ /* 0x040fe20003fa4270 */
[----:B---3--:R-:W-:Y:S01]  /*2f00*/  MUFU.EX2 R10, R21 ;  /* 0x00000015000a7308 */ /* 0x008fe20000000800 */
[----:B------:R-:W-:Y:S01]  /*2f10*/  ISETP.GT.AND P6, PT, R18, 0x30, PT ;  /* 0x000000301200780c */ /* 0x000fe20003fc4270 */
[----:B----4-:R-:W-:Y:S01]  /*2f20*/  FFMA.FTZ R20, R100, UR10, -R91 ;  /* 0x0000000a64147c23 */ /* 0x010fe2000801085b */
[----:B------:R-:W-:Y:S01]  /*2f30*/  ISETP.GT.AND P1, PT, R18, 0x31, PT ;  /* 0x000000311200780c */ /* 0x000fe20003f24270 */
[----:B------:R-:W3:Y:S01]  /*2f40*/  SHFL.IDX PT, R92, R14, R8, 0x1f ;  /* 0x00001f080e5c7589 */ /* 0x000ee200000e0000 */
[----:B------:R-:W-:Y:S01]  /*2f50*/  FSEL R106, R106, -INF , !P2 ;  /* 0xff8000006a6a7808 */ /* 0x000fe20005000000 */
[--C-:B-----5:R-:W-:Y:S01]  /*2f60*/  FFMA.FTZ R23, R105, UR10, -R94.reuse ;  /* 0x0000000a69177c23 */ /* 0x120fe2000801085e */
[----:B------:R-:W-:Y:S01]  /*2f70*/  FSEL R107, R107, -INF , !P3 ;  /* 0xff8000006b6b7808 */ /* 0x000fe20005800000 */
[----:B------:R-:W4:Y:S01]  /*2f80*/  SHFL.IDX PT, R100, R14, R232, 0x1f ;  /* 0x00001fe80e647589 */ /* 0x000f2200000e0000 */
[----:B------:R-:W-:Y:S01]  /*2f90*/  FSEL R110, R110, -INF , !P4 ;  /* 0xff8000006e6e7808 */ /* 0x000fe20006000000 */
[----:B------:R5:W-:Y:S01]  /*2fa0*/  MUFU.EX2 R21, R101 ;  /* 0x0000006500157308 */ /* 0x000be20000000800 */
[----:B------:R-:W-:Y:S01]  /*2fb0*/  FSEL R111, R111, -INF , !P5 ;  /* 0xff8000006f6f7808 */ /* 0x000fe20006800000 */
[----:B------:R-:W-:Y:S01]  /*2fc0*/  FFMA.FTZ R107, R107, UR10, -R94 ;  /* 0x0000000a6b6b7c23 */ /* 0x000fe2000801085e */
[----:B------:R-:W-:Y:S01]  /*2fd0*/  FSEL R114, R114, -INF , !P6 ;  /* 0xff80000072727808 */ /* 0x000fe20007000000 */
[----:B------:R-:W-:Y:S01]  /*2fe0*/  FFMA.FTZ R110, R110, UR10, -R96 ;  /* 0x0000000a6e6e7c23 */ /* 0x000fe20008010860 */
[----:B------:R-:W-:Y:S01]  /*2ff0*/  FSEL R115, R115, -INF , !P1 ;  /* 0xff80000073737808 */ /* 0x000fe20004800000 */
[----:B------:R-:W-:Y:S01]  /*3000*/  FFMA.FTZ R96, R128, UR10, -R226 ;  /* 0x0000000a80607c23 */ /* 0x000fe200080108e2 */
[C---:B------:R-:W-:Y:S01]  /*3010*/  ISETP.GT.AND P2, PT, R18.reuse, 0x38, PT ;  /* 0x000000381200780c */ /* 0x040fe20003f44270 */
[----:B------:R-:W2:Y:S01]  /*3020*/  SHFL.IDX PT, R128, R13, R8, 0x1f ;  /* 0x00001f080d807589 */ /* 0x000ea200000e0000 */
[----:B------:R-:W-:Y:S01]  /*3030*/  ISETP.GT.AND P3, PT, R18, 0x39, PT ;  /* 0x000000391200780c */ /* 0x000fe20003f64270 */
[----:B-----5:R-:W-:Y:S01]  /*3040*/  FFMA.FTZ R101, R120, UR10, -R224 ;  /* 0x0000000a78657c23 */ /* 0x020fe200080108e0 */
[C---:B------:R-:W-:Y:S01]  /*3050*/  ISETP.GT.AND P4, PT, R18.reuse, 0x40, PT ;  /* 0x000000401200780c */ /* 0x040fe20003f84270 */
[----:B------:R-:W5:Y:S01]  /*3060*/  SHFL.IDX PT, R120, R11, R234, 0x1f ;  /* 0x00001fea0b787589 */ /* 0x000f6200000e0000 */
[----:B------:R-:W-:Y:S01]  /*3070*/  ISETP.GT.AND P5, PT, R18, 0x41, PT ;  /* 0x000000411200780c */ /* 0x000fe20003fa4270 */
[----:B------:R-:W-:Y:S01]  /*3080*/  FFMA.FTZ R114, R114, UR10, -R98 ;  /* 0x0000000a72727c23 */ /* 0x000fe20008010862 */
[C---:B------:R-:W-:Y:S01]  /*3090*/  ISETP.GT.AND P6, PT, R18.reuse, 0x48, PT ;  /* 0x000000481200780c */ /* 0x040fe20003fc4270 */
[----:B-1----:R-:W-:Y:S01]  /*30a0*/  FFMA.FTZ R111, R111, UR10, -R97 ;  /* 0x0000000a6f6f7c23 */ /* 0x002fe20008010861 */
[----:B------:R-:W-:Y:S01]  /*30b0*/  ISETP.GT.AND P1, PT, R18, 0x49, PT ;  /* 0x000000491200780c */ /* 0x000fe20003f24270 */
[----:B---3--:R-:W-:Y:S01]  /*30c0*/  FFMA.FTZ R22, R104, UR10, -R92 ;  /* 0x0000000a68167c23 */ /* 0x008fe2000801085c */
[----:B------:R-:W-:Y:S01]  /*30d0*/  FSEL R118, R118, -INF , !P2 ;  /* 0xff80000076767808 */ /* 0x000fe20005000000 */
[----:B------:R-:W-:Y:S01]  /*30e0*/  MUFU.EX2 R17, R17 ;  /* 0x0000001100117308 */ /* 0x000fe20000000800 */
[----:B------:R-:W-:Y:S01]  /*30f0*/  FSEL R119, R119, -INF , !P3 ;  /* 0xff80000077777808 */ /* 0x000fe20005800000 */
[----:B----4-:R-:W-:Y:S01]  /*3100*/  FFMA.FTZ R115, R115, UR10, -R100 ;  /* 0x0000000a73737c23 */ /* 0x010fe20008010864 */
[----:B------:R-:W-:-:S02]  /*3110*/  FSEL R122, R122, -INF , !P4 ;  /* 0xff8000007a7a7808 */ /* 0x000fc40006000000 */
[----:B------:R-:W-:Y:S02]  /*3120*/  FSEL R123, R123, -INF , !P5 ;  /* 0xff8000007b7b7808 */ /* 0x000fe40006800000 */
[----:B------:R-:W-:Y:S01]  /*3130*/  FSEL R126, R126, -INF , !P6 ;  /* 0xff8000007e7e7808 */ /* 0x000fe20007000000 */
[----:B------:R-:W-:Y:S02]  /*3140*/  WARPGROUP.DEPBAR.LE gsb0, 0x0 ;  /* 0x00008000000079c5 */ /* 0x000fe40000010000 */
[----:B------:R-:W-:Y:S01]  /*3150*/  FSEL R127, R127, -INF , !P1 ;  /* 0xff8000007f7f7808 */ /* 0x000fe20004800000 */
[----:B------:R-:W-:Y:S01]  /*3160*/  WARPGROUP.ARRIVE ;  /* 0x00000000000079c5 */ /* 0x000fe20000000000 */
[C---:B------:R-:W-:Y:S01]  /*3170*/  ISETP.GT.AND P2, PT, R18.reuse, 0x50, PT ;  /* 0x000000501200780c */ /* 0x040fe20003f44270 */
[----:B------:R-:W-:Y:S01]  /*3180*/  MUFU.EX2 R217, R217 ;  /* 0x000000d900d97308 */ /* 0x000fe20000000800 */
[C---:B------:R-:W-:Y:S02]  /*3190*/  ISETP.GT.AND P3, PT, R18.reuse, 0x51, PT ;  /* 0x000000511200780c */ /* 0x040fe40003f64270 */
[C---:B------:R-:W-:Y:S01]  /*31a0*/  ISETP.GT.AND P4, PT, R18.reuse, 0x58, PT ;  /* 0x000000581200780c */ /* 0x040fe20003f84270 */
[----:B------:R-:W-:Y:S01]  /*31b0*/  HGMMA.64x128x16.F32.BF16 R24, gdesc[UR4], R24, gsb0 ;  /* 0x01e00000041879f0 */ /* 0x000fe20008001818 */
[C---:B------:R-:W-:Y:S01]  /*31c0*/  ISETP.GT.AND P5, PT, R18.reuse, 0x59, PT ;  /* 0x000000591200780c */ /* 0x040fe20003fa4270 */
[----:B------:R-:W-:Y:S01]  /*31d0*/  UIADD3 UR6, UR8, 0x6, URZ ;  /* 0x0000000608067890 */ /* 0x000fe2000fffe03f */
[C---:B------:R-:W-:Y:S01]  /*31e0*/  ISETP.GT.AND P6, PT, R18.reuse, 0x60, PT ;  /* 0x000000601200780c */ /* 0x040fe20003fc4270 */
[----:B------:R-:W-:Y:S01]  /*31f0*/  UIADD3 UR4, UR9, 0x6, URZ ;  /* 0x0000000609047890 */ /* 0x000fe2000fffe03f */
[----:B------:R-:W-:Y:S01]  /*3200*/  ISETP.GT.AND P1, PT, R18, 0x61, PT ;  /* 0x000000611200780c */ /* 0x000fe20003f24270 */
[----:B------:R-:W-:Y:S01]  /*3210*/  UMOV UR7, 0x40000040 ;  /* 0x4000004000077882 */ /* 0x000fe20000000000 */
[----:B------:R-:W-:Y:S01]  /*3220*/  FSEL R130, R130, -INF , !P2 ;  /* 0xff80000082827808 */ /* 0x000fe20005000000 */
[----:B------:R-:W-:Y:S01]  /*3230*/  UMOV UR5, 0x40000040 ;  /* 0x4000004000057882 */ /* 0x000fe20000000000 */
[----:B------:R-:W-:Y:S01]  /*3240*/  FSEL R131, R131, -INF , !P3 ;  /* 0xff80000083837808 */ /* 0x000fe20005800000 */
[----:B------:R-:W-:Y:S01]  /*3250*/  MUFU.EX2 R218, R218 ;  /* 0x000000da00da7308 */ /* 0x000fe20000000800 */
[----:B------:R-:W-:-:S02]  /*3260*/  FSEL R134, R134, -INF , !P4 ;  /* 0xff80000086867808 */ /* 0x000fc40006000000 */
[----:B------:R-:W-:Y:S02]  /*3270*/  FSEL R135, R135, -INF , !P5 ;  /* 0xff80000087877808 */ /* 0x000fe40006800000 */
[----:B------:R-:W-:Y:S02]  /*3280*/  FSEL R138, R138, -INF , !P6 ;  /* 0xff8000008a8a7808 */ /* 0x000fe40007000000 */
[----:B------:R-:W-:Y:S01]  /*3290*/  FSEL R139, R139, -INF , !P1 ;  /* 0xff8000008b8b7808 */ /* 0x000fe20004800000 */
[----:B------:R-:W-:Y:S01]  /*32a0*/  MUFU.EX2 R96, R96 ;  /* 0x0000006000607308 */ /* 0x000fe20000000800 */
[C---:B------:R-:W-:Y:S02]  /*32b0*/  ISETP.GT.AND P2, PT, R18.reuse, 0x68, PT ;  /* 0x000000681200780c */ /* 0x040fe40003f44270 */
[C---:B------:R-:W-:Y:S02]  /*32c0*/  ISETP.GT.AND P3, PT, R18.reuse, 0x69, PT ;  /* 0x000000691200780c */ /* 0x040fe40003f64270 */
[----:B------:R-:W-:-:S02]  /*32d0*/  ISETP.GT.AND P4, PT, R18, 0x70, PT ;  /* 0x000000701200780c */ /* 0x000fc40003f84270 */
[C---:B------:R-:W-:Y:S01]  /*32e0*/  ISETP.GT.AND P5, PT, R18.reuse, 0x71, PT ;  /* 0x000000711200780c */ /* 0x040fe20003fa4270 */
[----:B------:R-:W-:Y:S01]  /*32f0*/  MUFU.EX2 R220, R220 ;  /* 0x000000dc00dc7308 */ /* 0x000fe20000000800 */
[C---:B------:R-:W-:Y:S02]  /*3300*/  ISETP.GT.AND P6, PT, R18.reuse, 0x78, PT ;  /* 0x000000781200780c */ /* 0x040fe40003fc4270 */
[----:B------:R-:W-:Y:S01]  /*3310*/  ISETP.GT.AND P1, PT, R18, 0x79, PT ;  /* 0x000000791200780c */ /* 0x000fe20003f24270 */
[--C-:B------:R-:W-:Y:S01]  /*3320*/  FFMA.FTZ R18, R93, UR10, -R221.reuse ;  /* 0x0000000a5d127c23 */ /* 0x100fe200080108dd */
[----:B------:R-:W-:Y:S01]  /*3330*/  FFMA.FTZ R221, R95, UR10, -R221 ;  /* 0x0000000a5fdd7c23 */ /* 0x000fe200080108dd */
[----:B------:R-:W-:Y:S01]  /*3340*/  FFMA.FTZ R95, R112, UR10, -R98 ;  /* 0x0000000a705f7c23 */ /* 0x000fe20008010862 */
[----:B------:R-:W-:Y:S01]  /*3350*/  FFMA.FTZ R112, R102, UR10, -R91 ;  /* 0x0000000a66707c23 */ /* 0x000fe2000801085b */
[----:B------:R-:W-:Y:S01]  /*3360*/  FFMA.FTZ R91, R116, UR10, -R108 ;  /* 0x0000000a745b7c23 */ /* 0x000fe2000801086c */
[----:B------:R-:W-:Y:S01]  /*3370*/  FFMA.FTZ R93, R109, UR10, -R97 ;  /* 0x0000000a6d5d7c23 */ /* 0x000fe20008010861 */
[----:B------:R-:W1:Y:S01]  /*3380*/  SHFL.IDX PT, R116, R11, R237, 0x1f ;  /* 0x00001fed0b747589 */ /* 0x000e6200000e0000 */
[----:B------:R3:W-:Y:S01]  /*3390*/  MUFU.EX2 R14, R95 ;  /* 0x0000005f000e7308 */ /* 0x0007e20000000800 */
[----:B------:R-:W-:Y:S01]  /*33a0*/  FFMA.FTZ R109, R99, UR10, -R89 ;  /* 0x0000000a636d7c23 */ /* 0x000fe20008010859 */
[----:B------:R-:W-:Y:S01]  /*33b0*/  FFMA.FTZ R99, R113, UR10, -R100 ;  /* 0x0000000a71637c23 */ /* 0x000fe20008010864 */
[----:B------:R-:W-:Y:S01]  /*33c0*/  FFMA.FTZ R113, R103, UR10, -R90 ;  /* 0x0000000a67717c23 */ /* 0x000fe2000801085a */
[----:B--2---:R-:W-:-:S02]  /*33d0*/  FFMA.FTZ R100, R136, UR10, -R128 ;  /* 0x0000000a88647c23 */ /* 0x004fc40008010880 */
[----:B------:R-:W-:Y:S02]  /*33e0*/  SHFL.IDX PT, R136, R13, R234, 0x1f ;  /* 0x00001fea0d887589 */ /* 0x000fe400000e0000 */
[----:B------:R5:W-:Y:S01]  /*33f0*/  MUFU.EX2 R90, R99 ;  /* 0x00000063005a7308 */ /* 0x000be20000000800 */
[----:B---3--:R-:W-:Y:S02]  /*3400*/  FFMA.FTZ R95, R124, UR10, -R225 ;  /* 0x0000000a7c5f7c23 */ /* 0x008fe400080108e1 */
[----:B------:R-:W2:Y:S05]  /*3410*/  SHFL.IDX PT, R124, R11, R231, 0x1f ;  /* 0x00001fe70b7c7589 */ /* 0x000eaa00000e0000 */
[----:B------:R3:W-:Y:S01]  /*3420*/  MUFU.EX2 R89, R93 ;  /* 0x0000005d00597308 */ /* 0x0007e20000000800 */
[----:B-----5:R-:W-:-:S02]  /*3430*/  FFMA.FTZ R99, R125, UR10, -R120 ;  /* 0x0000000a7d637c23 */ /* 0x020fc40008010878 */
[----:B------:R-:W-:Y:S01]  /*3440*/  SHFL.IDX PT, R125, R11, R230, 0x1f ;  /* 0x00001fe60b7d7589 */ /* 0x000fe200000e0000 */
[----:B-1----:R-:W-:-:S04]  /*3450*/  FFMA.FTZ R121, R121, UR10, -R116 ;  /* 0x0000000a79797c23 */ /* 0x002fc80008010874 */
[----:B------:R-:W-:Y:S01]  /*3460*/  MUFU.EX2 R19, R19 ;  /* 0x0000001300137308 */ /* 0x000fe20000000800 */
[----:B---3--:R-:W-:Y:S01]  /*3470*/  FFMA.FTZ R93, R117, UR10, -R223 ;  /* 0x0000000a755d7c23 */ /* 0x008fe200080108df */
[----:B------:R-:W-:-:S06]  /*3480*/  FFMA.FTZ R117, R106, UR10, -R92 ;  /* 0x0000000a6a757c23 */ /* 0x000fcc000801085c */
[----:B------:R1:W-:Y:S01]  /*3490*/  MUFU.EX2 R94, R121 ;  /* 0x00000079005e7308 */ /* 0x0003e20000000800 */
[----:B--2---:R-:W-:Y:S02]  /*34a0*/  FFMA.FTZ R98, R132, UR10, -R124 ;  /* 0x0000000a84627c23 */ /* 0x004fe4000801087c */
[----:B------:R-:W2:Y:S05]  /*34b0*/  SHFL.IDX PT, R132, R13, R235, 0x1f ;  /* 0x00001feb0d847589 */ /* 0x000eaa00000e0000 */
[----:B------:R-:W-:Y:S01]  /*34c0*/  MUFU.EX2 R92, R93 ;  /* 0x0000005d005c7308 */ /* 0x000fe20000000800 */
[----:B-1----:R1:W3:Y:S07]  /*34d0*/  SHFL.IDX PT, R121, R11, R232, 0x1f ;  /* 0x00001fe80b797589 */ /* 0x0022ee00000e0000 */
[----:B------:R-:W-:Y:S08]  /*34e0*/  MUFU.EX2 R93, R101 ;  /* 0x00000065005d7308 */ /* 0x000ff00000000800 */
[----:B-1----:R1:W-:Y:S01]  /*34f0*/  MUFU.EX2 R11, R99 ;  /* 0x00000063000b7308 */ /* 0x0023e20000000800 */
[----:B--2---:R-:W-:-:S02]  /*3500*/  FFMA.FTZ R102, R140, UR10, -R132 ;  /* 0x0000000a8c667c23 */ /* 0x004fc40008010884 */
[----:B------:R-:W-:Y:S05]  /*3510*/  SHFL.IDX PT, R140, R13, R230, 0x1f ;  /* 0x00001fe60d8c7589 */ /* 0x000fea00000e0000 */
[----:B------:R-:W-:Y:S01]  /*3520*/  MUFU.EX2 R20, R20 ;  /* 0x0000001400147308 */ /* 0x000fe20000000800 */
[----:B---3--:R-:W-:Y:S01]  /*3530*/  FFMA.FTZ R97, R129, UR10, -R121 ;  /* 0x0000000a81617c23 */ /* 0x008fe20008010879 */
[----:B-1----:R-:W-:Y:S01]  /*3540*/  FFMA.FTZ R99, R133, UR10, -R125 ;  /* 0x0000000a85637c23 */ /* 0x002fe2000801087d */
[----:B------:R-:W1:Y:S04]  /*3550*/  SHFL.IDX PT, R129, R13, R237, 0x1f ;  /* 0x00001fed0d817589 */ /* 0x000e6800000e0000 */
[----:B------:R-:W-:Y:S01]  /*3560*/  SHFL.IDX PT, R133, R13, R233, 0x1f ;  /* 0x00001fe90d857589 */ /* 0x000fe200000e0000 */
[----:B------:R-:W-:Y:S01]  /*3570*/  FFMA.FTZ R105, R148, UR10, -R227 ;  /* 0x0000000a94697c23 */ /* 0x000fe200080108e3 */
[----:B------:R-:W-:Y:S08]  /*3580*/  MUFU.EX2 R222, R222 ;  /* 0x000000de00de7308 */ /* 0x000ff00000000800 */
[----:B------:R-:W-:Y:S08]  /*3590*/  MUFU.EX2 R22, R22 ;  /* 0x0000001600167308 */ /* 0x000ff00000000800 */
[----:B------:R-:W-:Y:S01]  /*35a0*/  MUFU.EX2 R23, R23 ;  /* 0x0000001700177308 */ /* 0x000fe20000000800 */
[----:B-1----:R-:W-:-:S02]  /*35b0*/  FFMA.FTZ R101, R137, UR10, -R129 ;  /* 0x0000000a89657c23 */ /* 0x002fc40008010881 */
[----:B------:R1:W2:Y:S01]  /*35c0*/  SHFL.IDX PT, R137, R13, R232, 0x1f ;  /* 0x00001fe80d897589 */ /* 0x0002a200000e0000 */
[----:B------:R-:W-:Y:S02]  /*35d0*/  WARPGROUP.DEPBAR.LE gsb0, 0x0 ;  /* 0x00008000000079c5 */ /* 0x000fe40000010000 */
[----:B------:R-:W-:Y:S01]  /*35e0*/  WARPGROUP.ARRIVE ;  /* 0x00000000000079c5 */ /* 0x000fe20000000000 */
[----:B------:R-:W-:Y:S01]  /*35f0*/  FFMA.FTZ R118, R118, UR10, -R108 ;  /* 0x0000000a76767c23 */ /* 0x000fe2000801086c */
[----:B------:R-:W-:Y:S01]  /*3600*/  FFMA.FTZ R135, R135, UR10, -R125 ;  /* 0x0000000a87877c23 */ /* 0x000fe2000801087d */
[----:B------:R-:W-:Y:S01]  /*3610*/  FFMA.FTZ R123, R123, UR10, -R116 ;  /* 0x0000000a7b7b7c23 */ /* 0x000fe20008010874 */
[----:B-1----:R1:W-:Y:S02]  /*3620*/  MUFU.EX2 R13, R102 ;  /* 0x00000066000d7308 */ /* 0x0023e40000000800 */
[----:B------:R-:W-:Y:S01]  /*3630*/  HGMMA.64x128x16.F32.BF16 R24, gdesc[UR4], R24, gsb0 ;  /* 0x01e00000041879f0 */ /* 0x000fe20008001818 */
[----:B------:R-:W-:Y:S01]  /*3640*/  FFMA.FTZ R131, R131, UR10, -R121 ;  /* 0x0000000a83837c23 */ /* 0x000fe20008010879 */
[----:B------:R-:W-:Y:S01]  /*3650*/  FFMA.FTZ R134, R134, UR10, -R124 ;  /* 0x0000000a86867c23 */ /* 0x000fe2000801087c */
[----:B------:R-:W-:Y:S01]  /*3660*/  FFMA.FTZ R127, R127, UR10, -R120 ;  /* 0x0000000a7f7f7c23 */ /* 0x000fe20008010878 */
[----:B------:R-:W-:Y:S01]  /*3670*/  FFMA.FTZ R130, R130, UR10, -R226 ;  /* 0x0000000a82827c23 */ /* 0x000fe200080108e2 */
[----:B------:R-:W-:Y:S01]  /*3680*/  FFMA.FTZ R126, R126, UR10, -R225 ;  /* 0x0000000a7e7e7c23 */ /* 0x000fe200080108e1 */
[----:B------:R-:W3:Y:S01]  /*3690*/  MUFU.EX2 R97, R97 ;  /* 0x0000006100617308 */ /* 0x000ee20000000800 */
[----:B-1----:R-:W-:-:S02]  /*36a0*/  FFMA.FTZ R102, R141, UR10, -R136 ;  /* 0x0000000a8d667c23 */ /* 0x002fc40008010888 */
[----:B------:R-:W4:Y:S01]  /*36b0*/  LDL R141, [R1+0x28] ;  /* 0x00002800018d7983 */ /* 0x000f220000100800 */
[----:B------:R-:W-:Y:S02]  /*36c0*/  R2UR UR4, R15 ;  /* 0x000000000f0472ca */ /* 0x000fe400000e0000 */
[----:B------:R-:W-:Y:S02]  /*36d0*/  FSEL R108, R147, -INF , !P5 ;  /* 0xff800000936c7808 */ /* 0x000fe40006800000 */
[----:B------:R-:W-:Y:S01]  /*36e0*/  FSEL R15, R142, -INF , !P2 ;  /* 0xff8000008e0f7808 */ /* 0x000fe20005000000 */
[--C-:B--2---:R-:W-:Y:S01]  /*36f0*/  FFMA.FTZ R104, R145, UR10, -R137.reuse ;  /* 0x0000000a91687c23 */ /* 0x104fe20008010889 */
[----:B------:R-:W-:Y:S01]  /*3700*/  MUFU.EX2 R18, R18 ;  /* 0x0000001200127308 */ /* 0x000fe20000000800 */
[----:B------:R-:W-:Y:S02]  /*3710*/  FFMA.FTZ R137, R108, UR10, -R137 ;  /* 0x0000000a6c897c23 */ /* 0x000fe40008010889 */
[----:B------:R-:W-:-:S05]  /*3720*/  FFMA.FTZ R132, R15, UR10, -R132 ;  /* 0x0000000a0f847c23 */ /* 0x000fca0008010884 */
[----:B------:R-:W1:Y:S01]  /*3730*/  MUFU.EX2 R130, R130 ;  /* 0x0000008200827308 */ /* 0x000e620000000800 */
[----:B------:R-:W-:-:S07]  /*3740*/  FFMA.FTZ R138, R138, UR10, -R128 ;  /* 0x0000000a8a8a7c23 */ /* 0x000fce0008010880 */
[----:B------:R-:W2:Y:S08]  /*3750*/  MUFU.EX2 R98, R98 ;  /* 0x0000006200627308 */ /* 0x000eb00000000800 */
[----:B------:R-:W5:Y:S01]  /*3760*/  MUFU.EX2 R99, R99 ;  /* 0x0000006300637308 */ /* 0x000f620000000800 */
[----:B------:R-:W-:Y:S01]  /*3770*/  FFMA.FTZ R122, R122, UR10, -R224 ;  /* 0x0000000a7a7a7c23 */ /* 0x000fe200080108e0 */
[----:B------:R-:W-:-:S06]  /*3780*/  FSEL R143, R143, -INF , !P3 ;  /* 0xff8000008f8f7808 */ /* 0x000fcc0005800000 */
[----:B------:R-:W5:Y:S01]  /*3790*/  MUFU.EX2 R95, R95 ;  /* 0x0000005f005f7308 */ /* 0x000f620000000800 */
[----:B------:R-:W-:Y:S01]  /*37a0*/  FSEL R146, R146, -INF , !P4 ;  /* 0xff80000092927808 */ /* 0x000fe20006000000 */
[----:B------:R-:W-:Y:S01]  /*37b0*/  FFMA.FTZ R119, R119, UR10, -R223 ;  /* 0x0000000a77777c23 */ /* 0x000fe200080108df */
[----:B------:R-:W-:Y:S02]  /*37c0*/  FSEL R150, R150, -INF , !P6 ;  /* 0xff80000096967808 */ /* 0x000fe40007000000 */
[----:B------:R-:W-:-:S03]  /*37d0*/  FSEL R151, R151, -INF , !P1 ;  /* 0xff80000097977808 */ /* 0x000fc60004800000 */
[----:B------:R-:W-:Y:S01]  /*37e0*/  MUFU.EX2 R100, R100 ;  /* 0x0000006400647308 */ /* 0x000fe20000000800 */
[----:B------:R-:W-:Y:S01]  /*37f0*/  FFMA.FTZ R103, R144, UR10, -R133 ;  /* 0x0000000a90677c23 */ /* 0x000fe20008010885 */
[----:B------:R-:W-:-:S06]  /*3800*/  FFMA.FTZ R139, R139, UR10, -R129 ;  /* 0x0000000a8b8b7c23 */ /* 0x000fcc0008010881 */
        /* <DEDUP_REMOVED lines=16> */
[----:B------:R-:W5:Y:S04]  /*3910*/  SHFL.IDX PT, R121, R16, R235, 0x1f ;  /* 0x00001feb10797589 */ /* 0x000f6800000e0000 */
[----:B------:R-:W5:Y:S04]  /*3920*/  SHFL.IDX PT, R116, R16, R233, 0x1f ;  /* 0x00001fe910747589 */ /* 0x000f6800000e0000 */
[----:B------:R-:W5:Y:S04]  /*3930*/  SHFL.IDX PT, R15, R16, R231, 0x1f ;  /* 0x00001fe7100f7589 */ /* 0x000f6800000e0000 */
[----:B------:R-:W5:Y:S01]  /*3940*/  SHFL.IDX PT, R120, R16, R234, 0x1f ;  /* 0x00001fea10787589 */ /* 0x000f6200000e0000 */
[--C-:B---3--:R-:W-:Y:S01]  /*3950*/  FADD.FTZ R24, R24, -R125.reuse ;  /* 0x8000007d18187221 */ /* 0x108fe20000010000 */
[----:B------:R-:W-:-:S02]  /*3960*/  FADD.FTZ R26, R26, -R125 ;  /* 0x8000007d1a1a7221 */ /* 0x000fc40000010000 */
[----:B------:R-:W-:Y:S01]  /*3970*/  SHFL.IDX PT, R125, R16, R230, 0x1f ;  /* 0x00001fe6107d7589 */ /* 0x000fe200000e0000 */
[----:B-1----:R-:W-:-:S03]  /*3980*/  FADD.FTZ R33, R33, -R108 ;  /* 0x8000006c21217221 */ /* 0x002fc60000010000 */
[----:B------:R-:W1:Y:S01]  /*3990*/  SHFL.IDX PT, R16, R228, R232, 0x1f ;  /* 0x00001fe8e4107589 */ /* 0x000e6200000e0000 */
[----:B------:R-:W-:Y:S01]  /*39a0*/  FADD.FTZ R35, R35, -R108 ;  /* 0x8000006c23237221 */ /* 0x000fe20000010000 */
[--C-:B--2---:R-:W-:Y:S01]  /*39b0*/  FADD.FTZ R25, R25, -R124.reuse ;  /* 0x8000007c19197221 */ /* 0x104fe20000010000 */
[----:B------:R-:W-:Y:S01]  /*39c0*/  FADD.FTZ R27, R27, -R124 ;  /* 0x8000007c1b1b7221 */ /* 0x000fe20000010000 */
[--C-:B-----5:R-:W-:Y:S01]  /*39d0*/  FADD.FTZ R28, R28, -R121.reuse ;  /* 0x800000791c1c7221 */ /* 0x120fe20000010000 */
[----:B------:R-:W-:Y:S01]  /*39e0*/  FADD.FTZ R30, R30, -R121 ;  /* 0x800000791e1e7221 */ /* 0x000fe20000010000 */
[----:B------:R-:W2:Y:S01]  /*39f0*/  SHFL.IDX PT, R108, R228, R233, 0x1f ;  /* 0x00001fe9e46c7589 */ /* 0x000ea200000e0000 */
[--C-:B------:R-:W-:Y:S01]  /*3a00*/  FADD.FTZ R32, R32, -R116.reuse ;  /* 0x8000007420207221 */ /* 0x100fe20000010000 */
[----:B------:R-:W-:Y:S02]  /*3a10*/  FADD.FTZ R34, R34, -R116 ;  /* 0x8000007422227221 */ /* 0x000fe40000010000 */
[----:B------:R-:W3:Y:S01]  /*3a20*/  SHFL.IDX PT, R124, R228, R8, 0x1f ;  /* 0x00001f08e47c7589 */ /* 0x000ee200000e0000 */
[--C-:B------:R-:W-:Y:S01]  /*3a30*/  FADD.FTZ R36, R36, -R15.reuse ;  /* 0x8000000f24247221 */ /* 0x100fe20000010000 */
[----:B------:R-:W-:-:S02]  /*3a40*/  FADD.FTZ R38, R38, -R15 ;  /* 0x8000000f26267221 */ /* 0x000fc40000010000 */
[----:B------:R-:W5:Y:S04]  /*3a50*/  SHFL.IDX PT, R121, R228, R235, 0x1f ;  /* 0x00001febe4797589 */ /* 0x000f6800000e0000 */
[----:B------:R-:W5:Y:S04]  /*3a60*/  SHFL.IDX PT, R116, R228, R234, 0x1f ;  /* 0x00001feae4747589 */ /* 0x000f6800000e0000 */
[----:B------:R-:W5:Y:S01]  /*3a70*/  SHFL.IDX PT, R15, R228, R231, 0x1f ;  /* 0x00001fe7e40f7589 */ /* 0x000f6200000e0000 */
[--C-:B------:R-:W-:Y:S01]  /*3a80*/  FADD.FTZ R29, R29, -R120.reuse ;  /* 0x800000781d1d7221 */ /* 0x100fe20000010000 */
[----:B------:R-:W-:-:S02]  /*3a90*/  FADD.FTZ R31, R31, -R120 ;  /* 0x800000781f1f7221 */ /* 0x000fc40000010000 */
[----:B------:R-:W5:Y:S01]  /*3aa0*/  SHFL.IDX PT, R120, R228, R237, 0x1f ;  /* 0x00001fede4787589 */ /* 0x000f6200000e0000 */
[--C-:B-1----:R-:W-:Y:S01]  /*3ab0*/  FADD.FTZ R49, R49, -R16.reuse ;  /* 0x8000001031317221 */ /* 0x102fe20000010000 */
[----:B------:R-:W-:Y:S02]  /*3ac0*/  FADD.FTZ R51, R51, -R16 ;  /* 0x8000001033337221 */ /* 0x000fe40000010000 */
[----:B------:R-:W-:Y:S01]  /*3ad0*/  SHFL.IDX PT, R16, R12, R231, 0x1f ;  /* 0x00001fe70c107589 */ /* 0x000fe200000e0000 */
[--C-:B--2---:R-:W-:Y:S01]  /*3ae0*/  FADD.FTZ R48, R48, -R108.reuse ;  /* 0x8000006c30307221 */ /* 0x104fe20000010000 */
[----:B------:R-:W-:Y:S02]  /*3af0*/  FADD.FTZ R50, R50, -R108 ;  /* 0x8000006c32327221 */ /* 0x000fe40000010000 */
[----:B------:R-:W1:Y:S01]  /*3b00*/  SHFL.IDX PT, R231, R9, R231, 0x1f ;  /* 0x00001fe709e77589 */ /* 0x000e6200000e0000 */
[--C-:B------:R-:W-:Y:S01]  /*3b10*/  FADD.FTZ R37, R37, -R125.reuse ;  /* 0x8000007d25257221 */ /* 0x100fe20000010000 */
[----:B------:R-:W-:Y:S01]  /*3b20*/  FADD.FTZ R39, R39, -R125 ;  /* 0x8000007d27277221 */ /* 0x000fe20000010000 */
[--C-:B---3--:R-:W-:Y:S01]  /*3b30*/  FADD.FTZ R40, R40, -R124.reuse ;  /* 0x8000007c28287221 */ /* 0x108fe20000010000 */
[----:B------:R-:W-:Y:S01]  /*3b40*/  FADD.FTZ R42, R42, -R124 ;  /* 0x8000007c2a2a7221 */ /* 0x000fe20000010000 */
[--C-:B-----5:R-:W-:Y:S01]  /*3b50*/  FADD.FTZ R44, R44, -R121.reuse ;  /* 0x800000792c2c7221 */ /* 0x120fe20000010000 */
[----:B------:R-:W-:Y:S01]  /*3b60*/  FADD.FTZ R46, R46, -R121 ;  /* 0x800000792e2e7221 */ /* 0x000fe20000010000 */
[----:B------:R-:W2:Y:S01]  /*3b70*/  SHFL.IDX PT, R108, R12, R232, 0x1f ;  /* 0x00001fe80c6c7589 */ /* 0x000ea200000e0000 */
[--C-:B------:R-:W-:Y:S01]  /*3b80*/  FADD.FTZ R45, R45, -R116.reuse ;  /* 0x800000742d2d7221 */ /* 0x100fe20000010000 */
[----:B------:R-:W-:-:S02]  /*3b90*/  FADD.FTZ R47, R47, -R116 ;  /* 0x800000742f2f7221 */ /* 0x000fc40000010000 */
[----:B------:R-:W-:Y:S01]  /*3ba0*/  SHFL.IDX PT, R124, R12, R8, 0x1f ;  /* 0x00001f080c7c7589 */ /* 0x000fe200000e0000 */
[--C-:B------:R-:W-:Y:S01]  /*3bb0*/  FADD.FTZ R52, R52, -R15.reuse ;  /* 0x8000000f34347221 */ /* 0x100fe20000010000 */
[----:B------:R-:W-:Y:S02]  /*3bc0*/  FADD.FTZ R54, R54, -R15 ;  /* 0x8000000f36367221 */ /* 0x000fe40000010000 */
[----:B------:R-:W-:Y:S04]  /*3bd0*/  SHFL.IDX PT, R125, R12, R237, 0x1f ;  /* 0x00001fed0c7d7589 */ /* 0x000fe800000e0000 */
[----:B------:R-:W-:Y:S04]  /*3be0*/  SHFL.IDX PT, R121, R12, R235, 0x1f ;  /* 0x00001feb0c797589 */ /* 0x000fe800000e0000 */
[----:B------:R-:W-:Y:S04]  /*3bf0*/  SHFL.IDX PT, R15, R12, R234, 0x1f ;  /* 0x00001fea0c0f7589 */ /* 0x000fe800000e0000 */
[----:B------:R-:W3:Y:S04]  /*3c00*/  SHFL.IDX PT, R116, R12, R233, 0x1f ;  /* 0x00001fe90c747589 */ /* 0x000ee800000e0000 */
[----:B------:R-:W5:Y:S01]  /*3c10*/  SHFL.IDX PT, R12, R12, R230, 0x1f ;  /* 0x00001fe60c0c7589 */ /* 0x000f6200000e0000 */
[--C-:B------:R-:W-:Y:S01]  /*3c20*/  FADD.FTZ R41, R41, -R120.reuse ;  /* 0x8000007829297221 */ /* 0x100fe20000010000 */
[----:B------:R-:W-:-:S02]  /*3c30*/  FADD.FTZ R43, R43, -R120 ;  /* 0x800000782b2b7221 */ /* 0x000fc40000010000 */
[----:B------:R-:W-:Y:S04]  /*3c40*/  SHFL.IDX PT, R237, R9, R237, 0x1f ;  /* 0x00001fed09ed7589 */ /* 0x000fe800000e0000 */
[----:B------:R-:W4:Y:S01]  /*3c50*/  SHFL.IDX PT, R120, R9, R8, 0x1f ;  /* 0x00001f0809787589 */ /* 0x000f2200000e0000 */
[----:B------:R-:W4:Y:S01]  /*3c60*/  MUFU.EX2 R126, R126 ;  /* 0x0000007e007e7308 */ /* 0x000f220000000800 */
[----:B-1----:R-:W-:Y:S01]  /*3c70*/  FADD.FTZ R128, R84, -R231 ;  /* 0x800000e754807221 */ /* 0x002fe20000010000 */
[----:B------:R-:W-:Y:S01]  /*3c80*/  FMUL.FTZ R84, R216, R24 ;  /* 0x00000018d8547220 */ /* 0x000fe20000410000 */
[----:B------:R-:W1:Y:S01]  /*3c90*/  SHFL.IDX PT, R228, R228, R230, 0x1f ;  /* 0x00001fe6e4e47589 */ /* 0x000e6200000e0000 */
[----:B------:R-:W-:-:S04]  /*3ca0*/  FMUL.FTZ R25, R219, R25 ;  /* 0x00000019db197220 */ /* 0x000fc80000410000 */
[----:B------:R-:W4:Y:S01]  /*3cb0*/  MUFU.EX2 R127, R127 ;  /* 0x0000007f007f7308 */ /* 0x000f220000000800 */
[----:B------:R-:W1:Y:S01]  /*3cc0*/  SHFL.IDX PT, R235, R9, R235, 0x1f ;  /* 0x00001feb09eb7589 */ /* 0x000e6200000e0000 */
[----:B--2---:R-:W-:Y:S01]  /*3cd0*/  FADD.FTZ R65, R65, -R108 ;  /* 0x8000006c41417221 */ /* 0x004fe20000010000 */
[----:B---3--:R-:W-:Y:S02]  /*3ce0*/  FADD.FTZ R66, R66, -R116 ;  /* 0x8000007442427221 */ /* 0x008fe40000010000 */
[----:B------:R-:W2:Y:S04]  /*3cf0*/  SHFL.IDX PT, R234, R9, R234, 0x1f ;  /* 0x00001fea09ea7589 */ /* 0x000ea800000e0000 */
[----:B------:R-:W3:Y:S04]  /*3d00*/  SHFL.IDX PT, R233, R9, R233, 0x1f ;  /* 0x00001fe909e97589 */ /* 0x000ee800000e0000 */
[----:B------:R-:W3:Y:S04]  /*3d10*/  SHFL.IDX PT, R232, R9, R232, 0x1f ;  /* 0x00001fe809e87589 */ /* 0x000ee800000e0000 */
[----:B------:R5:W3:Y:S01]  /*3d20*/  SHFL.IDX PT, R230, R9, R230, 0x1f ;  /* 0x00001fe609e67589 */ /* 0x000ae200000e0000 */
[----:B------:R-:W-:Y:S01]  /*3d30*/  F2FP.BF16.F32.PACK_AB R84, R25, R84 ;  /* 0x000000541954723e */ /* 0x000fe200000010ff */
[----:B------:R-:W-:Y:S01]  /*3d40*/  FMUL.FTZ R25, R97, R65 ;  /* 0x0000004161197220 */ /* 0x000fe20000410000 */
[----:B------:R-:W-:Y:S01]  /*3d50*/  FFMA.FTZ R136, R143, UR10, -R136 ;  /* 0x0000000a8f887c23 */ /* 0x000fe20008010888 */
[----:B------:R-:W-:Y:S01]  /*3d60*/  FMUL.FTZ R65, R130, R66 ;  /* 0x0000004282417220 */ /* 0x000fe20000410000 */
[--C-:B-----5:R-:W-:Y:S01]  /*3d70*/  FADD.FTZ R9, R68, -R16.reuse ;  /* 0x8000001044097221 */ /* 0x120fe20000010000 */
[----:B------:R-:W-:Y:S01]  /*3d80*/  FADD.FTZ R16, R70, -R16 ;  /* 0x8000001046107221 */ /* 0x000fe20000010000 */
[----:B------:R-:W-:Y:S01]  /*3d90*/  FADD.FTZ R70, R69, -R12 ;  /* 0x8000000c45467221 */ /* 0x000fe20000010000 */
[--C-:B------:R-:W-:Y:S01]  /*3da0*/  FFMA.FTZ R106, R149, UR10, -R140.reuse ;  /* 0x0000000a956a7c23 */ /* 0x100fe2000801088c */
[----:B------:R-:W5:Y:S01]  /*3db0*/  MUFU.EX2 R109, R109 ;  /* 0x0000006d006d7308 */ /* 0x000f620000000800 */
[----:B------:R-:W-:Y:S01]  /*3dc0*/  FFMA.FTZ R133, R146, UR10, -R133 ;  /* 0x0000000a92857c23 */ /* 0x000fe20008010885 */
[----:B------:R-:W-:Y:S01]  /*3dd0*/  FADD.FTZ R61, R61, -R15 ;  /* 0x8000000f3d3d7221 */ /* 0x000fe20000010000 */
[----:B------:R-:W-:Y:S01]  /*3de0*/  FMUL.FTZ R28, R17, R28 ;  /* 0x0000001c111c7220 */ /* 0x000fe20000410000 */
[----:B------:R-:W-:Y:S01]  /*3df0*/  FMUL.FTZ R29, R18, R29 ;  /* 0x0000001d121d7220 */ /* 0x000fe20000410000 */
[----:B------:R-:W-:Y:S01]  /*3e00*/  FMUL.FTZ R9, R98, R9 ;  /* 0x0000000962097220 */ /* 0x000fe20000410000 */
[----:B------:R-:W-:Y:S01]  /*3e10*/  FMUL.FTZ R66, R99, R70 ;  /* 0x0000004663427220 */ /* 0x000fe20000410000 */
[--C-:B------:R-:W-:Y:S01]  /*3e20*/  FADD.FTZ R60, R60, -R121.reuse ;  /* 0x800000793c3c7221 */ /* 0x100fe20000010000 */
[----:B------:R-:W3:Y:S01]  /*3e30*/  MUFU.EX2 R113, R113 ;  /* 0x0000007100717308 */ /* 0x000ee20000000800 */
[----:B------:R-:W-:Y:S01]  /*3e40*/  FADD.FTZ R62, R62, -R121 ;  /* 0x800000793e3e7221 */ /* 0x000fe20000010000 */
[----:B------:R-:W-:Y:S01]  /*3e50*/  FADD.FTZ R15, R63, -R15 ;  /* 0x8000000f3f0f7221 */ /* 0x000fe20000010000 */
[----:B------:R-:W-:Y:S01]  /*3e60*/  FFMA.FTZ R227, R150, UR10, -R227 ;  /* 0x0000000a96e37c23 */ /* 0x000fe200080108e3 */
[----:B------:R-:W-:-:S04]  /*3e70*/  FFMA.FTZ R140, R151, UR10, -R140 ;  /* 0x0000000a978c7c23 */ /* 0x000fc8000801088c */
[----:B------:R-:W3:Y:S01]  /*3e80*/  MUFU.EX2 R122, R122 ;  /* 0x0000007a007a7308 */ /* 0x000ee20000000800 */
[----:B------:R-:W-:Y:S01]  /*3e90*/  FADD.FTZ R231, R86, -R231 ;  /* 0x800000e756e77221 */ /* 0x000fe20000010000 */
[----:B------:R-:W-:Y:S01]  /*3ea0*/  F2FP.BF16.F32.PACK_AB R86, R29, R28 ;  /* 0x0000001c1d56723e */ /* 0x000fe200000010ff */
[----:B------:R-:W-:-:S05]  /*3eb0*/  FMUL.FTZ R60, R95, R60 ;  /* 0x0000003c5f3c7220 */ /* 0x000fca0000410000 */
[----:B------:R-:W3:Y:S01]  /*3ec0*/  MUFU.EX2 R123, R123 ;  /* 0x0000007b007b7308 */ /* 0x000ee20000000800 */
[----:B------:R-:W-:Y:S01]  /*3ed0*/  FMUL.FTZ R61, R11, R61 ;  /* 0x0000003d0b3d7220 */ /* 0x000fe20000410000 */
[----:B----4-:R-:W-:Y:S01]  /*3ee0*/  FMUL.FTZ R62, R126, R62 ;  /* 0x0000003e7e3e7220 */ /* 0x010fe20000410000 */
[----:B------:R-:W-:Y:S01]  /*3ef0*/  FMUL.FTZ R15, R127, R15 ;  /* 0x0000000f7f0f7220 */ /* 0x000fe20000410000 */
[----:B------:R-:W-:-:S04]  /*3f00*/  F2FP.BF16.F32.PACK_AB R66, R66, R9 ;  /* 0x000000094242723e */ /* 0x000fc800000010ff */
[----:B------:R-:W4:Y:S01]  /*3f10*/  MUFU.EX2 R117, R117 ;  /* 0x0000007500757308 */ /* 0x000f220000000800 */
[----:B------:R-:W-:Y:S01]  /*3f20*/  FADD.FTZ R67, R67, -R108 ;  /* 0x8000006c43437221 */ /* 0x000fe20000010000 */
[----:B------:R-:W-:Y:S01]  /*3f30*/  FADD.FTZ R63, R72, -R120 ;  /* 0x80000078483f7221 */ /* 0x000fe20000010000 */
[----:B------:R-:W-:-:S05]  /*3f40*/  FADD.FTZ R108, R73, -R237 ;  /* 0x800000ed496c7221 */ /* 0x000fca0000010000 */
[----:B------:R-:W4:Y:S01]  /*3f50*/  MUFU.EX2 R114, R114 ;  /* 0x0000007200727308 */ /* 0x000f220000000800 */
[----:B------:R-:W-:-:S07]  /*3f60*/  FADD.FTZ R12, R71, -R12 ;  /* 0x8000000c470c7221 */ /* 0x000fce0000010000 */
[----:B------:R-:W4:Y:S08]  /*3f70*/  MUFU.EX2 R115, R115 ;  /* 0x0000007300737308 */ /* 0x000f300000000800 */
[----:B------:R-:W4:Y:S08]  /*3f80*/  MUFU.EX2 R118, R118 ;  /* 0x0000007600767308 */ /* 0x000f300000000800 */
[----:B------:R-:W4:Y:S01]  /*3f90*/  MUFU.EX2 R119, R119 ;  /* 0x0000007700777308 */ /* 0x000f220000000800 */
[----:B------:R-:W-:-:S07]  /*3fa0*/  F2FP.BF16.F32.PACK_AB R70, R61, R60 ;  /* 0x0000003c3d46723e */ /* 0x000fce00000010ff */
[----:B------:R-:W4:Y:S01]  /*3fb0*/  MUFU.EX2 R131, R131 ;  /* 0x0000008300837308 */ /* 0x000f220000000800 */
[----:B------:R-:W-:-:S07]  /*3fc0*/  F2FP.BF16.F32.PACK_AB R71, R15, R62 ;  /* 0x0000003e0f47723e */ /* 0x000fce00000010ff */
[----:B------:R-:W4:Y:S01]  /*3fd0*/  MUFU.EX2 R134, R134 ;  /* 0x0000008600867308 */ /* 0x000f220000000800 */
[----:B------:R-:W-:-:S07]  /*3fe0*/  FMUL.FTZ R60, R100, R63 ;  /* 0x0000003f643c7220 */ /* 0x000fce0000410000 */
[----:B------:R-:W4:Y:S01]  /*3ff0*/  MUFU.EX2 R135, R135 ;  /* 0x0000008700877308 */ /* 0x000f220000000800 */
[----:B------:R-:W-:-:S07]  /*4000*/  FMUL.FTZ R15, R101, R108 ;  /* 0x0000006c650f7220 */ /* 0x000fce0000410000 */
[----:B------:R-:W-:Y:S01]  /*4010*/  MUFU.EX2 R102, R102 ;  /* 0x0000006600667308 */ /* 0x000fe20000000800 */
[----:B------:R-:W-:-:S07]  /*4020*/  FADD.FTZ R64, R64, -R116 ;  /* 0x8000007440407221 */ /* 0x000fce0000010000 */
[----:B------:R-:W4:Y:S08]  /*4030*/  MUFU.EX2 R138, R138 ;  /* 0x0000008a008a7308 */ /* 0x000f300000000800 */
[----:B------:R-:W4:Y:S08]  /*4040*/  MUFU.EX2 R139, R139 ;  /* 0x0000008b008b7308 */ /* 0x000f300000000800 */
        /* <DEDUP_REMOVED lines=14> */
[----:B------:R-:W-:Y:S01]  /*4130*/  FMUL.FTZ R26, R217, R26 ;  /* 0x0000001ad91a7220 */ /* 0x000fe20000410000 */
[----:B------:R-:W-:Y:S01]  /*4140*/  FMUL.FTZ R27, R218, R27 ;  /* 0x0000001bda1b7220 */ /* 0x000fe20000410000 */
[--C-:B-1----:R-:W-:Y:S01]  /*4150*/  FADD.FTZ R53, R53, -R228.reuse ;  /* 0x800000e435357221 */ /* 0x102fe20000010000 */
[----:B------:R-:W-:Y:S01]  /*4160*/  FADD.FTZ R55, R55, -R228 ;  /* 0x800000e437377221 */ /* 0x000fe20000010000 */
[----:B------:R-:W-:Y:S01]  /*4170*/  FMUL.FTZ R30, R220, R30 ;  /* 0x0000001edc1e7220 */ /* 0x000fe20000410000 */
[----:B------:R-:W-:Y:S01]  /*4180*/  FMUL.FTZ R31, R221, R31 ;  /* 0x0000001fdd1f7220 */ /* 0x000fe20000410000 */
[----:B------:R-:W-:Y:S01]  /*4190*/  FMUL.FTZ R64, R96, R64 ;  /* 0x0000004060407220 */ /* 0x000fe20000410000 */
[----:B------:R-:W-:Y:S01]  /*41a0*/  F2FP.BF16.F32.PACK_AB R60, R15, R60 ;  /* 0x0000003c0f3c723e */ /* 0x000fe200000010ff */
[----:B------:R-:W-:Y:S01]  /*41b0*/  FADD.FTZ R116, R76, -R235 ;  /* 0x800000eb4c747221 */ /* 0x000fe20000010000 */
[----:B--2---:R-:W-:Y:S01]  /*41c0*/  FADD.FTZ R124, R77, -R234 ;  /* 0x800000ea4d7c7221 */ /* 0x004fe20000010000 */
[----:B------:R-:W-:Y:S01]  /*41d0*/  FMUL.FTZ R32, R10, R32 ;  /* 0x000000200a207220 */ /* 0x000fe20000410000 */
[----:B------:R-:W-:Y:S01]  /*41e0*/  FMUL.FTZ R33, R19, R33 ;  /* 0x0000002113217220 */ /* 0x000fe20000410000 */
[----:B------:R-:W-:Y:S01]  /*41f0*/  FMUL.FTZ R34, R222, R34 ;  /* 0x00000022de227220 */ /* 0x000fe20000410000 */
[----:B-----5:R-:W-:Y:S01]  /*4200*/  FMUL.FTZ R35, R109, R35 ;  /* 0x000000236d237220 */ /* 0x020fe20000410000 */
[----:B------:R-:W-:Y:S01]  /*4210*/  FMUL.FTZ R36, R20, R36 ;  /* 0x0000002414247220 */ /* 0x000fe20000410000 */
[----:B------:R-:W-:Y:S01]  /*4220*/  FMUL.FTZ R37, R21, R37 ;  /* 0x0000002515257220 */ /* 0x000fe20000410000 */
[----:B------:R-:W-:Y:S01]  /*4230*/  FMUL.FTZ R38, R112, R38 ;  /* 0x0000002670267220 */ /* 0x000fe20000410000 */
[----:B---3--:R-:W-:Y:S01]  /*4240*/  FMUL.FTZ R39, R113, R39 ;  /* 0x0000002771277220 */ /* 0x008fe20000410000 */
        /* <DEDUP_REMOVED lines=10> */
[----:B------:R-:W-:Y:S01]  /*42f0*/  FADD.FTZ R125, R81, -R232 ;  /* 0x800000e8517d7221 */ /* 0x000fe20000010000 */
[----:B------:R-:W-:Y:S01]  /*4300*/  FADD.FTZ R129, R85, -R230 ;  /* 0x800000e655817221 */ /* 0x000fe20000010000 */
[----:B------:R-:W-:Y:S01]  /*4310*/  FMUL.FTZ R40, R22, R40 ;  /* 0x0000002816287220 */ /* 0x000fe20000410000 */
[----:B------:R-:W-:Y:S01]  /*4320*/  FMUL.FTZ R41, R23, R41 ;  /* 0x0000002917297220 */ /* 0x000fe20000410000 */
[----:B----4-:R-:W-:Y:S01]  /*4330*/  FMUL.FTZ R42, R117, R42 ;  /* 0x0000002a752a7220 */ /* 0x010fe20000410000 */
        /* <DEDUP_REMOVED lines=142> */
[----:B------:R-:W-:Y:S02]  /*4c20*/  SHF.R.U32.HI R10, RZ, 0x4, R10 ;  /* 0x00000004ff0a7819 */ /* 0x000fe4000001160a */
[----:B------:R-:W-:Y:S02]  /*4c30*/  R2UR UR5, R236 ;  /* 0x00000000ec0572ca */ /* 0x000fe400000e0000 */
[----:B------:R-:W-:-:S04]  /*4c40*/  LOP3.LUT R10, R10, 0x3fff, RZ, 0xc0, !PT ;  /* 0x00003fff0a0a7812 */ /* 0x000fc800078ec0ff */
[----:B------:R-:W-:-:S05]  /*4c50*/  LOP3.LUT R11, R10, 0x10000, RZ, 0xfc, !PT ;  /* 0x000100000a0b7812 */ /* 0x000fca00078efcff */
[----:B------:R-:W-:Y:S02]  /*4c60*/  IMAD R11, R0, 0x800, R11 ;  /* 0x00000800000b7824 */ /* 0x000fe400078e020b */
[----:B------:R-:W-:-:S03]  /*4c70*/  USHF.R.U32.HI UR5, URZ, 0x4, UR5 ;  /* 0x000000043f057899 */ /* 0x000fc60008011605 */
[----:B------:R-:W-:Y:S01]  /*4c80*/  R2UR UR8, R11 ;  /* 0x000000000b0872ca */ /* 0x000fe200000e0000 */
[----:B------:R-:W-:Y:S01]  /*4c90*/  ULOP3.LUT UR10, UR5, 0x3fff, URZ, 0xc0, !UPT ;  /* 0x00003fff050a7892 */ /* 0x000fe2000f8ec03f */
[----:B------:R-:W-:Y:S02]  /*4ca0*/  WARPGROUP.DEPBAR.LE gsb0, 0x0 ;  /* 0x00008000000079c5 */ /* 0x000fe40000010000 */
[----:B------:R2:W-:Y:S06]  /*4cb0*/  MEMBAR.ALL.CTA ;  /* 0x0000000000007992 */ /* 0x0005ec0000008000 */
[----:B--2---:R-:W2:Y:S02]  /*4cc0*/  FENCE.VIEW.ASYNC.S ;  /* 0x00000000000073c6 */ /* 0x004ea40000000000 */
[----:B--2---:R-:W-:Y:S06]  /*4cd0*/  BAR.SYNC.DEFER_BLOCKING 0x9, 0x100 ;  /* 0x0244000000007b1d */ /* 0x004fec0000010000 */
[----:B------:R-:W-:Y:S01]  /*4ce0*/  UMOV UR9, 0x40000040 ;  /* 0x4000004000097882 */ /* 0x000fe20000000000 */
        /* <DEDUP_REMOVED lines=55> */
.L_x_3021:
        /* <DEDUP_REMOVED lines=68> */
.L_x_3022:
        /* <DEDUP_REMOVED lines=12> */
.L_x_3012:
[----:B------:R-:W-:-:S06]  /*5560*/  UISETP.GE.AND UP0, UPT, UR45, UR44, UPT ;  /* 0x0000002c2d00728c */ /* 0x000fcc000bf06270 */
[----:B------:R-:W-:-:S13]  /*5570*/  PLOP3.LUT P0, PT, PT, PT, UP0, 0x80, 0x0 ;  /* 0x000000000000781c */ /* 0x000fda0003f0f008 */
[----:B------:R-:W-:Y:S05]  /*5580*/  @P0 BRA `(.L_x_3024) ;  /* 0x0000003800440947 */ /* 0x000fea0003800000 */
[----:B------:R-:W1:Y:S04]  /*5590*/  LDL.LU R9, [R1+0x20] ;  /* 0x0000200001097983 */ /* 0x000e680000300800 */
        /* <DEDUP_REMOVED lines=9> */
[CC--:B------:R-:W-:Y:S02]  /*5630*/  LEA.HI R7, R6.reuse, R5.reuse, RZ, 0x7 ;  /* 0x0000000506077211 */ /* 0x0c0fe400078f38ff */
[----:B------:R-:W-:Y:S02]  /*5640*/  LEA.HI R8, R6, R5, RZ, 0x5 ;  /* 0x0000000506087211 */ /* 0x000fe400078f28ff */
[----:B------:R-:W-:Y:S02]  /*5650*/  LOP3.LUT R10, R7, 0xffffff80, RZ, 0xc0, !PT ;  /* 0xffffff80070a7812 */ /* 0x000fe400078ec0ff */
[----:B------:R-:W-:Y:S02]  /*5660*/  SHF.R.S32.HI R7, RZ, 0x7, R7 ;  /* 0x00000007ff077819 */ /* 0x000fe40000011407 */
[----:B------:R-:W-:Y:S01]  /*5670*/  LOP3.LUT R8, R8, 0xffffffe0, RZ, 0xc0, !PT ;  /* 0xffffffe008087812 */ /* 0x000fe200078ec0ff */
[----:B------:R-:W-:-:S04]  /*5680*/  IMAD.IADD R10, R5, 0x1, -R10 ;  /* 0x00000001050a7824 */ /* 0x000fc800078e0a0a */
[----:B------:R-:W-:Y:S01]  /*5690*/  IMAD.IADD R8, R5, 0x1, -R8 ;  /* 0x0000000105087824 */ /* 0x000fe200078e0a08 */
[----:B-1----:R-:W-:Y:S02]  /*56a0*/  LEA.HI R13, R9, R10, RZ, 0x5 ;  /* 0x0000000a090d7211 */ /* 0x002fe400078f28ff */
[----:B------:R-:W-:Y:S02]  /*56b0*/  LEA.HI R9, R7, R7, RZ, 0x1 ;  /* 0x0000000707097211 */ /* 0x000fe400078f08ff */
[--C-:B---3--:R-:W-:Y:S02]  /*56c0*/  SHF.R.S32.HI R11, RZ, 0x2, R12.reuse ;  /* 0x00000002ff0b7819 */ /* 0x108fe4000001140c */
[----:B------:R-:W-:Y:S02]  /*56d0*/  SHF.R.S32.HI R10, RZ, 0x1f, R12 ;  /* 0x0000001fff0a7819 */ /* 0x000fe4000001140c */
[----:B------:R-:W-:Y:S02]  /*56e0*/  LOP3.LUT R12, R9, 0xfffffffe, RZ, 0xc0, !PT ;  /* 0xfffffffe090c7812 */ /* 0x000fe400078ec0ff */
        /* <DEDUP_REMOVED lines=91> */
.L_x_3035:
[----:B------:R-:W-:-:S05]  /*5ca0*/  IMAD.U32 R7, RZ, RZ, UR36 ;  /* 0x00000024ff077e24 */ /* 0x000fca000f8e00ff */
[----:B------:R-:W-:-:S04]  /*5cb0*/  LOP3.LUT R7, R7, 0x1, RZ, 0xfc, !PT ;  /* 0x0000000107077812 */ /* 0x000fc800078efcff */
[----:B------:R-:W-:-:S13]  /*5cc0*/  ISETP.NE.AND P0, PT, R7, 0x3, PT ;  /* 0x000000030700780c */ /* 0x000fda0003f05270 */
[----:B--2---:R-:W-:Y:S05]  /*5cd0*/  @!P0 BRA `(.L_x_3025) ;  /* 0x0000000000048947 */ /* 0x004fea0003800000 */
[----:B------:R-:W-:Y:S01]  /*5ce0*/  BPT.TRAP 0x1 ;  /* 0x000000040000795c */ /* 0x000fe20000300000 */
.L_x_3025:
[----:B------:R-:W-:Y:S01]  /*5cf0*/  IMAD R7, R0, 0x8, R236 ;  /* 0x0000000800077824 */ /* 0x000fe200078e02ec */
[----:B------:R-:W-:-:S04]  /*5d00*/  SHF.L.U32 R18, R4, 0x1f, RZ ;  /* 0x0000001f04127819 */ /* 0x000fc800000006ff */
[----:B------:R1:W2:Y:S01]  /*5d10*/  SYNCS.PHASECHK.TRANS64.TRYWAIT P1, [R7+URZ+0x30c10], R18 ;  /* 0x030c1012070075a7 */ /* 0x0002a2000802017f */
[----:B------:R-:W-:Y:S05]  /*5d20*/  @!P0 BRA `(.L_x_3026) ;  /* 0x0000000000048947 */ /* 0x000fea0003800000 */
[----:B------:R-:W-:Y:S01]  /*5d30*/  BPT.TRAP 0x1 ;  /* 0x000000040000795c */ /* 0x000fe20000300000 */
.L_x_3026:
[----:B---3--:R-:W-:-:S05]  /*5d40*/  VIADD R8, R236, 0x10000 ;  /* 0x00010000ec087836 */ /* 0x008fca0000000000 */
[----:B------:R-:W-:-:S04]  /*5d50*/  SHF.R.U32.HI R8, RZ, 0x4, R8 ;  /* 0x00000004ff087819 */ /* 0x000fc80000011608 */
[----:B------:R-:W-:-:S04]  /*5d60*/  LOP3.LUT R8, R8, 0x3fff, RZ, 0xc0, !PT ;  /* 0x00003fff08087812 */ /* 0x000fc800078ec0ff */
[----:B------:R-:W-:Y:S01]  /*5d70*/  LOP3.LUT R9, R8, 0x10000, RZ, 0xfc, !PT ;  /* 0x0001000008097812 */ /* 0x000fe200078efcff */
[----:B--2---:R-:W-:Y:S06]  /*5d80*/  @P1 BRA `(.L_x_3027) ;  /* 0x0000000000081947 */ /* 0x004fec0003800000 */
[----:B------:R-:W2:Y:S02]  /*5d90*/  SYNCS.PHASECHK.TRANS64.TRYWAIT P1, [R7+URZ+0x30c10], R18 ;  /* 0x030c1012070075a7 */ /* 0x000ea4000802017f */
[----:B--2---:R-:W-:Y:S05]  /*5da0*/  @!P1 BRA `(.L_x_3028) ;  /* 0x0000008c00b09947 */ /* 0x004fea0003800000 */
.L_x_3027:
        /* <DEDUP_REMOVED lines=29> */
[----:B------:R-:W-:-:S04]  /*5f80*/  IMAD R9, R3, 0x2, R12 ;  /* 0x0000000203097824 */ /* 0x000fc800078e020c */
        /* <DEDUP_REMOVED lines=18> */
[----:B------:R-:W-:-:S02]  /*60b0*/  IMAD R217, R217, 0x4, R216 ;  /* 0x00000004d9d97824 */ /* 0x000fc400078e02d8 */
        /* <DEDUP_REMOVED lines=14> */
.L_x_3029:
[----:B------:R1:W1:Y:S01]  /*61a0*/  SYNCS.PHASECHK.TRANS64.TRYWAIT P1, [R7+URZ+0x30c30], R18 ;  /* 0x030c3012070075a7 */ /* 0x000262000802017f */
[----:B------:R-:W-:Y:S05]  /*61b0*/  @!P0 BRA `(.L_x_3030) ;  /* 0x0000000000048947 */ /* 0x000fea0003800000 */
[----:B------:R-:W-:Y:S01]  /*61c0*/  BPT.TRAP 0x1 ;  /* 0x000000040000795c */ /* 0x000fe20000300000 */
.L_x_3030:
        /* <DEDUP_REMOVED lines=8> */
.L_x_3031:
        /* <DEDUP_REMOVED lines=8> */
[----:B--2---:R-:W-:Y:S01]  /*62d0*/  SHFL.IDX PT, R9, R16, R5, 0x1f ;  /* 0x00001f0510097589 */ /* 0x004fe200000e0000 */
[C---:B------:R-:W-:Y:S01]  /*62e0*/  VIADD R13, R5.reuse, 0x10 ;  /* 0x00000010050d7836 */ /* 0x040fe20000000000 */
[C---:B------:R-:W-:Y:S01]  /*62f0*/  ISETP.GT.AND P2, PT, R6.reuse, RZ, PT ;  /* 0x000000ff0600720c */ /* 0x040fe20003f44270 */
[C---:B------:R-:W-:Y:S01]  /*6300*/  VIADD R14, R5.reuse, 0x14 ;  /* 0x00000014050e7836 */ /* 0x040fe20000000000 */
[----:B---3--:R-:W-:Y:S01]  /*6310*/  SHFL.IDX PT, R18, R231, R5, 0x1f ;  /* 0x00001f05e7127589 */ /* 0x008fe200000e0000 */
[C---:B------:R-:W-:Y:S01]  /*6320*/  VIADD R15, R5.reuse, 0x18 ;  /* 0x00000018050f7836 */ /* 0x040fe20000000000 */
[----:B------:R-:W-:Y:S01]  /*6330*/  ISETP.GT.AND P1, PT, R6, 0x8, PT ;  /* 0x000000080600780c */ /* 0x000fe20003f24270 */
[C---:B------:R-:W-:Y:S01]  /*6340*/  VIADD R19, R5.reuse, 0x4 ;  /* 0x0000000405137836 */ /* 0x040fe20000000000 */
[----:B------:R-:W-:Y:S01]  /*6350*/  HGMMA.64x128x16.F32.BF16 R24, gdesc[UR4], RZ, !UPT, gsb0 ;  /* 0x01e00000041879f0 */ /* 0x000fe2000c0018ff */
[----:B------:R-:W-:Y:S01]  /*6360*/  UIADD3 UR4, UR6, 0x2, URZ ;  /* 0x0000000206047890 */ /* 0x000fe2000fffe03f */
[C---:B------:R-:W-:Y:S01]  /*6370*/  VIADD R17, R5.reuse, 0x8 ;  /* 0x0000000805117836 */ /* 0x040fe20000000000 */
[----:B------:R-:W1:Y:S01]  /*6380*/  SHFL.IDX PT, R12, R16, R12, 0x1f ;  /* 0x00001f0c100c7589 */ /* 0x000e6200000e0000 */
[----:B------:R-:W-:Y:S01]  /*6390*/  VIADD R20, R5, 0x1c ;  /* 0x0000001c05147836 */ /* 0x000fe20000000000 */
[----:B------:R-:W-:Y:S01]  /*63a0*/  FSEL R101, R101, -INF , P2 ;  /* 0xff80000065657808 */ /* 0x000fe20001000000 */
[----:B------:R-:W-:Y:S01]  /*63b0*/  ULDC UR12, c[0x0][0x744] ;  /* 0x0001d100000c7ab9 */ /* 0x000fe20000000800 */
[----:B------:R-:W2:Y:S01]  /*63c0*/  SHFL.IDX PT, R13, R16, R13, 0x1f ;  /* 0x00001f0d100d7589 */ /* 0x000ea200000e0000 */
[----:B------:R-:W-:Y:S01]  /*63d0*/  UMOV UR10, UR4 ;  /* 0x00000004000a7c82 */ /* 0x000fe20008000000 */
[----:B------:R-:W-:Y:S01]  /*63e0*/  UIADD3 UR4, UR6, 0x4, URZ ;  /* 0x0000000406047890 */ /* 0x000fe2000fffe03f */
[----:B------:R-:W-:Y:S01]  /*63f0*/  FSEL R93, R93, -INF , P2 ;  /* 0xff8000005d5d7808 */ /* 0x000fe20001000000 */
[----:B------:R-:W3:Y:S01]  /*6400*/  SHFL.IDX PT, R14, R16, R14, 0x1f ;  /* 0x00001f0e100e7589 */ /* 0x000ee200000e0000 */
[----:B------:R-:W-:Y:S01]  /*6410*/  FSEL R96, R96, -INF , P2 ;  /* 0xff80000060607808 */ /* 0x000fe20001000000 */
[----:B------:R-:W-:Y:S01]  /*6420*/  UIADD3 UR6, UR6, 0x6, URZ ;  /* 0x0000000606067890 */ /* 0x000fe2000fffe03f */
[----:B------:R-:W-:Y:S01]  /*6430*/  FSEL R104, R104, -INF , P2 ;  /* 0xff80000068687808 */ /* 0x000fe20001000000 */
[----:B------:R-:W-:Y:S01]  /*6440*/  SHFL.IDX PT, R15, R16, R15, 0x1f ;  /* 0x00001f0f100f7589 */ /* 0x000fe200000e0000 */
[----:B------:R-:W-:Y:S01]  /*6450*/  FSEL R98, R98, -INF , P1 ;  /* 0xff80000062627808 */ /* 0x000fe20000800000 */
[----:B------:R-:W-:Y:S01]  /*6460*/  UMOV UR7, 0x40000040 ;  /* 0x4000004000077882 */ /* 0x000fe20000000000 */
[----:B------:R-:W-:Y:S01]  /*6470*/  FSEL R103, R103, -INF , P1 ;  /* 0xff80000067677808 */ /* 0x000fe20000800000 */
[----:B------:R-:W-:Y:S01]  /*6480*/  SHFL.IDX PT, R22, R231, R17, 0x1f ;  /* 0x00001f11e7167589 */ /* 0x000fe200000e0000 */
[----:B------:R-:W-:Y:S01]  /*6490*/  FSEL R106, R106, -INF , P1 ;  /* 0xff8000006a6a7808 */ /* 0x000fe20000800000 */
[----:B------:R-:W-:Y:S01]  /*64a0*/  IMAD R220, R0, 0x400, R220 ;  /* 0x0000040000dc7824 */ /* 0x000fe200078e02dc */
[----:B------:R-:W-:-:S02]  /*64b0*/  FSEL R222, R88, -INF , P2 ;  /* 0xff80000058de7808 */ /* 0x000fc40001000000 */
[----:B------:R-:W-:Y:S02]  /*64c0*/  FSEL R230, R92, -INF , P2 ;  /* 0xff8000005ce67808 */ /* 0x000fe40001000000 */
[----:B------:R-:W-:Y:S01]  /*64d0*/  FSEL R90, R90, -INF , P1 ;  /* 0xff8000005a5a7808 */ /* 0x000fe20000800000 */
[----:B-1----:R-:W-:Y:S01]  /*64e0*/  FFMA.FTZ R93, R93, UR12, -R12 ;  /* 0x0000000c5d5d7c23 */ /* 0x002fe2000801080c */
[----:B------:R-:W-:Y:S01]  /*64f0*/  FSEL R94, R94, -INF , P1 ;  /* 0xff8000005e5e7808 */ /* 0x000fe20000800000 */
[----:B------:R-:W-:Y:S01]  /*6500*/  FFMA.FTZ R222, R222, UR12, -R9 ;  /* 0x0000000cdede7c23 */ /* 0x000fe20008010809 */
[----:B------:R-:W-:Y:S01]  /*6510*/  FSEL R97, R97, -INF , P2 ;  /* 0xff80000061617808 */ /* 0x000fe20001000000 */
[--C-:B--2---:R-:W-:Y:S01]  /*6520*/  FFMA.FTZ R96, R96, UR12, -R13.reuse ;  /* 0x0000000c60607c23 */ /* 0x104fe2000801080d */
[----:B------:R-:W-:Y:S01]  /*6530*/  FFMA.FTZ R13, R98, UR12, -R13 ;  /* 0x0000000c620d7c23 */ /* 0x000fe2000801080d */
[----:B------:R1:W-:Y:S01]  /*6540*/  MUFU.EX2 R227, R93 ;  /* 0x0000005d00e37308 */ /* 0x0003e20000000800 */
[----:B----4-:R-:W2:Y:S01]  /*6550*/  SHFL.IDX PT, R98, R223, R5, 0x1f ;  /* 0x00001f05df627589 */ /* 0x010ea200000e0000 */
[----:B------:R-:W-:Y:S01]  /*6560*/  FFMA.FTZ R9, R90, UR12, -R9 ;  /* 0x0000000c5a097c23 */ /* 0x000fe20008010809 */
[----:B---3--:R-:W-:Y:S01]  /*6570*/  FFMA.FTZ R97, R97, UR12, -R14 ;  /* 0x0000000c61617c23 */ /* 0x008fe2000801080e */
[----:B------:R-:W-:-:S02]  /*6580*/  FSEL R120, R120, -INF , P2 ;  /* 0xff80000078787808 */ /* 0x000fc40001000000 */
[----:B------:R-:W-:Y:S02]  /*6590*/  FSEL R95, R95, -INF , P1 ;  /* 0xff8000005f5f7808 */ /* 0x000fe40000800000 */
[----:B------:R2:W-:Y:S01]  /*65a0*/  MUFU.EX2 R226, R97 ;  /* 0x0000006100e27308 */ /* 0x0005e20000000800 */
[----:B-1----:R-:W-:Y:S01]  /*65b0*/  VIADD R93, R5, 0x1c ;  /* 0x0000001c055d7836 */ /* 0x002fe20000000000 */
[----:B------:R-:W-:Y:S01]  /*65c0*/  FSEL R117, R117, -INF , P2 ;  /* 0xff80000075757808 */ /* 0x000fe20001000000 */
[----:B------:R-:W-:Y:S01]  /*65d0*/  FFMA.FTZ R12, R95, UR12, -R12 ;  /* 0x0000000c5f0c7c23 */ /* 0x000fe2000801080c */
[----:B------:R-:W-:Y:S02]  /*65e0*/  FSEL R116, R116, -INF , P2 ;  /* 0xff80000074747808 */ /* 0x000fe40001000000 */
[----:B------:R-:W-:Y:S02]  /*65f0*/  FSEL R118, R118, -INF , P1 ;  /* 0xff80000076767808 */ /* 0x000fe40000800000 */
[----:B------:R-:W-:Y:S01]  /*6600*/  FSEL R147, R147, -INF , P1 ;  /* 0xff80000093937808 */ /* 0x000fe20000800000 */
[----:B------:R-:W-:Y:S01]  /*6610*/  MUFU.EX2 R229, R96 ;  /* 0x0000006000e57308 */ /* 0x000fe20000000800 */
[----:B------:R-:W-:-:S02]  /*6620*/  R2UR UR5, R233 ;  /* 0x00000000e90572ca */ /* 0x000fc400000e0000 */
[----:B------:R-:W-:Y:S02]  /*6630*/  FSEL R89, R89, -INF , P2 ;  /* 0xff80000059597808 */ /* 0x000fe40001000000 */
[----:B------:R-:W-:Y:S02]  /*6640*/  FSEL R91, R91, -INF , P1 ;  /* 0xff8000005b5b7808 */ /* 0x000fe40000800000 */
[----:B------:R-:W-:Y:S01]  /*6650*/  FSEL R100, R100, -INF , P2 ;  /* 0xff80000064647808 */ /* 0x000fe20001000000 */
[----:B--2---:R-:W-:Y:S01]  /*6660*/  FFMA.FTZ R97, R120, UR12, -R98 ;  /* 0x0000000c78617c23 */ /* 0x004fe20008010862 */
[----:B------:R-:W-:Y:S01]  /*6670*/  FSEL R120, R144, -INF , P2 ;  /* 0xff80000090787808 */ /* 0x000fe20001000000 */
[----:B------:R-:W-:Y:S01]  /*6680*/  VIADD R144, R5, 0x14 ;  /* 0x0000001405907836 */ /* 0x000fe20000000000 */
[----:B------:R-:W-:Y:S01]  /*6690*/  FSEL R113, R113, -INF , P2 ;  /* 0xff80000071717808 */ /* 0x000fe20001000000 */
[----:B------:R-:W-:Y:S01]  /*66a0*/  FFMA.FTZ R100, R100, UR12, -R15 ;  /* 0x0000000c64647c23 */ /* 0x000fe2000801080f */
[----:B------:R-:W-:Y:S01]  /*66b0*/  FSEL R108, R108, -INF , P2 ;  /* 0xff8000006c6c7808 */ /* 0x000fe20001000000 */
[----:B------:R-:W1:Y:S01]  /*66c0*/  MUFU.EX2 R9, R9 ;  /* 0x0000000900097308 */ /* 0x000e620000000800 */
[----:B------:R-:W-:-:S02]  /*66d0*/  FSEL R110, R110, -INF , P1 ;  /* 0xff8000006e6e7808 */ /* 0x000fc40000800000 */
[----:B------:R-:W-:Y:S01]  /*66e0*/  FSEL R112, R112, -INF , P2 ;  /* 0xff80000070707808 */ /* 0x000fe20001000000 */
[--C-:B------:R-:W-:Y:S01]  /*66f0*/  FFMA.FTZ R21, R108, UR12, -R22.reuse ;  /* 0x0000000c6c157c23 */ /* 0x100fe20008010816 */
[----:B------:R-:W-:Y:S01]  /*6700*/  FSEL R114, R114, -INF , P1 ;  /* 0xff80000072727808 */ /* 0x000fe20000800000 */
[----:B------:R-:W-:Y:S01]  /*6710*/  FFMA.FTZ R22, R110, UR12, -R22 ;  /* 0x0000000c6e167c23 */ /* 0x000fe20008010816 */
[----:B------:R-:W-:Y:S01]  /*6720*/  FSEL R102, R102, -INF , P1 ;  /* 0xff80000066667808 */ /* 0x000fe20000800000 */
[----:B------:R-:W-:Y:S01]  /*6730*/  MUFU.EX2 R228, R100 ;  /* 0x0000006400e47308 */ /* 0x000fe20000000800 */
[----:B------:R-:W-:Y:S02]  /*6740*/  FSEL R109, R109, -INF , P2 ;  /* 0xff8000006d6d7808 */ /* 0x000fe40001000000 */
[----:B------:R-:W-:Y:S01]  /*6750*/  FSEL R99, R99, -INF , P1 ;  /* 0xff80000063637808 */ /* 0x000fe20000800000 */
[----:B------:R-:W-:Y:S01]  /*6760*/  FFMA.FTZ R15, R102, UR12, -R15 ;  /* 0x0000000c660f7c23 */ /* 0x000fe2000801080f */
[----:B------:R-:W-:-:S02]  /*6770*/  FSEL R119, R119, -INF , P1 ;  /* 0xff80000077777808 */ /* 0x000fc40000800000 */
[----:B------:R-:W-:Y:S01]  /*6780*/  FSEL R105, R105, -INF , P2 ;  /* 0xff80000069697808 */ /* 0x000fe20001000000 */
[----:B------:R-:W-:Y:S01]  /*6790*/  FFMA.FTZ R14, R99, UR12, -R14 ;  /* 0x0000000c630e7c23 */ /* 0x000fe2000801080e */
        /* <DEDUP_REMOVED lines=8> */
[----:B------:R-:W-:Y:S02]  /*6820*/  FSEL R126, R126, -INF , P1 ;  /* 0xff8000007e7e7808 */ /* 0x000fe40000800000 */
[----:B------:R-:W-:Y:S02]  /*6830*/  FSEL R130, R130, -INF , P1 ;  /* 0xff80000082827808 */ /* 0x000fe40000800000 */
[----:B------:R-:W-:Y:S01]  /*6840*/  FSEL R135, R135, -INF , P1 ;  /* 0xff80000087877808 */ /* 0x000fe20000800000 */
[----:B------:R-:W-:Y:S01]  /*6850*/  MUFU.EX2 R222, R222 ;  /* 0x000000de00de7308 */ /* 0x000fe20000000800 */
[----:B------:R-:W-:Y:S02]  /*6860*/  FSEL R122, R122, -INF , P1 ;  /* 0xff8000007a7a7808 */ /* 0x000fe40000800000 */
[----:B------:R-:W-:Y:S02]  /*6870*/  FSEL R139, R139, -INF , P1 ;  /* 0xff8000008b8b7808 */ /* 0x000fe40000800000 */
[----:B------:R-:W-:Y:S01]  /*6880*/  FSEL R138, R138, -INF , P1 ;  /* 0xff8000008a8a7808 */ /* 0x000fe20000800000 */
[----:B------:R-:W-:Y:S01]  /*6890*/  FFMA.FTZ R98, R122, UR12, -R98 ;  /* 0x0000000c7a627c23 */ /* 0x000fe20008010862 */
[----:B------:R-:W-:Y:S01]  /*68a0*/  FSEL R122, R141, -INF , P2 ;  /* 0xff8000008d7a7808 */ /* 0x000fe20001000000 */
[----:B------:R-:W-:Y:S01]  /*68b0*/  MUFU.EX2 R13, R13 ;  /* 0x0000000d000d7308 */ /* 0x000fe20000000800 */
[----:B------:R-:W-:-:S02]  /*68c0*/  FSEL R143, R143, -INF , P1 ;  /* 0xff8000008f8f7808 */ /* 0x000fc40000800000 */
[----:B------:R-:W-:Y:S02]  /*68d0*/  FSEL R142, R142, -INF , P1 ;  /* 0xff8000008e8e7808 */ /* 0x000fe40000800000 */
[----:B------:R-:W-:Y:S02]  /*68e0*/  FSEL R115, R115, -INF , P1 ;  /* 0xff80000073737808 */ /* 0x000fe40000800000 */
[----:B------:R-:W-:Y:S01]  /*68f0*/  FSEL R146, R146, -INF , P1 ;  /* 0xff80000092927808 */ /* 0x000fe20000800000 */
[----:B------:R-:W-:Y:S01]  /*6900*/  MUFU.EX2 R14, R14 ;  /* 0x0000000e000e7308 */ /* 0x000fe20000000800 */
[----:B------:R-:W-:-:S07]  /*6910*/  FSEL R150, R150, -INF , P1 ;  /* 0xff80000096967808 */ /* 0x000fce0000800000 */
[----:B------:R-:W-:Y:S08]  /*6920*/  MUFU.EX2 R97, R97 ;  /* 0x0000006100617308 */ /* 0x000ff00000000800 */
[----:B------:R-:W-:Y:S01]  /*6930*/  MUFU.EX2 R98, R98 ;  /* 0x0000006200627308 */ /* 0x000fe20000000800 */
[----:B------:R-:W-:Y:S02]  /*6940*/  WARPGROUP.DEPBAR.LE gsb0, 0x0 ;  /* 0x00008000000079c5 */ /* 0x000fe40000010000 */
[----:B------:R-:W-:-:S05]  /*6950*/  WARPGROUP.ARRIVE ;  /* 0x00000000000079c5 */ /* 0x000fca0000000000 */
[----:B------:R-:W-:Y:S08]  /*6960*/  MUFU.EX2 R21, R21 ;  /* 0x0000001500157308 */ /* 0x000ff00000000800 */
[----:B------:R-:W-:Y:S01]  /*6970*/  MUFU.EX2 R22, R22 ;  /* 0x0000001600167308 */ /* 0x000fe20000000800 */
[----:B-----5:R-:W-:Y:S02]  /*6980*/  R2UR UR8, R10 ;  /* 0x000000000a0872ca */ /* 0x020fe400000e0000 */
[----:B------:R-:W-:Y:S01]  /*6990*/  R2UR UR9, R11 ;  /* 0x000000000b0972ca */ /* 0x000fe200000e0000 */
[----:B------:R-:W2:Y:S04]  /*69a0*/  SHFL.IDX PT, R10, R16, R19, 0x1f ;  /* 0x00001f13100a7589 */ /* 0x000ea800000e0000 */
[----:B------:R3:W4:Y:S04]  /*69b0*/  SHFL.IDX PT, R11, R16, R17, 0x1f ;  /* 0x00001f11100b7589 */ /* 0x00072800000e0000 */
[----:B------:R-:W5:Y:S04]  /*69c0*/  SHFL.IDX PT, R16, R16, R20, 0x1f ;  /* 0x00001f1410107589 */ /* 0x000f6800000e0000 */
[----:B------:R-:W-:Y:S01]  /*69d0*/  HGMMA.64x128x16.F32.BF16 R24, gdesc[UR8], R24, gsb0 ;  /* 0x01e00000081879f0 */ /* 0x000fe20008001818 */
[----:B------:R-:W-:Y:S01]  /*69e0*/  R2UR UR8, R234 ;  /* 0x00000000ea0872ca */ /* 0x000fe200000e0000 */
[----:B------:R-:W-:Y:S01]  /*69f0*/  UMOV UR10, UR4 ;  /* 0x00000004000a7c82 */ /* 0x000fe20008000000 */
[----:B------:R-:W-:Y:S01]  /*6a00*/  R2UR UR9, R235 ;  /* 0x00000000eb0972ca */ /* 0x000fe200000e0000 */
[----:B------:R-:W-:Y:S01]  /*6a10*/  UMOV UR11, 0x40000040 ;  /* 0x40000040000b7882 */ /* 0x000fe20000000000 */
[--C-:B---3--:R-:W-:Y:S01]  /*6a20*/  FFMA.FTZ R17, R104, UR12, -R18.reuse ;  /* 0x0000000c68117c23 */ /* 0x108fe20008010812 */
[----:B------:R-:W-:Y:S01]  /*6a30*/  FFMA.FTZ R18, R106, UR12, -R18 ;  /* 0x0000000c6a127c23 */ /* 0x000fe20008010812 */
[C---:B------:R-:W-:Y:S01]  /*6a40*/  VIADD R106, R5.reuse, 0x10 ;  /* 0x00000010056a7836 */ /* 0x040fe20000000000 */
[----:B------:R-:W3:Y:S01]  /*6a50*/  SHFL.IDX PT, R20, R231, R19, 0x1f ;  /* 0x00001f13e7147589 */ /* 0x000ee200000e0000 */
[----:B------:R-:W-:Y:S01]  /*6a60*/  VIADD R104, R5, 0x18 ;  /* 0x0000001805687836 */ /* 0x000fe20000000000 */
[----:B------:R-:W-:Y:S01]  /*6a70*/  R2UR UR4, R232 ;  /* 0x00000000e80472ca */ /* 0x000fe200000e0000 */
[----:B------:R-:W-:Y:S01]  /*6a80*/  MUFU.EX2 R17, R17 ;  /* 0x0000001100117308 */ /* 0x000fe20000000800 */
[----:B------:R-:W1:Y:S01]  /*6a90*/  SHFL.IDX PT, R90, R231, R106, 0x1f ;  /* 0x00001f6ae75a7589 */ /* 0x000e6200000e0000 */
[--C-:B--2---:R-:W-:Y:S01]  /*6aa0*/  FFMA.FTZ R89, R89, UR12, -R10.reuse ;  /* 0x0000000c59597c23 */ /* 0x104fe2000801080a */
[----:B------:R-:W-:Y:S01]  /*6ab0*/  FFMA.FTZ R10, R91, UR12, -R10 ;  /* 0x0000000c5b0a7c23 */ /* 0x000fe2000801080a */
[--C-:B----4-:R-:W-:Y:S01]  /*6ac0*/  FFMA.FTZ R230, R230, UR12, -R11.reuse ;  /* 0x0000000ce6e67c23 */ /* 0x110fe2000801080b */
[----:B------:R-:W-:Y:S01]  /*6ad0*/  FFMA.FTZ R11, R94, UR12, -R11 ;  /* 0x0000000c5e0b7c23 */ /* 0x000fe2000801080b */
[----:B------:R-:W-:Y:S02]  /*6ae0*/  SHFL.IDX PT, R110, R223, R104, 0x1f ;  /* 0x00001f68df6e7589 */ /* 0x000fe400000e0000 */
[----:B------:R-:W-:Y:S01]  /*6af0*/  MUFU.EX2 R224, R89 ;  /* 0x0000005900e07308 */ /* 0x000fe20000000800 */
[--C-:B-----5:R-:W-:Y:S01]  /*6b00*/  FFMA.FTZ R101, R101, UR12, -R16.reuse ;  /* 0x0000000c65657c23 */ /* 0x120fe20008010810 */
[----:B------:R-:W-:Y:S01]  /*6b10*/  FFMA.FTZ R16, R103, UR12, -R16 ;  /* 0x0000000c67107c23 */ /* 0x000fe20008010810 */
[----:B------:R-:W-:Y:S01]  /*6b20*/  VIADD R103, R5, 0xc ;  /* 0x0000000c05677836 */ /* 0x000fe20000000000 */
[----:B------:R2:W-:Y:S04]  /*6b30*/  SHFL.IDX PT, R94, R231, R104, 0x1f ;  /* 0x00001f68e75e7589 */ /* 0x0005e800000e0000 */
[----:B------:R4:W-:Y:S01]  /*6b40*/  MUFU.EX2 R225, R101 ;  /* 0x0000006500e17308 */ /* 0x0009e20000000800 */
[----:B------:R-:W5:Y:S04]  /*6b50*/  SHFL.IDX PT, R88, R231, R103, 0x1f ;  /* 0x00001f67e7587589 */ /* 0x000f6800000e0000 */
[----:B------:R-:W5:Y:S01]  /*6b60*/  SHFL.IDX PT, R103, R223, R103, 0x1f ;  /* 0x00001f67df677589 */ /* 0x000f6200000e0000 */
[----:B--2---:R-:W-:Y:S01]  /*6b70*/  FSEL R104, R127, -INF , P1 ;  /* 0xff8000007f687808 */ /* 0x004fe20000800000 */
[--C-:B---3--:R-:W-:Y:S01]  /*6b80*/  FFMA.FTZ R19, R105, UR12, -R20.reuse ;  /* 0x0000000c69137c23 */ /* 0x108fe20008010814 */
[----:B------:R-:W-:Y:S01]  /*6b90*/  FFMA.FTZ R20, R107, UR12, -R20 ;  /* 0x0000000c6b147c23 */ /* 0x000fe20008010814 */
[----:B----4-:R-:W-:-:S02]  /*6ba0*/  VIADD R101, R5, 0x14 ;  /* 0x0000001405657836 */ /* 0x010fc40000000000 */
[--C-:B-1----:R-:W-:Y:S01]  /*6bb0*/  FFMA.FTZ R89, R112, UR12, -R90.reuse ;  /* 0x0000000c70597c23 */ /* 0x102fe2000801085a */
[----:B------:R-:W-:Y:S01]  /*6bc0*/  FFMA.FTZ R90, R114, UR12, -R90 ;  /* 0x0000000c725a7c23 */ /* 0x000fe2000801085a */
[----:B------:R-:W-:Y:S01]  /*6bd0*/  VIADD R114, R5, 0x8 ;  /* 0x0000000805727836 */ /* 0x000fe20000000000 */
[----:B------:R-:W-:Y:S01]  /*6be0*/  SHFL.IDX PT, R106, R223, R106, 0x1f ;  /* 0x00001f6adf6a7589 */ /* 0x000fe200000e0000 */
[----:B------:R-:W-:Y:S01]  /*6bf0*/  FSEL R107, R129, -INF , P2 ;  /* 0xff800000816b7808 */ /* 0x000fe20001000000 */
[----:B------:R-:W-:Y:S01]  /*6c00*/  MUFU.EX2 R10, R10 ;  /* 0x0000000a000a7308 */ /* 0x000fe20000000800 */
[----:B------:R-:W-:Y:S01]  /*6c10*/  FSEL R105, R128, -INF , P2 ;  /* 0xff80000080697808 */ /* 0x000fe20001000000 */
[----:B------:R-:W1:Y:S04]  /*6c20*/  SHFL.IDX PT, R92, R231, R101, 0x1f ;  /* 0x00001f65e75c7589 */ /* 0x000e6800000e0000 */
[----:B------:R2:W3:Y:S02]  /*6c30*/  SHFL.IDX PT, R231, R231, R93, 0x1f ;  /* 0x00001f5de7e77589 */ /* 0x0004e400000e0000 */
[----:B------:R-:W4:Y:S02]  /*6c40*/  MUFU.EX2 R11, R11 ;  /* 0x0000000b000b7308 */ /* 0x000f240000000800 */
[----:B------:R2:W4:Y:S01]  /*6c50*/  SHFL.IDX PT, R108, R223, R101, 0x1f ;  /* 0x00001f65df6c7589 */ /* 0x00052200000e0000 */
[--C-:B-----5:R-:W-:Y:S01]  /*6c60*/  FFMA.FTZ R23, R109, UR12, -R88.reuse ;  /* 0x0000000c6d177c23 */ /* 0x120fe20008010858 */
[----:B------:R-:W-:Y:S01]  /*6c70*/  FSEL R109, R125, -INF , P2 ;  /* 0xff8000007d6d7808 */ /* 0x000fe20001000000 */
[----:B------:R-:W-:Y:S01]  /*6c80*/  FFMA.FTZ R88, R111, UR12, -R88 ;  /* 0x0000000c6f587c23 */ /* 0x000fe20008010858 */
[----:B------:R-:W5:Y:S01]  /*6c90*/  SHFL.IDX PT, R102, R223, R114, 0x1f ;  /* 0x00001f72df667589 */ /* 0x000f6200000e0000 */
[--C-:B------:R-:W-:Y:S01]  /*6ca0*/  FFMA.FTZ R104, R104, UR12, -R103.reuse ;  /* 0x0000000c68687c23 */ /* 0x100fe20008010867 */
[--C-:B--2---:R-:W-:Y:S01]  /*6cb0*/  FFMA.FTZ R93, R116, UR12, -R94.reuse ;  /* 0x0000000c745d7c23 */ /* 0x104fe2000801085e */
[----:B------:R-:W-:Y:S01]  /*6cc0*/  FFMA.FTZ R94, R118, UR12, -R94 ;  /* 0x0000000c765e7c23 */ /* 0x000fe2000801085e */
[----:B------:R-:W-:Y:S01]  /*6cd0*/  FSEL R118, R145, -INF , P2 ;  /* 0xff80000091767808 */ /* 0x000fe20001000000 */
[----:B------:R-:W-:Y:S01]  /*6ce0*/  FFMA.FTZ R109, R109, UR12, -R103 ;  /* 0x0000000c6d6d7c23 */ /* 0x000fe20008010867 */
[----:B------:R-:W-:Y:S01]  /*6cf0*/  FSEL R101, R124, -INF , P2 ;  /* 0xff8000007c657808 */ /* 0x000fe20001000000 */
[C---:B------:R-:W-:Y:S01]  /*6d00*/  VIADD R145, R5.reuse, 0x10 ;  /* 0x0000001005917836 */ /* 0x040fe20000000000 */
[----:B------:R-:W-:Y:S01]  /*6d10*/  FSEL R116, R148, -INF , P2 ;  /* 0xff80000094747808 */ /* 0x000fe20001000000 */
[----:B------:R2:W-:Y:S01]  /*6d20*/  MUFU.EX2 R103, R109 ;  /* 0x0000006d00677308 */ /* 0x0005e20000000800 */
[----:B------:R-:W-:Y:S01]  /*6d30*/  VIADD R148, R5, 0xc ;  /* 0x0000000c05947836 */ /* 0x000fe20000000000 */
[----:B------:R-:W-:Y:S01]  /*6d40*/  FSEL R111, R133, -INF , P2 ;  /* 0xff800000856f7808 */ /* 0x000fe20001000000 */
[----:B-1----:R-:W-:Y:S01]  /*6d50*/  FFMA.FTZ R91, R113, UR12, -R92 ;  /* 0x0000000c715b7c23 */ /* 0x002fe2000801085c */
[----:B------:R-:W-:-:S02]  /*6d60*/  VIADD R113, R5, 0x4 ;  /* 0x0000000405717836 */ /* 0x000fc40000000000 */
[----:B------:R-:W-:Y:S01]  /*6d70*/  FFMA.FTZ R105, R105, UR12, -R106 ;  /* 0x0000000c69697c23 */ /* 0x000fe2000801086a */
[----:B------:R-:W1:Y:S01]  /*6d80*/  SHFL.IDX PT, R121, R219, R148, 0x1f ;  /* 0x00001f94db797589 */ /* 0x000e6200000e0000 */
[--C-:B---3--:R-:W-:Y:S01]  /*6d90*/  FFMA.FTZ R95, R117, UR12, -R231.reuse ;  /* 0x0000000c755f7c23 */ /* 0x108fe200080108e7 */
[----:B------:R-:W-:Y:S01]  /*6da0*/  FFMA.FTZ R96, R119, UR12, -R231 ;  /* 0x0000000c77607c23 */ /* 0x000fe200080108e7 */
[----:B--2---:R-:W-:Y:S01]  /*6db0*/  FSEL R109, R132, -INF , P2 ;  /* 0xff800000846d7808 */ /* 0x004fe20001000000 */
[----:B------:R-:W2:Y:S01]  /*6dc0*/  SHFL.IDX PT, R117, R219, R144, 0x1f ;  /* 0x00001f90db757589 */ /* 0x000ea200000e0000 */
[----:B------:R-:W-:Y:S02]  /*6dd0*/  VIADD R231, R5, 0x1c ;  /* 0x0000001c05e77836 */ /* 0x000fe40000000000 */
[--C-:B----4-:R-:W-:Y:S01]  /*6de0*/  FFMA.FTZ R107, R107, UR12, -R108.reuse ;  /* 0x0000000c6b6b7c23 */ /* 0x110fe2000801086c */
[----:B------:R-:W-:Y:S01]  /*6df0*/  FFMA.FTZ R108, R131, UR12, -R108 ;  /* 0x0000000c836c7c23 */ /* 0x000fe2000801086c */
[----:B------:R-:W3:Y:S01]  /*6e00*/  SHFL.IDX PT, R100, R223, R113, 0x1f ;  /* 0x00001f71df647589 */ /* 0x000ee200000e0000 */
[--C-:B------:R-:W-:Y:S01]  /*6e10*/  FFMA.FTZ R109, R109, UR12, -R110.reuse ;  /* 0x0000000c6d6d7c23 */ /* 0x100fe2000801086e */
[----:B------:R-:W-:Y:S01]  /*6e20*/  FFMA.FTZ R110, R134, UR12, -R110 ;  /* 0x0000000c866e7c23 */ /* 0x000fe2000801086e */
[--C-:B-----5:R-:W-:Y:S01]  /*6e30*/  FFMA.FTZ R101, R101, UR12, -R102.reuse ;  /* 0x0000000c65657c23 */ /* 0x120fe20008010866 */
[----:B------:R4:W5:Y:S01]  /*6e40*/  SHFL.IDX PT, R112, R223, R231, 0x1f ;  /* 0x00001fe7df707589 */ /* 0x00096200000e0000 */
[----:B------:R-:W-:Y:S01]  /*6e50*/  FFMA.FTZ R102, R126, UR12, -R102 ;  /* 0x0000000c7e667c23 */ /* 0x000fe20008010866 */
[----:B------:R-:W-:Y:S01]  /*6e60*/  FFMA.FTZ R106, R130, UR12, -R106 ;  /* 0x0000000c826a7c23 */ /* 0x000fe2000801086a */
[----:B------:R-:W-:Y:S01]  /*6e70*/  FSEL R130, R136, -INF , P2 ;  /* 0xff80000088827808 */ /* 0x000fe20001000000 */
[----:B------:R2:W-:Y:S01]  /*6e80*/  SHFL.IDX PT, R134, R219, R113, 0x1f ;  /* 0x00001f71db867589 */ /* 0x0005e200000e0000 */
[----:B------:R-:W-:Y:S01]  /*6e90*/  FSEL R125, R140, -INF , P2 ;  /* 0xff8000008c7d7808 */ /* 0x000fe20001000000 */
[----:B------:R-:W-:Y:S01]  /*6ea0*/  FFMA.FTZ R92, R115, UR12, -R92 ;  /* 0x0000000c735c7c23 */ /* 0x000fe2000801085c */
[----:B------:R-:W5:Y:S01]  /*6eb0*/  MUFU.EX2 R107, R107 ;  /* 0x0000006b006b7308 */ /* 0x000f620000000800 */
[----:B------:R-:W5:Y:S01]  /*6ec0*/  SHFL.IDX PT, R131, R219, R5, 0x1f ;  /* 0x00001f05db837589 */ /* 0x000f6200000e0000 */
[----:B----4-:R-:W-:-:S02]  /*6ed0*/  VIADD R223, R5, 0x18 ;  /* 0x0000001805df7836 */ /* 0x010fc40000000000 */
[--C-:B-1----:R-:W-:Y:S01]  /*6ee0*/  FFMA.FTZ R122, R122, UR12, -R121.reuse ;  /* 0x0000000c7a7a7c23 */ /* 0x102fe20008010879 */
[----:B------:R-:W-:Y:S01]  /*6ef0*/  FFMA.FTZ R121, R143, UR12, -R121 ;  /* 0x0000000c8f797c23 */ /* 0x000fe20008010879 */
[----:B--2---:R-:W-:Y:S01]  /*6f00*/  FSEL R113, R151, -INF , P1 ;  /* 0xff80000097717808 */ /* 0x004fe20000800000 */
[----:B------:R-:W-:Y:S02]  /*6f10*/  VIADD R151, R5, 0x4 ;  /* 0x0000000405977836 */ /* 0x000fe40000000000 */
[--C-:B------:R-:W-:Y:S01]  /*6f20*/  FFMA.FTZ R118, R118, UR12, -R117.reuse ;  /* 0x0000000c76767c23 */ /* 0x100fe20008010875 */
[----:B------:R-:W-:Y:S01]  /*6f30*/  FFMA.FTZ R117, R147, UR12, -R117 ;  /* 0x0000000c93757c23 */ /* 0x000fe20008010875 */
[----:B------:R-:W1:Y:S01]  /*6f40*/  SHFL.IDX PT, R119, R219, R145, 0x1f ;  /* 0x00001f91db777589 */ /* 0x000e6200000e0000 */
[----:B------:R-:W2:Y:S01]  /*6f50*/  MUFU.EX2 R230, R230 ;  /* 0x000000e600e67308 */ /* 0x000ea20000000800 */
[--C-:B---3--:R-:W-:Y:S01]  /*6f60*/  FFMA.FTZ R99, R99, UR12, -R100.reuse ;  /* 0x0000000c63637c23 */ /* 0x108fe20008010864 */
[----:B------:R-:W-:Y:S01]  /*6f70*/  FFMA.FTZ R100, R123, UR12, -R100 ;  /* 0x0000000c7b647c23 */ /* 0x000fe20008010864 */
[----:B------:R-:W3:Y:S01]  /*6f80*/  LDL R147, [R1+0x28] ;  /* 0x0000280001937983 */ /* 0x000ee20000100800 */
[--C-:B-----5:R-:W-:Y:S01]  /*6f90*/  FFMA.FTZ R111, R111, UR12, -R112.reuse ;  /* 0x0000000c6f6f7c23 */ /* 0x120fe20008010870 */
[----:B------:R-:W-:-:S02]  /*6fa0*/  FFMA.FTZ R112, R135, UR12, -R112 ;  /* 0x0000000c87707c23 */ /* 0x000fc40008010870 */
[----:B------:R4:W5:Y:S01]  /*6fb0*/  SHFL.IDX PT, R123, R219, R114, 0x1f ;  /* 0x00001f72db7b7589 */ /* 0x00096200000e0000 */
[----:B------:R-:W-:Y:S01]  /*6fc0*/  FSEL R135, R137, -INF , P2 ;  /* 0xff80000089877808 */ /* 0x000fe20001000000 */
[----:B------:R-:W2:Y:S02]  /*6fd0*/  MUFU.EX2 R106, R106 ;  /* 0x0000006a006a7308 */ /* 0x000ea40000000800 */
[----:B------:R-:W2:Y:S01]  /*6fe0*/  SHFL.IDX PT, R115, R219, R223, 0x1f ;  /* 0x00001fdfdb737589 */ /* 0x000ea200000e0000 */
[--C-:B------:R-:W-:Y:S01]  /*6ff0*/  FFMA.FTZ R130, R130, UR12, -R131.reuse ;  /* 0x0000000c82827c23 */ /* 0x100fe20008010883 */
[--C-:B------:R-:W-:Y:S01]  /*7000*/  FFMA.FTZ R135, R135, UR12, -R134.reuse ;  /* 0x0000000c87877c23 */ /* 0x100fe20008010886 */
[----:B------:R-:W-:Y:S01]  /*7010*/  FFMA.FTZ R134, R139, UR12, -R134 ;  /* 0x0000000c8b867c23 */ /* 0x000fe20008010886 */
[----:B------:R-:W-:Y:S01]  /*7020*/  FFMA.FTZ R131, R138, UR12, -R131 ;  /* 0x0000000c8a837c23 */ /* 0x000fe20008010883 */
[----:B----4-:R-:W-:Y:S01]  /*7030*/  FSEL R114, R149, -INF , P2 ;  /* 0xff80000095727808 */ /* 0x010fe20001000000 */
[----:B------:R-:W-:Y:S01]  /*7040*/  VIADD R149, R5, 0x8 ;  /* 0x0000000805957836 */ /* 0x000fe20000000000 */
[----:B------:R-:W4:Y:S01]  /*7050*/  SHFL.IDX PT, R219, R219, R231, 0x1f ;  /* 0x00001fe7dbdb7589 */ /* 0x000f2200000e0000 */
[----:B------:R-:W3:Y:S01]  /*7060*/  MUFU.EX2 R16, R16 ;  /* 0x0000001000107308 */ /* 0x000ee20000000800 */
[--C-:B-1----:R-:W-:Y:S01]  /*7070*/  FFMA.FTZ R120, R120, UR12, -R119.reuse ;  /* 0x0000000c78787c23 */ /* 0x102fe20008010877 */
[----:B------:R-:W-:-:S06]  /*7080*/  FFMA.FTZ R119, R146, UR12, -R119 ;  /* 0x0000000c92777c23 */ /* 0x000fcc0008010877 */
[----:B------:R-:W1:Y:S01]  /*7090*/  MUFU.EX2 R101, R101 ;  /* 0x0000006500657308 */ /* 0x000e620000000800 */
[--C-:B-----5:R-:W-:Y:S01]  /*70a0*/  FFMA.FTZ R125, R125, UR12, -R123.reuse ;  /* 0x0000000c7d7d7c23 */ /* 0x120fe2000801087b */
[----:B------:R-:W-:Y:S02]  /*70b0*/  WARPGROUP.DEPBAR.LE gsb0, 0x0 ;  /* 0x00008000000079c5 */ /* 0x000fe40000010000 */
[----:B------:R-:W-:Y:S01]  /*70c0*/  WARPGROUP.ARRIVE ;  /* 0x00000000000079c5 */ /* 0x000fe20000000000 */
[----:B------:R-:W-:-:S03]  /*70d0*/  FFMA.FTZ R123, R142, UR12, -R123 ;  /* 0x0000000c8e7b7c23 */ /* 0x000fc6000801087b */
[----:B------:R-:W5:Y:S01]  /*70e0*/  MUFU.EX2 R102, R102 ;  /* 0x0000006600667308 */ /* 0x000f620000000800 */
[--C-:B--2---:R-:W-:Y:S01]  /*70f0*/  FFMA.FTZ R116, R116, UR12, -R115.reuse ;  /* 0x0000000c74747c23 */ /* 0x104fe20008010873 */
[----:B------:R-:W-:Y:S01]  /*7100*/  FFMA.FTZ R115, R150, UR12, -R115 ;  /* 0x0000000c96737c23 */ /* 0x000fe20008010873 */
[----:B------:R-:W-:Y:S01]  /*7110*/  HGMMA.64x128x16.F32.BF16 R24, gdesc[UR8], R24, gsb0 ;  /* 0x01e00000081879f0 */ /* 0x000fe20008001818 */
[----:B----4-:R-:W-:-:S04]  /*7120*/  FFMA.FTZ R114, R114, UR12, -R219 ;  /* 0x0000000c72727c23 */ /* 0x010fc800080108db */
[----:B------:R-:W2:Y:S01]  /*7130*/  MUFU.EX2 R104, R104 ;  /* 0x0000006800687308 */ /* 0x000ea20000000800 */
[----:B------:R-:W-:-:S07]  /*7140*/  FFMA.FTZ R113, R113, UR12, -R219 ;  /* 0x0000000c71717c23 */ /* 0x000fce00080108db */
        /* <DEDUP_REMOVED lines=20> */
[----:B------:R-:W-:-:S06]  /*7290*/  R2UR UR4, R220 ;  /* 0x00000000dc0472ca */ /* 0x000fcc00000e0000 */
[----:B------:R-:W-:Y:S08]  /*72a0*/  MUFU.EX2 R95, R95 ;  /* 0x0000005f005f7308 */ /* 0x000ff00000000800 */
[----:B------:R-:W-:Y:S08]  /*72b0*/  MUFU.EX2 R96, R96 ;  /* 0x0000006000607308 */ /* 0x000ff00000000800 */
[----:B------:R-:W-:Y:S08]  /*72c0*/  MUFU.EX2 R110, R110 ;  /* 0x0000006e006e7308 */ /* 0x000ff00000000800 */
[----:B------:R-:W-:Y:S01]  /*72d0*/  MUFU.EX2 R112, R112 ;  /* 0x0000007000707308 */ /* 0x000fe20000000800 */
[----:B------:R-:W-:-:S02]  /*72e0*/  WARPGROUP.DEPBAR.LE gsb0, 0x0 ;  /* 0x00008000000079c5 */ /* 0x000fc40000010000 */
[----:B------:R-:W1:Y:S04]  /*72f0*/  LDS R221, [R221+0x400] ;  /* 0x00040000dddd7984 */ /* 0x000e680000000800 */
[----:B------:R-:W5:Y:S04]  /*7300*/  LDS R218, [R218+0x400] ;  /* 0x00040000dada7984 */ /* 0x000f680000000800 */
[----:B------:R-:W-:Y:S04]  /*7310*/  LDS R217, [R217+0x400] ;  /* 0x00040000d9d97984 */ /* 0x000fe80000000800 */
[----:B------:R-:W-:Y:S04]  /*7320*/  LDS R216, [R216+0x400] ;  /* 0x00040000d8d87984 */ /* 0x000fe80000000800 */
[----:B-1----:R-:W1:Y:S04]  /*7330*/  SHFL.IDX PT, R124, R221, R5, 0x1f ;  /* 0x00001f05dd7c7589 */ /* 0x002e6800000e0000 */
[----:B------:R-:W2:Y:S04]  /*7340*/  SHFL.IDX PT, R126, R221, R151, 0x1f ;  /* 0x00001f97dd7e7589 */ /* 0x000ea800000e0000 */
[----:B------:R-:W4:Y:S04]  /*7350*/  SHFL.IDX PT, R133, R221, R149, 0x1f ;  /* 0x00001f95dd857589 */ /* 0x000f2800000e0000 */
[----:B------:R-:W4:Y:S04]  /*7360*/  SHFL.IDX PT, R128, R221, R148, 0x1f ;  /* 0x00001f94dd807589 */ /* 0x000f2800000e0000 */
[----:B------:R-:W3:Y:S04]  /*7370*/  SHFL.IDX PT, R129, R221, R145, 0x1f ;  /* 0x00001f91dd817589 */ /* 0x000ee800000e0000 */
[----:B-----5:R-:W5:Y:S01]  /*7380*/  SHFL.IDX PT, R139, R218, R149, 0x1f ;  /* 0x00001f95da8b7589 */ /* 0x020f6200000e0000 */
[--C-:B-1----:R-:W-:Y:S01]  /*7390*/  FADD.FTZ R24, R24, -R124.reuse ;  /* 0x8000007c18187221 */ /* 0x102fe20000010000 */
[----:B------:R-:W-:-:S02]  /*73a0*/  FADD.FTZ R26, R26, -R124 ;  /* 0x8000007c1a1a7221 */ /* 0x000fc40000010000 */
[----:B------:R-:W1:Y:S01]  /*73b0*/  SHFL.IDX PT, R136, R218, R223, 0x1f ;  /* 0x00001fdfda887589 */ /* 0x000e6200000e0000 */
[--C-:B--2---:R-:W-:Y:S01]  /*73c0*/  FADD.FTZ R124, R25, -R126.reuse ;  /* 0x8000007e197c7221 */ /* 0x104fe20000010000 */
[----:B------:R-:W-:Y:S02]  /*73d0*/  FADD.FTZ R126, R27, -R126 ;  /* 0x8000007e1b7e7221 */ /* 0x000fe40000010000 */
[----:B------:R-:W2:Y:S01]  /*73e0*/  SHFL.IDX PT, R143, R221, R223, 0x1f ;  /* 0x00001fdfdd8f7589 */ /* 0x000ea200000e0000 */
[--C-:B----4-:R-:W-:Y:S01]  /*73f0*/  FADD.FTZ R127, R28, -R133.reuse ;  /* 0x800000851c7f7221 */ /* 0x110fe20000010000 */
[----:B------:R-:W-:Y:S01]  /*7400*/  FADD.FTZ R25, R30, -R133 ;  /* 0x800000851e197221 */ /* 0x000fe20000010000 */
[----:B------:R4:W2:Y:S01]  /*7410*/  MUFU.EX2 R28, R130 ;  /* 0x00000082001c7308 */ /* 0x0008a20000000800 */
[----:B------:R-:W2:Y:S01]  /*7420*/  SHFL.IDX PT, R141, R218, R5, 0x1f ;  /* 0x00001f05da8d7589 */ /* 0x000ea200000e0000 */
[----:B------:R-:W-:-:S03]  /*7430*/  FADD.FTZ R27, R31, -R128 ;  /* 0x800000801f1b7221 */ /* 0x000fc60000010000 */
[----:B------:R-:W2:Y:S03]  /*7440*/  SHFL.IDX PT, R138, R218, R145, 0x1f ;  /* 0x00001f91da8a7589 */ /* 0x000ea600000e0000 */
[----:B------:R1:W2:Y:S01]  /*7450*/  MUFU.EX2 R30, R135 ;  /* 0x00000087001e7308 */ /* 0x0002a20000000800 */
[----:B----4-:R-:W-:Y:S01]  /*7460*/  FADD.FTZ R130, R29, -R128 ;  /* 0x800000801d827221 */ /* 0x010fe20000010000 */
[----:B---3--:R-:W-:Y:S01]  /*7470*/  FADD.FTZ R128, R32, -R129 ;  /* 0x8000008120807221 */ /* 0x008fe20000010000 */
[----:B------:R-:W3:Y:S01]  /*7480*/  SHFL.IDX PT, R137, R218, R148, 0x1f ;  /* 0x00001f94da897589 */ /* 0x000ee200000e0000 */
[--C-:B-----5:R-:W-:Y:S01]  /*7490*/  FADD.FTZ R44, R44, -R139.reuse ;  /* 0x8000008b2c2c7221 */ /* 0x120fe20000010000 */
[----:B------:R-:W-:Y:S01]  /*74a0*/  FADD.FTZ R46, R46, -R139 ;  /* 0x8000008b2e2e7221 */ /* 0x000fe20000010000 */
[----:B------:R-:W-:Y:S01]  /*74b0*/  FADD.FTZ R129, R34, -R129 ;  /* 0x8000008122817221 */ /* 0x000fe20000010000 */
[----:B------:R-:W4:Y:S01]  /*74c0*/  SHFL.IDX PT, R32, R218, R144, 0x1f ;  /* 0x00001f90da207589 */ /* 0x000f2200000e0000 */
[--C-:B-1----:R-:W-:Y:S01]  /*74d0*/  FADD.FTZ R52, R52, -R136.reuse ;  /* 0x8000008834347221 */ /* 0x102fe20000010000 */
[----:B------:R-:W-:Y:S01]  /*74e0*/  FADD.FTZ R54, R54, -R136 ;  /* 0x8000008836367221 */ /* 0x000fe20000010000 */
[----:B------:R1:W5:Y:S01]  /*74f0*/  MUFU.EX2 R29, R131 ;  /* 0x00000083001d7308 */ /* 0x0003620000000800 */
[----:B------:R-:W1:Y:S01]  /*7500*/  SHFL.IDX PT, R135, R217, R5, 0x1f ;  /* 0x00001f05d9877589 */ /* 0x000e6200000e0000 */
[--C-:B--2---:R-:W-:Y:S01]  /*7510*/  FADD.FTZ R133, R36, -R143.reuse ;  /* 0x8000008f24857221 */ /* 0x104fe20000010000 */
[----:B------:R-:W-:-:S02]  /*7520*/  FADD.FTZ R38, R38, -R143 ;  /* 0x8000008f26267221 */ /* 0x000fc40000010000 */
[----:B------:R-:W2:Y:S01]  /*7530*/  SHFL.IDX PT, R132, R221, R144, 0x1f ;  /* 0x00001f90dd847589 */ /* 0x000ea200000e0000 */
[--C-:B------:R-:W-:Y:S01]  /*7540*/  FADD.FTZ R40, R40, -R141.reuse ;  /* 0x8000008d28287221 */ /* 0x100fe20000010000 */
[----:B------:R-:W-:Y:S02]  /*7550*/  FADD.FTZ R42, R42, -R141 ;  /* 0x8000008d2a2a7221 */ /* 0x000fe40000010000 */
[----:B------:R-:W5:Y:S01]  /*7560*/  SHFL.IDX PT, R136, R217, R145, 0x1f ;  /* 0x00001f91d9887589 */ /* 0x000f6200000e0000 */
[----:B------:R-:W5:Y:S01]  /*7570*/  MUFU.EX2 R31, R134 ;  /* 0x00000086001f7308 */ /* 0x000f620000000800 */
[--C-:B------:R-:W-:Y:S01]  /*7580*/  FADD.FTZ R48, R48, -R138.reuse ;  /* 0x8000008a30307221 */ /* 0x100fe20000010000 */
[----:B------:R-:W-:Y:S01]  /*7590*/  FADD.FTZ R50, R50, -R138 ;  /* 0x8000008a32327221 */ /* 0x000fe20000010000 */
[----:B------:R-:W-:Y:S04]  /*75a0*/  SHFL.IDX PT, R139, R216, R145, 0x1f ;  /* 0x00001f91d88b7589 */ /* 0x000fe800000e0000 */
[----:B------:R-:W-:Y:S01]  /*75b0*/  SHFL.IDX PT, R138, R216, R149, 0x1f ;  /* 0x00001f95d88a7589 */ /* 0x000fe200000e0000 */
[--C-:B---3--:R-:W-:Y:S01]  /*75c0*/  FADD.FTZ R45, R45, -R137.reuse ;  /* 0x800000892d2d7221 */ /* 0x108fe20000010000 */
[----:B------:R-:W-:Y:S01]  /*75d0*/  FADD.FTZ R47, R47, -R137 ;  /* 0x800000892f2f7221 */ /* 0x000fe20000010000 */
[--C-:B----4-:R-:W-:Y:S01]  /*75e0*/  FADD.FTZ R49, R49, -R32.reuse ;  /* 0x8000002031317221 */ /* 0x110fe20000010000 */
[----:B------:R-:W-:Y:S01]  /*75f0*/  FADD.FTZ R51, R51, -R32 ;  /* 0x8000002033337221 */ /* 0x000fe20000010000 */
[----:B------:R-:W-:Y:S01]  /*7600*/  SHFL.IDX PT, R143, R216, R148, 0x1f ;  /* 0x00001f94d88f7589 */ /* 0x000fe200000e0000 */
[----:B------:R3:W4:Y:S01]  /*7610*/  MUFU.EX2 R32, R125 ;  /* 0x0000007d00207308 */ /* 0x0007220000000800 */
[--C-:B-1----:R-:W-:Y:S01]  /*7620*/  FADD.FTZ R56, R56, -R135.reuse ;  /* 0x8000008738387221 */ /* 0x102fe20000010000 */
[----:B------:R-:W-:Y:S01]  /*7630*/  FADD.FTZ R58, R58, -R135 ;  /* 0x800000873a3a7221 */ /* 0x000fe20000010000 */
[----:B------:R-:W-:Y:S01]  /*7640*/  SHFL.IDX PT, R141, R216, R144, 0x1f ;  /* 0x00001f90d88d7589 */ /* 0x000fe200000e0000 */
[--C-:B--2---:R-:W-:Y:S01]  /*7650*/  FADD.FTZ R131, R33, -R132.reuse ;  /* 0x8000008421837221 */ /* 0x104fe20000010000 */
[----:B------:R-:W-:-:S02]  /*7660*/  FADD.FTZ R132, R35, -R132 ;  /* 0x8000008423847221 */ /* 0x000fc40000010000 */
[----:B------:R-:W-:Y:S04]  /*7670*/  SHFL.IDX PT, R135, R216, R151, 0x1f ;  /* 0x00001f97d8877589 */ /* 0x000fe800000e0000 */
[----:B------:R-:W1:Y:S04]  /*7680*/  SHFL.IDX PT, R142, R221, R231, 0x1f ;  /* 0x00001fe7dd8e7589 */ /* 0x000e6800000e0000 */
[----:B------:R-:W2:Y:S01]  /*7690*/  SHFL.IDX PT, R140, R218, R151, 0x1f ;  /* 0x00001f97da8c7589 */ /* 0x000ea200000e0000 */
[----:B------:R-:W-:Y:S01]  /*76a0*/  FMUL.FTZ R26, R9, R26 ;  /* 0x0000001a091a7220 */ /* 0x000fe20000410000 */
[----:B------:R-:W-:Y:S01]  /*76b0*/  FMUL.FTZ R25, R11, R25 ;  /* 0x000000190b197220 */ /* 0x000fe20000410000 */
[--C-:B-----5:R-:W-:Y:S01]  /*76c0*/  FADD.FTZ R66, R66, -R136.reuse ;  /* 0x8000008842427221 */ /* 0x120fe20000010000 */
[----:B---3--:R-:W-:Y:S01]  /*76d0*/  SHFL.IDX PT, R125, R216, R5, 0x1f ;  /* 0x00001f05d87d7589 */ /* 0x008fe200000e0000 */
[----:B------:R-:W-:Y:S01]  /*76e0*/  MUFU.EX2 R119, R119 ;  /* 0x0000007700777308 */ /* 0x000fe20000000800 */
[----:B------:R-:W-:-:S02]  /*76f0*/  FADD.FTZ R64, R64, -R136 ;  /* 0x8000008840407221 */ /* 0x000fc40000010000 */
[----:B------:R-:W-:Y:S04]  /*7700*/  SHFL.IDX PT, R145, R216, R223, 0x1f ;  /* 0x00001fdfd8917589 */ /* 0x000fe800000e0000 */
[----:B------:R-:W3:Y:S04]  /*7710*/  SHFL.IDX PT, R216, R216, R231, 0x1f ;  /* 0x00001fe7d8d87589 */ /* 0x000ee800000e0000 */
[----:B------:R-:W5:Y:S04]  /*7720*/  SHFL.IDX PT, R137, R217, R149, 0x1f ;  /* 0x00001f95d9897589 */ /* 0x000f6800000e0000 */
[----:B------:R-:W4:Y:S01]  /*7730*/  SHFL.IDX PT, R34, R217, R151, 0x1f ;  /* 0x00001f97d9227589 */ /* 0x000f2200000e0000 */
[--C-:B-1----:R-:W-:Y:S01]  /*7740*/  FADD.FTZ R37, R37, -R142.reuse ;  /* 0x8000008e25257221 */ /* 0x102fe20000010000 */
[----:B------:R-:W-:Y:S01]  /*7750*/  MUFU.EX2 R118, R118 ;  /* 0x0000007600767308 */ /* 0x000fe20000000800 */
[----:B------:R-:W-:Y:S01]  /*7760*/  FADD.FTZ R39, R39, -R142 ;  /* 0x8000008e27277221 */ /* 0x000fe20000010000 */
[----:B------:R-:W1:Y:S04]  /*7770*/  SHFL.IDX PT, R35, R217, R148, 0x1f ;  /* 0x00001f94d9237589 */ /* 0x000e6800000e0000 */
[----:B------:R-:W1:Y:S04]  /*7780*/  SHFL.IDX PT, R33, R218, R231, 0x1f ;  /* 0x00001fe7da217589 */ /* 0x000e6800000e0000 */
[----:B------:R-:W1:Y:S04]  /*7790*/  SHFL.IDX PT, R134, R217, R144, 0x1f ;  /* 0x00001f90d9867589 */ /* 0x000e6800000e0000 */
[----:B------:R-:W1:Y:S01]  /*77a0*/  SHFL.IDX PT, R36, R217, R223, 0x1f ;  /* 0x00001fdfd9247589 */ /* 0x000e6200000e0000 */
[----:B------:R-:W-:Y:S01]  /*77b0*/  MUFU.EX2 R117, R117 ;  /* 0x0000007500757308 */ /* 0x000fe20000000800 */
[----:B------:R-:W-:Y:S01]  /*77c0*/  FMUL.FTZ R38, R15, R38 ;  /* 0x000000260f267220 */ /* 0x000fe20000410000 */
[----:B--2---:R-:W-:Y:S01]  /*77d0*/  FADD.FTZ R41, R41, -R140 ;  /* 0x8000008c29297221 */ /* 0x004fe20000010000 */
[----:B------:R-:W2:Y:S01]  /*77e0*/  SHFL.IDX PT, R217, R217, R231, 0x1f ;  /* 0x00001fe7d9d97589 */ /* 0x000ea200000e0000 */
[----:B---3--:R-:W-:Y:S01]  /*77f0*/  FADD.FTZ R146, R85, -R216 ;  /* 0x800000d855927221 */ /* 0x008fe20000010000 */
[--C-:B-----5:R-:W-:Y:S01]  /*7800*/  FADD.FTZ R60, R60, -R137.reuse ;  /* 0x800000893c3c7221 */ /* 0x120fe20000010000 */
[----:B------:R-:W-:Y:S01]  /*7810*/  FADD.FTZ R62, R62, -R137 ;  /* 0x800000893e3e7221 */ /* 0x000fe20000010000 */
[----:B------:R-:W-:Y:S01]  /*7820*/  FMUL.FTZ R85, R10, R126 ;  /* 0x0000007e0a557220 */ /* 0x000fe20000410000 */
[--C-:B------:R-:W-:Y:S01]  /*7830*/  FADD.FTZ R137, R80, -R139.reuse ;  /* 0x8000008b50897221 */ /* 0x100fe20000010000 */
[--C-:B----4-:R-:W-:Y:S01]  /*7840*/  FADD.FTZ R57, R57, -R34.reuse ;  /* 0x8000002239397221 */ /* 0x110fe20000010000 */
[----:B------:R-:W-:Y:S01]  /*7850*/  FADD.FTZ R59, R59, -R34 ;  /* 0x800000223b3b7221 */ /* 0x000fe20000010000 */
[----:B------:R-:W-:Y:S01]  /*7860*/  FADD.FTZ R139, R82, -R139 ;  /* 0x8000008b528b7221 */ /* 0x000fe20000010000 */
[----:B------:R3:W4:Y:S01]  /*7870*/  MUFU.EX2 R34, R122 ;  /* 0x0000007a00227308 */ /* 0x0007220000000800 */
[----:B------:R-:W-:Y:S01]  /*7880*/  FMUL.FTZ R82, R228, R133 ;  /* 0x00000085e4527220 */ /* 0x000fe20000410000 */
[----:B------:R-:W-:Y:S01]  /*7890*/  FMUL.FTZ R37, R225, R37 ;  /* 0x00000025e1257220 */ /* 0x000fe20000410000 */
[--C-:B-1----:R-:W-:Y:S01]  /*78a0*/  FADD.FTZ R61, R61, -R35.reuse ;  /* 0x800000233d3d7221 */ /* 0x102fe20000010000 */
[----:B------:R-:W-:Y:S01]  /*78b0*/  FADD.FTZ R63, R63, -R35 ;  /* 0x800000233f3f7221 */ /* 0x000fe20000010000 */
[----:B------:R-:W-:Y:S01]  /*78c0*/  F2FP.BF16.F32.PACK_AB R85, R85, R26 ;  /* 0x0000001a5555723e */ /* 0x000fe200000010ff */
[----:B------:R-:W-:Y:S01]  /*78d0*/  FMUL.FTZ R26, R12, R27 ;  /* 0x0000001b0c1a7220 */ /* 0x000fe20000410000 */
[--C-:B------:R-:W-:Y:S01]  /*78e0*/  FADD.FTZ R53, R53, -R33.reuse ;  /* 0x8000002135357221 */ /* 0x100fe20000010000 */
[----:B------:R1:W-:Y:S01]  /*78f0*/  MUFU.EX2 R35, R121 ;  /* 0x0000007900237308 */ /* 0x0003e20000000800 */
[----:B------:R-:W-:Y:S01]  /*7900*/  FADD.FTZ R55, R55, -R33 ;  /* 0x8000002137377221 */ /* 0x000fe20000010000 */
[----:B------:R-:W-:Y:S01]  /*7910*/  FADD.FTZ R65, R65, -R134 ;  /* 0x8000008641417221 */ /* 0x000fe20000010000 */
[----:B---3--:R-:W-:Y:S01]  /*7920*/  FADD.FTZ R122, R68, -R36 ;  /* 0x80000024447a7221 */ /* 0x008fe20000010000 */
[----:B------:R-:W-:Y:S01]  /*7930*/  F2FP.BF16.F32.PACK_AB R82, R37, R82 ;  /* 0x000000522552723e */ /* 0x000fe200000010ff */
[----:B------:R-:W-:Y:S01]  /*7940*/  FADD.FTZ R216, R87, -R216 ;  /* 0x800000d857d87221 */ /* 0x000fe20000010000 */
[----:B------:R-:W-:-:S02]  /*7950*/  FADD.FTZ R43, R43, -R140 ;  /* 0x8000008c2b2b7221 */ /* 0x000fc40000010000 */
[----:B------:R-:W3:Y:S01]  /*7960*/  MUFU.EX2 R33, R123 ;  /* 0x0000007b00217308 */ /* 0x000ee20000000800 */
[----:B-1----:R-:W-:Y:S01]  /*7970*/  FADD.FTZ R121, R67, -R134 ;  /* 0x8000008643797221 */ /* 0x002fe20000010000 */
[----:B------:R-:W-:Y:S01]  /*7980*/  FADD.FTZ R67, R70, -R36 ;  /* 0x8000002446437221 */ /* 0x000fe20000010000 */
[----:B--2---:R-:W-:Y:S01]  /*7990*/  FADD.FTZ R70, R69, -R217 ;  /* 0x800000d945467221 */ /* 0x004fe20000010000 */
[----:B------:R-:W-:Y:S01]  /*79a0*/  FADD.FTZ R144, R84, -R145 ;  /* 0x8000009154907221 */ /* 0x000fe20000010000 */
[----:B------:R-:W-:-:S03]  /*79b0*/  F2FP.BF16.F32.PACK_AB R87, R26, R25 ;  /* 0x000000191a57723e */ /* 0x000fc600000010ff */
[----:B------:R1:W2:Y:S01]  /*79c0*/  MUFU.EX2 R36, R120 ;  /* 0x0000007800247308 */ /* 0x0002a20000000800 */
[----:B------:R-:W-:Y:S01]  /*79d0*/  FADD.FTZ R145, R86, -R145 ;  /* 0x8000009156917221 */ /* 0x000fe20000010000 */
[----:B------:R-:W-:Y:S01]  /*79e0*/  FMUL.FTZ R25, R107, R65 ;  /* 0x000000416b197220 */ /* 0x000fe20000410000 */
[----:B------:R-:W-:Y:S01]  /*79f0*/  FMUL.FTZ R86, R230, R127 ;  /* 0x0000007fe6567220 */ /* 0x000fe20000410000 */
[----:B------:R-:W-:-:S04]  /*7a00*/  FMUL.FTZ R65, R106, R66 ;  /* 0x000000426a417220 */ /* 0x000fc80000410000 */
[----:B------:R-:W5:Y:S01]  /*7a10*/  MUFU.EX2 R116, R116 ;  /* 0x0000007400747308 */ /* 0x000f620000000800 */
[----:B-1----:R-:W-:Y:S01]  /*7a20*/  FADD.FTZ R120, R71, -R217 ;  /* 0x800000d947787221 */ /* 0x002fe20000010000 */
[----:B------:R-:W-:Y:S01]  /*7a30*/  FMUL.FTZ R71, R227, R130 ;  /* 0x00000082e3477220 */ /* 0x000fe20000410000 */
[----:B------:R-:W-:-:S05]  /*7a40*/  FMUL.FTZ R39, R16, R39 ;  /* 0x0000002710277220 */ /* 0x000fca0000410000 */
[----:B------:R-:W1:Y:S01]  /*7a50*/  MUFU.EX2 R115, R115 ;  /* 0x0000007300737308 */ /* 0x000e620000000800 */
[----:B------:R-:W-:Y:S01]  /*7a60*/  FMUL.FTZ R60, R101, R60 ;  /* 0x0000003c653c7220 */ /* 0x000fe20000410000 */
        /* <DEDUP_REMOVED lines=9> */
[----:B------:R-:W-:Y:S01]  /*7b00*/  FADD.FTZ R123, R72, -R125 ;  /* 0x8000007d487b7221 */ /* 0x000fe20000010000 */
[----:B------:R-:W-:Y:S01]  /*7b10*/  FADD.FTZ R134, R73, -R135 ;  /* 0x8000008749867221 */ /* 0x000fe20000010000 */
[----:B------:R-:W-:Y:S01]  /*7b20*/  FADD.FTZ R125, R74, -R125 ;  /* 0x8000007d4a7d7221 */ /* 0x000fe20000010000 */
        /* <DEDUP_REMOVED lines=27> */
[----:B----4-:R-:W-:Y:S01]  /*7ce0*/  FMUL.FTZ R27, R34, R142 ;  /* 0x0000008e221b7220 */ /* 0x010fe20000410000 */
        /* <DEDUP_REMOVED lines=22> */
[----:B------:R-:W-:Y:S01]  /*7e50*/  IMAD R39, R39, 0x2, R236 ;  /* 0x0000000227277824 */ /* 0x000fe200078e02ec */
[----:B------:R-:W-:Y:S01]  /*7e60*/  F2FP.BF16.F32.PACK_AB R80, R131, R80 ;  /* 0x000000508350723e */ /* 0x000fe200000010ff */
[----:B---3--:R-:W-:Y:S01]  /*7e70*/  FMUL.FTZ R63, R33, R138 ;  /* 0x0000008a213f7220 */ /* 0x008fe20000410000 */
        /* <DEDUP_REMOVED lines=13> */
[----:B-1----:R-:W-:Y:S01]  /*7f50*/  FMUL.FTZ R59, R115, R145 ;  /* 0x00000091733b7220 */ /* 0x002fe20000410000 */
        /* <DEDUP_REMOVED lines=162> */
.L_x_3033:
        /* <DEDUP_REMOVED lines=70> */
.L_x_3034:
        /* <DEDUP_REMOVED lines=12> */
.L_x_3024:
        /* <DEDUP_REMOVED lines=34> */
.L_x_3004:
[----:B------:R-:W-:Y:S05]  /*90c0*/  @P0 BRA `(.L_x_3036) ;  /* 0x0000001000ac0947 */ /* 0x000fea0003800000 */
[----:B------:R-:W1:Y:S01]  /*90d0*/  S2R R0, SR_TID.X ;  /* 0x0000000000007919 */ /* 0x000e620000002100 */
[----:B------:R-:W3:Y:S01]  /*90e0*/  S2UR UR5, SR_CgaCtaId ;  /* 0x00000000000579c3 */ /* 0x000ee20000008800 */
[----:B------:R-:W-:Y:S01]  /*90f0*/  UMOV UR4, 0x400 ;  /* 0x0000040000047882 */ /* 0x000fe20000000000 */
[----:B------:R-:W-:-:S06]  /*9100*/  F2FP.BF16.F32.PACK_AB R184, R185, R184 ;  /* 0x000000b8b9b8723e */ /* 0x000fcc00000010ff */
[----:B------:R-:W-:Y:S01]  /*9110*/  BAR.SYNC.DEFER_BLOCKING 0x1, 0x100 ;  /* 0x0044000000007b1d */ /* 0x000fe20000010000 */
[----:B------:R-:W-:Y:S02]  /*9120*/  F2FP.BF16.F32.PACK_AB R185, R187, R186 ;  /* 0x000000babbb9723e */ /* 0x000fe400000010ff */
[----:B------:R-:W-:Y:S02]  /*9130*/  F2FP.BF16.F32.PACK_AB R192, R193, R192 ;  /* 0x000000c0c1c0723e */ /* 0x000fe400000010ff */
[----:B------:R-:W-:Y:S01]  /*9140*/  F2FP.BF16.F32.PACK_AB R186, R189, R188 ;  /* 0x000000bcbdba723e */ /* 0x000fe200000010ff */
[----:B------:R-:W-:Y:S01]  /*9150*/  ULDC.64 UR8, c[0x0][0x878] ;  /* 0x00021e0000087ab9 */ /* 0x000fe20000000a00 */
[----:B------:R-:W-:Y:S01]  /*9160*/  F2FP.BF16.F32.PACK_AB R187, R191, R190 ;  /* 0x000000bebfbb723e */ /* 0x000fe200000010ff */
[----:B------:R-:W-:Y:S01]  /*9170*/  UISETP.NE.U32.AND UP0, UPT, UR8, URZ, UPT ;  /* 0x0000003f0800728c */ /* 0x000fe2000bf05070 */
[----:B------:R-:W-:Y:S02]  /*9180*/  F2FP.BF16.F32.PACK_AB R193, R195, R194 ;  /* 0x000000c2c3c1723e */ /* 0x000fe400000010ff */
[----:B------:R-:W-:Y:S01]  /*9190*/  F2FP.BF16.F32.PACK_AB R200, R201, R200 ;  /* 0x000000c8c9c8723e */ /* 0x000fe200000010ff */
[----:B------:R-:W-:Y:S01]  /*91a0*/  UISETP.NE.AND.EX UP0, UPT, UR9, URZ, UPT, UP0 ;  /* 0x0000003f0900728c */ /* 0x000fe2000bf05300 */
[----:B------:R-:W-:-:S02]  /*91b0*/  F2FP.BF16.F32.PACK_AB R194, R197, R196 ;  /* 0x000000c4c5c2723e */ /* 0x000fc400000010ff */
[----:B------:R-:W-:Y:S02]  /*91c0*/  F2FP.BF16.F32.PACK_AB R195, R199, R198 ;  /* 0x000000c6c7c3723e */ /* 0x000fe400000010ff */
[----:B------:R-:W-:Y:S02]  /*91d0*/  F2FP.BF16.F32.PACK_AB R201, R203, R202 ;  /* 0x000000cacbc9723e */ /* 0x000fe400000010ff */
[----:B------:R-:W-:Y:S01]  /*91e0*/  F2FP.BF16.F32.PACK_AB R208, R209, R208 ;  /* 0x000000d0d1d0723e */ /* 0x000fe200000010ff */
[----:B---3--:R-:W-:Y:S01]  /*91f0*/  ULEA UR6, UR5, UR4, 0x18 ;  /* 0x0000000405067291 */ /* 0x008fe2000f8ec03f */
[----:B------:R-:W-:Y:S02]  /*9200*/  F2FP.BF16.F32.PACK_AB R202, R205, R204 ;  /* 0x000000cccdca723e */ /* 0x000fe400000010ff */
[----:B------:R-:W-:Y:S01]  /*9210*/  F2FP.BF16.F32.PACK_AB R203, R207, R206 ;  /* 0x000000cecfcb723e */ /* 0x000fe200000010ff */
[----:B------:R-:W-:Y:S01]  /*9220*/  ULDC.64 UR4, c[0x0][0x870] ;  /* 0x00021c0000047ab9 */ /* 0x000fe20000000a00 */
[----:B------:R-:W-:Y:S01]  /*9230*/  F2FP.BF16.F32.PACK_AB R209, R211, R210 ;  /* 0x000000d2d3d1723e */ /* 0x000fe200000010ff */
[----:B-1----:R-:W-:Y:S01]  /*9240*/  VIADD R13, R0, 0xffffff80 ;  /* 0xffffff80000d7836 */ /* 0x002fe20000000000 */
        /* <DEDUP_REMOVED lines=50> */
[----:B------:R-:W-:Y:S01]  /*9570*/  STSM.16.M88.4 [R8], R200 ;  /* 0x000000c808007844 */ /* 0x000fe20000000200 */
[----:B------:R-:W-:Y:S02]  /*9580*/  PLOP3.LUT P1, PT, PT, PT, UP0, 0x80, 0x0 ;  /* 0x000000000000781c */ /* 0x000fe40003f2f008 */
[----:B------:R-:W-:Y:S01]  /*9590*/  ISETP.NE.AND.EX P4, PT, RZ, UR5, PT, P4 ;  /* 0x00000005ff007c0c */ /* 0x000fe2000bf85340 */
[----:B------:R-:W-:Y:S01]  /*95a0*/  STSM.16.M88.4 [R3], R208 ;  /* 0x000000d003007844 */ /* 0x000fe20000000200 */
[----:B------:R-:W-:Y:S02]  /*95b0*/  ULDC.64 UR4, c[0x0][0x870] ;  /* 0x00021c0000047ab9 */ /* 0x000fe40000000a00 */
[----:B------:R-:W-:Y:S01]  /*95c0*/  UIMAD.WIDE UR4, UR41, 0x4, UR4 ;  /* 0x00000004290478a5 */ /* 0x000fe2000f8e0204 */
[----:B------:R1:W-:Y:S04]  /*95d0*/  STSM.16.M88.4 [R0], R152 ;  /* 0x0000009800007844 */ /* 0x0003e80000000200 */
[----:B------:R2:W-:Y:S01]  /*95e0*/  STSM.16.M88.4 [R2+-0x4000], R160 ;  /* 0xffc000a002007844 */ /* 0x0005e20000000200 */
[----:B------:R-:W-:-:S02]  /*95f0*/  IMAD.U32 R4, RZ, RZ, UR4 ;  /* 0x00000004ff047e24 */ /* 0x000fc4000f8e00ff */
[----:B------:R-:W-:Y:S01]  /*9600*/  IMAD.U32 R5, RZ, RZ, UR5 ;  /* 0x00000005ff057e24 */ /* 0x000fe2000f8e00ff */
[----:B------:R-:W-:Y:S01]  /*9610*/  STSM.16.M88.4 [R8+-0x4000], R168 ;  /* 0xffc000a808007844 */ /* 0x000fe20000000200 */
[----:B------:R-:W-:-:S03]  /*9620*/  @UP0 ULDC.64 UR4, c[0x0][0x878] ;  /* 0x00021e0000040ab9 */ /* 0x000fc60000000a00 */
[----:B------:R3:W-:Y:S01]  /*9630*/  STSM.16.M88.4 [R3+-0x4000], R176 ;  /* 0xffc000b003007844 */ /* 0x0007e20000000200 */
[----:B------:R-:W-:Y:S01]  /*9640*/  BAR.SYNC.DEFER_BLOCKING 0x1, 0x100 ;  /* 0x0044000000007b1d */ /* 0x000fe20000010000 */
[----:B------:R-:W-:-:S06]  /*9650*/  @UP0 UIMAD.WIDE UR4, UR41, 0x4, UR4 ;  /* 0x00000004290408a5 */ /* 0x000fcc000f8e0204 */
[----:B------:R-:W-:Y:S02]  /*9660*/  IMAD.U32 R6, RZ, RZ, UR4 ;  /* 0x00000004ff067e24 */ /* 0x000fe4000f8e00ff */
[----:B------:R-:W-:Y:S01]  /*9670*/  IMAD.U32 R7, RZ, RZ, UR5 ;  /* 0x00000005ff077e24 */ /* 0x000fe2000f8e00ff */
[----:B------:R-:W4:Y:S04]  /*9680*/  @P4 LDG.E R9, desc[UR38][R4.64] ;  /* 0x0000002604094981 */ /* 0x000f28000c1e1900 */
[----:B------:R5:W4:Y:S01]  /*9690*/  @P1 LDG.E R6, desc[UR38][R6.64] ;  /* 0x0000002606061981 */ /* 0x000b22000c1e1900 */
[----:B------:R-:W-:Y:S01]  /*96a0*/  LEA.HI R19, R10, R13, RZ, 0x3 ;  /* 0x0000000d0a137211 */ /* 0x000fe200078f18ff */
[----:B------:R-:W-:-:S03]  /*96b0*/  ULDC UR4, c[0x0][0x808] ;  /* 0x0002020000047ab9 */ /* 0x000fc60000000800 */
[----:B-1----:R-:W-:Y:S02]  /*96c0*/  LOP3.LUT R0, R19, 0x1ffffff8, RZ, 0xc0, !PT ;  /* 0x1ffffff813007812 */ /* 0x002fe400078ec0ff */
[----:B------:R-:W-:-:S03]  /*96d0*/  SHF.R.S32.HI R19, RZ, 0x3, R19 ;  /* 0x00000003ff137819 */ /* 0x000fc60000011413 */
[----:B------:R-:W-:Y:S01]  /*96e0*/  IMAD.IADD R0, R13, 0x1, -R0 ;  /* 0x000000010d007824 */ /* 0x000fe200078e0a00 */
[----:B-----5:R-:W-:Y:S01]  /*96f0*/  LEA.HI R7, R10, R13, RZ, 0x6 ;  /* 0x0000000d0a077211 */ /* 0x020fe200078f30ff */
[----:B--2---:R-:W-:Y:S02]  /*9700*/  IMAD.SHL.U32 R2, R19, 0x40, RZ ;  /* 0x0000004013027824 */ /* 0x004fe400078e00ff */
[----:B------:R-:W-:Y:S02]  /*9710*/  IMAD.SHL.U32 R20, R0, 0x8, RZ ;  /* 0x0000000800147824 */ /* 0x000fe400078e00ff */
[----:B------:R-:W-:Y:S01]  /*9720*/  IMAD.SHL.U32 R7, R7, 0x8, RZ ;  /* 0x0000000807077824 */ /* 0x000fe200078e00ff */
[----:B------:R-:W-:Y:S02]  /*9730*/  LOP3.LUT R11, R2, 0x1c0, RZ, 0xc0, !PT ;  /* 0x000001c0020b7812 */ /* 0x000fe400078ec0ff */
[----:B---3--:R-:W-:Y:S02]  /*9740*/  CS2R R2, SRZ ;  /* 0x0000000000027805 */ /* 0x008fe4000001ff00 */
[----:B------:R-:W-:-:S02]  /*9750*/  LOP3.LUT R0, R11, 0x38, R20, 0xf8, !PT ;  /* 0x000000380b007812 */ /* 0x000fc400078ef814 */
[----:B------:R-:W-:-:S04]  /*9760*/  SHF.R.U32.HI R11, RZ, 0x3, R11 ;  /* 0x00000003ff0b7819 */ /* 0x000fc8000001160b */
[----:B------:R-:W-:-:S04]  /*9770*/  LOP3.LUT R0, R0, R11, RZ, 0x3c, !PT ;  /* 0x0000000b00007212 */ /* 0x000fc800078e3cff */
[----:B------:R-:W-:Y:S01]  /*9780*/  LOP3.LUT R0, R0, 0x7ffffe00, R7, 0xf8, !PT ;  /* 0x7ffffe0000007812 */ /* 0x000fe200078ef807 */
[--C-:B----4-:R-:W-:Y:S01]  /*9790*/  @P4 IMAD.MOV.U32 R2, RZ, RZ, R9.reuse ;  /* 0x000000ffff024224 */ /* 0x110fe200078e0009 */
[----:B------:R-:W-:Y:S02]  /*97a0*/  @P4 SHF.R.S32.HI R3, RZ, 0x1f, R9 ;  /* 0x0000001fff034819 */ /* 0x000fe40000011409 */
[----:B------:R-:W-:Y:S02]  /*97b0*/  @P1 R2UR UR4, R6 ;  /* 0x00000000060412ca */ /* 0x000fe400000e0000 */
[----:B------:R-:W-:Y:S01]  /*97c0*/  IADD3 R16, P0, R19, R2, RZ ;  /* 0x0000000213107210 */ /* 0x000fe20007f1e0ff */
[----:B------:R-:W-:-:S12]  /*97d0*/  @P1 BRA `(.L_x_3037) ;  /* 0x0000000000181947 */ /* 0x000fd80003800000 */
[----:B------:R-:W-:Y:S05]  /*97e0*/  @!P4 BRA `(.L_x_3037) ;  /* 0x000000000014c947 */ /* 0x000fea0003800000 */
[----:B------:R-:W2:Y:S04]  /*97f0*/  LDG.E R7, desc[UR38][R4.64] ;  /* 0x0000002604077981 */ /* 0x000ea8000c1e1900 */
[----:B------:R-:W3:Y:S01]  /*9800*/  LDG.E R6, desc[UR38][R4.64+0x4] ;  /* 0x0000042604067981 */ /* 0x000ee2000c1e1900 */
[----:B--2---:R-:W-:Y:S02]  /*9810*/  R2UR UR5, R7 ;  /* 0x00000000070572ca */ /* 0x004fe400000e0000 */
[----:B---3--:R-:W-:-:S13]  /*9820*/  R2UR UR4, R6 ;  /* 0x00000000060472ca */ /* 0x008fda00000e0000 */
[----:B------:R-:W-:-:S12]  /*9830*/  UIADD3 UR4, -UR5, UR4, URZ ;  /* 0x0000000405047290 */ /* 0x000fd8000fffe13f */
.L_x_3037:
[----:B------:R-:W-:Y:S01]  /*9840*/  LEA R0, R0, UR6, 0x1 ;  /* 0x0000000600007c11 */ /* 0x000fe2000f8e08ff */
[----:B------:R-:W1:Y:S01]  /*9850*/  LDC R31, c[0x0][0x83c] ;  /* 0x00020f00ff1f7b82 */ /* 0x000e620000000800 */
[----:B------:R-:W-:Y:S01]  /*9860*/  UIMAD UR4, UR37, -0x80, UR4 ;  /* 0xffffff80250478a4 */ /* 0x000fe2000f8e0204 */
[C---:B------:R-:W-:Y:S01]  /*9870*/  VIADD R2, R19.reuse, 0x20 ;  /* 0x0000002013027836 */ /* 0x040fe20000000000 */
[----:B------:R-:W-:Y:S01]  /*9880*/  USHF.R.S32.HI UR5, URZ, 0x1f, UR41 ;  /* 0x0000001f3f057899 */ /* 0x000fe20008011429 */
[----:B------:R2:W3:Y:S01]  /*9890*/  LDS.128 R12, [R0+0x1000] ;  /* 0x00100000000c7984 */ /* 0x0004e20000000c00 */
[----:B------:R-:W-:Y:S01]  /*98a0*/  ULDC.64 UR6, c[0x0][0x850] ;  /* 0x0002140000067ab9 */ /* 0x000fe20000000a00 */
[C---:B------:R-:W-:Y:S01]  /*98b0*/  LEA.HI.X.SX32 R17, R19.reuse, R3, 0x1, P0 ;  /* 0x0000000313117211 */ /* 0x040fe200000f0eff */
[----:B------:R-:W-:Y:S01]  /*98c0*/  IMAD.U32 R22, RZ, RZ, UR4 ;  /* 0x00000004ff167e24 */ /* 0x000fe2000f8e00ff */
[----:B------:R2:W4:Y:S01]  /*98d0*/  LDS.128 R8, [R0+0x2000] ;  /* 0x0020000000087984 */ /* 0x0005220000000c00 */
[----:B------:R-:W-:Y:S01]  /*98e0*/  UIMAD UR4, UR46, UR6, URZ ;  /* 0x000000062e0472a4 */ /* 0x000fe2000f8e023f */
[--C-:B------:R-:W-:Y:S01]  /*98f0*/  SHF.R.S32.HI R21, RZ, 0x1f, R20.reuse ;  /* 0x0000001fff157819 */ /* 0x100fe20000011414 */
[----:B------:R-:W2:Y:S01]  /*9900*/  LDC R33, c[0x0][0x80c] ;  /* 0x00020300ff217b82 */ /* 0x000ea20000000800 */
[----:B------:R1:W2:Y:S01]  /*9910*/  LDS.128 R4, [R0+0x3000] ;  /* 0x0030000000047984 */ /* 0x0002a20000000c00 */
[----:B------:R-:W-:Y:S01]  /*9920*/  VIMNMX R22, R22, 0x80, PT ;  /* 0x0000008016167848 */ /* 0x000fe20003fe0100 */
[----:B------:R-:W-:Y:S01]  /*9930*/  IMAD.U32 R3, RZ, RZ, UR6 ;  /* 0x00000006ff037e24 */ /* 0x000fe2000f8e00ff */
[----:B------:R-:W-:Y:S01]  /*9940*/  UIMAD UR4, UR40, UR7, UR4 ;  /* 0x00000007280472a4 */ /* 0x000fe2000f8e0204 */
[----:B------:R-:W-:Y:S01]  /*9950*/  IMAD.U32 R30, RZ, RZ, UR5 ;  /* 0x00000005ff1e7e24 */ /* 0x000fe2000f8e00ff */
[CC--:B------:R-:W-:Y:S01]  /*9960*/  ISETP.GE.AND P3, PT, R19.reuse, R22.reuse, PT ;  /* 0x000000161300720c */ /* 0x0c0fe20003f66270 */
[----:B------:R-:W-:Y:S01]  /*9970*/  VIADD R18, R19, 0x40 ;  /* 0x0000004013127836 */ /* 0x000fe20000000000 */
[-C--:B------:R-:W-:Y:S01]  /*9980*/  ISETP.GE.AND P2, PT, R2, R22.reuse, PT ;  /* 0x000000160200720c */ /* 0x080fe20003f46270 */
[----:B------:R-:W-:Y:S01]  /*9990*/  IMAD.WIDE.U32 R2, R3, UR40, R20 ;  /* 0x0000002803027c25 */ /* 0x000fe2000f8e0014 */
[----:B------:R-:W-:Y:S01]  /*99a0*/  SEL R30, R30, RZ, !P4 ;  /* 0x000000ff1e1e7207 */ /* 0x000fe20006000000 */
[----:B------:R-:W-:Y:S01]  /*99b0*/  BSSY B0, `(.L_x_3038) ;  /* 0x000001c000007945 */ /* 0x000fe20003800000 */
[----:B------:R-:W-:Y:S01]  /*99c0*/  ISETP.GE.AND P1, PT, R18, R22, PT ;  /* 0x000000161200720c */ /* 0x000fe20003f26270 */
[----:B------:R-:W-:Y:S01]  /*99d0*/  VIADD R3, R3, UR4 ;  /* 0x0000000403037c36 */ /* 0x000fe20008000000 */
[-C--:B-1----:R-:W-:Y:S01]  /*99e0*/  ISETP.GE.OR P6, PT, R20, R31.reuse, P3 ;  /* 0x0000001f1400720c */ /* 0x082fe20001fc6670 */
[----:B------:R-:W-:Y:S01]  /*99f0*/  ULDC.64 UR4, c[0x0][0x858] ;  /* 0x0002160000047ab9 */ /* 0x000fe20000000a00 */
[----:B------:R-:W-:Y:S01]  /*9a00*/  SEL R35, RZ, UR41, P4 ;  /* 0x00000029ff237c07 */ /* 0x000fe2000a000000 */
[----:B------:R-:W-:Y:S01]  /*9a10*/  IMAD R18, R30, UR4, RZ ;  /* 0x000000041e127c24 */ /* 0x000fe2000f8e02ff */
[CC--:B------:R-:W-:Y:S01]  /*9a20*/  ISETP.GE.OR P5, PT, R20.reuse, R31.reuse, P2 ;  /* 0x0000001f1400720c */ /* 0x0c0fe200017a6670 */
[----:B------:R-:W-:Y:S01]  /*9a30*/  VIADD R19, R19, 0x60 ;  /* 0x0000006013137836 */ /* 0x000fe20000000000 */
[----:B------:R-:W-:Y:S01]  /*9a40*/  ISETP.GE.OR P4, PT, R20, R31, P1 ;  /* 0x0000001f1400720c */ /* 0x000fe20000f86670 */
[----:B------:R-:W-:-:S02]  /*9a50*/  IMAD.U32 R27, RZ, RZ, UR37 ;  /* 0x00000025ff1b7e24 */ /* 0x000fc4000f8e00ff */
[----:B------:R-:W-:Y:S01]  /*9a60*/  IMAD R23, R35, UR5, R18 ;  /* 0x0000000523177c24 */ /* 0x000fe2000f8e0212 */
[----:B------:R-:W-:Y:S01]  /*9a70*/  ISETP.GE.AND P0, PT, R19, R22, PT ;  /* 0x000000161300720c */ /* 0x000fe20003f06270 */
[----:B------:R-:W-:-:S04]  /*9a80*/  IMAD.WIDE.U32 R28, R35, UR4, R2 ;  /* 0x00000004231c7c25 */ /* 0x000fc8000f8e0002 */
[----:B------:R-:W-:-:S04]  /*9a90*/  IMAD.WIDE R26, R27, 0x80, R16 ;  /* 0x000000801b1a7825 */ /* 0x000fc800078e0210 */
[----:B------:R-:W-:Y:S01]  /*9aa0*/  IMAD.IADD R23, R29, 0x1, R23 ;  /* 0x000000011d177824 */ /* 0x000fe200078e0217 */
[----:B--234-:R-:W-:Y:S06]  /*9ab0*/  @P6 BRA `(.L_x_3039) ;  /* 0x00000000002c6947 */ /* 0x01cfec0003800000 */
        /* <DEDUP_REMOVED lines=11> */
.L_x_3039:
[----:B------:R-:W-:Y:S05]  /*9b70*/  BSYNC B0 ;  /* 0x0000000000007941 */ /* 0x000fea0003800000 */
.L_x_3038:
[----:B-1----:R1:W2:Y:S01]  /*9b80*/  LDS.128 R16, [R0+0x5000] ;  /* 0x0050000000107984 */ /* 0x0022a20000000c00 */
[----:B------:R-:W-:Y:S01]  /*9b90*/  BSSY B0, `(.L_x_3040) ;  /* 0x0000010000007945 */ /* 0x000fe20003800000 */
[----:B------:R-:W-:-:S03]  /*9ba0*/  ISETP.GE.OR P6, PT, R20, R31, P0 ;  /* 0x0000001f1400720c */ /* 0x000fc600007c6670 */
[----:B------:R-:W-:Y:S10]  /*9bb0*/  @P5 BRA `(.L_x_3041) ;  /* 0x0000000000345947 */ /* 0x000ff40003800000 */
[----:B------:R-:W-:Y:S01]  /*9bc0*/  IADD3 R25, P5, R26, 0x20, RZ ;  /* 0x000000201a197810 */ /* 0x000fe20007fbe0ff */
[----:B------:R-:W-:Y:S01]  /*9bd0*/  ULDC.64 UR4, c[0x0][0x848] ;  /* 0x0002120000047ab9 */ /* 0x000fe20000000a00 */
[----:B------:R-:W-:-:S03]  /*9be0*/  IMAD.MOV.U32 R3, RZ, RZ, R23 ;  /* 0x000000ffff037224 */ /* 0x000fc600078e0017 */
[----:B------:R-:W-:-:S04]  /*9bf0*/  IMAD.X R2, RZ, RZ, R27, P5 ;  /* 0x000000ffff027224 */ /* 0x000fc800028e061b */
[----:B------:R-:W-:Y:S02]  /*9c00*/  IMAD R24, R2, UR4, RZ ;  /* 0x0000000402187c24 */ /* 0x000fe4000f8e02ff */
[----:B------:R-:W-:-:S04]  /*9c10*/  IMAD.MOV.U32 R2, RZ, RZ, R28 ;  /* 0x000000ffff027224 */ /* 0x000fc800078e001c */
[----:B------:R-:W-:-:S04]  /*9c20*/  IMAD.WIDE.U32 R2, R25, UR4, R2 ;  /* 0x0000000419027c25 */ /* 0x000fc8000f8e0002 */
[----:B------:R-:W-:Y:S01]  /*9c30*/  IMAD R25, R25, UR5, R24 ;  /* 0x0000000519197c24 */ /* 0x000fe2000f8e0218 */
[----:B------:R-:W-:Y:S02]  /*9c40*/  ULDC.64 UR4, c[0x0][0x830] ;  /* 0x00020c0000047ab9 */ /* 0x000fe40000000a00 */
[----:B------:R-:W-:Y:S01]  /*9c50*/  LEA R24, P5, R2, UR4, 0x1 ;  /* 0x0000000402187c11 */ /* 0x000fe2000f8a08ff */
[----:B------:R-:W-:-:S05]  /*9c60*/  IMAD.IADD R3, R3, 0x1, R25 ;  /* 0x0000000103037824 */ /* 0x000fca00078e0219 */
[----:B------:R-:W-:-:S05]  /*9c70*/  LEA.HI.X R25, R2, UR5, R3, 0x1, P5 ;  /* 0x0000000502197c11 */ /* 0x000fca000a8f0c03 */
[----:B--2---:R3:W-:Y:S02]  /*9c80*/  STG.E.128 desc[UR38][R24.64], R16 ;  /* 0x0000001018007986 */ /* 0x0047e4000c101d26 */
.L_x_3041:
[----:B------:R-:W-:Y:S05]  /*9c90*/  BSYNC B0 ;  /* 0x0000000000007941 */ /* 0x000fea0003800000 */
.L_x_3040:
[----:B--23--:R2:W3:Y:S01]  /*9ca0*/  LDS.128 R16, [R0+0x6000] ;  /* 0x0060000000107984 */ /* 0x00c4e20000000c00 */
[----:B------:R-:W-:Y:S04]  /*9cb0*/  BSSY B0, `(.L_x_3042) ;  /* 0x000000f000007945 */ /* 0x000fe80003800000 */
[----:B------:R-:W-:Y:S05]  /*9cc0*/  @P4 BRA `(.L_x_3043) ;  /* 0x0000000000344947 */ /* 0x000fea0003800000 */
        /* <DEDUP_REMOVED lines=12> */
[----:B---3--:R4:W-:Y:S02]  /*9d90*/  STG.E.128 desc[UR38][R24.64], R16 ;  /* 0x0000001018007986 */ /* 0x0089e4000c101d26 */
.L_x_3043:
[----:B------:R-:W-:Y:S05]  /*9da0*/  BSYNC B0 ;  /* 0x0000000000007941 */ /* 0x000fea0003800000 */
.L_x_3042:
[----:B---34-:R3:W4:Y:S01]  /*9db0*/  LDS.128 R16, [R0+0x7000] ;  /* 0x0070000000107984 */ /* 0x0187220000000c00 */
        /* <DEDUP_REMOVED lines=14> */
[----:B----4-:R4:W-:Y:S02]  /*9ea0*/  STG.E.128 desc[UR38][R22.64], R16 ;  /* 0x0000001016007986 */ /* 0x0109e4000c101d26 */
.L_x_3045:
[----:B------:R-:W-:Y:S05]  /*9eb0*/  BSYNC B0 ;  /* 0x0000000000007941 */ /* 0x000fea0003800000 */
.L_x_3044:
[----:B----4-:R4:W1:Y:S01]  /*9ec0*/  LDS.128 R16, [R0] ;  /* 0x0000000000107984 */ /* 0x0108620000000c00 */
[----:B------:R-:W-:Y:S01]  /*9ed0*/  ULDC.64 UR6, c[0x0][0x820] ;  /* 0x0002080000067ab9 */ /* 0x000fe20000000a00 */
[CC--:B------:R-:W-:Y:S01]  /*9ee0*/  ISETP.GE.OR P3, PT, R20.reuse, R33.reuse, P3 ;  /* 0x000000211400720c */ /* 0x0c0fe20001f66670 */
[----:B------:R-:W-:Y:S02]  /*9ef0*/  UIMAD UR4, UR46, UR6, URZ ;  /* 0x000000062e0472a4 */ /* 0x000fe4000f8e023f */
[----:B------:R-:W-:Y:S01]  /*9f00*/  IMAD.U32 R3, RZ, RZ, UR6 ;  /* 0x00000006ff037e24 */ /* 0x000fe2000f8e00ff */
[----:B------:R-:W-:Y:S01]  /*9f10*/  BSSY B0, `(.L_x_3046) ;  /* 0x0000017000007945 */ /* 0x000fe20003800000 */
[CC--:B------:R-:W-:Y:S01]  /*9f20*/  ISETP.GE.OR P2, PT, R20.reuse, R33.reuse, P2 ;  /* 0x000000211400720c */ /* 0x0c0fe20001746670 */
[----:B------:R-:W-:Y:S02]  /*9f30*/  UIMAD UR4, UR40, UR7, UR4 ;  /* 0x00000007280472a4 */ /* 0x000fe4000f8e0204 */
[----:B------:R-:W-:Y:S01]  /*9f40*/  IMAD.WIDE.U32 R2, R3, UR40, R20 ;  /* 0x0000002803027c25 */ /* 0x000fe2000f8e0014 */
[----:B------:R-:W-:-:S02]  /*9f50*/  ISETP.GE.OR P1, PT, R20, R33, P1 ;  /* 0x000000211400720c */ /* 0x000fc40000f26670 */
[----:B------:R-:W-:Y:S01]  /*9f60*/  ISETP.GE.OR P0, PT, R20, R33, P0 ;  /* 0x000000211400720c */ /* 0x000fe20000706670 */
[----:B------:R-:W-:Y:S01]  /*9f70*/  VIADD R3, R3, UR4 ;  /* 0x0000000403037c36 */ /* 0x000fe20008000000 */
[----:B------:R-:W-:Y:S02]  /*9f80*/  ULDC.64 UR4, c[0x0][0x828] ;  /* 0x00020a0000047ab9 */ /* 0x000fe40000000a00 */
[----:B------:R-:W-:Y:S02]  /*9f90*/  IMAD R21, R30, UR4, RZ ;  /* 0x000000041e157c24 */ /* 0x000fe4000f8e02ff */
[----:B------:R-:W-:-:S04]  /*9fa0*/  IMAD.WIDE.U32 R24, R35, UR4, R2 ;  /* 0x0000000423187c25 */ /* 0x000fc8000f8e0002 */
[----:B------:R-:W-:-:S04]  /*9fb0*/  IMAD R21, R35, UR5, R21 ;  /* 0x0000000523157c24 */ /* 0x000fc8000f8e0215 */
[----:B------:R-:W-:Y:S01]  /*9fc0*/  IMAD.IADD R21, R25, 0x1, R21 ;  /* 0x0000000119157824 */ /* 0x000fe200078e0215 */
[----:B----4-:R-:W-:Y:S06]  /*9fd0*/  @P3 BRA `(.L_x_3047) ;  /* 0x0000000000283947 */ /* 0x010fec0003800000 */
        /* <DEDUP_REMOVED lines=10> */
.L_x_3047:
[----:B------:R-:W-:Y:S05]  /*a080*/  BSYNC B0 ;  /* 0x0000000000007941 */ /* 0x000fea0003800000 */
.L_x_3046:
[----:B------:R-:W-:Y:S04]  /*a090*/  BSSY B0, `(.L_x_3048) ;  /* 0x000000f000007945 */ /* 0x000fe80003800000 */
[----:B------:R-:W-:Y:S05]  /*a0a0*/  @P2 BRA `(.L_x_3049) ;  /* 0x0000000000342947 */ /* 0x000fea0003800000 */
[----:B-1--4-:R-:W-:Y:S01]  /*a0b0*/  IADD3 R17, P2, R26, 0x20, RZ ;  /* 0x000000201a117810 */ /* 0x012fe20007f5e0ff */
[----:B------:R-:W-:Y:S01]  /*a0c0*/  ULDC.64 UR4, c[0x0][0x818] ;  /* 0x0002060000047ab9 */ /* 0x000fe20000000a00 */
[----:B------:R-:W-:Y:S02]  /*a0d0*/  IMAD.MOV.U32 R2, RZ, RZ, R24 ;  /* 0x000000ffff027224 */ /* 0x000fe400078e0018 */
[----:B------:R-:W-:Y:S02]  /*a0e0*/  IMAD.MOV.U32 R3, RZ, RZ, R21 ;  /* 0x000000ffff037224 */ /* 0x000fe400078e0015 */
[----:B--23--:R-:W-:Y:S02]  /*a0f0*/  IMAD.X R0, RZ, RZ, R27, P2 ;  /* 0x000000ffff007224 */ /* 0x00cfe400010e061b */
        /* <DEDUP_REMOVED lines=8> */
.L_x_3049:
[----:B------:R-:W-:Y:S05]  /*a180*/  BSYNC B0 ;  /* 0x0000000000007941 */ /* 0x000fea0003800000 */
.L_x_3048:
[----:B------:R-:W-:Y:S04]  /*a190*/  BSSY B0, `(.L_x_3050) ;  /* 0x000000f000007945 */ /* 0x000fe80003800000 */
[----:B------:R-:W-:Y:S05]  /*a1a0*/  @P1 BRA `(.L_x_3051) ;  /* 0x0000000000341947 */ /* 0x000fea0003800000 */
[----:B-1----:R-:W-:Y:S01]  /*a1b0*/  IADD3 R13, P1, R26, 0x40, RZ ;  /* 0x000000401a0d7810 */ /* 0x002fe20007f3e0ff */
        /* <DEDUP_REMOVED lines=12> */
.L_x_3051:
[----:B------:R-:W-:Y:S05]  /*a280*/  BSYNC B0 ;  /* 0x0000000000007941 */ /* 0x000fea0003800000 */
.L_x_3050:
        /* <DEDUP_REMOVED lines=15> */
.L_x_3036:
        /* <DEDUP_REMOVED lines=9> */
[----:B------:R-:W-:-:S03]  /*a410*/  UISETP.NE.AND.EX UP0, UPT, UR5, URZ, UPT, UP0 ;  /* 0x0000003f0500728c */ /* 0x000fc6000bf05300 */
[----:B--2---:R-:W2:Y:S01]  /*a420*/  @P4 LDG.E R9, desc[UR38][R4.64] ;  /* 0x0000002604094981 */ /* 0x004ea2000c1e1900 */
[----:B------:R-:W-:Y:S02]  /*a430*/  ULDC UR6, c[0x0][0x808] ;  /* 0x0002020000067ab9 */ /* 0x000fe40000000800 */
[----:B------:R-:W-:Y:S01]  /*a440*/  PLOP3.LUT P1, PT, PT, PT, UP0, 0x80, 0x0 ;  /* 0x000000000000781c */ /* 0x000fe20003f2f008 */
[----:B------:R-:W-:-:S04]  /*a450*/  IMAD.U32 R0, RZ, RZ, UR6 ;  /* 0x00000006ff007e24 */ /* 0x000fc8000f8e00ff */
[----:B------:R-:W-:Y:S02]  /*a460*/  @UP0 ULDC.64 UR4, c[0x0][0x878] ;  /* 0x00021e0000040ab9 */ /* 0x000fe40000000a00 */
[----:B------:R-:W-:-:S06]  /*a470*/  @UP0 UIMAD.WIDE UR4, UR41, 0x4, UR4 ;  /* 0x00000004290408a5 */ /* 0x000fcc000f8e0204 */
[----:B------:R-:W-:Y:S02]  /*a480*/  IMAD.U32 R6, RZ, RZ, UR4 ;  /* 0x00000004ff067e24 */ /* 0x000fe4000f8e00ff */
[----:B------:R-:W-:-:S05]  /*a490*/  IMAD.U32 R7, RZ, RZ, UR5 ;  /* 0x00000005ff077e24 */ /* 0x000fca000f8e00ff */
[----:B------:R3:W5:Y:S01]  /*a4a0*/  @P1 LDG.E R0, desc[UR38][R6.64] ;  /* 0x0000002606001981 */ /* 0x000762000c1e1900 */
[----:B------:R-:W4:Y:S02]  /*a4b0*/  S2R R2, SR_TID.X ;  /* 0x0000000000027919 */ /* 0x000f240000002100 */
[----:B----4-:R-:W-:Y:S01]  /*a4c0*/  VIADD R8, R2, 0xffffff80 ;  /* 0xffffff8002087836 */ /* 0x010fe20000000000 */
[----:B------:R-:W-:-:S04]  /*a4d0*/  CS2R R2, SRZ ;  /* 0x0000000000027805 */ /* 0x000fc8000001ff00 */
[----:B------:R-:W-:-:S04]  /*a4e0*/  SHF.R.S32.HI R11, RZ, 0x1f, R8 ;  /* 0x0000001fff0b7819 */ /* 0x000fc80000011408 */
[----:B------:R-:W-:-:S04]  /*a4f0*/  LEA.HI R11, R11, R8, RZ, 0x3 ;  /* 0x000000080b0b7211 */ /* 0x000fc800078f18ff */
[----:B-1----:R-:W-:Y:S02]  /*a500*/  SHF.R.S32.HI R13, RZ, 0x3, R11 ;  /* 0x00000003ff0d7819 */ /* 0x002fe4000001140b */
[----:B------:R-:W-:-:S05]  /*a510*/  LOP3.LUT R11, R11, 0x1ffffff8, RZ, 0xc0, !PT ;  /* 0x1ffffff80b0b7812 */ /* 0x000fca00078ec0ff */
[----:B------:R-:W-:Y:S02]  /*a520*/  IMAD.IADD R11, R8, 0x1, -R11 ;  /* 0x00000001080b7824 */ /* 0x000fe400078e0a0b */
[--C-:B--2---:R-:W-:Y:S01]  /*a530*/  @P4 IMAD.MOV.U32 R2, RZ, RZ, R9.reuse ;  /* 0x000000ffff024224 */ /* 0x104fe200078e0009 */
[----:B------:R-:W-:Y:S01]  /*a540*/  @P4 SHF.R.S32.HI R3, RZ, 0x1f, R9 ;  /* 0x0000001fff034819 */ /* 0x000fe20000011409 */
[----:B------:R-:W-:-:S03]  /*a550*/  IMAD.U32 R9, RZ, RZ, UR37 ;  /* 0x00000025ff097e24 */ /* 0x000fc6000f8e00ff */
[----:B------:R-:W-:-:S04]  /*a560*/  IADD3 R2, P0, R13, R2, RZ ;  /* 0x000000020d027210 */ /* 0x000fc80007f1e0ff */
[----:B------:R-:W-:Y:S01]  /*a570*/  LEA.HI.X.SX32 R3, R13, R3, 0x1, P0 ;  /* 0x000000030d037211 */ /* 0x000fe200000f0eff */
[----:B---3--:R-:W-:Y:S08]  /*a580*/  @P1 BRA `(.L_x_3052) ;  /* 0x0000000000101947 */ /* 0x008ff00003800000 */
[----:B------:R-:W-:Y:S05]  /*a590*/  @!P4 BRA `(.L_x_3052) ;  /* 0x00000000000cc947 */ /* 0x000fea0003800000 */
[----:B------:R-:W2:Y:S04]  /*a5a0*/  LDG.E R7, desc[UR38][R4.64] ;  /* 0x0000002604077981 */ /* 0x000ea8000c1e1900 */
[----:B-----5:R-:W2:Y:S02]  /*a5b0*/  LDG.E R0, desc[UR38][R4.64+0x4] ;  /* 0x0000042604007981 */ /* 0x020ea4000c1e1900 */
[----:B--2---:R-:W-:-:S07]  /*a5c0*/  IMAD.IADD R0, R0, 0x1, -R7 ;  /* 0x0000000100007824 */ /* 0x004fce00078e0a07 */
.L_x_3052:
[----:B------:R-:W1:Y:S01]  /*a5d0*/  LDC R17, c[0x0][0x80c] ;  /* 0x00020300ff117b82 */ /* 0x000e620000000800 */
[----:B------:R-:W-:Y:S01]  /*a5e0*/  IMAD.SHL.U32 R10, R11, 0x8, RZ ;  /* 0x000000080b0a7824 */ /* 0x000fe200078e00ff */
[----:B------:R-:W-:Y:S01]  /*a5f0*/  USHF.R.S32.HI UR5, URZ, 0x1f, UR41 ;  /* 0x0000001f3f057899 */ /* 0x000fe20008011429 */
[----:B-----5:R-:W-:Y:S01]  /*a600*/  IMAD R0, R9, -0x80, R0 ;  /* 0xffffff8009007824 */ /* 0x020fe200078e0200 */
[----:B------:R-:W-:Y:S01]  /*a610*/  ULDC.64 UR6, c[0x0][0x820] ;  /* 0x0002080000067ab9 */ /* 0x000fe20000000a00 */
[C---:B------:R-:W-:Y:S01]  /*a620*/  VIADD R5, R13.reuse, 0x20 ;  /* 0x000000200d057836 */ /* 0x040fe20000000000 */
[----:B------:R-:W-:Y:S01]  /*a630*/  UIMAD UR4, UR46, UR6, URZ ;  /* 0x000000062e0472a4 */ /* 0x000fe2000f8e023f */
[--C-:B------:R-:W-:Y:S01]  /*a640*/  SHF.R.S32.HI R11, RZ, 0x1f, R10.reuse ;  /* 0x0000001fff0b7819 */ /* 0x100fe2000001140a */
[----:B------:R-:W-:Y:S01]  /*a650*/  IMAD.U32 R7, RZ, RZ, UR6 ;  /* 0x00000006ff077e24 */ /* 0x000fe2000f8e00ff */
[----:B------:R-:W2:Y:S01]  /*a660*/  LDC R19, c[0x0][0x83c] ;  /* 0x00020f00ff137b82 */ /* 0x000ea20000000800 */
[-C--:B------:R-:W-:Y:S01]  /*a670*/  ISETP.GE.AND P3, PT, R13, R0.reuse, PT ;  /* 0x000000000d00720c */ /* 0x080fe20003f66270 */
[----:B------:R-:W-:Y:S01]  /*a680*/  IMAD.U32 R12, RZ, RZ, UR5 ;  /* 0x00000005ff0c7e24 */ /* 0x000fe2000f8e00ff */
[----:B------:R-:W-:Y:S01]  /*a690*/  UIMAD UR4, UR40, UR7, UR4 ;  /* 0x00000007280472a4 */ /* 0x000fe2000f8e0204 */
[----:B------:R-:W-:Y:S01]  /*a6a0*/  ISETP.GE.AND P2, PT, R5, R0, PT ;  /* 0x000000000500720c */ /* 0x000fe20003f46270 */
[----:B------:R-:W-:Y:S01]  /*a6b0*/  IMAD.WIDE.U32 R4, R7, UR40, R10 ;  /* 0x0000002807047c25 */ /* 0x000fe2000f8e000a */
[----:B------:R-:W-:Y:S01]  /*a6c0*/  SEL R15, RZ, UR41, P4 ;  /* 0x00000029ff0f7c07 */ /* 0x000fe2000a000000 */
[----:B------:R-:W-:Y:S01]  /*a6d0*/  BSSY B0, `(.L_x_3053) ;  /* 0x000001c000007945 */ /* 0x000fe20003800000 */
[----:B------:R-:W-:Y:S01]  /*a6e0*/  SEL R12, R12, RZ, !P4 ;  /* 0x000000ff0c0c7207 */ /* 0x000fe20006000000 */
[----:B------:R-:W-:-:S02]  /*a6f0*/  VIADD R7, R13, 0x40 ;  /* 0x000000400d077836 */ /* 0x000fc40000000000 */
[----:B------:R-:W-:Y:S02]  /*a700*/  VIADD R13, R13, 0x60 ;  /* 0x000000600d0d7836 */ /* 0x000fe40000000000 */
[----:B------:R-:W-:Y:S01]  /*a710*/  VIADD R5, R5, UR4 ;  /* 0x0000000405057c36 */ /* 0x000fe20008000000 */
[----:B------:R-:W-:Y:S01]  /*a720*/  ULDC.64 UR4, c[0x0][0x828] ;  /* 0x00020a0000047ab9 */ /* 0x000fe20000000a00 */
[-C--:B-1----:R-:W-:Y:S02]  /*a730*/  ISETP.GE.OR P6, PT, R10, R17.reuse, P3 ;  /* 0x000000110a00720c */ /* 0x082fe40001fc6670 */
[-C--:B------:R-:W-:Y:S01]  /*a740*/  ISETP.GE.AND P1, PT, R7, R0.reuse, PT ;  /* 0x000000000700720c */ /* 0x080fe20003f26270 */
[----:B------:R-:W-:Y:S01]  /*a750*/  IMAD.U32 R7, RZ, RZ, UR37 ;  /* 0x00000025ff077e24 */ /* 0x000fe2000f8e00ff */
[----:B------:R-:W-:Y:S01]  /*a760*/  ISETP.GE.AND P0, PT, R13, R0, PT ;  /* 0x000000000d00720c */ /* 0x000fe20003f06270 */
[----:B------:R-:W-:Y:S01]  /*a770*/  IMAD R0, R12, UR4, RZ ;  /* 0x000000040c007c24 */ /* 0x000fe2000f8e02ff */
[CC--:B------:R-:W-:Y:S01]  /*a780*/  ISETP.GE.OR P5, PT, R10.reuse, R17.reuse, P2 ;  /* 0x000000110a00720c */ /* 0x0c0fe200017a6670 */
[----:B------:R-:W-:Y:S01]  /*a790*/  IMAD.WIDE.U32 R8, R15, UR4, R4 ;  /* 0x000000040f087c25 */ /* 0x000fe2000f8e0004 */
[----:B------:R-:W-:-:S03]  /*a7a0*/  ISETP.GE.OR P4, PT, R10, R17, P1 ;  /* 0x000000110a00720c */ /* 0x000fc60000f86670 */
[----:B------:R-:W-:Y:S02]  /*a7b0*/  IMAD R13, R15, UR5, R0 ;  /* 0x000000050f0d7c24 */ /* 0x000fe4000f8e0200 */
[----:B------:R-:W-:-:S04]  /*a7c0*/  IMAD.WIDE R6, R7, 0x80, R2 ;  /* 0x0000008007067825 */ /* 0x000fc800078e0202 */
        /* <DEDUP_REMOVED lines=12> */
.L_x_3054:
[----:B------:R-:W-:Y:S05]  /*a890*/  BSYNC B0 ;  /* 0x0000000000007941 */ /* 0x000fea0003800000 */
.L_x_3053:
        /* <DEDUP_REMOVED lines=16> */
.L_x_3056:
[----:B------:R-:W-:Y:S05]  /*a9a0*/  BSYNC B0 ;  /* 0x0000000000007941 */ /* 0x000fea0003800000 */
.L_x_3055:
        /* <DEDUP_REMOVED lines=15> */
.L_x_3058:
[----:B------:R-:W-:Y:S05]  /*aaa0*/  BSYNC B0 ;  /* 0x0000000000007941 */ /* 0x000fea0003800000 */
.L_x_3057:
        /* <DEDUP_REMOVED lines=15> */
.L_x_3060:
[----:B------:R-:W-:Y:S05]  /*aba0*/  BSYNC B0 ;  /* 0x0000000000007941 */ /* 0x000fea0003800000 */
.L_x_3059:
        /* <DEDUP_REMOVED lines=14> */
[----:B----4-:R-:W-:-:S04]  /*ac90*/  IMAD R5, R15, UR5, R0 ;  /* 0x000000050f057c24 */ /* 0x010fc8000f8e0200 */
        /* <DEDUP_REMOVED lines=12> */
.L_x_3062:
[----:B------:R-:W-:Y:S05]  /*ad60*/  BSYNC B0 ;  /* 0x0000000000007941 */ /* 0x000fea0003800000 */
.L_x_3061:
        /* <DEDUP_REMOVED lines=15> */
.L_x_3064:
[----:B------:R-:W-:Y:S05]  /*ae60*/  BSYNC B0 ;  /* 0x0000000000007941 */ /* 0x000fea0003800000 */
.L_x_3063:
        /* <DEDUP_REMOVED lines=15> */
.L_x_3066:
[----:B------:R-:W-:Y:S05]  /*af60*/  BSYNC B0 ;  /* 0x0000000000007941 */ /* 0x000fea0003800000 */
.L_x_3065:
        /* <DEDUP_REMOVED lines=15> */
.L_x_2992:
        /* <DEDUP_REMOVED lines=29> */
.L_x_3068:
[----:B------:R-:W-:Y:S01]  /*b230*/  ULDC UR9, c[0x0][0x8c4] ;  /* 0x0002310000097ab9 */ /* 0x000fe20000000800 */
[----:B------:R-:W-:Y:S01]  /*b240*/  UMOV UR7, UR8 ;  /* 0x0000000800077c82 */ /* 0x000fe20008000000 */
[----:B------:R-:W-:-:S11]  /*b250*/  UISETP.NE.AND UP0, UPT, UR9, 0x1, UPT ;  /* 0x000000010900788c */ /* 0x000fd6000bf05270 */
[----:B------:R-:W-:Y:S02]  /*b260*/  @UP0 ULDC.64 UR10, c[0x0][0x8c8] ;  /* 0x00023200000a0ab9 */ /* 0x000fe40000000a00 */
[----:B------:R-:W-:-:S04]  /*b270*/  UIMAD.WIDE.U32 UR4, UR8, UR10, URZ ;  /* 0x0000000a080472a5 */ /* 0x000fc8000f8e003f */
[----:B------:R-:W-:-:S04]  /*b280*/  @UP0 USHF.R.U32.HI UR7, URZ, UR11, UR5 ;  /* 0x0000000b3f070299 */ /* 0x000fc80008011605 */
[----:B------:R-:W-:-:S12]  /*b290*/  UIMAD UR4, UR7, UR9, URZ ;  /* 0x00000009070472a4 */ /* 0x000fd8000f8e023f */
.L_x_3069:
        /* <DEDUP_REMOVED lines=10> */
[----:B------:R-:W-:Y:S01]  /*b340*/  ULDC.64 UR4, c[0x0][0x8f8] ;  /* 0x00023e0000047ab9 */ /* 0x000fe20000000a00 */
[----:B------:R-:W-:Y:S01]  /*b350*/  UIADD3 UR6, -UR13, URZ, URZ ;  /* 0x0000003f0d067290 */ /* 0x000fe2000fffe13f */
[----:B------:R-:W-:-:S03]  /*b360*/  ISETP.NE.U32.AND P0, PT, RZ, UR4, PT ;  /* 0x00000004ff007c0c */ /* 0x000fc6000bf05070 */
[----:B------:R-:W-:Y:S01]  /*b370*/  UIMAD UR6, UR9, UR6, UR8 ;  /* 0x00000006090672a4 */ /* 0x000fe2000f8e0208 */
        /* <DEDUP_REMOVED lines=9> */
.L_x_3070:
        /* <DEDUP_REMOVED lines=11> */
[----:B------:R-:W-:Y:S01]  /*b4c0*/  R2UR UR4, R0 ;  /* 0x00000000000472ca */ /* 0x000fe200000e0000 */
[----:B------:R-:W-:-:S14]  /*b4d0*/  BRA `(.L_x_3071) ;  /* 0x0000000000047947 */ /* 0x000fdc0003800000 */
.L_x_3072:
[----:B------:R-:W-:-:S05]  /*b4e0*/  ULDC UR4, c[0x0][0x8ec] ;  /* 0x00023b0000047ab9 */ /* 0x000fca0000000800 */
.L_x_3071:
        /* <DEDUP_REMOVED lines=8> */
[----:B------:R-:W-:Y:S01]  /*b570*/  ULDC.64 UR4, c[0x0][0x770] ;  /* 0x0001dc0000047ab9 */ /* 0x000fe20000000a00 */
[----:B------:R-:W-:Y:S01]  /*b580*/  ULDC.64 UR14, c[0x0][0x788] ;  /* 0x0001e200000e7ab9 */ /* 0x000fe20000000a00 */
        /* <DEDUP_REMOVED lines=19> */
[----:B------:R-:W-:-:S11]  /*b6c0*/  USHF.R.S32.HI UR11, URZ, 0x1f, UR6 ;  /* 0x0000001f3f0b7899 */ /* 0x000fd60008011406 */
        /* <DEDUP_REMOVED lines=16> */
.L_x_3073:
        /* <DEDUP_REMOVED lines=13> */
.L_x_3074:
        /* <DEDUP_REMOVED lines=12> */
.L_x_3075:
[----:B------:R-:W-:Y:S01]  /*b960*/  ULEA UR7, UR7, UR10, 0x7 ;  /* 0x0000000a07077291 */ /* 0x000fe2000f8e383f */
[----:B------:R-:W-:Y:S01]  /*b970*/  ULDC UR9, c[0x0][0x74c] ;  /* 0x0001d30000097ab9 */ /* 0x000fe20000000800 */
[----:B------:R-:W-:Y:S02]  /*b980*/  UIADD3 UR10, UR10, 0x7f, URZ ;  /* 0x0000007f0a0a7890 */ /* 0x000fe4000fffe03f */
[----:B------:R-:W-:-:S04]  /*b990*/  UIADD3 UR7, UR7, -UR9, -UR8 ;  /* 0x8000000907077290 */ /* 0x000fc8000fffe808 */
        /* <DEDUP_REMOVED lines=11> */
[----:B------:R-:W-:Y:S01]  /*ba50*/  ULDC.64 UR14, c[0x0][0x2d8] ;  /* 0x0000b600000e7ab9 */ /* 0x000fe20000000a00 */
[----:B------:R-:W-:Y:S01]  /*ba60*/  ULDC.64 UR28, c[0x0][0x2e0] ;  /* 0x0000b800001c7ab9 */ /* 0x000fe20000000a00 */
[----:B------:R-:W-:Y:S02]  /*ba70*/  UIMAD UR10, UR11, UR14, URZ ;  /* 0x0000000e0b0a72a4 */ /* 0x000fe4000f8e023f */
[----:B------:R-:W-:Y:S02]  /*ba80*/  UIMAD.WIDE.U32 UR8, UR6, UR14, URZ ;  /* 0x0000000e060872a5 */ /* 0x000fe4000f8e003f */
[----:B------:R-:W-:Y:S02]  /*ba90*/  UIMAD UR15, UR6, UR15, UR10 ;  /* 0x0000000f060f72a4 */ /* 0x000fe4000f8e020a */
[----:B------:R-:W-:Y:S02]  /*baa0*/  UIADD3 UR6, UR7, -UR12, URZ ;  /* 0x8000000c07067290 */ /* 0x000fe4000fffe03f */
[----:B------:R-:W-:-:S02]  /*bab0*/  USHF.R.S32.HI UR11, URZ, 0x1f, UR13 ;  /* 0x0000001f3f0b7899 */ /* 0x000fc4000801140d */
[----:B------:R-:W-:Y:S02]  /*bac0*/  ULOP3.LUT UR6, UR6, 0x1, URZ, 0xc0, !UPT ;  /* 0x0000000106067892 */ /* 0x000fe4000f8ec03f */
[----:B------:R-:W-:Y:S02]  /*bad0*/  USEL UR13, UR13, URZ, !UP0 ;  /* 0x0000003f0d0d7287 */ /* 0x000fe4000c000000 */
[----:B------:R-:W-:Y:S02]  /*bae0*/  USEL UR14, UR11, URZ, !UP0 ;  /* 0x0000003f0b0e7287 */ /* 0x000fe4000c000000 */
[----:B------:R-:W-:Y:S02]  /*baf0*/  UISETP.NE.U32.AND UP0, UPT, UR6, 0x1, UPT ;  /* 0x000000010600788c */ /* 0x000fe4000bf05070 */
[----:B------:R-:W-:Y:S02]  /*bb00*/  UIADD3 UR10, UP1, UR4, UR8, URZ ;  /* 0x00000008040a7290 */ /* 0x000fe4000ff3e03f */
[----:B------:R-:W-:-:S02]  /*bb10*/  UIADD3 UR15, UR9, UR15, URZ ;  /* 0x0000000f090f7290 */ /* 0x000fc4000fffe03f */
[----:B------:R-:W-:Y:S01]  /*bb20*/  PLOP3.LUT P1, PT, PT, PT, UP0, 0x80, 0x0 ;  /* 0x000000000000781c */ /* 0x000fe20003f2f008 */
[----:B------:R-:W-:Y:S02]  /*bb30*/  UIMAD UR14, UR14, UR28, URZ ;  /* 0x0000001c0e0e72a4 */ /* 0x000fe4000f8e023f */
[----:B------:R-:W-:Y:S02]  /*bb40*/  UIADD3.X UR11, UR5, UR15, URZ, UP1, !UPT ;  /* 0x0000000f050b7290 */ /* 0x000fe40008ffe43f */
[----:B------:R-:W-:Y:S02]  /*bb50*/  UIMAD UR14, UR13, UR29, UR14 ;  /* 0x0000001d0d0e72a4 */ /* 0x000fe4000f8e020e */
[----:B------:R-:W-:Y:S01]  /*bb60*/  UIMAD.WIDE.U32 UR10, UR13, UR28, UR10 ;  /* 0x0000001c0d0a72a5 */ /* 0x000fe2000f8e000a */
[----:B------:R-:W-:-:S03]  /*bb70*/  ELECT P0, URZ, PT ;  /* 0x00000000003f782f */ /* 0x000fc60003800000 */
[----:B------:R-:W-:Y:S02]  /*bb80*/  UIADD3 UR27, UR11, UR14, URZ ;  /* 0x0000000e0b1b7290 */ /* 0x000fe4000fffe03f */
[----:B------:R-:W-:Y:S10]  /*bb90*/  @P1 BRA `(.L_x_3076) ;  /* 0x0000000000bc1947 */ /* 0x000ff40003800000 */
        /* <DEDUP_REMOVED lines=18> */
.L_x_3078:
[----:B------:R-:W-:Y:S05]  /*bcc0*/  BSYNC B0 ;  /* 0x0000000000007941 */ /* 0x000fea0003800000 */
.L_x_3077:
        /* <DEDUP_REMOVED lines=19> */
.L_x_3080:
[----:B------:R-:W-:Y:S05]  /*be00*/  BSYNC B0 ;  /* 0x0000000000007941 */ /* 0x000fea0003800000 */
.L_x_3079:
[----:B------:R-:W-:Y:S06]  /*be10*/  BAR.ARV 0xa, 0xa0 ;  /* 0x0282800000007b1d */ /* 0x000fec0000002000 */
[----:B------:R-:W-:Y:S04]  /*be20*/  BSSY B0, `(.L_x_3081) ;  /* 0x0000003000007945 */ /* 0x000fe80003800000 */
[----:B------:R-:W-:Y:S05]  /*be30*/  @!P0 BRA `(.L_x_3082) ;  /* 0x0000000000048947 */ /* 0x000fea0003800000 */
[----:B------:R-:W-:-:S04]  /*be40*/  DEPBAR.LE SB0, 0x0 ;  /* 0x000080000000791a */ /* 0x000fc80000000000 */
.L_x_3082:
[----:B------:R-:W-:Y:S05]  /*be50*/  BSYNC B0 ;  /* 0x0000000000007941 */ /* 0x000fea0003800000 */
.L_x_3081:
[----:B------:R-:W-:Y:S06]  /*be60*/  BAR.ARV 0xb, 0xa0 ;  /* 0x02c2800000007b1d */ /* 0x000fec0000002000 */
[----:B------:R-:W-:Y:S01]  /*be70*/  UIADD3 UR18, UR12, 0x1, URZ ;  /* 0x000000010c127890 */ /* 0x000fe2000fffe03f */
[----:B------:R-:W-:Y:S11]  /*be80*/  BRA `(.L_x_3083) ;  /* 0x0000000000047947 */ /* 0x000ff60003800000 */
.L_x_3076:
[----:B------:R-:W-:-:S05]  /*be90*/  UMOV UR18, UR12 ;  /* 0x0000000c00127c82 */ /* 0x000fca0008000000 */
.L_x_3083:
[----:B------:R-:W-:-:S04]  /*bea0*/  UIADD3 UR6, UR12, 0x1, URZ ;  /* 0x000000010c067890 */ /* 0x000fc8000fffe03f */
[----:B------:R-:W-:-:S06]  /*beb0*/  UISETP.NE.AND UP0, UPT, UR7, UR6, UPT ;  /* 0x000000060700728c */ /* 0x000fcc000bf05270 */
[----:B------:R-:W-:-:S13]  /*bec0*/  PLOP3.LUT P1, PT, PT, PT, UP0, 0x80, 0x0 ;  /* 0x000000000000781c */ /* 0x000fda0003f2f008 */
[----:B------:R-:W-:Y:S05]  /*bed0*/  @!P1 BRA `(.L_x_2999) ;  /* 0x0000002c00049947 */ /* 0x000fea0003800000 */
[----:B------:R-:W-:Y:S01]  /*bee0*/  UMOV UR16, UR8 ;  /* 0x0000000800107c82 */ /* 0x000fe20008000000 */
[----:B------:R-:W-:Y:S01]  /*bef0*/  UMOV UR17, UR15 ;  /* 0x0000000f00117c82 */ /* 0x000fe20008000000 */
[----:B------:R-:W-:Y:S01]  /*bf00*/  ULDC.64 UR20, c[0x0][0x2c0] ;  /* 0x0000b00000147ab9 */ /* 0x000fe20000000a00 */
[----:B------:R-:W-:Y:S02]  /*bf10*/  UIMAD.WIDE.U32 UR16, UR13, UR28, UR16 ;  /* 0x0000001c0d1072a5 */ /* 0x000fe4000f8e0010 */
[----:B------:R-:W-:Y:S02]  /*bf20*/  USHF.L.U32 UR19, UR18, 0xd, URZ ;  /* 0x0000000d12137899 */ /* 0x000fe4000800063f */
[----:B------:R-:W-:Y:S01]  /*bf30*/  UIADD3 UR25, UP0, UR4, UR16, URZ ;  /* 0x0000001004197290 */ /* 0x000fe2000ff1e03f */
[----:B------:R-:W-:Y:S01]  /*bf40*/  UMOV UR6, URZ ;  /* 0x0000003f00067c82 */ /* 0x000fe20008000000 */
[----:B------:R-:W-:Y:S02]  /*bf50*/  ULDC.64 UR30, c[0x0][0x2c0] ;  /* 0x0000b000001e7ab9 */ /* 0x000fe40000000a00 */
[----:B------:R-:W-:-:S02]  /*bf60*/  UIADD3.X UR16, UR5, UR14, UR17, UP0, !UPT ;  /* 0x0000000e05107290 */ /* 0x000fc400087fe411 */
[----:B------:R-:W-:Y:S01]  /*bf70*/  ULEA UR24, UP0, UR25, UR20, 0x2 ;  /* 0x0000001419187291 */ /* 0x000fe2000f80103f */
[----:B------:R-:W-:-:S03]  /*bf80*/  UMOV UR26, UR19 ;  /* 0x00000013001a7c82 */ /* 0x000fc60008000000 */
[----:B------:R-:W-:Y:S02]  /*bf90*/  ULEA.HI.X UR25, UR25, UR21, UR16, 0x2, UP0 ;  /* 0x0000001519197291 */ /* 0x000fe400080f1410 */
[----:B------:R-:W-:Y:S02]  /*bfa0*/  UIADD3 UR20, UP0, UR24, 0x4000, URZ ;  /* 0x0000400018147890 */ /* 0x000fe4000ff1e03f */
[----:B------:R-:W-:Y:S02]  /*bfb0*/  UIADD3 UR22, UP1, UR24, 0x8000, URZ ;  /* 0x0000800018167890 */ /* 0x000fe4000ff3e03f */
[----:B------:R-:W-:Y:S02]  /*bfc0*/  UIADD3 UR24, UP2, UR24, 0xc000, URZ ;  /* 0x0000c00018187890 */ /* 0x000fe4000ff5e03f */
[----:B------:R-:W-:Y:S02]  /*bfd0*/  UIADD3.X UR21, URZ, UR25, URZ, UP0, !UPT ;  /* 0x000000193f157290 */ /* 0x000fe400087fe43f */
[----:B------:R-:W-:-:S02]  /*bfe0*/  UIADD3.X UR23, URZ, UR25, URZ, UP1, !UPT ;  /* 0x000000193f177290 */ /* 0x000fc40008ffe43f */
[----:B------:R-:W-:-:S12]  /*bff0*/  UIADD3.X UR25, URZ, UR25, URZ, UP2, !UPT ;  /* 0x000000193f197290 */ /* 0x000fd800097fe43f */
.L_x_3096:
        /* <DEDUP_REMOVED lines=12> */
[----:B------:R-:W-:-:S04]  /*c0c0*/  ULEA UR40, UP0, UR41, UR30, 0x2 ;  /* 0x0000001e29287291 */ /* 0x000fc8000f80103f */
[----:B------:R-:W-:-:S03]  /*c0d0*/  ULEA.HI.X UR41, UR41, UR31, UR42, 0x2, UP0 ;  /* 0x0000001f29297291 */ /* 0x000fc600080f142a */
[----:B------:R-:W-:Y:S01]  /*c0e0*/  UMOV UR42, 0x0 ;  /* 0x00000000002a7882 */ /* 0x000fe20000000000 */
[----:B-1----:R-:W-:-:S03]  /*c0f0*/  ULEA UR29, UR37, UR29, 0x18 ;  /* 0x0000001d251d7291 */ /* 0x002fc6000f8ec03f */
[----:B------:R-:W-:Y:S01]  /*c100*/  UMOV UR37, 0x400 ;  /* 0x0000040000257882 */ /* 0x000fe20000000000 */
[----:B------:R-:W-:-:S09]  /*c110*/  UIADD3 UR29, UR29, 0x8000, URZ ;  /* 0x000080001d1d7890 */ /* 0x000fd2000fffe03f */
[----:B------:R1:W-:Y:S02]  /*c120*/  UBLKRED.G.S.ADD.F32.RN [UR40], [UR29], UR37, desc[UR42] ;  /* 0x00002a281d0073bb */ /* 0x0003e400080a1425 */
[----:B-1----:R0:W-:Y:S02]  /*c130*/  UTMACMDFLUSH ;  /* 0x00000000000079b7 */ /* 0x0021e40000000000 */
.L_x_3085:
[----:B------:R-:W-:Y:S05]  /*c140*/  BSYNC B0 ;  /* 0x0000000000007941 */ /* 0x000fea0003800000 */
.L_x_3084:
        /* <DEDUP_REMOVED lines=13> */
.L_x_3087:
[----:B------:R-:W-:Y:S05]  /*c220*/  BSYNC B0 ;  /* 0x0000000000007941 */ /* 0x000fea0003800000 */
.L_x_3086:
[----:B------:R-:W-:Y:S06]  /*c230*/  BAR.ARV 0xa, 0xa0 ;  /* 0x0282800000007b1d */ /* 0x000fec0000002000 */
[----:B------:R-:W-:Y:S04]  /*c240*/  BSSY B0, `(.L_x_3088) ;  /* 0x0000003000007945 */ /* 0x000fe80003800000 */
[----:B------:R-:W-:Y:S05]  /*c250*/  @!P0 BRA `(.L_x_3089) ;  /* 0x0000000000048947 */ /* 0x000fea0003800000 */
[----:B------:R-:W-:-:S04]  /*c260*/  DEPBAR.LE SB0, 0x0 ;  /* 0x000080000000791a */ /* 0x000fc80000000000 */
.L_x_3089:
[----:B------:R-:W-:Y:S05]  /*c270*/  BSYNC B0 ;  /* 0x0000000000007941 */ /* 0x000fea0003800000 */
.L_x_3088:
        /* <DEDUP_REMOVED lines=13> */
.L_x_3091:
[----:B------:R-:W-:Y:S05]  /*c350*/  BSYNC B0 ;  /* 0x0000000000007941 */ /* 0x000fea0003800000 */
.L_x_3090:
        /* <DEDUP_REMOVED lines=13> */
.L_x_3093:
[----:B------:R-:W-:Y:S05]  /*c430*/  BSYNC B0 ;  /* 0x0000000000007941 */ /* 0x000fea0003800000 */
.L_x_3092:
[----:B------:R-:W-:Y:S01]  /*c440*/  UIADD3 UR18, UR18, 0x2, URZ ;  /* 0x0000000212127890 */ /* 0x000fe2000fffe03f */
[----:B------:R-:W-:Y:S06]  /*c450*/  BAR.ARV 0xa, 0xa0 ;  /* 0x0282800000007b1d */ /* 0x000fec0000002000 */
[----:B------:R-:W-:Y:S01]  /*c460*/  UISETP.GE.AND UP0, UPT, UR18, UR7, UPT ;  /* 0x000000071200728c */ /* 0x000fe2000bf06270 */
[----:B------:R-:W-:Y:S04]  /*c470*/  BSSY B0, `(.L_x_3094) ;  /* 0x0000003000007945 */ /* 0x000fe80003800000 */
[----:B------:R-:W-:Y:S06]  /*c480*/  @!P0 BRA `(.L_x_3095) ;  /* 0x0000000000048947 */ /* 0x000fec0003800000 */
[----:B------:R-:W-:-:S04]  /*c490*/  DEPBAR.LE SB0, 0x0 ;  /* 0x000080000000791a */ /* 0x000fc80000000000 */
.L_x_3095:
[----:B------:R-:W-:Y:S05]  /*c4a0*/  BSYNC B0 ;  /* 0x0000000000007941 */ /* 0x000fea0003800000 */
.L_x_3094:
[----:B------:R-:W-:Y:S06]  /*c4b0*/  BAR.ARV 0xb, 0xa0 ;  /* 0x02c2800000007b1d */ /* 0x000fec0000002000 */
[----:B------:R-:W-:Y:S01]  /*c4c0*/  PLOP3.LUT P1, PT, PT, PT, UP0, 0x80, 0x0 ;  /* 0x000000000000781c */ /* 0x000fe20003f2f008 */
[----:B------:R-:W-:Y:S02]  /*c4d0*/  UIADD3 UR26, UR26, 0x4000, URZ ;  /* 0x000040001a1a7890 */ /* 0x000fe4000fffe03f */
[----:B------:R-:W-:-:S10]  /*c4e0*/  UIADD3 UR6, UR6, 0x4000, URZ ;  /* 0x0000400006067890 */ /* 0x000fd4000fffe03f */
[----:B------:R-:W-:Y:S05]  /*c4f0*/  @!P1 BRA `(.L_x_3096) ;  /* 0xfffffff800c09947 */ /* 0x000fea000383ffff */
[----:B------:R-:W-:Y:S05]  /*c500*/  BRA `(.L_x_2999) ;  /* 0x0000002400787947 */ /* 0x000fea0003800000 */
.L_x_3067:
[----:B------:R-:W1:Y:S01]  /*c510*/  S2UR UR7, SR_CTAID.X ;  /* 0x00000000000779c3 */ /* 0x000e620000002500 */
[----:B------:R-:W-:Y:S02]  /*c520*/  ULDC UR8, c[0x0][0x8d0] ;  /* 0x0002340000087ab9 */ /* 0x000fe40000000800 */
[----:B------:R-:W-:-:S11]  /*c530*/  UISETP.NE.AND UP0, UPT, UR8, 0x1, UPT ;  /* 0x000000010800788c */ /* 0x000fd6000bf05270 */
[----:B------:R-:W-:Y:S01]  /*c540*/  @UP0 ULDC UR4, c[0x0][0x8d4] ;  /* 0x0002350000040ab9 */ /* 0x000fe20000000800 */
[----:B------:R-:W-:Y:S01]  /*c550*/  @UP0 ULDC UR9, c[0x0][0x8d8] ;  /* 0x0002360000090ab9 */ /* 0x000fe20000000800 */
[----:B-1----:R-:W-:Y:S02]  /*c560*/  UIMAD.WIDE.U32 UR4, UR7, UR4, URZ ;  /* 0x00000004070472a5 */ /* 0x002fe4000f8e003f */
[----:B------:R-:W-:Y:S02]  /*c570*/  UMOV UR6, UR7 ;  /* 0x0000000700067c82 */ /* 0x000fe40008000000 */
[----:B------:R-:W-:-:S03]  /*c580*/  @UP0 USHF.R.U32.HI UR6, URZ, UR9, UR5 ;  /* 0x000000093f060299 */ /* 0x000fc60008011605 */
[----:B------:R-:W-:Y:S02]  /*c590*/  ULDC UR4, c[0x0][0x8e8] ;  /* 0x00023a0000047ab9 */ /* 0x000fe40000000800 */
[----:B------:R-:W-:Y:S02]  /*c5a0*/  UISETP.GE.AND UP0, UPT, UR6, UR4, UPT ;  /* 0x000000040600728c */ /* 0x000fe4000bf06270 */
[----:B------:R-:W-:-:S04]  /*c5b0*/  UIADD3 UR4, -UR6, URZ, URZ ;  /* 0x0000003f06047290 */ /* 0x000fc8000fffe13f */
[----:B------:R-:W-:Y:S01]  /*c5c0*/  PLOP3.LUT P0, PT, PT, PT, UP0, 0x80, 0x0 ;  /* 0x000000000000781c */ /* 0x000fe20003f0f008 */
[----:B------:R-:W-:-:S12]  /*c5d0*/  UIMAD UR8, UR8, UR4, UR7 ;  /* 0x00000004080872a4 */ /* 0x000fd8000f8e0207 */
        /* <DEDUP_REMOVED lines=9> */
.L_x_3097:
[----:B------:R-:W-:Y:S01]  /*c670*/  ULDC UR9, c[0x0][0x8c4] ;  /* 0x0002310000097ab9 */ /* 0x000fe20000000800 */
[----:B------:R-:W-:Y:S01]  /*c680*/  UMOV UR7, UR8 ;  /* 0x0000000800077c82 */ /* 0x000fe20008000000 */
[----:B------:R-:W-:-:S11]  /*c690*/  UISETP.NE.AND UP0, UPT, UR9, 0x1, UPT ;  /* 0x000000010900788c */ /* 0x000fd6000bf05270 */
[----:B------:R-:W-:Y:S02]  /*c6a0*/  @UP0 ULDC.64 UR10, c[0x0][0x8c8] ;  /* 0x00023200000a0ab9 */ /* 0x000fe40000000a00 */
[----:B------:R-:W-:-:S04]  /*c6b0*/  UIMAD.WIDE.U32 UR4, UR8, UR10, URZ ;  /* 0x0000000a080472a5 */ /* 0x000fc8000f8e003f */
[----:B------:R-:W-:-:S04]  /*c6c0*/  @UP0 USHF.R.U32.HI UR7, URZ, UR11, UR5 ;  /* 0x0000000b3f070299 */ /* 0x000fc80008011605 */
[----:B------:R-:W-:-:S12]  /*c6d0*/  UIMAD UR4, UR7, UR9, URZ ;  /* 0x00000009070472a4 */ /* 0x000fd8000f8e023f */
.L_x_3098:
        /* <DEDUP_REMOVED lines=23> */
.L_x_3099:
        /* <DEDUP_REMOVED lines=14> */
.L_x_3101:
[----:B------:R-:W-:-:S05]  /*c930*/  ULDC UR4, c[0x0][0x8ec] ;  /* 0x00023b0000047ab9 */ /* 0x000fca0000000800 */
.L_x_3100:
[----:B------:R-:W-:Y:S01]  /*c940*/  UIADD3 UR4, UR4, 0x7f, URZ ;  /* 0x0000007f04047890 */ /* 0x000fe2000fffe03f */
[----:B------:R-:W-:Y:S02]  /*c950*/  IMAD.MOV.U32 R10, RZ, RZ, 0x1 ;  /* 0x00000001ff0a7424 */ /* 0x000fe400078e00ff */
[----:B------:R-:W-:Y:S01]  /*c960*/  IMAD.MOV.U32 R2, RZ, RZ, RZ ;  /* 0x000000ffff027224 */ /* 0x000fe200078e00ff */
        /* <DEDUP_REMOVED lines=13> */
[----:B------:R-:W1:Y:S02]  /*ca40*/  LDC R0, c[0x0][0x280] ;  /* 0x0000a000ff007b82 */ /* 0x000e640000000800 */
[----:B------:R-:W-:Y:S01]  /*ca50*/  IMAD.U32 R2, RZ, RZ, UR8 ;  /* 0x00000008ff027e24 */ /* 0x000fe2000f8e00ff */
[----:B------:R-:W-:Y:S01]  /*ca60*/  UISETP.NE.U32.AND UP0, UPT, UR4, URZ, UPT ;  /* 0x0000003f0400728c */ /* 0x000fe2000bf05070 */
[----:B------:R-:W-:Y:S01]  /*ca70*/  PLOP3.LUT P1, PT, PT, PT, UP1, 0x80, 0x0 ;  /* 0x000000000000781c */ /* 0x000fe20003f2f018 */
[----:B------:R-:W-:Y:S01]  /*ca80*/  IMAD.U32 R3, RZ, RZ, UR9 ;  /* 0x00000009ff037e24 */ /* 0x000fe2000f8e00ff */
[----:B------:R-:W-:Y:S01]  /*ca90*/  ULDC.64 UR14, c[0x0][0x778] ;  /* 0x0001de00000e7ab9 */ /* 0x000fe20000000a00 */
[----:B------:R-:W-:Y:S01]  /*caa0*/  UISETP.NE.AND.EX UP0, UPT, UR5, URZ, UPT, UP0 ;  /* 0x0000003f0500728c */ /* 0x000fe2000bf05300 */
[----:B------:R-:W-:-:S02]  /*cab0*/  ULDC.64 UR18, c[0x0][0x788] ;  /* 0x0001e20000127ab9 */ /* 0x000fc40000000a00 */
[----:B------:R-:W-:-:S07]  /*cac0*/  ULDC.64 UR4, c[0x0][0x780] ;  /* 0x0001e00000047ab9 */ /* 0x000fce0000000a00 */
[----:B------:R-:W2:Y:S01]  /*cad0*/  @P1 LDG.E R6, desc[UR38][R2.64] ;  /* 0x0000002602061981 */ /* 0x000ea2000c1e1900 */
[----:B------:R-:W-:Y:S01]  /*cae0*/  UISETP.NE.U32.AND UP2, UPT, UR4, URZ, UPT ;  /* 0x0000003f0400728c */ /* 0x000fe2000bf45070 */
[----:B------:R-:W-:Y:S01]  /*caf0*/  PLOP3.LUT P2, PT, PT, PT, UP0, 0x80, 0x0 ;  /* 0x000000000000781c */ /* 0x000fe20003f4f008 */
[----:B------:R-:W-:Y:S01]  /*cb00*/  UIMAD.WIDE UR14, UR13, 0x4, UR14 ;  /* 0x000000040d0e78a5 */ /* 0x000fe2000f8e020e */
[----:B------:R3:W4:Y:S01]  /*cb10*/  @P1 LDG.E R4, desc[UR38][R2.64] ;  /* 0x0000002602041981 */ /* 0x000722000c1e1900 */
[----:B------:R-:W-:-:S06]  /*cb20*/  UISETP.NE.AND.EX UP2, UPT, UR5, URZ, UPT, UP2 ;  /* 0x0000003f0500728c */ /* 0x000fcc000bf45320 */
[----:B------:R-:W-:Y:S01]  /*cb30*/  PLOP3.LUT P3, PT, PT, PT, UP2, 0x80, 0x0 ;  /* 0x000000000000781c */ /* 0x000fe20003f6f028 */
[----:B---3--:R-:W-:-:S04]  /*cb40*/  IMAD.U32 R2, RZ, RZ, UR14 ;  /* 0x0000000eff027e24 */ /* 0x008fc8000f8e00ff */
[----:B------:R-:W-:Y:S01]  /*cb50*/  @UP2 ULDC.64 UR4, c[0x0][0x780] ;  /* 0x0001e00000042ab9 */ /* 0x000fe20000000a00 */
[----:B------:R-:W-:Y:S01]  /*cb60*/  IMAD.U32 R3, RZ, RZ, UR15 ;  /* 0x0000000fff037e24 */ /* 0x000fe2000f8e00ff */
[----:B------:R-:W-:-:S04]  /*cb70*/  @UP2 UIMAD.WIDE UR4, UR13, 0x4, UR4 ;  /* 0x000000040d0428a5 */ /* 0x000fc8000f8e0204 */
[----:B------:R3:W4:Y:S02]  /*cb80*/  @P2 LDG.E R5, desc[UR38][R2.64] ;  /* 0x0000002602052981 */ /* 0x000724000c1e1900 */
[----:B---3--:R-:W-:Y:S02]  /*cb90*/  IMAD.U32 R2, RZ, RZ, UR4 ;  /* 0x00000004ff027e24 */ /* 0x008fe4000f8e00ff */
[----:B------:R-:W-:-:S05]  /*cba0*/  IMAD.U32 R3, RZ, RZ, UR5 ;  /* 0x00000005ff037e24 */ /* 0x000fca000f8e00ff */
[----:B-1----:R1:W5:Y:S01]  /*cbb0*/  @P3 LDG.E R0, desc[UR38][R2.64] ;  /* 0x0000002602003981 */ /* 0x002362000c1e1900 */
        /* <DEDUP_REMOVED lines=10> */
[----:B------:R-:W-:-:S03]  /*cc60*/  @P2 R2UR UR11, R5 ;  /* 0x00000000050b22ca */ /* 0x000fc600000e0000 */
[----:B------:R-:W-:-:S04]  /*cc70*/  @UP1 ULOP3.LUT UR10, UR5, 0xffffff80, URZ, 0xc0, !UPT ;  /* 0xffffff80050a1892 */ /* 0x000fc8000f8ec03f */
[----:B------:R-:W-:Y:S01]  /*cc80*/  @UP1 USHF.R.S32.HI UR12, URZ, 0x1f, UR10 ;  /* 0x0000001f3f0c1899 */ /* 0x000fe2000801140a */
[----:B-1----:R-:W-:Y:S11]  /*cc90*/  @P3 BRA `(.L_x_3103) ;  /* 0x0000000000183947 */ /* 0x002ff60003800000 */
[----:B------:R-:W-:Y:S05]  /*cca0*/  @!P1 BRA `(.L_x_3103) ;  /* 0x0000000000149947 */ /* 0x000fea0003800000 */
[----:B------:R-:W-:Y:S02]  /*ccb0*/  IMAD.U32 R2, RZ, RZ, UR8 ;  /* 0x00000008ff027e24 */ /* 0x000fe4000f8e00ff */
[----:B------:R-:W-:-:S05]  /*ccc0*/  IMAD.U32 R3, RZ, RZ, UR9 ;  /* 0x00000009ff037e24 */ /* 0x000fca000f8e00ff */
[----:B------:R-:W2:Y:S04]  /*ccd0*/  LDG.E R5, desc[UR38][R2.64] ;  /* 0x0000002602057981 */ /* 0x000ea8000c1e1900 */
[----:B-----5:R-:W2:Y:S02]  /*cce0*/  LDG.E R0, desc[UR38][R2.64+0x4] ;  /* 0x0000042602007981 */ /* 0x020ea4000c1e1900 */
[----:B--2---:R-:W-:-:S07]  /*ccf0*/  IMAD.IADD R0, R0, 0x1, -R5 ;  /* 0x0000000100007824 */ /* 0x004fce00078e0a05 */
.L_x_3103:
[----:B------:R-:W-:Y:S01]  /*cd00*/  UMOV UR4, URZ ;  /* 0x0000003f00047c82 */ /* 0x000fe20008000000 */
[----:B------:R-:W-:Y:S01]  /*cd10*/  UMOV UR5, URZ ;  /* 0x0000003f00057c82 */ /* 0x000fe20008000000 */
[----:B------:R-:W-:Y:S01]  /*cd20*/  IMAD.U32 R4, RZ, RZ, UR18 ;  /* 0x00000012ff047e24 */ /* 0x000fe2000f8e00ff */
[----:B------:R-:W-:Y:S01]  /*cd30*/  @UP1 UMOV UR4, UR10 ;  /* 0x0000000a00041c82 */ /* 0x000fe20008000000 */
[----:B------:R-:W-:Y:S01]  /*cd40*/  @UP1 UMOV UR5, UR12 ;  /* 0x0000000c00051c82 */ /* 0x000fe20008000000 */
[----:B------:R-:W-:Y:S05]  /*cd50*/  @!P0 BRA `(.L_x_3104) ;  /* 0x0000000000188947 */ /* 0x000fea0003800000 */
[----:B------:R-:W-:Y:S02]  /*cd60*/  ULDC.64 UR8, c[0x0][0x788] ;  /* 0x0001e20000087ab9 */ /* 0x000fe40000000a00 */
[----:B------:R-:W-:-:S06]  /*cd70*/  UIMAD.WIDE UR8, UR13, 0x4, UR8 ;  /* 0x000000040d0878a5 */ /* 0x000fcc000f8e0208 */
[----:B------:R-:W-:Y:S02]  /*cd80*/  IMAD.U32 R2, RZ, RZ, UR8 ;  /* 0x00000008ff027e24 */ /* 0x000fe4000f8e00ff */
[----:B------:R-:W-:-:S05]  /*cd90*/  IMAD.U32 R3, RZ, RZ, UR9 ;  /* 0x00000009ff037e24 */ /* 0x000fca000f8e00ff */
[----:B------:R1:W5:Y:S01]  /*cda0*/  LDG.E R4, desc[UR38][R2.64] ;  /* 0x0000002602047981 */ /* 0x000362000c1e1900 */
[----:B------:R-:W-:Y:S05]  /*cdb0*/  BRA `(.L_x_3105) ;  /* 0x0000000000187947 */ /* 0x000fea0003800000 */
.L_x_3104:
[----:B------:R-:W-:Y:S05]  /*cdc0*/  @!P2 BRA `(.L_x_3105) ;  /* 0x000000000014a947 */ /* 0x000fea0003800000 */
[----:B------:R-:W-:Y:S02]  /*cdd0*/  IMAD.U32 R2, RZ, RZ, UR14 ;  /* 0x0000000eff027e24 */ /* 0x000fe4000f8e00ff */
[----:B------:R-:W-:-:S05]  /*cde0*/  IMAD.U32 R3, RZ, RZ, UR15 ;  /* 0x0000000fff037e24 */ /* 0x000fca000f8e00ff */
[----:B------:R-:W2:Y:S04]  /*cdf0*/  LDG.E R5, desc[UR38][R2.64] ;  /* 0x0000002602057981 */ /* 0x000ea8000c1e1900 */
[----:B------:R-:W2:Y:S02]  /*ce00*/  LDG.E R4, desc[UR38][R2.64+0x4] ;  /* 0x0000042602047981 */ /* 0x000ea4000c1e1900 */
[----:B--2---:R-:W-:-:S07]  /*ce10*/  IMAD.IADD R4, R4, 0x1, -R5 ;  /* 0x0000000104047824 */ /* 0x004fce00078e0a05 */
.L_x_3105:
[----:B-1----:R-:W-:Y:S01]  /*ce20*/  IMAD.U32 R3, RZ, RZ, UR7 ;  /* 0x00000007ff037e24 */ /* 0x002fe2000f8e00ff */
[----:B------:R-:W-:-:S03]  /*ce30*/  ULDC UR8, c[0x0][0x74c] ;  /* 0x0001d30000087ab9 */ /* 0x000fc60000000800 */
[----:B-----5:R-:W-:Y:S02]  /*ce40*/  IMAD R3, R3, 0x80, R0 ;  /* 0x0000008003037824 */ /* 0x020fe400078e0200 */
[----:B------:R-:W-:-:S03]  /*ce50*/  VIADD R0, R0, 0x7f ;  /* 0x0000007f00007836 */ /* 0x000fc60000000000 */
[----:B------:R-:W-:-:S04]  /*ce60*/  IADD3 R3, R3, -UR8, -R4 ;  /* 0x8000000803037c10 */ /* 0x000fc8000fffe804 */
[----:B------:R-:W-:-:S04]  /*ce70*/  SHF.R.S32.HI R2, RZ, 0x1f, R3 ;  /* 0x0000001fff027819 */ /* 0x000fc80000011403 */
[----:B------:R-:W-:Y:S02]  /*ce80*/  LEA.HI R2, R2, R3, RZ, 0x7 ;  /* 0x0000000302027211 */ /* 0x000fe400078f38ff */
[----:B------:R-:W-:Y:S02]  /*ce90*/  SHF.R.S32.HI R3, RZ, 0x1f, R0 ;  /* 0x0000001fff037819 */ /* 0x000fe40000011400 */
[----:B------:R-:W-:Y:S02]  /*cea0*/  SHF.R.S32.HI R2, RZ, 0x7, R2 ;  /* 0x00000007ff027819 */ /* 0x000fe40000011402 */
[----:B------:R-:W-:Y:S02]  /*ceb0*/  LEA.HI R0, R3, R0, RZ, 0x7 ;  /* 0x0000000003007211 */ /* 0x000fe400078f38ff */
[----:B------:R-:W-:Y:S01]  /*cec0*/  VIMNMX R4, RZ, R2, !PT ;  /* 0x00000002ff047248 */ /* 0x000fe20007fe0100 */
[----:B------:R-:W-:Y:S01]  /*ced0*/  IMAD.MOV.U32 R2, RZ, RZ, RZ ;  /* 0x000000ffff027224 */ /* 0x000fe200078e00ff */
[----:B------:R-:W-:-:S04]  /*cee0*/  SHF.R.S32.HI R0, RZ, 0x7, R0 ;  /* 0x00000007ff007819 */ /* 0x000fc80000011400 */
[----:B------:R-:W-:-:S13]  /*cef0*/  ISETP.GT.AND P0, PT, R0, R4, PT ;  /* 0x000000040000720c */ /* 0x000fda0003f04270 */
[----:B------:R-:W-:Y:S05]  /*cf00*/  @!P0 BRA `(.L_x_3102) ;  /* 0x0000001800648947 */ /* 0x000fea0003800000 */
[----:B------:R-:W-:Y:S01]  /*cf10*/  USHF.R.S32.HI UR10, URZ, 0x1f, UR20 ;  /* 0x0000001f3f0a7899 */ /* 0x000fe20008011414 */
[----:B------:R-:W-:Y:S01]  /*cf20*/  BSSY B0, `(.L_x_3102) ;  /* 0x0000197000007945 */ /* 0x000fe20003800000 */
[----:B------:R-:W-:Y:S01]  /*cf30*/  UISETP.NE.U32.AND UP1, UPT, UR16, URZ, UPT ;  /* 0x0000003f1000728c */ /* 0x000fe2000bf25070 */
[----:B------:R-:W-:Y:S01]  /*cf40*/  IMAD.MOV.U32 R2, RZ, RZ, RZ ;  /* 0x000000ffff027224 */ /* 0x000fe200078e00ff */
[----:B------:R-:W-:Y:S01]  /*cf50*/  ULDC.64 UR14, c[0x0][0x718] ;  /* 0x0001c600000e7ab9 */ /* 0x000fe20000000a00 */
[----:B------:R-:W-:Y:S01]  /*cf60*/  UMOV UR8, UR4 ;  /* 0x0000000400087c82 */ /* 0x000fe20008000000 */
[----:B------:R-:W-:Y:S02]  /*cf70*/  UIMAD UR12, UR10, UR14, URZ ;  /* 0x0000000e0a0c72a4 */ /* 0x000fe4000f8e023f */
[----:B------:R-:W-:Y:S02]  /*cf80*/  UISETP.NE.AND.EX UP1, UPT, UR17, URZ, UPT, UP1 ;  /* 0x0000003f1100728c */ /* 0x000fe4000bf25310 */
[----:B------:R-:W-:Y:S01]  /*cf90*/  UIMAD UR12, UR20, UR15, UR12 ;  /* 0x0000000f140c72a4 */ /* 0x000fe2000f8e020c */
[----:B------:R-:W-:-:S02]  /*cfa0*/  ULDC.64 UR16, c[0x0][0x730] ;  /* 0x0001cc0000107ab9 */ /* 0x000fc40000000a00 */
[----:B------:R-:W-:Y:S01]  /*cfb0*/  ULDC UR15, c[0x0][0x2e8] ;  /* 0x0000ba00000f7ab9 */ /* 0x000fe20000000800 */
[----:B------:R-:W-:Y:S01]  /*cfc0*/  UIMAD UR10, UR10, UR16, URZ ;  /* 0x000000100a0a72a4 */ /* 0x000fe2000f8e023f */
[----:B------:R-:W-:Y:S01]  /*cfd0*/  UMOV UR9, UR5 ;  /* 0x0000000500097c82 */ /* 0x000fe20008000000 */
[----:B------:R-:W-:Y:S02]  /*cfe0*/  UISETP.NE.AND UP2, UPT, UR15, 0x1, UPT ;  /* 0x000000010f00788c */ /* 0x000fe4000bf45270 */
[----:B------:R-:W-:Y:S02]  /*cff0*/  UIMAD.WIDE.U32 UR4, UR20, UR14, UR8 ;  /* 0x0000000e140472a5 */ /* 0x000fe4000f8e0008 */
[----:B------:R-:W-:Y:S02]  /*d000*/  UIMAD.WIDE.U32 UR8, UR20, UR16, UR8 ;  /* 0x00000010140872a5 */ /* 0x000fe4000f8e0008 */
[----:B------:R-:W-:Y:S02]  /*d010*/  UIMAD UR14, UR20, UR17, UR10 ;  /* 0x00000011140e72a4 */ /* 0x000fe4000f8e020a */
[----:B------:R-:W-:Y:S01]  /*d020*/  USHF.R.S32.HI UR10, URZ, 0x1f, UR13 ;  /* 0x0000001f3f0a7899 */ /* 0x000fe2000801140d */
[----:B------:R-:W-:Y:S01]  /*d030*/  ELECT P0, URZ, PT ;  /* 0x00000000003f782f */ /* 0x000fe20003800000 */
[----:B------:R-:W-:-:S02]  /*d040*/  USEL UR21, UR13, URZ, !UP1 ;  /* 0x0000003f0d157287 */ /* 0x000fc4000c800000 */
[----:B------:R-:W-:Y:S01]  /*d050*/  UIADD3 UR9, UR9, UR14, URZ ;  /* 0x0000000e09097290 */ /* 0x000fe2000fffe03f */
[----:B------:R-:W-:Y:S01]  /*d060*/  ULDC.64 UR18, c[0x0][0x738] ;  /* 0x0001ce0000127ab9 */ /* 0x000fe20000000a00 */
[----:B------:R-:W-:Y:S01]  /*d070*/  USEL UR10, UR10, URZ, !UP1 ;  /* 0x0000003f0a0a7287 */ /* 0x000fe2000c800000 */
[----:B------:R-:W-:Y:S01]  /*d080*/  ULDC.64 UR16, c[0x0][0x720] ;  /* 0x0001c80000107ab9 */ /* 0x000fe20000000a00 */
[----:B------:R-:W-:Y:S02]  /*d090*/  UIMAD.WIDE.U32 UR14, UR18, UR21, UR8 ;  /* 0x00000015120e72a5 */ /* 0x000fe4000f8e0008 */
[----:B------:R-:W-:Y:S01]  /*d0a0*/  UIADD3 UR23, UR5, UR12, URZ ;  /* 0x0000000c05177290 */ /* 0x000fe2000fffe03f */
[----:B------:R-:W-:Y:S01]  /*d0b0*/  @UP2 ULDC UR8, c[0x0][0x2ec] ;  /* 0x0000bb0000082ab9 */ /* 0x000fe20000000800 */
[----:B------:R-:W-:Y:S02]  /*d0c0*/  UIMAD UR5, UR10, UR16, URZ ;  /* 0x000000100a0572a4 */ /* 0x000fe4000f8e023f */
[----:B------:R-:W-:-:S02]  /*d0d0*/  UIMAD UR10, UR10, UR18, URZ ;  /* 0x000000120a0a72a4 */ /* 0x000fc4000f8e023f */
[----:B------:R-:W-:Y:S02]  /*d0e0*/  UIMAD.WIDE.U32 UR8, UR20, UR8, URZ ;  /* 0x00000008140872a5 */ /* 0x000fe4000f8e003f */
[----:B------:R-:W-:Y:S01]  /*d0f0*/  ULEA UR11, UR7, UR11, 0x7 ;  /* 0x0000000b070b7291 */ /* 0x000fe2000f8e383f */
[----:B------:R-:W-:Y:S02]  /*d100*/  UMOV UR22, UR4 ;  /* 0x0000000400167c82 */ /* 0x000fe40008000000 */
[----:B------:R-:W-:Y:S01]  /*d110*/  @UP2 ULDC UR7, c[0x0][0x2f0] ;  /* 0x0000bc0000072ab9 */ /* 0x000fe20000000800 */
[----:B------:R-:W-:Y:S01]  /*d120*/  UMOV UR12, UR20 ;  /* 0x00000014000c7c82 */ /* 0x000fe20008000000 */
[----:B------:R-:W-:Y:S02]  /*d130*/  UIMAD UR5, UR17, UR21, UR5 ;  /* 0x00000015110572a4 */ /* 0x000fe4000f8e0205 */
[----:B------:R-:W-:Y:S02]  /*d140*/  UIMAD.WIDE.U32 UR22, UR16, UR21, UR22 ;  /* 0x00000015101672a5 */ /* 0x000fe4000f8e0016 */
[----:B------:R-:W-:-:S02]  /*d150*/  UIMAD UR4, UR19, UR21, UR10 ;  /* 0x00000015130472a4 */ /* 0x000fc4000f8e020a */
        /* <DEDUP_REMOVED lines=10> */
.L_x_3135:
        /* <DEDUP_REMOVED lines=15> */
.L_x_3108:
[----:B------:R-:W-:Y:S01]  /*d2f0*/  R2UR UR19, R4 ;  /* 0x00000000041372ca */ /* 0x000fe200000e0000 */
[----:B------:R-:W2:Y:S01]  /*d300*/  LDC.64 R12, c[0x0][0x198] ;  /* 0x00006600ff0c7b82 */ /* 0x000ea20000000a00 */
[----:B------:R-:W-:Y:S01]  /*d310*/  ULDC.64 UR8, c[0x0][0x700] ;  /* 0x0001c00000087ab9 */ /* 0x000fe20000000a00 */
[----:B------:R-:W-:Y:S01]  /*d320*/  UMOV UR34, 0x0 ;  /* 0x0000000000227882 */ /* 0x000fe20000000000 */
[----:B------:R-:W-:Y:S01]  /*d330*/  IMAD.U32 R9, RZ, RZ, UR8 ;  /* 0x00000008ff097e24 */ /* 0x000fe2000f8e00ff */
[----:B------:R-:W-:Y:S01]  /*d340*/  R2UR UR8, R15 ;  /* 0x000000000f0872ca */ /* 0x000fe200000e0000 */
[----:B------:R-:W-:Y:S01]  /*d350*/  IMAD.U32 R8, RZ, RZ, UR9 ;  /* 0x00000009ff087e24 */ /* 0x000fe2000f8e00ff */
[----:B------:R-:W-:Y:S01]  /*d360*/  UMOV UR35, 0x14f00000 ;  /* 0x14f0000000237882 */ /* 0x000fe20000000000 */
[----:B------:R-:W-:Y:S01]  /*d370*/  UMOV UR18, URZ ;  /* 0x0000003f00127c82 */ /* 0x000fe20008000000 */
        /* <DEDUP_REMOVED lines=10> */
[----:B------:R-:W-:Y:S02]  /*d420*/  UIADD3 UR16, UR8, 0x10000, URZ ;  /* 0x0001000008107890 */ /* 0x000fe4000fffe03f */
[----:B------:R-:W-:Y:S01]  /*d430*/  UIADD3 UR17, UR8, 0x30c10, URZ ;  /* 0x00030c1008117890 */ /* 0x000fe2000fffe03f */
[----:B------:R-:W-:Y:S01]  /*d440*/  PLOP3.LUT P1, PT, PT, PT, UP0, 0x80, 0x0 ;  /* 0x000000000000781c */ /* 0x000fe20003f2f008 */
[----:B-1----:R-:W-:Y:S01]  /*d450*/  IMAD.U32 R2, RZ, RZ, UR7 ;  /* 0x00000007ff027e24 */ /* 0x002fe2000f8e00ff */
[----:B------:R-:W-:Y:S01]  /*d460*/  UIADD3 UR19, UR19, UR6, URZ ;  /* 0x0000000613137290 */ /* 0x000fe2000fffe03f */
[----:B--2---:R-:W-:Y:S01]  /*d470*/  IMAD.MOV.U32 R7, RZ, RZ, R12 ;  /* 0x000000ffff077224 */ /* 0x004fe200078e000c */
[----:B------:R-:W-:Y:S01]  /*d480*/  LEA.HI.X.SX32 R3, R3, R14, 0x1, P1 ;  /* 0x0000000e03037211 */ /* 0x000fe200008f0eff */
[----:B------:R-:W-:Y:S01]  /*d490*/  IMAD.MOV.U32 R6, RZ, RZ, R13 ;  /* 0x000000ffff067224 */ /* 0x000fe200078e000d */
[----:B------:R-:W-:Y:S01]  /*d4a0*/  LEA R5, P1, R2, R9, 0x2 ;  /* 0x0000000902057211 */ /* 0x000fe200078210ff */
[----:B------:R-:W-:Y:S01]  /*d4b0*/  VIADD R13, R0, 0xffffffff ;  /* 0xffffffff000d7836 */ /* 0x000fe20000000000 */
[----:B------:R-:W-:Y:S01]  /*d4c0*/  UIADD3 UR42, UR8, 0x20000, URZ ;  /* 0x00020000082a7890 */ /* 0x000fe2000fffe03f */
[----:B------:R-:W-:Y:S01]  /*d4d0*/  IMAD.MOV.U32 R12, RZ, RZ, 0x8000 ;  /* 0x00008000ff0c7424 */ /* 0x000fe200078e00ff */
[----:B------:R-:W-:Y:S01]  /*d4e0*/  LEA.HI.X R2, R2, R8, R3, 0x2, P1 ;  /* 0x0000000802027211 */ /* 0x000fe200008f1403 */
[----:B------:R-:W-:Y:S01]  /*d4f0*/  UIADD3 UR9, UR8, 0x30c00, URZ ;  /* 0x00030c0008097890 */ /* 0x000fe2000fffe03f */
[----:B------:R-:W-:Y:S01]  /*d500*/  R2UR UR30, R5 ;  /* 0x00000000051e72ca */ /* 0x000fe200000e0000 */
[----:B------:R1:W-:Y:S01]  /*d510*/  STL [R1+0x4], R13 ;  /* 0x0000040d01007387 */ /* 0x0003e20000100800 */
[----:B------:R-:W-:Y:S01]  /*d520*/  R2UR UR31, R2 ;  /* 0x00000000021f72ca */ /* 0x000fe200000e0000 */
[----:B------:R-:W-:Y:S01]  /*d530*/  UIADD3 UR24, UR8, 0x4000, URZ ;  /* 0x0000400008187890 */ /* 0x000fe2000fffe03f */
[C---:B------:R-:W-:Y:S01]  /*d540*/  IADD3 R2, P1, R7.reuse, 0x2f0, RZ ;  /* 0x000002f007027810 */ /* 0x040fe20007f3e0ff */
[----:B------:R-:W-:Y:S01]  /*d550*/  UMOV UR7, 0x20 ;  /* 0x0000002000077882 */ /* 0x000fe20000000000 */
[----:B------:R-:W-:Y:S01]  /*d560*/  UMOV UR43, UR17 ;  /* 0x00000011002b7c82 */ /* 0x000fe20008000000 */
[----:B------:R-:W-:Y:S01]  /*d570*/  UMOV UR26, UR18 ;  /* 0x00000012001a7c82 */ /* 0x000fe20008000000 */
[----:B------:R-:W-:Y:S01]  /*d580*/  R2UR UR44, R2 ;  /* 0x00000000022c72ca */ /* 0x000fe200000e0000 */
[----:B------:R-:W-:Y:S01]  /*d590*/  UMOV UR25, UR9 ;  /* 0x0000000900197c82 */ /* 0x000fe20008000000 */
[----:B------:R-:W-:-:S04]  /*d5a0*/  IADD3 R2, P2, R7, 0x3f0, RZ ;  /* 0x000003f007027810 */ /* 0x000fc80007f5e0ff */
[----:B------:R-:W-:Y:S01]  /*d5b0*/  R2UR UR46, R2 ;  /* 0x00000000022e72ca */ /* 0x000fe200000e0000 */
[--C-:B------:R-:W-:Y:S02]  /*d5c0*/  IMAD.X R2, RZ, RZ, R6.reuse, P1 ;  /* 0x000000ffff027224 */ /* 0x100fe400008e0606 */
[----:B------:R-:W-:-:S03]  /*d5d0*/  IMAD.X R5, RZ, RZ, R6, P2 ;  /* 0x000000ffff057224 */ /* 0x000fc600010e0606 */
[----:B------:R-:W-:Y:S02]  /*d5e0*/  R2UR UR45, R2 ;  /* 0x00000000022d72ca */ /* 0x000fe400000e0000 */
[----:B------:R-:W-:Y:S02]  /*d5f0*/  IADD3 R2, P1, R7, 0xf0, RZ ;  /* 0x000000f007027810 */ /* 0x000fe40007f3e0ff */
[----:B------:R-:W-:Y:S02]  /*d600*/  R2UR UR47, R5 ;  /* 0x00000000052f72ca */ /* 0x000fe400000e0000 */
[----:B------:R-:W-:Y:S01]  /*d610*/  R2UR UR32, R2 ;  /* 0x00000000022072ca */ /* 0x000fe200000e0000 */
[----:B------:R-:W-:Y:S01]  /*d620*/  IMAD.X R3, RZ, RZ, R6, P1 ;  /* 0x000000ffff037224 */ /* 0x000fe200008e0606 */
[----:B------:R-:W-:-:S04]  /*d630*/  ISETP.GE.AND P1, PT, R4, R13, PT ;  /* 0x0000000d0400720c */ /* 0x000fc80003f26270 */
[----:B------:R-:W-:-:S13]  /*d640*/  R2UR UR33, R3 ;  /* 0x00000000032172ca */ /* 0x000fda00000e0000 */
[----:B------:R1:W-:Y:S01]  /*d650*/  UTMALDG.4D [UR16], [UR32], desc[UR34] ;  /* 0x00002210200075b4 */ /* 0x0003e20008019000 */
[----:B------:R1:W-:Y:S01]  /*d660*/  UBLKCP.S.G [UR42], [UR30], UR7 ;  /* 0x0000002a1e0073ba */ /* 0x0003e20008000207 */
[----:B------:R1:W-:Y:S01]  /*d670*/  SYNCS.ARRIVE.TRANS64 RZ, [R15+URZ+0x30c00], R12 ;  /* 0x030c000c0fff79a7 */ /* 0x0003e2000800003f */
[----:B------:R1:W-:Y:S01]  /*d680*/  UTMALDG.4D [UR8], [UR44], desc[UR40] ;  /* 0x000028082c0075b4 */ /* 0x0003e20008019000 */
[----:B------:R1:W-:Y:S01]  /*d690*/  UTMALDG.4D [UR24], [UR46], desc[UR40] ;  /* 0x000028182e0075b4 */ /* 0x0003e20008019000 */
[----:B------:R-:W-:Y:S05]  /*d6a0*/  @P1 BRA `(.L_x_3109) ;  /* 0x0000000c00b81947 */ /* 0x000fea0003800000 */
[-C--:B------:R-:W-:Y:S01]  /*d6b0*/  LOP3.LUT R17, RZ, R4.reuse, RZ, 0x33, !PT ;  /* 0x00000004ff117212 */ /* 0x080fe200078e33ff */
[C---:B------:R-:W-:Y:S02]  /*d6c0*/  VIADD R5, R0.reuse, 0xfffffffe ;  /* 0xfffffffe00057836 */ /* 0x040fe40000000000 */
[----:B------:R-:W-:Y:S02]  /*d6d0*/  IMAD.MOV.U32 R10, RZ, RZ, 0x1 ;  /* 0x00000001ff0a7424 */ /* 0x000fe400078e00ff */
[----:B------:R-:W-:Y:S01]  /*d6e0*/  IMAD.IADD R17, R0, 0x1, R17 ;  /* 0x0000000100117824 */ /* 0x000fe200078e0211 */
[----:B------:R-:W-:Y:S01]  /*d6f0*/  ISETP.NE.AND P1, PT, R5, R4, PT ;  /* 0x000000040500720c */ /* 0x000fe20003f25270 */
[----:B------:R-:W-:-:S03]  /*d700*/  IMAD.MOV.U32 R0, RZ, RZ, R4 ;  /* 0x000000ffff007224 */ /* 0x000fc600078e0004 */
[----:B------:R-:W-:-:S05]  /*d710*/  LOP3.LUT R5, R17, 0x1, RZ, 0xc0, !PT ;  /* 0x0000000111057812 */ /* 0x000fca00078ec0ff */
[----:B------:R2:W-:Y:S04]  /*d720*/  STL [R1+0x8], R5 ;  /* 0x0000080501007387 */ /* 0x0005e80000100800 */
[----:B------:R-:W-:Y:S05]  /*d730*/  @!P1 BRA `(.L_x_3110) ;  /* 0x0000000800609947 */ /* 0x000fea0003800000 */
[----:B------:R-:W-:Y:S02]  /*d740*/  IMAD.IADD R17, R17, 0x1, -R5 ;  /* 0x0000000111117824 */ /* 0x000fe400078e0a05 */
[----:B------:R-:W-:Y:S02]  /*d750*/  IMAD.MOV.U32 R0, RZ, RZ, R4 ;  /* 0x000000ffff007224 */ /* 0x000fe400078e0004 */
[----:B------:R-:W-:-:S07]  /*d760*/  IMAD.MOV.U32 R10, RZ, RZ, 0x1 ;  /* 0x00000001ff0a7424 */ /* 0x000fce00078e00ff */
.L_x_3119:
[----:B-123--:R-:W-:-:S04]  /*d770*/  SHF.L.U32 R18, R10, 0x1f, RZ ;  /* 0x0000001f0a127819 */ /* 0x00efc800000006ff */
[----:B------:R-:W3:Y:S02]  /*d780*/  SYNCS.PHASECHK.TRANS64.TRYWAIT P1, [R15+URZ+0x30c40], R18 ;  /* 0x030c40120f0075a7 */ /* 0x000ee4000802017f */
[----:B---3--:R-:W-:Y:S05]  /*d790*/  @!P1 BRA `(.L_x_3111) ;  /* 0x0000001400709947 */ /* 0x008fea0003800000 */
.L_x_3136:
[----:B------:R-:W-:Y:S05]  /*d7a0*/  @P0 BRA `(.L_x_3112) ;  /* 0x00000000001c0947 */ /* 0x000fea0003800000 */
[----:B------:R-:W4:Y:S02]  /*d7b0*/  S2R R2, SR_TID.X ;  /* 0x0000000000027919 */ /* 0x000f240000002100 */
[----:B----4-:R-:W-:Y:S01]  /*d7c0*/  LOP3.LUT R3, R2, 0x1f, RZ, 0xc0, !PT ;  /* 0x0000001f02037812 */ /* 0x010fe200078ec0ff */
[----:B------:R-:W-:-:S03]  /*d7d0*/  IMAD.MOV.U32 R2, RZ, RZ, 0x4200 ;  /* 0x00004200ff027424 */ /* 0x000fc600078e00ff */
[----:B------:R-:W-:Y:S01]  /*d7e0*/  ISETP.NE.AND P1, PT, R3, RZ, PT ;  /* 0x000000ff0300720c */ /* 0x000fe20003f25270 */
[----:B------:R4:W-:-:S12]  /*d7f0*/  SYNCS.ARRIVE.TRANS64 RZ, [R15+URZ+0x30c30], R2 ;  /* 0x030c30020fff79a7 */ /* 0x0009d8000800003f */
[----:B----4-:R-:W-:Y:S05]  /*d800*/  @!P1 BRA `(.L_x_3112) ;  /* 0x0000000000049947 */ /* 0x010fea0003800000 */
[----:B-1----:R-:W-:Y:S01]  /*d810*/  BPT.TRAP 0x1 ;  /* 0x000000040000795c */ /* 0x002fe20000300000 */
.L_x_3112:
[----:B-1----:R-:W1:Y:S01]  /*d820*/  LDC.64 R12, c[0x0][0x728] ;  /* 0x0001ca00ff0c7b82 */ /* 0x002e620000000a00 */
[----:B------:R-:W-:Y:S01]  /*d830*/  IMAD.SHL.U32 R19, R0, 0x80, RZ ;  /* 0x0000008000137824 */ /* 0x000fe200078e00ff */
[----:B------:R-:W-:Y:S01]  /*d840*/  R2UR UR8, R15 ;  /* 0x000000000f0872ca */ /* 0x000fe200000e0000 */
[----:B------:R-:W-:Y:S01]  /*d850*/  UMOV UR28, 0x0 ;  /* 0x00000000001c7882 */ /* 0x000fe20000000000 */
[----:B------:R-:W-:Y:S01]  /*d860*/  UMOV UR29, 0x14f00000 ;  /* 0x14f00000001d7882 */ /* 0x000fe20000000000 */
[----:B------:R-:W-:Y:S01]  /*d870*/  UMOV UR18, URZ ;  /* 0x0000003f00127c82 */ /* 0x000fe20008000000 */
[C---:B------:R-:W-:Y:S01]  /*d880*/  IADD3 R2, P1, R19.reuse, UR14, RZ ;  /* 0x0000000e13027c10 */ /* 0x040fe2000ff3e0ff */
[----:B------:R-:W-:Y:S01]  /*d890*/  UMOV UR7, 0x20 ;  /* 0x0000002000077882 */ /* 0x000fe20000000000 */
[----:B--2---:R-:W2:Y:S01]  /*d8a0*/  LDC.64 R4, c[0x0][0x198] ;  /* 0x00006600ff047b82 */ /* 0x004ea20000000a00 */
[----:B------:R-:W-:-:S06]  /*d8b0*/  R2UR UR19, R19 ;  /* 0x00000000131372ca */ /* 0x000fcc00000e0000 */
[----:B------:R-:W-:Y:S02]  /*d8c0*/  UIADD3 UR16, UR8, 0x18000, URZ ;  /* 0x0001800008107890 */ /* 0x000fe4000fffe03f */
[----:B------:R-:W-:Y:S02]  /*d8d0*/  UIADD3 UR17, UR8, 0x30c30, URZ ;  /* 0x00030c3008117890 */ /* 0x000fe4000fffe03f */
[----:B------:R-:W-:-:S03]  /*d8e0*/  UIADD3 UR8, UR8, 0x20400, URZ ;  /* 0x0002040008087890 */ /* 0x000fc6000fffe03f */
[----:B------:R-:W-:Y:S01]  /*d8f0*/  UIADD3 UR19, UR19, UR6, URZ ;  /* 0x0000000613137290 */ /* 0x000fe2000fffe03f */
[----:B-1----:R-:W-:Y:S01]  /*d900*/  LEA R3, P2, R2, R12, 0x2 ;  /* 0x0000000c02037211 */ /* 0x002fe200078410ff */
[----:B------:R-:W-:-:S03]  /*d910*/  UMOV UR9, UR17 ;  /* 0x0000001100097c82 */ /* 0x000fc60008000000 */
[----:B------:R-:W-:Y:S02]  /*d920*/  R2UR UR24, R3 ;  /* 0x00000000031872ca */ /* 0x000fe400000e0000 */
[----:B------:R-:W-:Y:S01]  /*d930*/  LEA.HI.X.SX32 R3, R19, R11, 0x1, P1 ;  /* 0x0000000b13037211 */ /* 0x000fe200008f0eff */
[----:B--2---:R-:W-:Y:S02]  /*d940*/  IMAD.MOV.U32 R7, RZ, RZ, R4 ;  /* 0x000000ffff077224 */ /* 0x004fe400078e0004 */
        /* <DEDUP_REMOVED lines=9> */
[----:B------:R-:W2:Y:S02]  /*d9e0*/  SYNCS.PHASECHK.TRANS64.TRYWAIT P1, [R15+URZ+0x30c28], R18 ;  /* 0x030c28120f0075a7 */ /* 0x000ea4000802017f */
[----:B-12---:R-:W-:Y:S05]  /*d9f0*/  @!P1 BRA `(.L_x_3113) ;  /* 0x0000001000ec9947 */ /* 0x006fea0003800000 */
.L_x_3137:
        /* <DEDUP_REMOVED lines=8> */
.L_x_3114:
        /* <DEDUP_REMOVED lines=29> */
[----:B--2-4-:R-:W-:Y:S05]  /*dc50*/  @!P1 BRA `(.L_x_3115) ;  /* 0x0000001000689947 */ /* 0x014fea0003800000 */
.L_x_3138:
        /* <DEDUP_REMOVED lines=8> */
.L_x_3116:
        /* <DEDUP_REMOVED lines=24> */
.L_x_3140:
        /* <DEDUP_REMOVED lines=8> */
.L_x_3118:
        /* <DEDUP_REMOVED lines=30> */
.L_x_3110:
[----:B------:R-:W4:Y:S02]  /*e0c0*/  LDL.LU R4, [R1+0x8] ;  /* 0x0000080001047983 */ /* 0x000f240000300800 */
[----:B----4-:R-:W-:Y:S02]  /*e0d0*/  ISETP.NE.AND P1, PT, R4, RZ, PT ;  /* 0x000000ff0400720c */ /* 0x010fe40003f25270 */
[----:B------:R4:W5:Y:S11]  /*e0e0*/  LDL R4, [R1+0x4] ;  /* 0x0000040001047983 */ /* 0x0009760000100800 */
[----:B----4-:R-:W-:Y:S05]  /*e0f0*/  @!P1 BRA `(.L_x_3109) ;  /* 0x0000000400249947 */ /* 0x010fea0003800000 */
[----:B-1----:R-:W-:-:S04]  /*e100*/  SHF.L.U32 R12, R10, 0x1f, RZ ;  /* 0x0000001f0a0c7819 */ /* 0x002fc800000006ff */
[----:B------:R-:W1:Y:S02]  /*e110*/  SYNCS.PHASECHK.TRANS64.TRYWAIT P1, [R15+URZ+0x30c40], R12 ;  /* 0x030c400c0f0075a7 */ /* 0x000e64000802017f */
[----:B-1----:R-:W-:Y:S05]  /*e120*/  @!P1 BRA `(.L_x_3120) ;  /* 0x0000000c00609947 */ /* 0x002fea0003800000 */
.L_x_3141:
[----:B------:R-:W-:Y:S05]  /*e130*/  @P0 BRA `(.L_x_3121) ;  /* 0x00000000001c0947 */ /* 0x000fea0003800000 */
[----:B-----5:R-:W2:Y:S02]  /*e140*/  S2R R4, SR_TID.X ;  /* 0x0000000000047919 */ /* 0x020ea40000002100 */
[----:B--2---:R-:W-:Y:S01]  /*e150*/  LOP3.LUT R5, R4, 0x1f, RZ, 0xc0, !PT ;  /* 0x0000001f04057812 */ /* 0x004fe200078ec0ff */
[----:B------:R-:W-:-:S03]  /*e160*/  IMAD.MOV.U32 R4, RZ, RZ, 0x4200 ;  /* 0x00004200ff047424 */ /* 0x000fc600078e00ff */
[----:B------:R-:W-:Y:S01]  /*e170*/  ISETP.NE.AND P1, PT, R5, RZ, PT ;  /* 0x000000ff0500720c */ /* 0x000fe20003f25270 */
[----:B------:R4:W-:-:S12]  /*e180*/  SYNCS.ARRIVE.TRANS64 RZ, [R15+URZ+0x30c30], R4 ;  /* 0x030c30040fff79a7 */ /* 0x0009d8000800003f */
[----:B----4-:R-:W-:Y:S05]  /*e190*/  @!P1 BRA `(.L_x_3121) ;  /* 0x0000000000049947 */ /* 0x010fea0003800000 */
[----:B------:R-:W-:Y:S01]  /*e1a0*/  BPT.TRAP 0x1 ;  /* 0x000000040000795c */ /* 0x000fe20000300000 */
.L_x_3121:
        /* <DEDUP_REMOVED lines=25> */
[----:B------:R-:W4:Y:S02]  /*e340*/  SYNCS.PHASECHK.TRANS64.TRYWAIT P1, [R15+URZ+0x30c28], R12 ;  /* 0x030c280c0f0075a7 */ /* 0x000f24000802017f */
[----:B--2-4-:R-:W-:Y:S05]  /*e350*/  @!P1 BRA `(.L_x_3122) ;  /* 0x0000000800e89947 */ /* 0x014fea0003800000 */
.L_x_3142:
[----:B------:R-:W-:Y:S05]  /*e360*/  @P0 BRA `(.L_x_3123) ;  /* 0x00000000001c0947 */ /* 0x000fea0003800000 */
[----:B------:R-:W4:Y:S02]  /*e370*/  S2R R4, SR_TID.X ;  /* 0x0000000000047919 */ /* 0x000f240000002100 */
[----:B----4-:R-:W-:Y:S01]  /*e380*/  LOP3.LUT R5, R4, 0x1f, RZ, 0xc0, !PT ;  /* 0x0000001f04057812 */ /* 0x010fe200078ec0ff */
[----:B------:R-:W-:-:S03]  /*e390*/  IMAD.MOV.U32 R4, RZ, RZ, 0x4200 ;  /* 0x00004200ff047424 */ /* 0x000fc600078e00ff */
[----:B------:R-:W-:Y:S01]  /*e3a0*/  ISETP.NE.AND P0, PT, R5, RZ, PT ;  /* 0x000000ff0500720c */ /* 0x000fe20003f05270 */
[----:B------:R4:W-:-:S12]  /*e3b0*/  SYNCS.ARRIVE.TRANS64 RZ, [R15+URZ+0x30c18], R4 ;  /* 0x030c18040fff79a7 */ /* 0x0009d8000800003f */
[----:B----4-:R-:W-:Y:S05]  /*e3c0*/  @!P0 BRA `(.L_x_3123) ;  /* 0x0000000000048947 */ /* 0x010fea0003800000 */
[----:B------:R-:W-:Y:S01]  /*e3d0*/  BPT.TRAP 0x1 ;  /* 0x000000040000795c */ /* 0x000fe20000300000 */
.L_x_3123:
[----:B------:R4:W5:Y:S01]  /*e3e0*/  LDL.LU R4, [R1+0x4] ;  /* 0x0000040001047983 */ /* 0x0009620000300800 */
[----:B------:R-:W-:Y:S01]  /*e3f0*/  R2UR UR19, R0 ;  /* 0x00000000001372ca */ /* 0x000fe200000e0000 */
[----:B------:R-:W-:Y:S01]  /*e400*/  UMOV UR24, 0x0 ;  /* 0x0000000000187882 */ /* 0x000fe20000000000 */
[----:B------:R-:W-:Y:S01]  /*e410*/  R2UR UR26, R15 ;  /* 0x000000000f1a72ca */ /* 0x000fe200000e0000 */
[----:B------:R-:W-:Y:S01]  /*e420*/  UMOV UR25, 0x14f00000 ;  /* 0x14f0000000197882 */ /* 0x000fe20000000000 */
[----:B------:R-:W-:Y:S01]  /*e430*/  R2UR UR8, R2 ;  /* 0x00000000020872ca */ /* 0x000fe200000e0000 */
[----:B------:R-:W-:Y:S01]  /*e440*/  UMOV UR18, URZ ;  /* 0x0000003f00127c82 */ /* 0x000fe20008000000 */
[----:B------:R-:W-:-:S07]  /*e450*/  R2UR UR9, R3 ;  /* 0x00000000030972ca */ /* 0x000fce00000e0000 */
        /* <DEDUP_REMOVED lines=8> */
[----:B------:R-:W-:-:S02]  /*e4e0*/  UIADD3 UR26, UR26, 0x20200, URZ ;  /* 0x000202001a1a7890 */ /* 0x000fc4000fffe03f */
[----:B------:R-:W-:Y:S01]  /*e4f0*/  LEA.HI.X.SX32 R5, R5, R14, 0x1, P0 ;  /* 0x0000000e05057211 */ /* 0x000fe200000f0eff */
[----:B------:R-:W-:Y:S01]  /*e500*/  UMOV UR27, UR17 ;  /* 0x00000011001b7c82 */ /* 0x000fe20008000000 */
[C---:B------:R-:W-:Y:S01]  /*e510*/  LEA R9, P0, R0.reuse, R9, 0x2 ;  /* 0x0000000900097211 */ /* 0x040fe200078010ff */
[----:B------:R-:W-:Y:S01]  /*e520*/  UMOV UR7, 0x20 ;  /* 0x0000002000077882 */ /* 0x000fe20000000000 */
[----:B------:R4:W-:Y:S02]  /*e530*/  UTMALDG.4D [UR16], [UR8], desc[UR24] ;  /* 0x00001810080075b4 */ /* 0x0009e40008019000 */
[----:B------:R-:W-:Y:S02]  /*e540*/  LEA.HI.X R8, R0, R8, R5, 0x2, P0 ;  /* 0x0000000800087211 */ /* 0x000fe400000f1405 */
[----:B------:R-:W-:Y:S02]  /*e550*/  R2UR UR28, R9 ;  /* 0x00000000091c72ca */ /* 0x000fe400000e0000 */
[----:B------:R-:W-:-:S13]  /*e560*/  R2UR UR29, R8 ;  /* 0x00000000081d72ca */ /* 0x000fda00000e0000 */
[----:B------:R4:W-:Y:S02]  /*e570*/  UBLKCP.S.G [UR26], [UR28], UR7 ;  /* 0x0000001a1c0073ba */ /* 0x0009e40008000207 */
[----:B----4-:R-:W-:-:S07]  /*e580*/  IMAD.MOV.U32 R16, RZ, RZ, 0x1 ;  /* 0x00000001ff107424 */ /* 0x010fce00078e00ff */
.L_x_3109:
[----:B------:R-:W4:Y:S01]  /*e590*/  S2R R0, SR_TID.X ;  /* 0x0000000000007919 */ /* 0x000f220000002100 */
[----:B------:R-:W-:Y:S01]  /*e5a0*/  IMAD R3, R16, 0x8, R15 ;  /* 0x0000000810037824 */ /* 0x000fe200078e020f */
[----:B----4-:R-:W-:Y:S02]  /*e5b0*/  LOP3.LUT R2, R0, 0x7f, RZ, 0xc0, !PT ;  /* 0x0000007f00027812 */ /* 0x010fe400078ec0ff */
[----:B------:R-:W-:Y:S02]  /*e5c0*/  SHF.L.U32 R0, R10, 0x1f, RZ ;  /* 0x0000001f0a007819 */ /* 0x000fe400000006ff */
[----:B------:R-:W-:Y:S02]  /*e5d0*/  ISETP.NE.AND P1, PT, R2, RZ, PT ;  /* 0x000000ff0200720c */ /* 0x000fe40003f25270 */
[----:B------:R-:W4:Y:S02]  /*e5e0*/  SYNCS.PHASECHK.TRANS64.TRYWAIT P0, [R3+URZ+0x30c40], R0 ;  /* 0x030c4000030075a7 */ /* 0x000f24000800017f */
[----:B----4-:R-:W-:Y:S09]  /*e5f0*/  @!P0 BRA `(.L_x_3124) ;  /* 0x0000000800548947 */ /* 0x010ff20003800000 */
.L_x_3143:
[----:B------:R-:W-:Y:S05]  /*e600*/  @P1 BRA `(.L_x_3125) ;  /* 0x0000000000181947 */ /* 0x000fea0003800000 */
[----:B------:R-:W1:Y:S01]  /*e610*/  S2R R2, SR_TID.X ;  /* 0x0000000000027919 */ /* 0x000e620000002100 */
[----:B----4-:R-:W-:-:S04]  /*e620*/  IMAD.MOV.U32 R0, RZ, RZ, 0x4200 ;  /* 0x00004200ff007424 */ /* 0x010fc800078e00ff */
[----:B------:R4:W-:Y:S01]  /*e630*/  SYNCS.ARRIVE.TRANS64 RZ, [R3+URZ+0x30c30], R0 ;  /* 0x030c300003ff79a7 */ /* 0x0009e2000800003f */
[----:B-1----:R-:W-:-:S13]  /*e640*/  LOP3.LUT P0, RZ, R2, 0x1f, RZ, 0xc0, !PT ;  /* 0x0000001f02ff7812 */ /* 0x002fda000780c0ff */
[----:B----4-:R-:W-:Y:S05]  /*e650*/  @!P0 BRA `(.L_x_3125) ;  /* 0x0000000000048947 */ /* 0x010fea0003800000 */
[----:B------:R-:W-:Y:S01]  /*e660*/  BPT.TRAP 0x1 ;  /* 0x000000040000795c */ /* 0x000fe20000300000 */
.L_x_3125:
[----:B-1---5:R-:W-:Y:S01]  /*e670*/  R2UR UR19, R4 ;  /* 0x00000000041372ca */ /* 0x022fe200000e0000 */
[C-C-:B----4-:R-:W-:Y:S01]  /*e680*/  IMAD R0, R16.reuse, 0x4000, R15.reuse ;  /* 0x0000400010007824 */ /* 0x150fe200078e020f */
[----:B------:R-:W-:Y:S01]  /*e690*/  R2UR UR9, R11 ;  /* 0x000000000b0972ca */ /* 0x000fe200000e0000 */
[----:B--23--:R-:W-:Y:S01]  /*e6a0*/  IMAD R15, R16, 0x200, R15 ;  /* 0x00000200100f7824 */ /* 0x00cfe200078e020f */
        /* <DEDUP_REMOVED lines=30> */
.L_x_3106:
[----:B------:R-:W-:Y:S05]  /*e890*/  BSYNC B0 ;  /* 0x0000000000007941 */ /* 0x000fea0003800000 */
.L_x_3102:
[----:B------:R-:W-:-:S03]  /*e8a0*/  UMOV UR7, 0xffffffff ;  /* 0xffffffff00077882 */ /* 0x000fc60000000000 */
[----:B------:R-:W-:Y:S05]  /*e8b0*/  BRA.DIV UR7, `(.L_x_3126) ;  /* 0x0000000607b87947 */ /* 0x000fea000b800000 */
[----:B------:R-:W-:-:S13]  /*e8c0*/  ELECT P6, URZ, PT ;  /* 0x00000000003f782f */ /* 0x000fda00038c0000 */
.L_x_3146:
[----:B------:R-:W-:Y:S05]  /*e8d0*/  @!P6 BRA `(.L_x_2999) ;  /* 0x000000000084e947 */ /* 0x000fea0003800000 */
[----:B------:R-:W-:-:S06]  /*e8e0*/  ULOP3.LUT UR7, UR36, 0x2, URZ, 0xfc, !UPT ;  /* 0x0000000224077892 */ /* 0x000fcc000f8efc3f */
[----:B------:R-:W-:-:S05]  /*e8f0*/  IMAD.U32 R0, RZ, RZ, UR7 ;  /* 0x00000007ff007e24 */ /* 0x000fca000f8e00ff */
[----:B------:R-:W-:-:S13]  /*e900*/  ISETP.NE.AND P2, PT, R0, 0x3, PT ;  /* 0x000000030000780c */ /* 0x000fda0003f45270 */
[----:B------:R-:W-:Y:S05]  /*e910*/  @!P2 BRA `(.L_x_3127) ;  /* 0x000000000004a947 */ /* 0x000fea0003800000 */
[----:B------:R-:W-:Y:S01]  /*e920*/  BPT.TRAP 0x1 ;  /* 0x000000040000795c */ /* 0x000fe20000300000 */
.L_x_3127:
        /* <DEDUP_REMOVED lines=15> */
.L_x_3147:
[----:B------:R-:W2:Y:S02]  /*ea20*/  SYNCS.PHASECHK.TRANS64.TRYWAIT P0, [R3+URZ], R0 ;  /* 0x00000000030075a7 */ /* 0x000ea4000800017f */
[----:B--2---:R-:W-:Y:S05]  /*ea30*/  @!P0 BRA `(.L_x_3129) ;  /* 0x00000004008c8947 */ /* 0x004fea0003800000 */
.L_x_3148:
[----:B------:R-:W-:Y:S05]  /*ea40*/  @!P2 BRA `(.L_x_3130) ;  /* 0x000000000004a947 */ /* 0x000fea0003800000 */
[----:B------:R-:W-:Y:S01]  /*ea50*/  BPT.TRAP 0x1 ;  /* 0x000000040000795c */ /* 0x000fe20000300000 */
.L_x_3130:
[----:B--2---:R-:W-:-:S04]  /*ea60*/  VIADD R3, R8, 0x30c40 ;  /* 0x00030c4008037836 */ /* 0x004fc80000000000 */
[----:B------:R-:W-:-:S04]  /*ea70*/  IMAD R5, R2, 0x8, R3 ;  /* 0x0000000802057824 */ /* 0x000fc800078e0203 */
[----:B------:R-:W2:Y:S02]  /*ea80*/  SYNCS.PHASECHK.TRANS64.TRYWAIT P0, [R5+URZ], R4 ;  /* 0x00000004050075a7 */ /* 0x000ea4000800017f */
[----:B--2---:R-:W-:Y:S05]  /*ea90*/  @!P0 BRA `(.L_x_3131) ;  /* 0x0000000400888947 */ /* 0x004fea0003800000 */
.L_x_3149:
[----:B------:R-:W-:-:S07]  /*eaa0*/  IMAD R3, R6, 0x8, R3 ;  /* 0x0000000806037824 */ /* 0x000fce00078e0203 */
.L_x_3132:
[----:B---3--:R3:W4:Y:S02]  /*eab0*/  SYNCS.PHASECHK.TRANS64.TRYWAIT P0, [R3+URZ], R0 ;  /* 0x00000000030075a7 */ /* 0x008724000800017f */
[----:B----4-:R-:W-:Y:S05]  /*eac0*/  @!P0 NANOSLEEP.SYNCS 0x989680 ;  /* 0x009896800000895d */ /* 0x010fea0003900000 */
[----:B------:R-:W4:Y:S02]  /*ead0*/  @!P0 SYNCS.PHASECHK.TRANS64 P0, [R3+URZ], R0 ;  /* 0x00000000030085a7 */ /* 0x000f24000800007f */
[----:B----4-:R-:W-:Y:S05]  /*eae0*/  @!P0 BRA `(.L_x_3132) ;  /* 0xfffffffc00f08947 */ /* 0x010fea000383ffff */
.L_x_2999:
[----:B------:R-:W-:Y:S05]  /*eaf0*/  BSYNC B6 ;  /* 0x0000000000067941 */ /* 0x000fea0003800000 */
.L_x_2991:
[----:B------:R-:W-:Y:S05]  /*eb00*/  EXIT ;  /* 0x000000000000794d */ /* 0x000fea0003800000 */
.L_x_3009:
[----:B------:R-:W-:Y:S02]  /*eb10*/  IMAD.MOV.U32 R12, RZ, RZ, RZ ;  /* 0x000000ffff0c7224 */ /* 0x000fe400078e00ff */
[----:B------:R-:W-:Y:S02]  /*eb20*/  IMAD.MOV.U32 R11, RZ, RZ, 0x1f ;  /* 0x0000001fff0b7424 */ /* 0x000fe400078e00ff */
[----:B------:R-:W-:-:S07]  /*eb30*/  IMAD.MOV.U32 R15, RZ, RZ, -0x1 ;  /* 0xffffffffff0f7424 */ /* 0x000fce00078e00ff */
[----:B------:R-:W-:Y:S05]  /*eb40*/  WARPSYNC.COLLECTIVE R15, `(.L_x_3133) ;  /* 0x000000000f087348 */ /* 0x000fea0003c00000 */
[----:B------:R1:W2:Y:S02]  /*eb50*/  SHFL.IDX P6, R14, R13, R12, R11 ;  /* 0x0000000c0d0e7389 */ /* 0x0002a400000c000b */
[----:B-12---:R-:W-:Y:S01]  /*eb60*/  ENDCOLLECTIVE ;  /* 0x000000000000791b */ /* 0x006fe20003800000 */
.L_x_3133:
[----:B------:R-:W-:Y:S05]  /*eb70*/  BRA `(.L_x_3134) ;  /* 0xffffff2800a87947 */ /* 0x000fea000383ffff */
.L_x_3011:
[----:B--2---:R2:W3:Y:S02]  /*eb80*/  SYNCS.PHASECHK.TRANS64.TRYWAIT P0, [R236+URZ+0x30c00], R15 ;  /* 0x030c000fec0075a7 */ /* 0x0044e4000800017f */
[----:B---3--:R-:W-:Y:S05]  /*eb90*/  @!P0 NANOSLEEP.SYNCS 0x989680 ;  /* 0x009896800000895d */ /* 0x008fea0003900000 */
[----:B------:R-:W3:Y:S02]  /*eba0*/  @!P0 SYNCS.PHASECHK.TRANS64 P0, [R236+URZ+0x30c00], R15 ;  /* 0x030c000fec0085a7 */ /* 0x000ee4000800007f */
[----:B---3--:R-:W-:Y:S05]  /*ebb0*/  @!P0 BRA `(.L_x_3011) ;  /* 0xfffffffc00f08947 */ /* 0x008fea000383ffff */
[----:B------:R-:W-:Y:S05]  /*ebc0*/  BRA `(.L_x_3010) ;  /* 0xffffff2800f47947 */ /* 0x000fea000383ffff */
.L_x_3016:
[----:B--2---:R2:W3:Y:S02]  /*ebd0*/  SYNCS.PHASECHK.TRANS64.TRYWAIT P1, [R6+URZ+0x30c10], R21 ;  /* 0x030c1015060075a7 */ /* 0x0044e4000802017f */
[----:B---3--:R-:W-:Y:S05]  /*ebe0*/  @!P1 NANOSLEEP.SYNCS 0x989680 ;  /* 0x009896800000995d */ /* 0x008fea0003900000 */
[----:B------:R-:W3:Y:S02]  /*ebf0*/  @!P1 SYNCS.PHASECHK.TRANS64 P1, [R6+URZ+0x30c10], R21 ;  /* 0x030c1015060095a7 */ /* 0x000ee4000802007f */
[----:B---3--:R-:W-:Y:S05]  /*ec00*/  @!P1 BRA `(.L_x_3016) ;  /* 0xfffffffc00f09947 */ /* 0x008fea000383ffff */
[----:B------:R-:W-:Y:S05]  /*ec10*/  BRA `(.L_x_3015) ;  /* 0xffffff3400207947 */ /* 0x000fea000383ffff */
.L_x_3020:
[----:B------:R1:W1:Y:S02]  /*ec20*/  SYNCS.PHASECHK.TRANS64.TRYWAIT P1, [R6+URZ+0x30c30], R21 ;  /* 0x030c3015060075a7 */ /* 0x000264000802017f */
[----:B-1----:R-:W-:Y:S05]  /*ec30*/  @!P1 NANOSLEEP.SYNCS 0x989680 ;  /* 0x009896800000995d */ /* 0x002fea0003900000 */
[----:B------:R-:W1:Y:S02]  /*ec40*/  @!P1 SYNCS.PHASECHK.TRANS64 P1, [R6+URZ+0x30c30], R21 ;  /* 0x030c3015060095a7 */ /* 0x000e64000802007f */
[----:B-1----:R-:W-:Y:S05]  /*ec50*/  @!P1 BRA `(.L_x_3020) ;  /* 0xfffffffc00f09947 */ /* 0x002fea000383ffff */
[----:B------:R-:W-:Y:S05]  /*ec60*/  BRA `(.L_x_3019) ;  /* 0xffffff3800347947 */ /* 0x000fea000383ffff */
.L_x_3028:
[----:B--2---:R2:W3:Y:S02]  /*ec70*/  SYNCS.PHASECHK.TRANS64.TRYWAIT P1, [R7+URZ+0x30c10], R18 ;  /* 0x030c1012070075a7 */ /* 0x0044e4000802017f */
[----:B---3--:R-:W-:Y:S05]  /*ec80*/  @!P1 NANOSLEEP.SYNCS 0x989680 ;  /* 0x009896800000995d */ /* 0x008fea0003900000 */
[----:B------:R-:W3:Y:S02]  /*ec90*/  @!P1 SYNCS.PHASECHK.TRANS64 P1, [R7+URZ+0x30c10], R18 ;  /* 0x030c1012070095a7 */ /* 0x000ee4000802007f */
[----:B---3--:R-:W-:Y:S05]  /*eca0*/  @!P1 BRA `(.L_x_3028) ;  /* 0xfffffffc00f09947 */ /* 0x008fea000383ffff */
[----:B------:R-:W-:Y:S05]  /*ecb0*/  BRA `(.L_x_3027) ;  /* 0xffffff70003c7947 */ /* 0x000fea000383ffff */
.L_x_3032:
[----:B------:R1:W1:Y:S02]  /*ecc0*/  SYNCS.PHASECHK.TRANS64.TRYWAIT P1, [R7+URZ+0x30c30], R18 ;  /* 0x030c3012070075a7 */ /* 0x000264000802017f */
[----:B-1----:R-:W-:Y:S05]  /*ecd0*/  @!P1 NANOSLEEP.SYNCS 0x989680 ;  /* 0x009896800000995d */ /* 0x002fea0003900000 */
[----:B------:R-:W1:Y:S02]  /*ece0*/  @!P1 SYNCS.PHASECHK.TRANS64 P1, [R7+URZ+0x30c30], R18 ;  /* 0x030c3012070095a7 */ /* 0x000e64000802007f */
[----:B-1----:R-:W-:Y:S05]  /*ecf0*/  @!P1 BRA `(.L_x_3032) ;  /* 0xfffffffc00f09947 */ /* 0x002fea000383ffff */
[----:B------:R-:W-:Y:S05]  /*ed00*/  BRA `(.L_x_3031) ;  /* 0xffffff7400507947 */ /* 0x000fea000383ffff */
.L_x_3107:
[----:B-1----:R1:W2:Y:S02]  /*ed10*/  SYNCS.PHASECHK.TRANS64.TRYWAIT P0, [R15+URZ+0x30c20], R2 ;  /* 0x030c20020f0075a7 */ /* 0x0022a4000800017f */
[----:B--2---:R-:W-:Y:S05]  /*ed20*/  @!P0 NANOSLEEP.SYNCS 0x989680 ;  /* 0x009896800000895d */ /* 0x004fea0003900000 */
[----:B------:R-:W2:Y:S02]  /*ed30*/  @!P0 SYNCS.PHASECHK.TRANS64 P0, [R15+URZ+0x30c20], R2 ;  /* 0x030c20020f0085a7 */ /* 0x000ea4000800007f */
[----:B--2---:R-:W-:Y:S05]  /*ed40*/  @!P0 BRA `(.L_x_3107) ;  /* 0xfffffffc00f08947 */ /* 0x004fea000383ffff */
[----:B------:R-:W-:Y:S05]  /*ed50*/  BRA `(.L_x_3135) ;  /* 0xffffffe400287947 */ /* 0x000fea000383ffff */
.L_x_3111:
[----:B---3--:R3:W4:Y:S02]  /*ed60*/  SYNCS.PHASECHK.TRANS64.TRYWAIT P1, [R15+URZ+0x30c40], R18 ;  /* 0x030c40120f0075a7 */ /* 0x008724000802017f */
[----:B----4-:R-:W-:Y:S05]  /*ed70*/  @!P1 NANOSLEEP.SYNCS 0x989680 ;  /* 0x009896800000995d */ /* 0x010fea0003900000 */
[----:B------:R-:W4:Y:S02]  /*ed80*/  @!P1 SYNCS.PHASECHK.TRANS64 P1, [R15+URZ+0x30c40], R18 ;  /* 0x030c40120f0095a7 */ /* 0x000f24000802007f */
[----:B----4-:R-:W-:Y:S05]  /*ed90*/  @!P1 BRA `(.L_x_3111) ;  /* 0xfffffffc00f09947 */ /* 0x010fea000383ffff */
[----:B------:R-:W-:Y:S05]  /*eda0*/  BRA `(.L_x_3136) ;  /* 0xffffffe8007c7947 */ /* 0x000fea000383ffff */
.L_x_3113:
[----:B-1----:R1:W2:Y:S02]  /*edb0*/  SYNCS.PHASECHK.TRANS64.TRYWAIT P1, [R15+URZ+0x30c28], R18 ;  /* 0x030c28120f0075a7 */ /* 0x0022a4000802017f */
[----:B--2---:R-:W-:Y:S05]  /*edc0*/  @!P1 NANOSLEEP.SYNCS 0x989680 ;  /* 0x009896800000995d */ /* 0x004fea0003900000 */
[----:B------:R-:W2:Y:S02]  /*edd0*/  @!P1 SYNCS.PHASECHK.TRANS64 P1, [R15+URZ+0x30c28], R18 ;  /* 0x030c28120f0095a7 */ /* 0x000ea4000802007f */
[----:B--2---:R-:W-:Y:S05]  /*ede0*/  @!P1 BRA `(.L_x_3113) ;  /* 0xfffffffc00f09947 */ /* 0x004fea000383ffff */
[----:B------:R-:W-:Y:S05]  /*edf0*/  BRA `(.L_x_3137) ;  /* 0xffffffec00007947 */ /* 0x000fea000383ffff */
.L_x_3115:
[----:B--2---:R2:W4:Y:S02]  /*ee00*/  SYNCS.PHASECHK.TRANS64.TRYWAIT P1, [R15+URZ+0x30c48], R18 ;  /* 0x030c48120f0075a7 */ /* 0x004524000802017f */
[----:B----4-:R-:W-:Y:S05]  /*ee10*/  @!P1 NANOSLEEP.SYNCS 0x989680 ;  /* 0x009896800000995d */ /* 0x010fea0003900000 */
[----:B------:R-:W4:Y:S02]  /*ee20*/  @!P1 SYNCS.PHASECHK.TRANS64 P1, [R15+URZ+0x30c48], R18 ;  /* 0x030c48120f0095a7 */ /* 0x000f24000802007f */
[----:B----4-:R-:W-:Y:S05]  /*ee30*/  @!P1 BRA `(.L_x_3115) ;  /* 0xfffffffc00f09947 */ /* 0x010fea000383ffff */
[----:B------:R-:W-:Y:S05]  /*ee40*/  BRA `(.L_x_3138) ;  /* 0xffffffec00847947 */ /* 0x000fea000383ffff */
.L_x_3117:
[----:B------:R-:W-:-:S07]  /*ee50*/  SHF.L.U32 R4, R10, 0x1f, RZ ;  /* 0x0000001f0a047819 */ /* 0x000fce00000006ff */
.L_x_3139:
[----:B----4-:R4:W1:Y:S02]  /*ee60*/  SYNCS.PHASECHK.TRANS64.TRYWAIT P1, [R15+URZ+0x30c20], R4 ;  /* 0x030c20040f0075a7 */ /* 0x010864000802017f */
[----:B-1----:R-:W-:Y:S05]  /*ee70*/  @!P1 NANOSLEEP.SYNCS 0x989680 ;  /* 0x009896800000995d */ /* 0x002fea0003900000 */
[----:B------:R-:W1:Y:S02]  /*ee80*/  @!P1 SYNCS.PHASECHK.TRANS64 P1, [R15+URZ+0x30c20], R4 ;  /* 0x030c20040f0095a7 */ /* 0x000e64000802007f */
[----:B-1----:R-:W-:Y:S05]  /*ee90*/  @!P1 BRA `(.L_x_3139) ;  /* 0xfffffffc00f09947 */ /* 0x002fea000383ffff */
[----:B------:R-:W-:Y:S05]  /*eea0*/  BRA `(.L_x_3140) ;  /* 0xffffffec00ec7947 */ /* 0x000fea000383ffff */
.L_x_3120:
[----:B-1----:R1:W4:Y:S02]  /*eeb0*/  SYNCS.PHASECHK.TRANS64.TRYWAIT P1, [R15+URZ+0x30c40], R12 ;  /* 0x030c400c0f0075a7 */ /* 0x002324000802017f */
[----:B----4-:R-:W-:Y:S05]  /*eec0*/  @!P1 NANOSLEEP.SYNCS 0x989680 ;  /* 0x009896800000995d */ /* 0x010fea0003900000 */
[----:B------:R-:W4:Y:S02]  /*eed0*/  @!P1 SYNCS.PHASECHK.TRANS64 P1, [R15+URZ+0x30c40], R12 ;  /* 0x030c400c0f0095a7 */ /* 0x000f24000802007f */
[----:B----4-:R-:W-:Y:S05]  /*eee0*/  @!P1 BRA `(.L_x_3120) ;  /* 0xfffffffc00f09947 */ /* 0x010fea000383ffff */
[----:B------:R-:W-:Y:S05]  /*eef0*/  BRA `(.L_x_3141) ;  /* 0xfffffff0008c7947 */ /* 0x000fea000383ffff */
.L_x_3122:
[----:B--2---:R2:W4:Y:S02]  /*ef00*/  SYNCS.PHASECHK.TRANS64.TRYWAIT P1, [R15+URZ+0x30c28], R12 ;  /* 0x030c280c0f0075a7 */ /* 0x004524000802017f */
[----:B----4-:R-:W-:Y:S05]  /*ef10*/  @!P1 NANOSLEEP.SYNCS 0x989680 ;  /* 0x009896800000995d */ /* 0x010fea0003900000 */
[----:B------:R-:W4:Y:S02]  /*ef20*/  @!P1 SYNCS.PHASECHK.TRANS64 P1, [R15+URZ+0x30c28], R12 ;  /* 0x030c280c0f0095a7 */ /* 0x000f24000802007f */
[----:B----4-:R-:W-:Y:S05]  /*ef30*/  @!P1 BRA `(.L_x_3122) ;  /* 0xfffffffc00f09947 */ /* 0x010fea000383ffff */
[----:B------:R-:W-:Y:S05]  /*ef40*/  BRA `(.L_x_3142) ;  /* 0xfffffff400047947 */ /* 0x000fea000383ffff */
.L_x_3124:
[----:B----4-:R4:W1:Y:S02]  /*ef50*/  SYNCS.PHASECHK.TRANS64.TRYWAIT P0, [R3+URZ+0x30c40], R0 ;  /* 0x030c4000030075a7 */ /* 0x010864000800017f */
[----:B-1----:R-:W-:Y:S05]  /*ef60*/  @!P0 NANOSLEEP.SYNCS 0x989680 ;  /* 0x009896800000895d */ /* 0x002fea0003900000 */
[----:B------:R-:W1:Y:S02]  /*ef70*/  @!P0 SYNCS.PHASECHK.TRANS64 P0, [R3+URZ+0x30c40], R0 ;  /* 0x030c4000030085a7 */ /* 0x000e64000800007f */
[----:B-1----:R-:W-:Y:S05]  /*ef80*/  @!P0 BRA `(.L_x_3124) ;  /* 0xfffffffc00f08947 */ /* 0x002fea000383ffff */
[----:B------:R-:W-:Y:S05]  /*ef90*/  BRA `(.L_x_3143) ;  /* 0xfffffff400987947 */ /* 0x000fea000383ffff */
.L_x_3126:
[----:B------:R-:W-:Y:S01]  /*efa0*/  BSSY B0, `(.L_x_3144) ;  /* 0x0000006000007945 */ /* 0x000fe20003800000 */
[----:B------:R-:W-:-:S07]  /*efb0*/  IMAD.MOV.U32 R15, RZ, RZ, -0x1 ;  /* 0xffffffffff0f7424 */ /* 0x000fce00078e00ff */
[----:B------:R-:W-:Y:S05]  /*efc0*/  WARPSYNC.COLLECTIVE R15, `(.L_x_3145) ;  /* 0x000000000f0c7348 */ /* 0x000fea0003c00000 */
[----:B------:R-:W-:Y:S02]  /*efd0*/  ELECT P6, UR62, PT ;  /* 0x00000000003e782f */ /* 0x000fe400038c0000 */
[----:B------:R-:W-:Y:S01]  /*efe0*/  MOV R14, UR62 ;  /* 0x0000003e000e7c02 */ /* 0x000fe20008000f00 */
[----:B------:R-:W-:Y:S10]  /*eff0*/  ENDCOLLECTIVE ;  /* 0x000000000000791b */ /* 0x000ff40003800000 */
.L_x_3145:
[----:B------:R-:W-:Y:S05]  /*f000*/  BSYNC B0 ;  /* 0x0000000000007941 */ /* 0x000fea0003800000 */
.L_x_3144:
[----:B------:R-:W-:Y:S05]  /*f010*/  BRA `(.L_x_3146) ;  /* 0xfffffff8002c7947 */ /* 0x000fea000383ffff */
.L_x_3128:
[----:B-1----:R1:W2:Y:S02]  /*f020*/  SYNCS.PHASECHK.TRANS64.TRYWAIT P0, [R7+URZ], R4 ;  /* 0x00000004070075a7 */ /* 0x0022a4000800017f */
[----:B--2---:R-:W-:Y:S05]  /*f030*/  @!P0 NANOSLEEP.SYNCS 0x989680 ;  /* 0x009896800000895d */ /* 0x004fea0003900000 */
[----:B------:R-:W2:Y:S02]  /*f040*/  @!P0 SYNCS.PHASECHK.TRANS64 P0, [R7+URZ], R4 ;  /* 0x00000004070085a7 */ /* 0x000ea4000800007f */
[----:B--2---:R-:W-:Y:S05]  /*f050*/  @!P0 BRA `(.L_x_3128) ;  /* 0xfffffffc00f08947 */ /* 0x004fea000383ffff */
[----:B------:R-:W-:Y:S05]  /*f060*/  BRA `(.L_x_3147) ;  /* 0xfffffff8006c7947 */ /* 0x000fea000383ffff */
.L_x_3129:
[----:B--2---:R2:W3:Y:S02]  /*f070*/  SYNCS.PHASECHK.TRANS64.TRYWAIT P0, [R3+URZ], R0 ;  /* 0x00000000030075a7 */ /* 0x0044e4000800017f */
[----:B---3--:R-:W-:Y:S05]  /*f080*/  @!P0 NANOSLEEP.SYNCS 0x989680 ;  /* 0x009896800000895d */ /* 0x008fea0003900000 */
[----:B------:R-:W3:Y:S02]  /*f090*/  @!P0 SYNCS.PHASECHK.TRANS64 P0, [R3+URZ], R0 ;  /* 0x00000000030085a7 */ /* 0x000ee4000800007f */
[----:B---3--:R-:W-:Y:S05]  /*f0a0*/  @!P0 BRA `(.L_x_3129) ;  /* 0xfffffffc00f08947 */ /* 0x008fea000383ffff */
[----:B------:R-:W-:Y:S05]  /*f0b0*/  BRA `(.L_x_3148) ;  /* 0xfffffff800607947 */ /* 0x000fea000383ffff */
.L_x_3131:
[----:B--2---:R2:W3:Y:S02]  /*f0c0*/  SYNCS.PHASECHK.TRANS64.TRYWAIT P0, [R5+URZ], R4 ;  /* 0x00000004050075a7 */ /* 0x0044e4000800017f */
[----:B---3--:R-:W-:Y:S05]  /*f0d0*/  @!P0 NANOSLEEP.SYNCS 0x989680 ;  /* 0x009896800000895d */ /* 0x008fea0003900000 */
[----:B------:R-:W3:Y:S02]  /*f0e0*/  @!P0 SYNCS.PHASECHK.TRANS64 P0, [R5+URZ], R4 ;  /* 0x00000004050085a7 */ /* 0x000ee4000800007f */
[----:B---3--:R-:W-:Y:S05]  /*f0f0*/  @!P0 BRA `(.L_x_3131) ;  /* 0xfffffffc00f08947 */ /* 0x008fea000383ffff */
[----:B------:R-:W-:Y:S05]  /*f100*/  BRA `(.L_x_3149) ;  /* 0xfffffff800647947 */ /* 0x000fea000383ffff */
.L_x_3150:
        /* <DEDUP_REMOVED lines=15> */
.L_x_3714:


//--------------------- .text._ZN7cutlass13device_kernelIN5flash11enable_sm90INS1_16FlashAttnBwdSm90INS1_25CollectiveMainloopBwdSm90ILi2ELi2ELi2EN4cute5tupleIJNS5_1CILi1EEES8_S8_EEENS6_IJNS7_ILi128EEESA_NS7_ILi64EEEEEENS_10bfloat16_tEfNS_4arch4Sm90ELb1ELb0ELb0ELb1ELb1ELb1ELb0ELb0ELi2ELi1ELi2ELi2ELb0EEENS1_21CollectiveEpilogueBwdISC_SD_SF_Li256ELb1ELb0ELi1EEENS1_25SingleTileBwdLPTSchedulerILb1ELi128ELb1EEEEEEEEEvNT_6ParamsE --------------------------
	.section	.text._ZN7cutlass13device_kernelIN5flash11enable_sm90INS1_16FlashAttnBwdSm90INS1_25CollectiveMainloopBwdSm90ILi2ELi2ELi2EN4cute5tupleIJNS5_1CILi1EEES8_S8_EEENS6_IJNS7_ILi128EEESA_NS7_ILi64EEEEEENS_10bfloat16_tEfNS_4arch4Sm90ELb1ELb0ELb0ELb1ELb1ELb1ELb0ELb0ELi2ELi1ELi2ELi2ELb0EEENS1_21CollectiveEpilogueBwdISC_SD_SF_Li256ELb1ELb0ELi1EEENS1_25SingleTileBwdLPTSchedulerILb1ELi128ELb1EEEEEEEEEvNT_6ParamsE,"ax",@progbits
	.align	128
.text._ZN7cutlass13device_kernelIN5flash11enable_sm90INS1_16FlashAttnBwdSm90INS1_25CollectiveMainloopBwdSm90ILi2ELi2ELi2EN4cute5tupleIJNS5_1CILi1EEES8_S8_EEENS6_IJNS7_ILi128EEESA_NS7_ILi64EEEEEENS_10bfloat16_tEfNS_4arch4Sm90ELb1ELb0ELb0ELb1ELb1ELb1ELb0ELb0ELi2ELi1ELi2ELi2ELb0EEENS1_21CollectiveEpilogueBwdISC_SD_SF_Li256ELb1ELb0ELi1EEENS1_25SingleTileBwdLPTSchedulerILb1ELi128ELb1EEEEEEEEEvNT_6ParamsE:
        .type           _ZN7cutlass13device_kernelIN5flash11enable_sm90INS1_16FlashAttnBwdSm90INS1_25CollectiveMainloopBwdSm90ILi2ELi2ELi2EN4cute5tupleIJNS5_1CILi1EEES8_S8_EEENS6_IJNS7_ILi128EEESA_NS7_ILi64EEEEEENS_10bfloat16_tEfNS_4arch4Sm90ELb1ELb0ELb0ELb1ELb1ELb1ELb0ELb0ELi2ELi1ELi2ELi2ELb0EEENS1_21CollectiveEpilogueBwdISC_SD_SF_Li256ELb1ELb0ELi1EEENS1_25SingleTileBwdLPTSchedulerILb1ELi128ELb1EEEEEEEEEvNT_6ParamsE,@function
        .size           _ZN7cutlass13device_kernelIN5flash11enable_sm90INS1_16FlashAttnBwdSm90INS1_25CollectiveMainloopBwdSm90ILi2ELi2ELi2EN4cute5tupleIJNS5_1CILi1EEES8_S8_EEENS6_IJNS7_ILi128EEESA_NS7_ILi64EEEEEENS_10bfloat16_tEfNS_4arch4Sm90ELb1ELb0ELb0ELb1ELb1ELb1ELb0ELb0ELi2ELi1ELi2ELi2ELb0EEENS1_21CollectiveEpilogueBwdISC_SD_SF_Li256ELb1ELb0ELi1EEENS1_25SingleTileBwdLPTSchedulerILb1ELi128ELb1EEEEEEEEEvNT_6ParamsE,(.L_x_3715 - _ZN7cutlass13device_kernelIN5flash11enable_sm90INS1_16FlashAttnBwdSm90INS1_25CollectiveMainloopBwdSm90ILi2ELi2ELi2EN4cute5tupleIJNS5_1CILi1EEES8_S8_EEENS6_IJNS7_ILi128EEESA_NS7_ILi64EEEEEENS_10bfloat16_tEfNS_4arch4Sm90ELb1ELb0ELb0ELb1ELb1ELb1ELb0ELb0ELi2ELi1ELi2ELi2ELb0EEENS1_21CollectiveEpilogueBwdISC_SD_SF_Li256ELb1ELb0ELi1EEENS1_25SingleTileBwdLPTSchedulerILb1ELi128ELb1EEEEEEEEEvNT_6ParamsE)
        .other          _ZN7cutlass13device_kernelIN5flash11enable_sm90INS1_16FlashAttnBwdSm90INS1_25CollectiveMainloopBwdSm90ILi2ELi2ELi2EN4cute5tupleIJNS5_1CILi1EEES8_S8_EEENS6_IJNS7_ILi128EEESA_NS7_ILi64EEEEEENS_10bfloat16_tEfNS_4arch4Sm90ELb1ELb0ELb0ELb1ELb1ELb1ELb0ELb0ELi2ELi1ELi2ELi2ELb0EEENS1_21CollectiveEpilogueBwdISC_SD_SF_Li256ELb1ELb0ELi1EEENS1_25SingleTileBwdLPTSchedulerILb1ELi128ELb1EEEEEEEEEvNT_6ParamsE,@"STO_CUDA_ENTRY STV_DEFAULT"
_ZN7cutlass13device_kernelIN5flash11enable_sm90INS1_16FlashAttnBwdSm90INS1_25CollectiveMainloopBwdSm90ILi2ELi2ELi2EN4cute5tupleIJNS5_1CILi1EEES8_S8_EEENS6_IJNS7_ILi128EEESA_NS7_ILi64EEEEEENS_10bfloat16_tEfNS_4arch4Sm90ELb1ELb0ELb0ELb1ELb1ELb1ELb0ELb0ELi2ELi1ELi2ELi2ELb0EEENS1_21CollectiveEpilogueBwdISC_SD_SF_Li256ELb1ELb0ELi1EEENS1_25SingleTileBwdLPTSchedulerILb1ELi128ELb1EEEEEEEEEvNT_6ParamsE:
        /* <DEDUP_REMOVED lines=24> */
.L_x_3152:
[----:B------:R-:W-:Y:S05]  /*0180*/  BSYNC B0 ;  /* 0x0000000000007941 */ /* 0x000fea0003800000 */
.L_x_3151:
        /* <DEDUP_REMOVED lines=37> */
.L_x_3153:
        /* <DEDUP_REMOVED lines=22> */
.L_x_3154:
[----:B------:R-:W-:Y:S01]  /*0540*/  PLOP3.LUT P0, PT, PT, PT, UP0, 0x80, 0x0 ;  /* 0x000000000000781c */ /* 0x000fe20003f0f008 */
[----:B------:R-:W-:Y:S01]  /*0550*/  NOP ;  /* 0x0000000000007918 */ /* 0x000fe20000000000 */
[----:B------:R-:W-:Y:S01]  /*0560*/  ULDC.64 UR38, c[0x0][0x208] ;  /* 0x0000820000267ab9 */ /* 0x000fe20000000a00 */
[----:B------:R-:W-:Y:S01]  /*0570*/  BSSY B6, `(.L_x_3155) ;  /* 0x0000eea000067945 */ /* 0x000fe20003800000 */
[----:B-12-4-:R-:W-:Y:S09]  /*0580*/  BAR.SYNC.DEFER_BLOCKING 0x0 ;  /* 0x0000000000007b1d */ /* 0x016ff20000010000 */
[----:B------:R-:W-:Y:S05]  /*0590*/  @!P0 BRA `(.L_x_3156) ;  /* 0x000000a800b88947 */ /* 0x000fea0003800000 */
.L_x_3157:
        /* <DEDUP_REMOVED lines=32> */
.L_x_3158:
[----:B------:R-:W-:Y:S01]  /*07a0*/  ULDC UR8, c[0x0][0x8c4] ;  /* 0x0002310000087ab9 */ /* 0x000fe20000000800 */
[----:B------:R-:W-:Y:S01]  /*07b0*/  UMOV UR7, UR9 ;  /* 0x0000000900077c82 */ /* 0x000fe20008000000 */
[----:B------:R-:W-:-:S11]  /*07c0*/  UISETP.NE.AND UP0, UPT, UR8, 0x1, UPT ;  /* 0x000000010800788c */ /* 0x000fd6000bf05270 */
[----:B------:R-:W-:Y:S02]  /*07d0*/  @UP0 ULDC.64 UR10, c[0x0][0x8c8] ;  /* 0x00023200000a0ab9 */ /* 0x000fe40000000a00 */
[----:B------:R-:W-:-:S04]  /*07e0*/  UIMAD.WIDE.U32 UR4, UR9, UR10, URZ ;  /* 0x0000000a090472a5 */ /* 0x000fc8000f8e003f */
[----:B------:R-:W-:-:S04]  /*07f0*/  @UP0 USHF.R.U32.HI UR7, URZ, UR11, UR5 ;  /* 0x0000000b3f070299 */ /* 0x000fc80008011605 */
[----:B------:R-:W-:-:S12]  /*0800*/  UIMAD UR4, UR7, UR8, URZ ;  /* 0x00000008070472a4 */ /* 0x000fd8000f8e023f */
.L_x_3159:
        /* <DEDUP_REMOVED lines=23> */
.L_x_3160:
        /* <DEDUP_REMOVED lines=14> */
.L_x_3162:
[----:B------:R-:W-:-:S05]  /*0a60*/  ULDC UR4, c[0x0][0x8ec] ;  /* 0x00023b0000047ab9 */ /* 0x000fca0000000800 */
.L_x_3161:
[----:B------:R-:W-:Y:S02]  /*0a70*/  UIADD3 UR4, UR4, 0x7f, URZ ;  /* 0x0000007f04047890 */ /* 0x000fe4000fffe03f */
[----:B------:R-:W-:Y:S02]  /*0a80*/  ULOP3.LUT UR41, URZ, UR7, URZ, 0x33, !UPT ;  /* 0x000000073f297292 */ /* 0x000fe4000f8e333f */
[----:B------:R-:W-:-:S04]  /*0a90*/  USHF.R.S32.HI UR5, URZ, 0x1f, UR4 ;  /* 0x0000001f3f057899 */ /* 0x000fc80008011404 */
[----:B------:R-:W-:-:S04]  /*0aa0*/  ULEA.HI UR5, UR5, UR4, URZ, 0x7 ;  /* 0x0000000405057291 */ /* 0x000fc8000f8f383f */
[----:B------:R-:W-:-:S04]  /*0ab0*/  USHF.R.S32.HI UR5, URZ, 0x7, UR5 ;  /* 0x000000073f057899 */ /* 0x000fc80008011405 */
[----:B------:R-:W-:Y:S02]  /*0ac0*/  UISETP.GT.AND UP0, UPT, UR5, UR7, UPT ;  /* 0x000000070500728c */ /* 0x000fe4000bf04270 */
[----:B------:R-:W-:Y:S02]  /*0ad0*/  UIADD3 UR41, UR5, UR41, URZ ;  /* 0x0000002905297290 */ /* 0x000fe4000fffe03f */
[----:B------:R-:W-:-:S06]  /*0ae0*/  USEL UR40, UR40, 0xffffffff, UP0 ;  /* 0xffffffff28287887 */ /* 0x000fcc0008000000 */
        /* <DEDUP_REMOVED lines=17> */
.L_x_3164:
        /* <DEDUP_REMOVED lines=14> */
.L_x_3165:
        /* <DEDUP_REMOVED lines=11> */
.L_x_3166:
        /* <DEDUP_REMOVED lines=13> */
.L_x_3167:
        /* <DEDUP_REMOVED lines=68> */
.L_x_3170:
        /* <DEDUP_REMOVED lines=15> */
.L_x_3169:
        /* <DEDUP_REMOVED lines=22> */
.L_x_3172:
        /* <DEDUP_REMOVED lines=15> */
.L_x_3171:
[----:B------:R-:W-:Y:S01]  /*15e0*/  SHF.R.S32.HI R5, RZ, 0x1f, R16 ;  /* 0x0000001fff057819 */ /* 0x000fe20000011410 */
[----:B------:R-:W-:-:S03]  /*15f0*/  UMOV UR4, 0xffffffff ;  /* 0xffffffff00047882 */ /* 0x000fc60000000000 */
[----:B------:R-:W-:-:S04]  /*1600*/  LEA.HI R0, R5, R16, RZ, 0x7 ;  /* 0x0000001005007211 */ /* 0x000fc800078f38ff */
[----:B------:R-:W-:Y:S01]  /*1610*/  SHF.R.S32.HI R13, RZ, 0x7, R0 ;  /* 0x00000007ff0d7819 */ /* 0x000fe20000011400 */
[----:B------:R-:W-:Y:S06]  /*1620*/  BRA.DIV UR4, `(.L_x_3173) ;  /* 0x000000de04807947 */ /* 0x000fec000b800000 */
[----:B------:R1:W2:Y:S02]  /*1630*/  SHFL.IDX PT, R14, R13, RZ, 0x1f ;  /* 0x00001fff0d0e7589 */ /* 0x0002a400000e0000 */
.L_x_3316:
        /* <DEDUP_REMOVED lines=24> */
.L_x_3174:
        /* <DEDUP_REMOVED lines=128> */
.L_x_3187:
[----:B------:R-:W-:-:S06]  /*1fc0*/  ULOP3.LUT UR4, UR36, 0x1, URZ, 0xfc, !UPT ;  /* 0x0000000124047892 */ /* 0x000fcc000f8efc3f */
[----:B---3--:R-:W-:-:S05]  /*1fd0*/  IMAD.U32 R5, RZ, RZ, UR4 ;  /* 0x00000004ff057e24 */ /* 0x008fca000f8e00ff */
[----:B------:R-:W-:-:S13]  /*1fe0*/  ISETP.NE.AND P0, PT, R5, 0x3, PT ;  /* 0x000000030500780c */ /* 0x000fda0003f05270 */
[----:B------:R-:W-:Y:S05]  /*1ff0*/  @!P0 BRA `(.L_x_3177) ;  /* 0x0000000000048947 */ /* 0x000fea0003800000 */
[----:B------:R-:W-:Y:S01]  /*2000*/  BPT.TRAP 0x1 ;  /* 0x000000040000795c */ /* 0x000fe20000300000 */
.L_x_3177:
[----:B------:R-:W-:Y:S01]  /*2010*/  IMAD R6, R0, 0x8, R236 ;  /* 0x0000000800067824 */ /* 0x000fe200078e02ec */
[----:B------:R-:W-:-:S04]  /*2020*/  SHF.L.U32 R21, R4, 0x1f, RZ ;  /* 0x0000001f04157819 */ /* 0x000fc800000006ff */
[----:B------:R1:W2:Y:S01]  /*2030*/  SYNCS.PHASECHK.TRANS64.TRYWAIT P1, [R6+URZ+0x30c10], R21 ;  /* 0x030c1015060075a7 */ /* 0x0002a2000802017f */
[----:B------:R-:W-:Y:S05]  /*2040*/  @!P0 BRA `(.L_x_3178) ;  /* 0x0000000000048947 */ /* 0x000fea0003800000 */
[----:B------:R-:W-:Y:S01]  /*2050*/  BPT.TRAP 0x1 ;  /* 0x000000040000795c */ /* 0x000fe20000300000 */
.L_x_3178:
[----:B------:R-:W-:-:S05]  /*2060*/  VIADD R5, R236, 0x10000 ;  /* 0x00010000ec057836 */ /* 0x000fca0000000000 */
[----:B------:R-:W-:-:S04]  /*2070*/  SHF.R.U32.HI R5, RZ, 0x4, R5 ;  /* 0x00000004ff057819 */ /* 0x000fc80000011605 */
[----:B------:R-:W-:Y:S01]  /*2080*/  LOP3.LUT R5, R5, 0x3fff, RZ, 0xc0, !PT ;  /* 0x00003fff05057812 */ /* 0x000fe200078ec0ff */
[----:B--2---:R-:W-:Y:S06]  /*2090*/  @P1 BRA `(.L_x_3179) ;  /* 0x0000000000081947 */ /* 0x004fec0003800000 */
[----:B------:R-:W2:Y:S02]  /*20a0*/  SYNCS.PHASECHK.TRANS64.TRYWAIT P1, [R6+URZ+0x30c10], R21 ;  /* 0x030c1015060075a7 */ /* 0x000ea4000802017f */
[----:B--2---:R-:W-:Y:S05]  /*20b0*/  @!P1 BRA `(.L_x_3180) ;  /* 0x000000d4000c9947 */ /* 0x004fea0003800000 */
.L_x_3179:
        /* <DEDUP_REMOVED lines=64> */
.L_x_3181:
[----:B------:R1:W1:Y:S01]  /*24c0*/  SYNCS.PHASECHK.TRANS64.TRYWAIT P1, [R6+URZ+0x30c30], R21 ;  /* 0x030c3015060075a7 */ /* 0x000262000802017f */
[----:B------:R-:W-:Y:S05]  /*24d0*/  @!P0 BRA `(.L_x_3182) ;  /* 0x0000000000048947 */ /* 0x000fea0003800000 */
[----:B------:R-:W-:Y:S01]  /*24e0*/  BPT.TRAP 0x1 ;  /* 0x000000040000795c */ /* 0x000fe20000300000 */
.L_x_3182:
[----:B------:R-:W-:-:S05]  /*24f0*/  VIADD R15, R236, 0x18000 ;  /* 0x00018000ec0f7836 */ /* 0x000fca0000000000 */
[----:B------:R-:W-:-:S04]  /*2500*/  SHF.R.U32.HI R15, RZ, 0x4, R15 ;  /* 0x00000004ff0f7819 */ /* 0x000fc8000001160f */
[----:B------:R-:W-:-:S04]  /*2510*/  LOP3.LUT R15, R15, 0x3fff, RZ, 0xc0, !PT ;  /* 0x00003fff0f0f7812 */ /* 0x000fc800078ec0ff */
[----:B------:R-:W-:Y:S01]  /*2520*/  LOP3.LUT R17, R15, 0x10000, RZ, 0xfc, !PT ;  /* 0x000100000f117812 */ /* 0x000fe200078efcff */
[----:B-1----:R-:W-:Y:S06]  /*2530*/  @P1 BRA `(.L_x_3183) ;  /* 0x0000000000081947 */ /* 0x002fec0003800000 */
[----:B------:R-:W1:Y:S02]  /*2540*/  SYNCS.PHASECHK.TRANS64.TRYWAIT P1, [R6+URZ+0x30c30], R21 ;  /* 0x030c3015060075a7 */ /* 0x000e64000802017f */
[----:B-1----:R-:W-:Y:S05]  /*2550*/  @!P1 BRA `(.L_x_3184) ;  /* 0x000000cc00f89947 */ /* 0x002fea0003800000 */
.L_x_3183:
        /* <DEDUP_REMOVED lines=690> */
.L_x_3185:
        /* <DEDUP_REMOVED lines=68> */
.L_x_3186:
        /* <DEDUP_REMOVED lines=12> */
.L_x_3176:
        /* <DEDUP_REMOVED lines=116> */
.L_x_3199:
[----:B------:R-:W-:-:S05]  /*5cc0*/  IMAD.U32 R7, RZ, RZ, UR36 ;  /* 0x00000024ff077e24 */ /* 0x000fca000f8e00ff */
[----:B------:R-:W-:-:S04]  /*5cd0*/  LOP3.LUT R7, R7, 0x1, RZ, 0xfc, !PT ;  /* 0x0000000107077812 */ /* 0x000fc800078efcff */
[----:B------:R-:W-:-:S13]  /*5ce0*/  ISETP.NE.AND P0, PT, R7, 0x3, PT ;  /* 0x000000030700780c */ /* 0x000fda0003f05270 */
[----:B--2---:R-:W-:Y:S05]  /*5cf0*/  @!P0 BRA `(.L_x_3189) ;  /* 0x0000000000048947 */ /* 0x004fea0003800000 */
[----:B------:R-:W-:Y:S01]  /*5d00*/  BPT.TRAP 0x1 ;  /* 0x000000040000795c */ /* 0x000fe20000300000 */
.L_x_3189:
[----:B------:R-:W-:Y:S01]  /*5d10*/  IMAD R7, R0, 0x8, R236 ;  /* 0x0000000800077824 */ /* 0x000fe200078e02ec */
[----:B------:R-:W-:-:S04]  /*5d20*/  SHF.L.U32 R18, R4, 0x1f, RZ ;  /* 0x0000001f04127819 */ /* 0x000fc800000006ff */
[----:B------:R1:W2:Y:S01]  /*5d30*/  SYNCS.PHASECHK.TRANS64.TRYWAIT P1, [R7+URZ+0x30c10], R18 ;  /* 0x030c1012070075a7 */ /* 0x0002a2000802017f */
[----:B------:R-:W-:Y:S05]  /*5d40*/  @!P0 BRA `(.L_x_3190) ;  /* 0x0000000000048947 */ /* 0x000fea0003800000 */
[----:B------:R-:W-:Y:S01]  /*5d50*/  BPT.TRAP 0x1 ;  /* 0x000000040000795c */ /* 0x000fe20000300000 */
.L_x_3190:
[----:B---3--:R-:W-:-:S05]  /*5d60*/  VIADD R8, R236, 0x10000 ;  /* 0x00010000ec087836 */ /* 0x008fca0000000000 */
[----:B------:R-:W-:-:S04]  /*5d70*/  SHF.R.U32.HI R8, RZ, 0x4, R8 ;  /* 0x00000004ff087819 */ /* 0x000fc80000011608 */
[----:B------:R-:W-:-:S04]  /*5d80*/  LOP3.LUT R8, R8, 0x3fff, RZ, 0xc0, !PT ;  /* 0x00003fff08087812 */ /* 0x000fc800078ec0ff */
[----:B------:R-:W-:Y:S01]  /*5d90*/  LOP3.LUT R9, R8, 0x10000, RZ, 0xfc, !PT ;  /* 0x0001000008097812 */ /* 0x000fe200078efcff */
[----:B--2---:R-:W-:Y:S06]  /*5da0*/  @P1 BRA `(.L_x_3191) ;  /* 0x0000000000081947 */ /* 0x004fec0003800000 */
[----:B------:R-:W2:Y:S02]  /*5db0*/  SYNCS.PHASECHK.TRANS64.TRYWAIT P1, [R7+URZ+0x30c10], R18 ;  /* 0x030c1012070075a7 */ /* 0x000ea4000802017f */
[----:B--2---:R-:W-:Y:S05]  /*5dc0*/  @!P1 BRA `(.L_x_3192) ;  /* 0x0000009400f09947 */ /* 0x004fea0003800000 */
.L_x_3191:
        /* <DEDUP_REMOVED lines=63> */
.L_x_3193:
[----:B------:R1:W1:Y:S01]  /*61c0*/  SYNCS.PHASECHK.TRANS64.TRYWAIT P1, [R7+URZ+0x30c30], R18 ;  /* 0x030c3012070075a7 */ /* 0x000262000802017f */
[----:B------:R-:W-:Y:S05]  /*61d0*/  @!P0 BRA `(.L_x_3194) ;  /* 0x0000000000048947 */ /* 0x000fea0003800000 */
[----:B------:R-:W-:Y:S01]  /*61e0*/  BPT.TRAP 0x1 ;  /* 0x000000040000795c */ /* 0x000fe20000300000 */
.L_x_3194:
        /* <DEDUP_REMOVED lines=8> */
.L_x_3195:
        /* <DEDUP_REMOVED lines=627> */
.L_x_3197:
        /* <DEDUP_REMOVED lines=70> */
.L_x_3198:
        /* <DEDUP_REMOVED lines=12> */
.L_x_3188:
        /* <DEDUP_REMOVED lines=34> */
.L_x_3168:
        /* <DEDUP_REMOVED lines=120> */
.L_x_3201:
        /* <DEDUP_REMOVED lines=51> */
.L_x_3203:
[----:B------:R-:W-:Y:S05]  /*9b90*/  BSYNC B0 ;  /* 0x0000000000007941 */ /* 0x000fea0003800000 */
.L_x_3202:
        /* <DEDUP_REMOVED lines=17> */
.L_x_3205:
[----:B------:R-:W-:Y:S05]  /*9cb0*/  BSYNC B0 ;  /* 0x0000000000007941 */ /* 0x000fea0003800000 */
.L_x_3204:
        /* <DEDUP_REMOVED lines=16> */
.L_x_3207:
[----:B------:R-:W-:Y:S05]  /*9dc0*/  BSYNC B0 ;  /* 0x0000000000007941 */ /* 0x000fea0003800000 */
.L_x_3206:
        /* <DEDUP_REMOVED lines=16> */
.L_x_3209:
[----:B------:R-:W-:Y:S05]  /*9ed0*/  BSYNC B0 ;  /* 0x0000000000007941 */ /* 0x000fea0003800000 */
.L_x_3208:
        /* <DEDUP_REMOVED lines=28> */
.L_x_3211:
[----:B------:R-:W-:Y:S05]  /*a0a0*/  BSYNC B0 ;  /* 0x0000000000007941 */ /* 0x000fea0003800000 */
.L_x_3210:
        /* <DEDUP_REMOVED lines=15> */
.L_x_3213:
[----:B------:R-:W-:Y:S05]  /*a1a0*/  BSYNC B0 ;  /* 0x0000000000007941 */ /* 0x000fea0003800000 */
.L_x_3212:
        /* <DEDUP_REMOVED lines=15> */
.L_x_3215:
[----:B------:R-:W-:Y:S05]  /*a2a0*/  BSYNC B0 ;  /* 0x0000000000007941 */ /* 0x000fea0003800000 */
.L_x_3214:
        /* <DEDUP_REMOVED lines=15> */
.L_x_3200:
        /* <DEDUP_REMOVED lines=37> */
.L_x_3216:
        /* <DEDUP_REMOVED lines=44> */
.L_x_3218:
[----:B------:R-:W-:Y:S05]  /*a8b0*/  BSYNC B0 ;  /* 0x0000000000007941 */ /* 0x000fea0003800000 */
.L_x_3217:
        /* <DEDUP_REMOVED lines=16> */
.L_x_3220:
[----:B------:R-:W-:Y:S05]  /*a9c0*/  BSYNC B0 ;  /* 0x0000000000007941 */ /* 0x000fea0003800000 */
.L_x_3219:
        /* <DEDUP_REMOVED lines=15> */
.L_x_3222:
[----:B------:R-:W-:Y:S05]  /*aac0*/  BSYNC B0 ;  /* 0x0000000000007941 */ /* 0x000fea0003800000 */
.L_x_3221:
        /* <DEDUP_REMOVED lines=15> */
.L_x_3224:
[----:B------:R-:W-:Y:S05]  /*abc0*/  BSYNC B0 ;  /* 0x0000000000007941 */ /* 0x000fea0003800000 */
.L_x_3223:
        /* <DEDUP_REMOVED lines=27> */
.L_x_3226:
[----:B------:R-:W-:Y:S05]  /*ad80*/  BSYNC B0 ;  /* 0x0000000000007941 */ /* 0x000fea0003800000 */
.L_x_3225:
        /* <DEDUP_REMOVED lines=15> */
.L_x_3228:
[----:B------:R-:W-:Y:S05]  /*ae80*/  BSYNC B0 ;  /* 0x0000000000007941 */ /* 0x000fea0003800000 */
.L_x_3227:
        /* <DEDUP_REMOVED lines=15> */
.L_x_3230:
[----:B------:R-:W-:Y:S05]  /*af80*/  BSYNC B0 ;  /* 0x0000000000007941 */ /* 0x000fea0003800000 */
.L_x_3229:
        /* <DEDUP_REMOVED lines=15> */
.L_x_3156:
        /* <DEDUP_REMOVED lines=29> */
.L_x_3232:
[----:B------:R-:W-:Y:S01]  /*b250*/  ULDC UR9, c[0x0][0x8c4] ;  /* 0x0002310000097ab9 */ /* 0x000fe20000000800 */
[----:B------:R-:W-:Y:S01]  /*b260*/  UMOV UR7, UR8 ;  /* 0x0000000800077c82 */ /* 0x000fe20008000000 */
[----:B------:R-:W-:-:S11]  /*b270*/  UISETP.NE.AND UP0, UPT, UR9, 0x1, UPT ;  /* 0x000000010900788c */ /* 0x000fd6000bf05270 */
[----:B------:R-:W-:Y:S02]  /*b280*/  @UP0 ULDC.64 UR10, c[0x0][0x8c8] ;  /* 0x00023200000a0ab9 */ /* 0x000fe40000000a00 */
[----:B------:R-:W-:-:S04]  /*b290*/  UIMAD.WIDE.U32 UR4, UR8, UR10, URZ ;  /* 0x0000000a080472a5 */ /* 0x000fc8000f8e003f */
[----:B------:R-:W-:-:S04]  /*b2a0*/  @UP0 USHF.R.U32.HI UR7, URZ, UR11, UR5 ;  /* 0x0000000b3f070299 */ /* 0x000fc80008011605 */
[----:B------:R-:W-:-:S12]  /*b2b0*/  UIMAD UR4, UR7, UR9, URZ ;  /* 0x00000009070472a4 */ /* 0x000fd8000f8e023f */
.L_x_3233:
        /* <DEDUP_REMOVED lines=23> */
.L_x_3234:
        /* <DEDUP_REMOVED lines=13> */
.L_x_3236:
[----:B------:R-:W-:-:S05]  /*b500*/  ULDC UR4, c[0x0][0x8ec] ;  /* 0x00023b0000047ab9 */ /* 0x000fca0000000800 */
.L_x_3235:
[----:B------:R-:W-:-:S04]  /*b510*/  UIADD3 UR4, UR4, 0x7f, URZ ;  /* 0x0000007f04047890 */ /* 0x000fc8000fffe03f */
[----:B------:R-:W-:-:S04]  /*b520*/  USHF.R.S32.HI UR5, URZ, 0x1f, UR4 ;  /* 0x0000001f3f057899 */ /* 0x000fc80008011404 */
[----:B------:R-:W-:-:S04]  /*b530*/  ULEA.HI UR5, UR5, UR4, URZ, 0x7 ;  /* 0x0000000405057291 */ /* 0x000fc8000f8f383f */
[----:B------:R-:W-:-:S04]  /*b540*/  USHF.R.S32.HI UR5, URZ, 0x7, UR5 ;  /* 0x000000073f057899 */ /* 0x000fc80008011405 */
[----:B------:R-:W-:Y:S02]  /*b550*/  UISETP.GT.AND UP0, UPT, UR5, UR7, UPT ;  /* 0x000000070500728c */ /* 0x000fe4000bf04270 */
[----:B------:R-:W-:Y:S02]  /*b560*/  ULOP3.LUT UR7, URZ, UR7, URZ, 0x33, !UPT ;  /* 0x000000073f077292 */ /* 0x000fe4000f8e333f */
[----:B------:R-:W-:Y:S02]  /*b570*/  USEL UR10, UR10, 0xffffffff, UP0 ;  /* 0xffffffff0a0a7887 */ /* 0x000fe40008000000 */
[----:B------:R-:W-:-:S04]  /*b580*/  UIADD3 UR7, UR5, UR7, URZ ;  /* 0x0000000705077290 */ /* 0x000fc8000fffe03f */
        /* <DEDUP_REMOVED lines=40> */
.L_x_3237:
        /* <DEDUP_REMOVED lines=13> */
.L_x_3238:
        /* <DEDUP_REMOVED lines=12> */
.L_x_3239:
[----:B------:R-:W-:Y:S01]  /*b9a0*/  ULEA UR8, UR7, UR14, 0x7 ;  /* 0x0000000e07087291 */ /* 0x000fe2000f8e383f */
[----:B------:R-:W-:-:S03]  /*b9b0*/  ULDC UR9, c[0x0][0x74c] ;  /* 0x0001d30000097ab9 */ /* 0x000fc60000000800 */
[----:B------:R-:W-:Y:S02]  /*b9c0*/  UIADD3 UR9, UR8, -UR9, -UR11 ;  /* 0x8000000908097290 */ /* 0x000fe4000fffe80b */
        /* <DEDUP_REMOVED lines=13> */
[----:B------:R-:W1:Y:S01]  /*baa0*/  S2R R0, SR_TID.X ;  /* 0x0000000000007919 */ /* 0x000e620000002100 */
[----:B------:R-:W-:Y:S01]  /*bab0*/  UIMAD UR16, UR20, UR18, URZ ;  /* 0x00000012141072a4 */ /* 0x000fe2000f8e023f */
[----:B------:R-:W-:Y:S01]  /*bac0*/  LOP3.LUT R8, RZ, UR7, RZ, 0x33, !PT ;  /* 0x00000007ff087c12 */ /* 0x000fe2000f8e33ff */
[----:B------:R-:W-:Y:S02]  /*bad0*/  USHF.R.S32.HI UR15, URZ, 0x1f, UR10 ;  /* 0x0000001f3f0f7899 */ /* 0x000fe4000801140a */
[----:B------:R-:W-:Y:S02]  /*bae0*/  UIMAD UR17, UR6, UR19, UR16 ;  /* 0x00000013061172a4 */ /* 0x000fe4000f8e0210 */
[----:B------:R-:W-:Y:S02]  /*baf0*/  UIADD3 UR19, UR11, 0x7f, URZ ;  /* 0x0000007f0b137890 */ /* 0x000fe4000fffe03f */
[----:B------:R-:W-:Y:S01]  /*bb00*/  UIMAD.WIDE.U32 UR8, UR6, UR18, URZ ;  /* 0x00000012060872a5 */ /* 0x000fe2000f8e003f */
[----:B------:R-:W-:Y:S01]  /*bb10*/  ULDC UR21, c[0x0][0x288] ;  /* 0x0000a20000157ab9 */ /* 0x000fe20000000800 */
[----:B------:R-:W-:-:S02]  /*bb20*/  UIADD3 UR16, UR12, -UR13, URZ ;  /* 0x8000000d0c107290 */ /* 0x000fc4000fffe03f */
[----:B------:R-:W-:Y:S01]  /*bb30*/  UIADD3 UR14, UR11, 0xff, -UR14 ;  /* 0x000000ff0b0e7890 */ /* 0x000fe2000fffe80e */
[----:B------:R-:W-:Y:S01]  /*bb40*/  ULDC UR22, c[0x0][0x760] ;  /* 0x0001d80000167ab9 */ /* 0x000fe20000000800 */
[----:B------:R-:W-:Y:S02]  /*bb50*/  USEL UR29, UR10, URZ, !UP0 ;  /* 0x0000003f0a1d7287 */ /* 0x000fe4000c000000 */
[----:B------:R-:W-:Y:S02]  /*bb60*/  USEL UR23, UR15, URZ, !UP0 ;  /* 0x0000003f0f177287 */ /* 0x000fe4000c000000 */
[----:B------:R-:W-:Y:S02]  /*bb70*/  UIMAD UR18, UR10, UR21, URZ ;  /* 0x000000150a1272a4 */ /* 0x000fe4000f8e023f */
[----:B------:R-:W-:Y:S02]  /*bb80*/  USHF.R.S32.HI UR11, URZ, 0x1f, UR19 ;  /* 0x0000001f3f0b7899 */ /* 0x000fe40008011413 */
[----:B------:R-:W-:-:S02]  /*bb90*/  UIMAD UR15, UR21, UR22, URZ ;  /* 0x00000016150f72a4 */ /* 0x000fc4000f8e023f */
[----:B------:R-:W-:Y:S02]  /*bba0*/  UIADD3 UR10, UP0, UR4, UR8, URZ ;  /* 0x00000008040a7290 */ /* 0x000fe4000ff1e03f */
[----:B------:R-:W-:Y:S02]  /*bbb0*/  UIADD3 UR17, UR9, UR17, URZ ;  /* 0x0000001109117290 */ /* 0x000fe4000fffe03f */
[----:B------:R-:W-:Y:S01]  /*bbc0*/  ULOP3.LUT UR21, UR16, 0x1, URZ, 0xc0, !UPT ;  /* 0x0000000110157892 */ /* 0x000fe2000f8ec03f */
[----:B-1----:R-:W-:Y:S01]  /*bbd0*/  LOP3.LUT R0, R0, 0x1f, RZ, 0xc0, !PT ;  /* 0x0000001f00007812 */ /* 0x002fe200078ec0ff */
[----:B------:R-:W-:Y:S02]  /*bbe0*/  ULEA.HI UR22, UR11, UR19, URZ, 0x7 ;  /* 0x000000130b167291 */ /* 0x000fe4000f8f383f */
[----:B------:R-:W-:Y:S02]  /*bbf0*/  UIADD3.X UR11, UR5, UR17, URZ, UP0, !UPT ;  /* 0x00000011050b7290 */ /* 0x000fe400087fe43f */
[----:B------:R-:W-:Y:S01]  /*bc00*/  UISETP.NE.U32.AND UP0, UPT, UR21, 0x1, UPT ;  /* 0x000000011500788c */ /* 0x000fe2000bf05070 */
[----:B------:R-:W-:Y:S01]  /*bc10*/  ULDC.64 UR30, c[0x0][0x2e0] ;  /* 0x0000b800001e7ab9 */ /* 0x000fe20000000a00 */
[----:B------:R-:W-:-:S02]  /*bc20*/  UIADD3 UR16, UP1, UR6, UR18, URZ ;  /* 0x0000001206107290 */ /* 0x000fc4000ff3e03f */
[----:B------:R-:W-:Y:S02]  /*bc30*/  UIMAD UR6, UR23, UR30, URZ ;  /* 0x0000001e170672a4 */ /* 0x000fe4000f8e023f */
[----:B------:R-:W-:Y:S01]  /*bc40*/  PLOP3.LUT P1, PT, PT, PT, UP0, 0x80, 0x0 ;  /* 0x000000000000781c */ /* 0x000fe20003f2f008 */
[----:B------:R-:W-:Y:S02]  /*bc50*/  UIMAD.WIDE.U32 UR10, UR29, UR30, UR10 ;  /* 0x0000001e1d0a72a5 */ /* 0x000fe4000f8e000a */
[----:B------:R-:W-:Y:S01]  /*bc60*/  UIMAD UR21, UR29, UR31, UR6 ;  /* 0x0000001f1d1572a4 */ /* 0x000fe2000f8e0206 */
[----:B------:R-:W-:Y:S01]  /*bc70*/  ELECT P0, URZ, PT ;  /* 0x00000000003f782f */ /* 0x000fe20003800000 */
[----:B------:R-:W-:Y:S02]  /*bc80*/  ULEA.HI.X.SX32 UR20, UR18, UR20, 0x1, UP1 ;  /* 0x0000001412147291 */ /* 0x000fe400088f0e3f */
[----:B------:R-:W-:Y:S02]  /*bc90*/  USHF.R.S32.HI UR22, URZ, 0x7, UR22 ;  /* 0x000000073f167899 */ /* 0x000fe40008011416 */
[----:B------:R-:W-:-:S04]  /*bca0*/  UIADD3 UR32, UR11, UR21, URZ ;  /* 0x000000150b207290 */ /* 0x000fc8000fffe03f */
[----:B------:R-:W-:Y:S08]  /*bcb0*/  @P1 BRA `(.L_x_3240) ;  /* 0x0000000400881947 */ /* 0x000ff00003800000 */
        /* <DEDUP_REMOVED lines=18> */
.L_x_3243:
[----:B------:R-:W2:Y:S04]  /*bde0*/  LDG.E.STRONG.GPU R4, desc[UR38][R2.64] ;  /* 0x0000002602047981 */ /* 0x000ea8000c1ef900 */
[----:B--2---:R-:W-:Y:S01]  /*bdf0*/  CCTL.IVALL ;  /* 0x00000000ff00798f */ /* 0x004fe20002000000 */
[----:B------:R-:W-:Y:S05]  /*be00*/  YIELD ;  /* 0x0000000000007946 */ /* 0x000fea0003800000 */
[----:B------:R-:W-:-:S13]  /*be10*/  ISETP.NE.AND P1, PT, R4, R5, PT ;  /* 0x000000050400720c */ /* 0x000fda0003f25270 */
[----:B------:R-:W-:Y:S05]  /*be20*/  @P1 BRA `(.L_x_3243) ;  /* 0xfffffffc00ec1947 */ /* 0x000fea000383ffff */
.L_x_3242:
[----:B------:R-:W-:Y:S05]  /*be30*/  BSYNC B0 ;  /* 0x0000000000007941 */ /* 0x000fea0003800000 */
.L_x_3241:
[----:B------:R-:W-:-:S03]  /*be40*/  UMOV UR6, 0xffffffff ;  /* 0xffffffff00067882 */ /* 0x000fc60000000000 */
[----:B------:R-:W-:Y:S05]  /*be50*/  BRA.DIV UR6, `(.L_x_3244) ;  /* 0x0000003606f47947 */ /* 0x000fea000b800000 */
[----:B------:R-:W-:Y:S01]  /*be60*/  NOP ;  /* 0x0000000000007918 */ /* 0x000fe20000000000 */
.L_x_3319:
        /* <DEDUP_REMOVED lines=22> */
.L_x_3246:
[----:B------:R-:W-:Y:S05]  /*bfd0*/  BSYNC B0 ;  /* 0x0000000000007941 */ /* 0x000fea0003800000 */
.L_x_3245:
        /* <DEDUP_REMOVED lines=9> */
[----:B------:R-:W-:Y:S02]  /*c070*/  UIADD3 UR24, UP0, UR6, UR10, URZ ;  /* 0x0000000a06187290 */ /* 0x000fe4000ff1e03f */
[----:B-1----:R-:W-:Y:S02]  /*c080*/  ULEA UR23, UR23, UR7, 0x18 ;  /* 0x0000000717177291 */ /* 0x002fe4000f8ec03f */
[----:B------:R-:W-:Y:S02]  /*c090*/  ULEA.HI.X.SX32 UR7, UR6, UR32, 0x1, UP0 ;  /* 0x0000002006077291 */ /* 0x000fe400080f0e3f */
        /* <DEDUP_REMOVED lines=8> */
.L_x_3248:
[----:B------:R-:W-:Y:S05]  /*c120*/  BSYNC B0 ;  /* 0x0000000000007941 */ /* 0x000fea0003800000 */
.L_x_3247:
[----:B------:R-:W-:Y:S06]  /*c130*/  BAR.ARV 0xa, 0xa0 ;  /* 0x0282800000007b1d */ /* 0x000fec0000002000 */
[----:B------:R-:W-:Y:S04]  /*c140*/  BSSY B0, `(.L_x_3249) ;  /* 0x0000003000007945 */ /* 0x000fe80003800000 */
[----:B------:R-:W-:Y:S05]  /*c150*/  @!P0 BRA `(.L_x_3250) ;  /* 0x0000000000048947 */ /* 0x000fea0003800000 */
[----:B------:R-:W-:-:S04]  /*c160*/  DEPBAR.LE SB0, 0x0 ;  /* 0x000080000000791a */ /* 0x000fc80000000000 */
.L_x_3250:
[----:B------:R-:W-:Y:S05]  /*c170*/  BSYNC B0 ;  /* 0x0000000000007941 */ /* 0x000fea0003800000 */
.L_x_3249:
        /* <DEDUP_REMOVED lines=19> */
.L_x_3252:
[----:B------:R-:W-:Y:S05]  /*c2b0*/  BSYNC B0 ;  /* 0x0000000000007941 */ /* 0x000fea0003800000 */
.L_x_3251:
[----:B------:R-:W-:Y:S01]  /*c2c0*/  UIADD3 UR7, UR13, 0x1, URZ ;  /* 0x000000010d077890 */ /* 0x000fe2000fffe03f */
[----:B------:R-:W-:Y:S11]  /*c2d0*/  BRA `(.L_x_3253) ;  /* 0x0000000000047947 */ /* 0x000ff60003800000 */
.L_x_3240:
[----:B------:R-:W-:-:S05]  /*c2e0*/  UMOV UR7, UR13 ;  /* 0x0000000d00077c82 */ /* 0x000fca0008000000 */
.L_x_3253:
[----:B------:R-:W-:-:S04]  /*c2f0*/  UIADD3 UR6, UR13, 0x1, URZ ;  /* 0x000000010d067890 */ /* 0x000fc8000fffe03f */
[----:B------:R-:W-:-:S06]  /*c300*/  UISETP.NE.AND UP0, UPT, UR12, UR6, UPT ;  /* 0x000000060c00728c */ /* 0x000fcc000bf05270 */
[----:B------:R-:W-:-:S13]  /*c310*/  PLOP3.LUT P1, PT, PT, PT, UP0, 0x80, 0x0 ;  /* 0x000000000000781c */ /* 0x000fda0003f2f008 */
[----:B------:R-:W-:Y:S05]  /*c320*/  @!P1 BRA `(.L_x_3163) ;  /* 0x0000003000389947 */ /* 0x000fea0003800000 */
[----:B------:R-:W-:Y:S01]  /*c330*/  UMOV UR18, UR8 ;  /* 0x0000000800127c82 */ /* 0x000fe20008000000 */
[----:B------:R-:W-:Y:S01]  /*c340*/  UMOV UR19, UR17 ;  /* 0x0000001100137c82 */ /* 0x000fe20008000000 */
[----:B------:R-:W-:Y:S01]  /*c350*/  ULDC.64 UR24, c[0x0][0x2c0] ;  /* 0x0000b00000187ab9 */ /* 0x000fe20000000a00 */
[----:B------:R-:W-:Y:S01]  /*c360*/  UIMAD.WIDE.U32 UR18, UR29, UR30, UR18 ;  /* 0x0000001e1d1272a5 */ /* 0x000fe2000f8e0012 */
[----:B------:R-:W-:Y:S01]  /*c370*/  UMOV UR23, UR7 ;  /* 0x0000000700177c82 */ /* 0x000fe20008000000 */
[----:B------:R-:W-:Y:S02]  /*c380*/  UMOV UR6, URZ ;  /* 0x0000003f00067c82 */ /* 0x000fe40008000000 */
[----:B------:R-:W-:-:S04]  /*c390*/  UIADD3 UR27, UP0, UR4, UR18, URZ ;  /* 0x00000012041b7290 */ /* 0x000fc8000ff1e03f */
[----:B------:R-:W-:Y:S02]  /*c3a0*/  UIADD3.X UR18, UR5, UR21, UR19, UP0, !UPT ;  /* 0x0000001505127290 */ /* 0x000fe400087fe413 */
[----:B------:R-:W-:-:S04]  /*c3b0*/  ULEA UR26, UP0, UR27, UR24, 0x2 ;  /* 0x000000181b1a7291 */ /* 0x000fc8000f80103f */
[----:B------:R-:W-:Y:S02]  /*c3c0*/  ULEA.HI.X UR27, UR27, UR25, UR18, 0x2, UP0 ;  /* 0x000000191b1b7291 */ /* 0x000fe400080f1412 */
[----:B------:R-:W-:-:S04]  /*c3d0*/  UIADD3 UR26, UP0, UR26, 0x4000, URZ ;  /* 0x000040001a1a7890 */ /* 0x000fc8000ff1e03f */
[----:B------:R-:W-:-:S12]  /*c3e0*/  UIADD3.X UR27, URZ, UR27, URZ, UP0, !UPT ;  /* 0x0000001b3f1b7290 */ /* 0x000fd800087fe43f */
.L_x_3278:
        /* <DEDUP_REMOVED lines=18> */
.L_x_3256:
[----:B------:R-:W2:Y:S04]  /*c510*/  LDG.E.STRONG.GPU R4, desc[UR38][R2.64] ;  /* 0x0000002602047981 */ /* 0x000ea8000c1ef900 */
[----:B--2---:R-:W-:Y:S01]  /*c520*/  CCTL.IVALL ;  /* 0x00000000ff00798f */ /* 0x004fe20002000000 */
[----:B------:R-:W-:Y:S05]  /*c530*/  YIELD ;  /* 0x0000000000007946 */ /* 0x000fea0003800000 */
[----:B------:R-:W-:-:S13]  /*c540*/  ISETP.NE.AND P1, PT, R4, R5, PT ;  /* 0x000000050400720c */ /* 0x000fda0003f25270 */
[----:B------:R-:W-:Y:S05]  /*c550*/  @P1 BRA `(.L_x_3256) ;  /* 0xfffffffc00ec1947 */ /* 0x000fea000383ffff */
.L_x_3255:
[----:B------:R-:W-:Y:S05]  /*c560*/  BSYNC B0 ;  /* 0x0000000000007941 */ /* 0x000fea0003800000 */
.L_x_3254:
[----:B------:R-:W-:-:S03]  /*c570*/  UMOV UR24, 0xffffffff ;  /* 0xffffffff00187882 */ /* 0x000fc60000000000 */
[----:B------:R-:W-:Y:S05]  /*c580*/  BRA.DIV UR24, `(.L_x_3257) ;  /* 0x0000003218447947 */ /* 0x000fea000b800000 */
[----:B------:R-:W-:Y:S01]  /*c590*/  NOP ;  /* 0x0000000000007918 */ /* 0x000fe20000000000 */
.L_x_3322:
        /* <DEDUP_REMOVED lines=19> */
.L_x_3259:
[----:B------:R-:W-:Y:S05]  /*c6d0*/  BSYNC B0 ;  /* 0x0000000000007941 */ /* 0x000fea0003800000 */
.L_x_3258:
        /* <DEDUP_REMOVED lines=15> */
.L_x_3261:
[----:B------:R-:W-:Y:S05]  /*c7d0*/  BSYNC B0 ;  /* 0x0000000000007941 */ /* 0x000fea0003800000 */
.L_x_3260:
[----:B------:R-:W-:Y:S06]  /*c7e0*/  BAR.ARV 0xa, 0xa0 ;  /* 0x0282800000007b1d */ /* 0x000fec0000002000 */
[----:B------:R-:W-:Y:S04]  /*c7f0*/  BSSY B0, `(.L_x_3262) ;  /* 0x0000003000007945 */ /* 0x000fe80003800000 */
[----:B------:R-:W-:Y:S05]  /*c800*/  @!P0 BRA `(.L_x_3263) ;  /* 0x0000000000048947 */ /* 0x000fea0003800000 */
[----:B------:R-:W-:-:S04]  /*c810*/  DEPBAR.LE SB0, 0x0 ;  /* 0x000080000000791a */ /* 0x000fc80000000000 */
.L_x_3263:
[----:B------:R-:W-:Y:S05]  /*c820*/  BSYNC B0 ;  /* 0x0000000000007941 */ /* 0x000fea0003800000 */
.L_x_3262:
        /* <DEDUP_REMOVED lines=19> */
.L_x_3265:
[----:B------:R-:W-:Y:S05]  /*c960*/  BSYNC B0 ;  /* 0x0000000000007941 */ /* 0x000fea0003800000 */
.L_x_3264:
        /* <DEDUP_REMOVED lines=17> */
.L_x_3268:
[----:B------:R-:W2:Y:S04]  /*ca80*/  LDG.E.STRONG.GPU R4, desc[UR38][R2.64] ;  /* 0x0000002602047981 */ /* 0x000ea8000c1ef900 */
[----:B--2---:R-:W-:Y:S01]  /*ca90*/  CCTL.IVALL ;  /* 0x00000000ff00798f */ /* 0x004fe20002000000 */
[----:B------:R-:W-:Y:S05]  /*caa0*/  YIELD ;  /* 0x0000000000007946 */ /* 0x000fea0003800000 */
[----:B------:R-:W-:-:S13]  /*cab0*/  ISETP.NE.AND P1, PT, R4, R5, PT ;  /* 0x000000050400720c */ /* 0x000fda0003f25270 */
[----:B------:R-:W-:Y:S05]  /*cac0*/  @P1 BRA `(.L_x_3268) ;  /* 0xfffffffc00ec1947 */ /* 0x000fea000383ffff */
.L_x_3267:
[----:B------:R-:W-:Y:S05]  /*cad0*/  BSYNC B0 ;  /* 0x0000000000007941 */ /* 0x000fea0003800000 */
.L_x_3266:
[----:B------:R-:W-:-:S03]  /*cae0*/  UMOV UR18, 0xffffffff ;  /* 0xffffffff00127882 */ /* 0x000fc60000000000 */
[----:B------:R-:W-:Y:S05]  /*caf0*/  BRA.DIV UR18, `(.L_x_3269) ;  /* 0x0000002e12047947 */ /* 0x000fea000b800000 */
[----:B------:R-:W-:Y:S01]  /*cb00*/  NOP ;  /* 0x0000000000007918 */ /* 0x000fe20000000000 */
.L_x_3325:
        /* <DEDUP_REMOVED lines=15> */
.L_x_3271:
[----:B------:R-:W-:Y:S05]  /*cc00*/  BSYNC B0 ;  /* 0x0000000000007941 */ /* 0x000fea0003800000 */
.L_x_3270:
        /* <DEDUP_REMOVED lines=15> */
.L_x_3273:
[----:B------:R-:W-:Y:S05]  /*cd00*/  BSYNC B0 ;  /* 0x0000000000007941 */ /* 0x000fea0003800000 */
.L_x_3272:
[----:B------:R-:W-:Y:S06]  /*cd10*/  BAR.ARV 0xa, 0xa0 ;  /* 0x0282800000007b1d */ /* 0x000fec0000002000 */
[----:B------:R-:W-:Y:S04]  /*cd20*/  BSSY B0, `(.L_x_3274) ;  /* 0x0000003000007945 */ /* 0x000fe80003800000 */
[----:B------:R-:W-:Y:S05]  /*cd30*/  @!P0 BRA `(.L_x_3275) ;  /* 0x0000000000048947 */ /* 0x000fea0003800000 */
[----:B------:R-:W-:-:S04]  /*cd40*/  DEPBAR.LE SB0, 0x0 ;  /* 0x000080000000791a */ /* 0x000fc80000000000 */
.L_x_3275:
[----:B------:R-:W-:Y:S05]  /*cd50*/  BSYNC B0 ;  /* 0x0000000000007941 */ /* 0x000fea0003800000 */
.L_x_3274:
        /* <DEDUP_REMOVED lines=19> */
.L_x_3277:
[----:B------:R-:W-:Y:S05]  /*ce90*/  BSYNC B0 ;  /* 0x0000000000007941 */ /* 0x000fea0003800000 */
.L_x_3276:
[----:B------:R-:W-:Y:S02]  /*cea0*/  UIADD3 UR7, UR7, 0x2, URZ ;  /* 0x0000000207077890 */ /* 0x000fe4000fffe03f */
[----:B------:R-:W-:Y:S02]  /*ceb0*/  UIADD3 UR6, UR6, 0x4000, URZ ;  /* 0x0000400006067890 */ /* 0x000fe4000fffe03f */
[----:B------:R-:W-:-:S06]  /*cec0*/  UISETP.GE.AND UP0, UPT, UR7, UR12, UPT ;  /* 0x0000000c0700728c */ /* 0x000fcc000bf06270 */
[----:B------:R-:W-:-:S13]  /*ced0*/  PLOP3.LUT P1, PT, PT, PT, UP0, 0x80, 0x0 ;  /* 0x000000000000781c */ /* 0x000fda0003f2f008 */
[----:B------:R-:W-:Y:S05]  /*cee0*/  @!P1 BRA `(.L_x_3278) ;  /* 0xfffffff400409947 */ /* 0x000fea000383ffff */
[----:B------:R-:W-:Y:S05]  /*cef0*/  BRA `(.L_x_3163) ;  /* 0x0000002400447947 */ /* 0x000fea0003800000 */
.L_x_3231:
[----:B------:R-:W1:Y:S01]  /*cf00*/  LDC R5, c[0x0][0x8d0] ;  /* 0x00023400ff057b82 */ /* 0x000e620000000800 */
[----:B------:R-:W2:Y:S01]  /*cf10*/  S2R R3, SR_CTAID.X ;  /* 0x0000000000037919 */ /* 0x000ea20000002500 */
[----:B------:R-:W-:Y:S01]  /*cf20*/  ULDC UR4, c[0x0][0x8e8] ;  /* 0x00023a0000047ab9 */ /* 0x000fe20000000800 */
[----:B-1----:R-:W-:Y:S01]  /*cf30*/  ISETP.NE.AND P0, PT, R5, 0x1, PT ;  /* 0x000000010500780c */ /* 0x002fe20003f05270 */
[----:B--2---:R-:W-:-:S12]  /*cf40*/  IMAD.MOV.U32 R2, RZ, RZ, R3 ;  /* 0x000000ffff027224 */ /* 0x004fd800078e0003 */
[----:B------:R-:W1:Y:S08]  /*cf50*/  @P0 LDC R0, c[0x0][0x8d4] ;  /* 0x00023500ff000b82 */ /* 0x000e700000000800 */
[----:B------:R-:W2:Y:S01]  /*cf60*/  @P0 LDC R7, c[0x0][0x8d8] ;  /* 0x00023600ff070b82 */ /* 0x000ea20000000800 */
[----:B-1----:R-:W-:-:S05]  /*cf70*/  @P0 IMAD.HI.U32 R0, R3, R0, RZ ;  /* 0x0000000003000227 */ /* 0x002fca00078e00ff */
[----:B--2---:R-:W-:-:S04]  /*cf80*/  @P0 SHF.R.U32.HI R2, RZ, R7, R0 ;  /* 0x00000007ff020219 */ /* 0x004fc80000011600 */
[----:B------:R-:W-:Y:S01]  /*cf90*/  ISETP.GE.AND P0, PT, R2, UR4, PT ;  /* 0x0000000402007c0c */ /* 0x000fe2000bf06270 */
[----:B------:R-:W-:-:S04]  /*cfa0*/  IMAD.MOV R0, RZ, RZ, -R2 ;  /* 0x000000ffff007224 */ /* 0x000fc800078e0a02 */
[----:B------:R-:W-:-:S08]  /*cfb0*/  IMAD R5, R5, R0, R3 ;  /* 0x0000000005057224 */ /* 0x000fd000078e0203 */
[----:B------:R-:W-:Y:S05]  /*cfc0*/  @!P0 BRA `(.L_x_3279) ;  /* 0x0000000000208947 */ /* 0x000fea0003800000 */
[----:B------:R-:W1:Y:S01]  /*cfd0*/  LDC R3, c[0x0][0x8dc] ;  /* 0x00023700ff037b82 */ /* 0x000e620000000800 */
[----:B------:R-:W-:Y:S01]  /*cfe0*/  IMAD.MOV.U32 R0, RZ, RZ, R5 ;  /* 0x000000ffff007224 */ /* 0x000fe200078e0005 */
[----:B-1----:R-:W-:-:S13]  /*cff0*/  ISETP.NE.AND P0, PT, R3, 0x1, PT ;  /* 0x000000010300780c */ /* 0x002fda0003f05270 */
[----:B------:R-:W1:Y:S02]  /*d000*/  @P0 LDC.64 R6, c[0x0][0x8e0] ;  /* 0x00023800ff060b82 */ /* 0x000e640000000a00 */
[----:B-1----:R-:W-:-:S05]  /*d010*/  @P0 IMAD.HI.U32 R4, R5, R6, RZ ;  /* 0x0000000605040227 */ /* 0x002fca00078e00ff */
[----:B------:R-:W-:-:S05]  /*d020*/  @P0 SHF.R.U32.HI R0, RZ, R7, R4 ;  /* 0x00000007ff000219 */ /* 0x000fca0000011604 */
[----:B------:R-:W-:Y:S01]  /*d030*/  IMAD R3, R0, R3, RZ ;  /* 0x0000000300037224 */ /* 0x000fe200078e02ff */
[----:B------:R-:W-:Y:S06]  /*d040*/  BRA `(.L_x_3280) ;  /* 0x00000000001c7947 */ /* 0x000fec0003800000 */
.L_x_3279:
[----:B------:R-:W1:Y:S01]  /*d050*/  LDC R3, c[0x0][0x8c4] ;  /* 0x00023100ff037b82 */ /* 0x000e620000000800 */
[----:B------:R-:W-:Y:S01]  /*d060*/  IMAD.MOV.U32 R0, RZ, RZ, R5 ;  /* 0x000000ffff007224 */ /* 0x000fe200078e0005 */
[----:B-1----:R-:W-:-:S13]  /*d070*/  ISETP.NE.AND P0, PT, R3, 0x1, PT ;  /* 0x000000010300780c */ /* 0x002fda0003f05270 */
[----:B------:R-:W1:Y:S02]  /*d080*/  @P0 LDC.64 R6, c[0x0][0x8c8] ;  /* 0x00023200ff060b82 */ /* 0x000e640000000a00 */
[----:B-1----:R-:W-:-:S05]  /*d090*/  @P0 IMAD.HI.U32 R4, R5, R6, RZ ;  /* 0x0000000605040227 */ /* 0x002fca00078e00ff */
[----:B------:R-:W-:-:S05]  /*d0a0*/  @P0 SHF.R.U32.HI R0, RZ, R7, R4 ;  /* 0x00000007ff000219 */ /* 0x000fca0000011604 */
[----:B------:R-:W-:-:S07]  /*d0b0*/  IMAD R3, R0, R3, RZ ;  /* 0x0000000300037224 */ /* 0x000fce00078e02ff */
.L_x_3280:
[----:B------:R-:W1:Y:S01]  /*d0c0*/  LDC R8, c[0x0][0x8b8] ;  /* 0x00022e00ff087b82 */ /* 0x000e620000000800 */
[----:B------:R-:W-:Y:S01]  /*d0d0*/  IMAD.IADD R3, R5, 0x1, -R3 ;  /* 0x0000000105037824 */ /* 0x000fe200078e0a03 */
[----:B------:R-:W-:-:S06]  /*d0e0*/  ULDC.64 UR6, c[0x0][0x8f8] ;  /* 0x00023e0000067ab9 */ /* 0x000fcc0000000a00 */
[----:B------:R-:W2:Y:S01]  /*d0f0*/  LDC R4, c[0x0][0x8c4] ;  /* 0x00023100ff047b82 */ /* 0x000ea20000000800 */
[C---:B-1----:R-:W-:Y:S02]  /*d100*/  ISETP.NE.AND P0, PT, R8.reuse, 0x1, PT ;  /* 0x000000010800780c */ /* 0x042fe40003f05270 */
[----:B------:R-:W-:Y:S01]  /*d110*/  R2UR UR20, R8 ;  /* 0x00000000081472ca */ /* 0x000fe200000e0000 */
[----:B--2---:R-:W-:-:S04]  /*d120*/  IMAD R3, R2, R4, R3 ;  /* 0x0000000402037224 */ /* 0x004fc800078e0203 */
[----:B------:R-:W-:-:S06]  /*d130*/  IMAD.MOV.U32 R11, RZ, RZ, R3 ;  /* 0x000000ffff0b7224 */ /* 0x000fcc00078e0003 */
[----:B------:R-:W1:Y:S01]  /*d140*/  @P0 LDC R6, c[0x0][0x8bc] ;  /* 0x00022f00ff060b82 */ /* 0x000e620000000800 */
[----:B------:R-:W-:-:S07]  /*d150*/  R2UR UR5, R3 ;  /* 0x00000000030572ca */ /* 0x000fce00000e0000 */
[----:B------:R-:W2:Y:S01]  /*d160*/  @P0 LDC R7, c[0x0][0x8c0] ;  /* 0x00023000ff070b82 */ /* 0x000ea20000000800 */
[----:B-1----:R-:W-:-:S05]  /*d170*/  @P0 IMAD.HI.U32 R2, R3, R6, RZ ;  /* 0x0000000603020227 */ /* 0x002fca00078e00ff */
[----:B--2---:R-:W-:Y:S02]  /*d180*/  @P0 SHF.R.U32.HI R11, RZ, R7, R2 ;  /* 0x00000007ff0b0219 */ /* 0x004fe40000011602 */
[----:B------:R-:W-:-:S03]  /*d190*/  ISETP.NE.U32.AND P0, PT, RZ, UR6, PT ;  /* 0x00000006ff007c0c */ /* 0x000fc6000bf05070 */
[----:B------:R-:W-:Y:S01]  /*d1a0*/  IMAD.MOV R2, RZ, RZ, -R11 ;  /* 0x000000ffff027224 */ /* 0x000fe200078e0a0b */
[----:B------:R-:W-:-:S04]  /*d1b0*/  ISETP.NE.AND.EX P0, PT, RZ, UR7, PT, P0 ;  /* 0x00000007ff007c0c */ /* 0x000fc8000bf05300 */
[----:B------:R-:W-:-:S13]  /*d1c0*/  R2UR UR4, R2 ;  /* 0x00000000020472ca */ /* 0x000fda00000e0000 */
[----:B------:R-:W-:Y:S01]  /*d1d0*/  UIMAD UR20, UR20, UR4, UR5 ;  /* 0x00000004141472a4 */ /* 0x000fe2000f8e0205 */
[----:B------:R-:W-:Y:S11]  /*d1e0*/  @!P0 BRA `(.L_x_3281) ;  /* 0x0000000000108947 */ /* 0x000ff60003800000 */
[----:B------:R-:W1:Y:S02]  /*d1f0*/  LDC.64 R2, c[0x0][0x8f8] ;  /* 0x00023e00ff027b82 */ /* 0x000e640000000a00 */
[----:B-1----:R-:W-:-:S05]  /*d200*/  IMAD.WIDE R2, R11, 0x4, R2 ;  /* 0x000000040b027825 */ /* 0x002fca00078e0202 */
[----:B------:R2:W5:Y:S01]  /*d210*/  LDG.E R4, desc[UR38][R2.64] ;  /* 0x0000002602047981 */ /* 0x000562000c1e1900 */
[----:B------:R-:W-:Y:S05]  /*d220*/  BRA `(.L_x_3282) ;  /* 0x00000000002c7947 */ /* 0x000fea0003800000 */
.L_x_3281:
        /* <DEDUP_REMOVED lines=10> */
.L_x_3283:
[----:B------:R-:W1:Y:S02]  /*d2d0*/  LDC R4, c[0x0][0x8ec] ;  /* 0x00023b00ff047b82 */ /* 0x000e640000000800 */
.L_x_3282:
[----:B-1---5:R-:W-:Y:S01]  /*d2e0*/  VIADD R4, R4, 0x7f ;  /* 0x0000007f04047836 */ /* 0x022fe20000000000 */
[----:B------:R-:W-:Y:S01]  /*d2f0*/  LOP3.LUT R12, R0, 0x1ffffff, RZ, 0x3c, !PT ;  /* 0x01ffffff000c7812 */ /* 0x000fe200078e3cff */
[----:B------:R-:W-:Y:S02]  /*d300*/  IMAD.MOV.U32 R10, RZ, RZ, 0x1 ;  /* 0x00000001ff0a7424 */ /* 0x000fe400078e00ff */
[----:B--2---:R-:W-:Y:S01]  /*d310*/  IMAD.MOV.U32 R2, RZ, RZ, RZ ;  /* 0x000000ffff027224 */ /* 0x004fe200078e00ff */
[----:B------:R-:W-:-:S04]  /*d320*/  SHF.R.S32.HI R3, RZ, 0x1f, R4 ;  /* 0x0000001fff037819 */ /* 0x000fc80000011404 */
[----:B------:R-:W-:-:S04]  /*d330*/  LEA.HI R3, R3, R4, RZ, 0x7 ;  /* 0x0000000403037211 */ /* 0x000fc800078f38ff */
[----:B------:R-:W-:-:S04]  /*d340*/  SHF.R.S32.HI R3, RZ, 0x7, R3 ;  /* 0x00000007ff037819 */ /* 0x000fc80000011403 */
[C---:B------:R-:W-:Y:S01]  /*d350*/  ISETP.GT.AND P0, PT, R3.reuse, R0, PT ;  /* 0x000000000300720c */ /* 0x040fe20003f04270 */
[----:B------:R-:W-:-:S03]  /*d360*/  IMAD.IADD R12, R3, 0x1, R12 ;  /* 0x00000001030c7824 */ /* 0x000fc600078e020c */
[----:B------:R-:W-:-:S04]  /*d370*/  SEL R11, R11, 0xffffffff, P0 ;  /* 0xffffffff0b0b7807 */ /* 0x000fc80000000000 */
[----:B------:R-:W-:-:S13]  /*d380*/  ISETP.GE.AND P0, PT, R11, RZ, PT ;  /* 0x000000ff0b00720c */ /* 0x000fda0003f06270 */
[----:B------:R-:W-:Y:S05]  /*d390*/  @!P0 BRA `(.L_x_3284) ;  /* 0x0000001c00888947 */ /* 0x000fea0003800000 */
[----:B------:R-:W1:Y:S08]  /*d3a0*/  LDC.64 R8, c[0x0][0x770] ;  /* 0x0001dc00ff087b82 */ /* 0x000e700000000a00 */
[----:B------:R-:W2:Y:S08]  /*d3b0*/  LDC.64 R2, c[0x0][0x780] ;  /* 0x0001e000ff027b82 */ /* 0x000eb00000000a00 */
[----:B------:R-:W3:Y:S01]  /*d3c0*/  LDC.64 R6, c[0x0][0x778] ;  /* 0x0001de00ff067b82 */ /* 0x000ee20000000a00 */
[----:B-1----:R-:W-:-:S07]  /*d3d0*/  ISETP.NE.U32.AND P0, PT, R8, RZ, PT ;  /* 0x000000ff0800720c */ /* 0x002fce0003f05070 */
[----:B------:R-:W1:Y:S01]  /*d3e0*/  LDC.64 R14, c[0x0][0x778] ;  /* 0x0001de00ff0e7b82 */ /* 0x000e620000000a00 */
[----:B------:R-:W-:Y:S02]  /*d3f0*/  ISETP.NE.AND.EX P0, PT, R9, RZ, PT, P0 ;  /* 0x000000ff0900720c */ /* 0x000fe40003f05300 */
[----:B--2---:R-:W-:-:S05]  /*d400*/  ISETP.NE.U32.AND P1, PT, R2, RZ, PT ;  /* 0x000000ff0200720c */ /* 0x004fca0003f25070 */
[----:B------:R-:W2:Y:S01]  /*d410*/  LDC.64 R4, c[0x0][0x770] ;  /* 0x0001dc00ff047b82 */ /* 0x000ea20000000a00 */
[----:B------:R-:W-:-:S05]  /*d420*/  ISETP.NE.AND.EX P1, PT, R3, RZ, PT, P1 ;  /* 0x000000ff0300720c */ /* 0x000fca0003f25310 */
[----:B------:R-:W-:Y:S01]  /*d430*/  VOTEU.ANY UP0, P0 ;  /* 0x00000000003f7886 */ /* 0x000fe20000000100 */
[----:B---3--:R-:W-:Y:S02]  /*d440*/  ISETP.NE.U32.AND P0, PT, R6, RZ, PT ;  /* 0x000000ff0600720c */ /* 0x008fe40003f05070 */
[----:B------:R-:W-:Y:S02]  /*d450*/  PLOP3.LUT P2, PT, PT, PT, UP0, 0x80, 0x0 ;  /* 0x000000000000781c */ /* 0x000fe40003f4f008 */
[----:B------:R-:W-:-:S03]  /*d460*/  ISETP.NE.AND.EX P0, PT, R7, RZ, PT, P0 ;  /* 0x000000ff0700720c */ /* 0x000fc60003f05300 */
[----:B------:R-:W3:Y:S01]  /*d470*/  @P1 LDC.64 R6, c[0x0][0x780] ;  /* 0x0001e000ff061b82 */ /* 0x000ee20000000a00 */
[----:B-1----:R-:W-:-:S07]  /*d480*/  IMAD.WIDE R2, R11, 0x4, R14 ;  /* 0x000000040b027825 */ /* 0x002fce00078e020e */
[----:B------:R-:W1:Y:S01]  /*d490*/  LDC R15, c[0x0][0x280] ;  /* 0x0000a000ff0f7b82 */ /* 0x000e620000000800 */
[----:B--2---:R-:W-:-:S05]  /*d4a0*/  IMAD.WIDE R4, R11, 0x4, R4 ;  /* 0x000000040b047825 */ /* 0x004fca00078e0204 */
[----:B------:R-:W2:Y:S01]  /*d4b0*/  @P2 LDG.E R16, desc[UR38][R4.64] ;  /* 0x0000002604102981 */ /* 0x000ea2000c1e1900 */
[----:B------:R-:W-:-:S03]  /*d4c0*/  IMAD.MOV.U32 R13, RZ, RZ, RZ ;  /* 0x000000ffff0d7224 */ /* 0x000fc600078e00ff */
[----:B------:R4:W5:Y:S04]  /*d4d0*/  @P2 LDG.E R0, desc[UR38][R4.64] ;  /* 0x0000002604002981 */ /* 0x000968000c1e1900 */
[----:B------:R4:W5:Y:S01]  /*d4e0*/  @P0 LDG.E R13, desc[UR38][R2.64] ;  /* 0x00000026020d0981 */ /* 0x000962000c1e1900 */
[----:B---3--:R-:W-:-:S05]  /*d4f0*/  @P1 IMAD.WIDE R6, R11, 0x4, R6 ;  /* 0x000000040b061825 */ /* 0x008fca00078e0206 */
[----:B-1----:R4:W5:Y:S01]  /*d500*/  @P1 LDG.E R15, desc[UR38][R6.64] ;  /* 0x00000026060f1981 */ /* 0x002962000c1e1900 */
[----:B--2---:R-:W-:-:S05]  /*d510*/  @P2 IMAD R16, R11, 0x80, R16 ;  /* 0x000000800b102824 */ /* 0x004fca00078e0210 */
[----:B------:R-:W-:Y:S01]  /*d520*/  @P2 R2UR UR4, R16 ;  /* 0x00000000100422ca */ /* 0x000fe200000e0000 */
[----:B----4-:R-:W-:-:S14]  /*d530*/  @P1 BRA `(.L_x_3285) ;  /* 0x0000000000101947 */ /* 0x010fdc0003800000 */
[----:B------:R-:W-:Y:S05]  /*d540*/  @!P2 BRA `(.L_x_3285) ;  /* 0x00000000000ca947 */ /* 0x000fea0003800000 */
[----:B------:R-:W2:Y:S04]  /*d550*/  LDG.E R6, desc[UR38][R4.64] ;  /* 0x0000002604067981 */ /* 0x000ea8000c1e1900 */
[----:B-----5:R-:W2:Y:S02]  /*d560*/  LDG.E R15, desc[UR38][R4.64+0x4] ;  /* 0x00000426040f7981 */ /* 0x020ea4000c1e1900 */
[----:B--2---:R-:W-:-:S07]  /*d570*/  IMAD.IADD R15, R15, 0x1, -R6 ;  /* 0x000000010f0f7824 */ /* 0x004fce00078e0a06 */
.L_x_3285:
[----:B------:R-:W-:Y:S01]  /*d580*/  @UP0 USHF.R.S32.HI UR5, URZ, 0x1f, UR4 ;  /* 0x0000001f3f050899 */ /* 0x000fe20008011404 */
[----:B------:R-:W-:Y:S01]  /*d590*/  ULDC.64 UR8, c[0x0][0x788] ;  /* 0x0001e20000087ab9 */ /* 0x000fe20000000a00 */
[----:B------:R-:W-:Y:S01]  /*d5a0*/  UMOV UR6, URZ ;  /* 0x0000003f00067c82 */ /* 0x000fe20008000000 */
[----:B------:R-:W-:Y:S01]  /*d5b0*/  ISETP.NE.U32.AND P1, PT, RZ, UR8, PT ;  /* 0x00000008ff007c0c */ /* 0x000fe2000bf25070 */
[----:B------:R-:W-:Y:S01]  /*d5c0*/  @UP0 ULEA.HI UR5, UR5, UR4, URZ, 0x7 ;  /* 0x0000000405050291 */ /* 0x000fe2000f8f383f */
[----:B-----5:R-:W-:Y:S02]  /*d5d0*/  @P2 R2UR UR6, R0 ;  /* 0x00000000000622ca */ /* 0x020fe400000e0000 */
[----:B------:R-:W-:Y:S01]  /*d5e0*/  ISETP.NE.AND.EX P1, PT, RZ, UR9, PT, P1 ;  /* 0x00000009ff007c0c */ /* 0x000fe2000bf25310 */
[----:B------:R-:W-:Y:S01]  /*d5f0*/  @UP0 ULOP3.LUT UR7, UR5, 0xffffff80, URZ, 0xc0, !UPT ;  /* 0xffffff8005070892 */ /* 0x000fe2000f8ec03f */
[----:B------:R-:W-:Y:S01]  /*d600*/  ULDC UR9, c[0x0][0x290] ;  /* 0x0000a40000097ab9 */ /* 0x000fe20000000800 */
[----:B------:R-:W-:-:S02]  /*d610*/  UMOV UR4, URZ ;  /* 0x0000003f00047c82 */ /* 0x000fc40008000000 */
[----:B------:R-:W-:Y:S01]  /*d620*/  @UP0 USHF.R.S32.HI UR8, URZ, 0x1f, UR7 ;  /* 0x0000001f3f080899 */ /* 0x000fe20008011407 */
[----:B------:R-:W-:Y:S01]  /*d630*/  IMAD.U32 R0, RZ, RZ, UR9 ;  /* 0x00000009ff007e24 */ /* 0x000fe2000f8e00ff */
[----:B------:R-:W-:Y:S01]  /*d640*/  UMOV UR5, URZ ;  /* 0x0000003f00057c82 */ /* 0x000fe20008000000 */
[----:B------:R-:W-:-:S04]  /*d650*/  @UP0 UMOV UR4, UR7 ;  /* 0x0000000700040c82 */ /* 0x000fc80008000000 */
[----:B------:R-:W-:Y:S01]  /*d660*/  @UP0 UMOV UR5, UR8 ;  /* 0x0000000800050c82 */ /* 0x000fe20008000000 */
[----:B------:R-:W-:Y:S05]  /*d670*/  @!P1 BRA `(.L_x_3286) ;  /* 0x0000000000109947 */ /* 0x000fea0003800000 */
[----:B------:R-:W1:Y:S02]  /*d680*/  LDC.64 R2, c[0x0][0x788] ;  /* 0x0001e200ff027b82 */ /* 0x000e640000000a00 */
[----:B-1----:R-:W-:-:S05]  /*d690*/  IMAD.WIDE R2, R11, 0x4, R2 ;  /* 0x000000040b027825 */ /* 0x002fca00078e0202 */
[----:B------:R1:W5:Y:S01]  /*d6a0*/  LDG.E R0, desc[UR38][R2.64] ;  /* 0x0000002602007981 */ /* 0x000362000c1e1900 */
[----:B------:R-:W-:Y:S05]  /*d6b0*/  BRA `(.L_x_3287) ;  /* 0x0000000000107947 */ /* 0x000fea0003800000 */
.L_x_3286:
[----:B------:R-:W-:Y:S05]  /*d6c0*/  @!P0 BRA `(.L_x_3287) ;  /* 0x00000000000c8947 */ /* 0x000fea0003800000 */
[----:B------:R-:W2:Y:S04]  /*d6d0*/  LDG.E R5, desc[UR38][R2.64] ;  /* 0x0000002602057981 */ /* 0x000ea8000c1e1900 */
[----:B------:R-:W2:Y:S02]  /*d6e0*/  LDG.E R0, desc[UR38][R2.64+0x4] ;  /* 0x0000042602007981 */ /* 0x000ea4000c1e1900 */
[----:B--2---:R-:W-:-:S07]  /*d6f0*/  IMAD.IADD R0, R0, 0x1, -R5 ;  /* 0x0000000100007824 */ /* 0x004fce00078e0a05 */
.L_x_3287:
[----:B-1----:R-:W-:Y:S01]  /*d700*/  IMAD R3, R12, 0x80, R15 ;  /* 0x000000800c037824 */ /* 0x002fe200078e020f */
[----:B------:R-:W-:Y:S01]  /*d710*/  ULDC UR7, c[0x0][0x74c] ;  /* 0x0001d30000077ab9 */ /* 0x000fe20000000800 */
[----:B------:R-:W-:Y:S02]  /*d720*/  VIADD R15, R15, 0x7f ;  /* 0x0000007f0f0f7836 */ /* 0x000fe40000000000 */
[----:B------:R-:W-:Y:S01]  /*d730*/  IMAD.MOV.U32 R2, RZ, RZ, RZ ;  /* 0x000000ffff027224 */ /* 0x000fe200078e00ff */
[----:B-----5:R-:W-:-:S04]  /*d740*/  IADD3 R0, R3, -UR7, -R0 ;  /* 0x8000000703007c10 */ /* 0x020fc8000fffe800 */
[----:B------:R-:W-:-:S04]  /*d750*/  SHF.R.S32.HI R3, RZ, 0x1f, R0 ;  /* 0x0000001fff037819 */ /* 0x000fc80000011400 */
[----:B------:R-:W-:Y:S02]  /*d760*/  LEA.HI R3, R3, R0, RZ, 0x7 ;  /* 0x0000000003037211 */ /* 0x000fe400078f38ff */
[----:B------:R-:W-:Y:S02]  /*d770*/  SHF.R.S32.HI R0, RZ, 0x1f, R15 ;  /* 0x0000001fff007819 */ /* 0x000fe4000001140f */
[----:B------:R-:W-:Y:S02]  /*d780*/  SHF.R.S32.HI R3, RZ, 0x7, R3 ;  /* 0x00000007ff037819 */ /* 0x000fe40000011403 */
[----:B------:R-:W-:Y:S02]  /*d790*/  LEA.HI R0, R0, R15, RZ, 0x7 ;  /* 0x0000000f00007211 */ /* 0x000fe400078f38ff */
[----:B------:R-:W-:Y:S02]  /*d7a0*/  VIMNMX R4, RZ, R3, !PT ;  /* 0x00000003ff047248 */ /* 0x000fe40007fe0100 */
[----:B------:R-:W-:-:S04]  /*d7b0*/  SHF.R.S32.HI R0, RZ, 0x7, R0 ;  /* 0x00000007ff007819 */ /* 0x000fc80000011400 */
[----:B------:R-:W-:-:S13]  /*d7c0*/  ISETP.GT.AND P1, PT, R0, R4, PT ;  /* 0x000000040000720c */ /* 0x000fda0003f24270 */
[----:B------:R-:W-:Y:S05]  /*d7d0*/  @!P1 BRA `(.L_x_3284) ;  /* 0x0000001800789947 */ /* 0x000fea0003800000 */
[----:B------:R-:W-:Y:S01]  /*d7e0*/  ISETP.NE.U32.AND P1, PT, R8, RZ, PT ;  /* 0x000000ff0800720c */ /* 0x000fe20003f25070 */
[----:B------:R-:W-:Y:S01]  /*d7f0*/  USHF.R.S32.HI UR7, URZ, 0x1f, UR20 ;  /* 0x0000001f3f077899 */ /* 0x000fe20008011414 */
[----:B------:R-:W-:Y:S01]  /*d800*/  SHF.R.S32.HI R2, RZ, 0x1f, R11 ;  /* 0x0000001fff027819 */ /* 0x000fe2000001140b */
[----:B------:R-:W-:Y:S01]  /*d810*/  ULDC.64 UR10, c[0x0][0x718] ;  /* 0x0001c600000a7ab9 */ /* 0x000fe20000000a00 */
[----:B------:R-:W-:Y:S01]  /*d820*/  ISETP.NE.AND.EX P1, PT, R9, RZ, PT, P1 ;  /* 0x000000ff0900720c */ /* 0x000fe20003f25310 */
[----:B------:R-:W-:Y:S01]  /*d830*/  UMOV UR8, UR4 ;  /* 0x0000000400087c82 */ /* 0x000fe20008000000 */
[----:B------:R-:W-:Y:S01]  /*d840*/  UMOV UR9, UR5 ;  /* 0x0000000500097c82 */ /* 0x000fe20008000000 */
[----:B------:R-:W-:Y:S01]  /*d850*/  R2UR UR21, R11 ;  /* 0x000000000b1572ca */ /* 0x000fe200000e0000 */
[----:B------:R-:W-:Y:S01]  /*d860*/  UIMAD.WIDE.U32 UR4, UR20, UR10, UR8 ;  /* 0x0000000a140472a5 */ /* 0x000fe2000f8e0008 */
[----:B------:R-:W-:Y:S01]  /*d870*/  SEL R2, R2, RZ, !P1 ;  /* 0x000000ff02027207 */ /* 0x000fe20004800000 */
[----:B------:R-:W-:Y:S01]  /*d880*/  UIMAD UR10, UR7, UR10, URZ ;  /* 0x0000000a070a72a4 */ /* 0x000fe2000f8e023f */
[----:B------:R-:W-:Y:S01]  /*d890*/  R2UR UR18, R12 ;  /* 0x000000000c1272ca */ /* 0x000fe200000e0000 */
[----:B------:R-:W-:Y:S01]  /*d8a0*/  ULDC.64 UR14, c[0x0][0x730] ;  /* 0x0001cc00000e7ab9 */ /* 0x000fe20000000a00 */
[----:B------:R-:W-:Y:S01]  /*d8b0*/  R2UR UR12, R2 ;  /* 0x00000000020c72ca */ /* 0x000fe200000e0000 */
[----:B------:R-:W-:Y:S01]  /*d8c0*/  UIMAD UR7, UR7, UR14, URZ ;  /* 0x0000000e070772a4 */ /* 0x000fe2000f8e023f */
[----:B------:R-:W-:Y:S01]  /*d8d0*/  R2UR UR19, R13 ;  /* 0x000000000d1372ca */ /* 0x000fe200000e0000 */
[----:B------:R-:W-:Y:S01]  /*d8e0*/  UIMAD UR10, UR20, UR11, UR10 ;  /* 0x0000000b140a72a4 */ /* 0x000fe2000f8e020a */
[----:B------:R-:W-:Y:S01]  /*d8f0*/  SEL R11, R11, RZ, !P0 ;  /* 0x000000ff0b0b7207 */ /* 0x000fe20004000000 */
[----:B------:R-:W-:Y:S01]  /*d900*/  UIMAD.WIDE.U32 UR8, UR20, UR14, UR8 ;  /* 0x0000000e140872a5 */ /* 0x000fe2000f8e0008 */
[----:B------:R-:W-:Y:S01]  /*d910*/  BSSY B0, `(.L_x_3284) ;  /* 0x000018a000007945 */ /* 0x000fe20003800000 */
[----:B------:R-:W-:Y:S01]  /*d920*/  ULDC UR11, c[0x0][0x2e8] ;  /* 0x0000ba00000b7ab9 */ /* 0x000fe20000000800 */
[----:B------:R-:W-:Y:S01]  /*d930*/  UIMAD UR7, UR20, UR15, UR7 ;  /* 0x0000000f140772a4 */ /* 0x000fe2000f8e0207 */
[----:B------:R-:W-:Y:S01]  /*d940*/  R2UR UR13, R11 ;  /* 0x000000000b0d72ca */ /* 0x000fe200000e0000 */
[----:B------:R-:W-:Y:S01]  /*d950*/  UISETP.NE.AND UP0, UPT, UR11, 0x1, UPT ;  /* 0x000000010b00788c */ /* 0x000fe2000bf05270 */
[----:B------:R-:W-:Y:S01]  /*d960*/  IMAD.MOV.U32 R2, RZ, RZ, RZ ;  /* 0x000000ffff027224 */ /* 0x000fe200078e00ff */
[----:B------:R-:W-:Y:S01]  /*d970*/  ULDC.64 UR14, c[0x0][0x720] ;  /* 0x0001c800000e7ab9 */ /* 0x000fe20000000a00 */
[----:B------:R-:W-:Y:S01]  /*d980*/  VOTEU.ANY UP1, P1 ;  /* 0x00000000003f7886 */ /* 0x000fe20000820100 */
[----:B------:R-:W-:-:S02]  /*d990*/  UIADD3 UR5, UR5, UR10, URZ ;  /* 0x0000000a05057290 */ /* 0x000fc4000fffe03f */
[----:B------:R-:W-:Y:S02]  /*d9a0*/  UIADD3 UR9, UR9, UR7, URZ ;  /* 0x0000000709097290 */ /* 0x000fe4000fffe03f */
[----:B------:R-:W-:Y:S02]  /*d9b0*/  USEL UR21, UR21, URZ, !UP1 ;  /* 0x0000003f15157287 */ /* 0x000fe4000c800000 */
[----:B------:R-:W-:Y:S01]  /*d9c0*/  UIMAD UR7, UR12, UR14, URZ ;  /* 0x0000000e0c0772a4 */ /* 0x000fe2000f8e023f */
[----:B------:R-:W-:Y:S01]  /*d9d0*/  ELECT P0, URZ, PT ;  /* 0x00000000003f782f */ /* 0x000fe20003800000 */
[----:B------:R-:W-:Y:S01]  /*d9e0*/  ULDC.64 UR16, c[0x0][0x738] ;  /* 0x0001ce0000107ab9 */ /* 0x000fe20000000a00 */
[----:B------:R-:W-:Y:S02]  /*d9f0*/  UIMAD.WIDE.U32 UR22, UR14, UR21, UR4 ;  /* 0x000000150e1672a5 */ /* 0x000fe4000f8e0004 */
[----:B------:R-:W-:Y:S02]  /*da00*/  UIMAD UR5, UR15, UR21, UR7 ;  /* 0x000000150f0572a4 */ /* 0x000fe4000f8e0207 */
[----:B------:R-:W-:-:S02]  /*da10*/  UIMAD.WIDE.U32 UR14, UR16, UR21, UR8 ;  /* 0x00000015100e72a5 */ /* 0x000fc4000f8e0008 */
[----:B------:R-:W-:Y:S01]  /*da20*/  UIMAD UR10, UR12, UR16, URZ ;  /* 0x000000100c0a72a4 */ /* 0x000fe2000f8e023f */
[----:B------:R-:W-:Y:S01]  /*da30*/  @UP0 ULDC UR8, c[0x0][0x2ec] ;  /* 0x0000bb0000080ab9 */ /* 0x000fe20000000800 */
[----:B------:R-:W-:Y:S01]  /*da40*/  @UP0 ULDC UR7, c[0x0][0x2f0] ;  /* 0x0000bc0000070ab9 */ /* 0x000fe20000000800 */
[----:B------:R-:W-:Y:S02]  /*da50*/  UIMAD.WIDE.U32 UR8, UR20, UR8, URZ ;  /* 0x00000008140872a5 */ /* 0x000fe4000f8e003f */
[----:B------:R-:W-:Y:S01]  /*da60*/  UMOV UR12, UR20 ;  /* 0x00000014000c7c82 */ /* 0x000fe20008000000 */
[----:B------:R-:W-:Y:S02]  /*da70*/  UIMAD UR4, UR17, UR21, UR10 ;  /* 0x00000015110472a4 */ /* 0x000fe4000f8e020a */
[----:B------:R-:W-:Y:S02]  /*da80*/  ULEA UR11, UR18, UR19, 0x7 ;  /* 0x00000013120b7291 */ /* 0x000fe4000f8e383f */
        /* <DEDUP_REMOVED lines=9> */
.L_x_3326:
        /* <DEDUP_REMOVED lines=15> */
.L_x_3290:
        /* <DEDUP_REMOVED lines=72> */
.L_x_3301:
[----:B-123--:R-:W-:-:S04]  /*e090*/  SHF.L.U32 R18, R10, 0x1f, RZ ;  /* 0x0000001f0a127819 */ /* 0x00efc800000006ff */
[----:B------:R-:W3:Y:S02]  /*e0a0*/  SYNCS.PHASECHK.TRANS64.TRYWAIT P1, [R15+URZ+0x30c40], R18 ;  /* 0x030c40120f0075a7 */ /* 0x000ee4000802017f */
[----:B---3--:R-:W-:Y:S05]  /*e0b0*/  @!P1 BRA `(.L_x_3293) ;  /* 0x0000001400c49947 */ /* 0x008fea0003800000 */
.L_x_3327:
        /* <DEDUP_REMOVED lines=8> */
.L_x_3294:
        /* <DEDUP_REMOVED lines=30> */
.L_x_3328:
        /* <DEDUP_REMOVED lines=8> */
.L_x_3296:
        /* <DEDUP_REMOVED lines=30> */
.L_x_3329:
        /* <DEDUP_REMOVED lines=8> */
.L_x_3298:
        /* <DEDUP_REMOVED lines=24> */
.L_x_3331:
        /* <DEDUP_REMOVED lines=8> */
.L_x_3300:
        /* <DEDUP_REMOVED lines=30> */
.L_x_3292:
[----:B------:R-:W4:Y:S02]  /*e9e0*/  LDL.LU R4, [R1+0x8] ;  /* 0x0000080001047983 */ /* 0x000f240000300800 */
[----:B----4-:R-:W-:Y:S02]  /*e9f0*/  ISETP.NE.AND P1, PT, R4, RZ, PT ;  /* 0x000000ff0400720c */ /* 0x010fe40003f25270 */
[----:B------:R4:W5:Y:S11]  /*ea00*/  LDL R4, [R1+0x4] ;  /* 0x0000040001047983 */ /* 0x0009760000100800 */
[----:B----4-:R-:W-:Y:S05]  /*ea10*/  @!P1 BRA `(.L_x_3291) ;  /* 0x0000000400249947 */ /* 0x010fea0003800000 */
[----:B-1----:R-:W-:-:S04]  /*ea20*/  SHF.L.U32 R12, R10, 0x1f, RZ ;  /* 0x0000001f0a0c7819 */ /* 0x002fc800000006ff */
[----:B------:R-:W1:Y:S02]  /*ea30*/  SYNCS.PHASECHK.TRANS64.TRYWAIT P1, [R15+URZ+0x30c40], R12 ;  /* 0x030c400c0f0075a7 */ /* 0x000e64000802017f */
[----:B-1----:R-:W-:Y:S05]  /*ea40*/  @!P1 BRA `(.L_x_3302) ;  /* 0x0000000c00b49947 */ /* 0x002fea0003800000 */
.L_x_3332:
        /* <DEDUP_REMOVED lines=8> */
.L_x_3303:
        /* <DEDUP_REMOVED lines=27> */
.L_x_3333:
        /* <DEDUP_REMOVED lines=8> */
.L_x_3305:
        /* <DEDUP_REMOVED lines=27> */
.L_x_3291:
[----:B------:R-:W4:Y:S01]  /*eeb0*/  S2R R0, SR_TID.X ;  /* 0x0000000000007919 */ /* 0x000f220000002100 */
[----:B------:R-:W-:Y:S01]  /*eec0*/  IMAD R3, R16, 0x8, R15 ;  /* 0x0000000810037824 */ /* 0x000fe200078e020f */
[----:B----4-:R-:W-:Y:S02]  /*eed0*/  LOP3.LUT R2, R0, 0x7f, RZ, 0xc0, !PT ;  /* 0x0000007f00027812 */ /* 0x010fe400078ec0ff */
[----:B------:R-:W-:Y:S02]  /*eee0*/  SHF.L.U32 R0, R10, 0x1f, RZ ;  /* 0x0000001f0a007819 */ /* 0x000fe400000006ff */
[----:B------:R-:W-:Y:S02]  /*eef0*/  ISETP.NE.AND P1, PT, R2, RZ, PT ;  /* 0x000000ff0200720c */ /* 0x000fe40003f25270 */
[----:B------:R-:W4:Y:S02]  /*ef00*/  SYNCS.PHASECHK.TRANS64.TRYWAIT P0, [R3+URZ+0x30c40], R0 ;  /* 0x030c4000030075a7 */ /* 0x000f24000800017f */
[----:B----4-:R-:W-:Y:S09]  /*ef10*/  @!P0 BRA `(.L_x_3306) ;  /* 0x0000000800a88947 */ /* 0x010ff20003800000 */
.L_x_3334:
[----:B------:R-:W-:Y:S05]  /*ef20*/  @P1 BRA `(.L_x_3307) ;  /* 0x0000000000181947 */ /* 0x000fea0003800000 */
[----:B------:R-:W1:Y:S01]  /*ef30*/  S2R R2, SR_TID.X ;  /* 0x0000000000027919 */ /* 0x000e620000002100 */
[----:B----4-:R-:W-:-:S04]  /*ef40*/  IMAD.MOV.U32 R0, RZ, RZ, 0x4200 ;  /* 0x00004200ff007424 */ /* 0x010fc800078e00ff */
[----:B------:R4:W-:Y:S01]  /*ef50*/  SYNCS.ARRIVE.TRANS64 RZ, [R3+URZ+0x30c30], R0 ;  /* 0x030c300003ff79a7 */ /* 0x0009e2000800003f */
[----:B-1----:R-:W-:-:S13]  /*ef60*/  LOP3.LUT P0, RZ, R2, 0x1f, RZ, 0xc0, !PT ;  /* 0x0000001f02ff7812 */ /* 0x002fda000780c0ff */
[----:B----4-:R-:W-:Y:S05]  /*ef70*/  @!P0 BRA `(.L_x_3307) ;  /* 0x0000000000048947 */ /* 0x010fea0003800000 */
[----:B------:R-:W-:Y:S01]  /*ef80*/  BPT.TRAP 0x1 ;  /* 0x000000040000795c */ /* 0x000fe20000300000 */
.L_x_3307:
        /* <DEDUP_REMOVED lines=34> */
.L_x_3288:
[----:B------:R-:W-:Y:S05]  /*f1b0*/  BSYNC B0 ;  /* 0x0000000000007941 */ /* 0x000fea0003800000 */
.L_x_3284:
[----:B------:R-:W-:-:S03]  /*f1c0*/  UMOV UR7, 0xffffffff ;  /* 0xffffffff00077882 */ /* 0x000fc60000000000 */
[----:B------:R-:W-:Y:S05]  /*f1d0*/  BRA.DIV UR7, `(.L_x_3308) ;  /* 0x0000000a070c7947 */ /* 0x000fea000b800000 */
[----:B------:R-:W-:-:S13]  /*f1e0*/  ELECT P6, URZ, PT ;  /* 0x00000000003f782f */ /* 0x000fda00038c0000 */
.L_x_3337:
[----:B------:R-:W-:Y:S05]  /*f1f0*/  @!P6 BRA `(.L_x_3163) ;  /* 0x000000000084e947 */ /* 0x000fea0003800000 */
[----:B------:R-:W-:-:S06]  /*f200*/  ULOP3.LUT UR7, UR36, 0x2, URZ, 0xfc, !UPT ;  /* 0x0000000224077892 */ /* 0x000fcc000f8efc3f */
[----:B------:R-:W-:-:S05]  /*f210*/  IMAD.U32 R0, RZ, RZ, UR7 ;  /* 0x00000007ff007e24 */ /* 0x000fca000f8e00ff */
[----:B------:R-:W-:-:S13]  /*f220*/  ISETP.NE.AND P2, PT, R0, 0x3, PT ;  /* 0x000000030000780c */ /* 0x000fda0003f45270 */
[----:B------:R-:W-:Y:S05]  /*f230*/  @!P2 BRA `(.L_x_3309) ;  /* 0x000000000004a947 */ /* 0x000fea0003800000 */
[----:B------:R-:W-:Y:S01]  /*f240*/  BPT.TRAP 0x1 ;  /* 0x000000040000795c */ /* 0x000fe20000300000 */
.L_x_3309:
        /* <DEDUP_REMOVED lines=15> */
.L_x_3338:
[----:B------:R-:W2:Y:S02]  /*f340*/  SYNCS.PHASECHK.TRANS64.TRYWAIT P0, [R3+URZ], R0 ;  /* 0x00000000030075a7 */ /* 0x000ea4000800017f */
[----:B--2---:R-:W-:Y:S05]  /*f350*/  @!P0 BRA `(.L_x_3311) ;  /* 0x0000000400e08947 */ /* 0x004fea0003800000 */
.L_x_3339:
[----:B------:R-:W-:Y:S05]  /*f360*/  @!P2 BRA `(.L_x_3312) ;  /* 0x000000000004a947 */ /* 0x000fea0003800000 */
[----:B------:R-:W-:Y:S01]  /*f370*/  BPT.TRAP 0x1 ;  /* 0x000000040000795c */ /* 0x000fe20000300000 */
.L_x_3312:
[----:B--2---:R-:W-:-:S04]  /*f380*/  VIADD R3, R8, 0x30c40 ;  /* 0x00030c4008037836 */ /* 0x004fc80000000000 */
[----:B------:R-:W-:-:S04]  /*f390*/  IMAD R5, R2, 0x8, R3 ;  /* 0x0000000802057824 */ /* 0x000fc800078e0203 */
[----:B------:R-:W2:Y:S02]  /*f3a0*/  SYNCS.PHASECHK.TRANS64.TRYWAIT P0, [R5+URZ], R4 ;  /* 0x00000004050075a7 */ /* 0x000ea4000800017f */
[----:B--2---:R-:W-:Y:S05]  /*f3b0*/  @!P0 BRA `(.L_x_3313) ;  /* 0x0000000400dc8947 */ /* 0x004fea0003800000 */
.L_x_3340:
[----:B------:R-:W-:-:S07]  /*f3c0*/  IMAD R3, R6, 0x8, R3 ;  /* 0x0000000806037824 */ /* 0x000fce00078e0203 */
.L_x_3314:
[----:B---3--:R3:W4:Y:S02]  /*f3d0*/  SYNCS.PHASECHK.TRANS64.TRYWAIT P0, [R3+URZ], R0 ;  /* 0x00000000030075a7 */ /* 0x008724000800017f */
[----:B----4-:R-:W-:Y:S05]  /*f3e0*/  @!P0 NANOSLEEP.SYNCS 0x989680 ;  /* 0x009896800000895d */ /* 0x010fea0003900000 */
[----:B------:R-:W4:Y:S02]  /*f3f0*/  @!P0 SYNCS.PHASECHK.TRANS64 P0, [R3+URZ], R0 ;  /* 0x00000000030085a7 */ /* 0x000f24000800007f */
[----:B----4-:R-:W-:Y:S05]  /*f400*/  @!P0 BRA `(.L_x_3314) ;  /* 0xfffffffc00f08947 */ /* 0x010fea000383ffff */
.L_x_3163:
[----:B------:R-:W-:Y:S05]  /*f410*/  BSYNC B6 ;  /* 0x0000000000067941 */ /* 0x000fea0003800000 */
.L_x_3155:
[----:B------:R-:W-:Y:S05]  /*f420*/  EXIT ;  /* 0x000000000000794d */ /* 0x000fea0003800000 */
.L_x_3173:
[----:B------:R-:W-:Y:S02]  /*f430*/  IMAD.MOV.U32 R12, RZ, RZ, RZ ;  /* 0x000000ffff0c7224 */ /* 0x000fe400078e00ff */
[----:B------:R-:W-:Y:S02]  /*f440*/  IMAD.MOV.U32 R11, RZ, RZ, 0x1f ;  /* 0x0000001fff0b7424 */ /* 0x000fe400078e00ff */
[----:B------:R-:W-:-:S07]  /*f450*/  IMAD.MOV.U32 R15, RZ, RZ, -0x1 ;  /* 0xffffffffff0f7424 */ /* 0x000fce00078e00ff */
[----:B------:R-:W-:Y:S05]  /*f460*/  WARPSYNC.COLLECTIVE R15, `(.L_x_3315) ;  /* 0x000000000f087348 */ /* 0x000fea0003c00000 */
[----:B------:R1:W2:Y:S02]  /*f470*/  SHFL.IDX P6, R14, R13, R12, R11 ;  /* 0x0000000c0d0e7389 */ /* 0x0002a400000c000b */
[----:B-12---:R-:W-:Y:S01]  /*f480*/  ENDCOLLECTIVE ;  /* 0x000000000000791b */ /* 0x006fe20003800000 */
.L_x_3315:
[----:B------:R-:W-:Y:S05]  /*f490*/  BRA `(.L_x_3316) ;  /* 0xffffff2000687947 */ /* 0x000fea000383ffff */
.L_x_3175:
[----:B--2---:R2:W3:Y:S02]  /*f4a0*/  SYNCS.PHASECHK.TRANS64.TRYWAIT P0, [R236+URZ+0x30c00], R15 ;  /* 0x030c000fec0075a7 */ /* 0x0044e4000800017f */
[----:B---3--:R-:W-:Y:S05]  /*f4b0*/  @!P0 NANOSLEEP.SYNCS 0x989680 ;  /* 0x009896800000895d */ /* 0x008fea0003900000 */
[----:B------:R-:W3:Y:S02]  /*f4c0*/  @!P0 SYNCS.PHASECHK.TRANS64 P0, [R236+URZ+0x30c00], R15 ;  /* 0x030c000fec0085a7 */ /* 0x000ee4000800007f */
[----:B---3--:R-:W-:Y:S05]  /*f4d0*/  @!P0 BRA `(.L_x_3175) ;  /* 0xfffffffc00f08947 */ /* 0x008fea000383ffff */
[----:B------:R-:W-:Y:S05]  /*f4e0*/  BRA `(.L_x_3174) ;  /* 0xffffff2000b47947 */ /* 0x000fea000383ffff */
.L_x_3180:
[----:B--2---:R2:W3:Y:S02]  /*f4f0*/  SYNCS.PHASECHK.TRANS64.TRYWAIT P1, [R6+URZ+0x30c10], R21 ;  /* 0x030c1015060075a7 */ /* 0x0044e4000802017f */
[----:B---3--:R-:W-:Y:S05]  /*f500*/  @!P1 NANOSLEEP.SYNCS 0x989680 ;  /* 0x009896800000995d */ /* 0x008fea0003900000 */
[----:B------:R-:W3:Y:S02]  /*f510*/  @!P1 SYNCS.PHASECHK.TRANS64 P1, [R6+URZ+0x30c10], R21 ;  /* 0x030c1015060095a7 */ /* 0x000ee4000802007f */
[----:B---3--:R-:W-:Y:S05]  /*f520*/  @!P1 BRA `(.L_x_3180) ;  /* 0xfffffffc00f09947 */ /* 0x008fea000383ffff */
[----:B------:R-:W-:Y:S05]  /*f530*/  BRA `(.L_x_3179) ;  /* 0xffffff2800e07947 */ /* 0x000fea000383ffff */
.L_x_3184:
[----:B------:R1:W1:Y:S02]  /*f540*/  SYNCS.PHASECHK.TRANS64.TRYWAIT P1, [R6+URZ+0x30c30], R21 ;  /* 0x030c3015060075a7 */ /* 0x000264000802017f */
[----:B-1----:R-:W-:Y:S05]  /*f550*/  @!P1 NANOSLEEP.SYNCS 0x989680 ;  /* 0x009896800000995d */ /* 0x002fea0003900000 */
[----:B------:R-:W1:Y:S02]  /*f560*/  @!P1 SYNCS.PHASECHK.TRANS64 P1, [R6+URZ+0x30c30], R21 ;  /* 0x030c3015060095a7 */ /* 0x000e64000802007f */
[----:B-1----:R-:W-:Y:S05]  /*f570*/  @!P1 BRA `(.L_x_3184) ;  /* 0xfffffffc00f09947 */ /* 0x002fea000383ffff */
[----:B------:R-:W-:Y:S05]  /*f580*/  BRA `(.L_x_3183) ;  /* 0xffffff2c00f47947 */ /* 0x000fea000383ffff */
.L_x_3192:
[----:B--2---:R2:W3:Y:S02]  /*f590*/  SYNCS.PHASECHK.TRANS64.TRYWAIT P1, [R7+URZ+0x30c10], R18 ;  /* 0x030c1012070075a7 */ /* 0x0044e4000802017f */
[----:B---3--:R-:W-:Y:S05]  /*f5a0*/  @!P1 NANOSLEEP.SYNCS 0x989680 ;  /* 0x009896800000995d */ /* 0x008fea0003900000 */
[----:B------:R-:W3:Y:S02]  /*f5b0*/  @!P1 SYNCS.PHASECHK.TRANS64 P1, [R7+URZ+0x30c10], R18 ;  /* 0x030c1012070095a7 */ /* 0x000ee4000802007f */
[----:B---3--:R-:W-:Y:S05]  /*f5c0*/  @!P1 BRA `(.L_x_3192) ;  /* 0xfffffffc00f09947 */ /* 0x008fea000383ffff */
[----:B------:R-:W-:Y:S05]  /*f5d0*/  BRA `(.L_x_3191) ;  /* 0xffffff6400fc7947 */ /* 0x000fea000383ffff */
.L_x_3196:
[----:B------:R1:W1:Y:S02]  /*f5e0*/  SYNCS.PHASECHK.TRANS64.TRYWAIT P1, [R7+URZ+0x30c30], R18 ;  /* 0x030c3012070075a7 */ /* 0x000264000802017f */
[----:B-1----:R-:W-:Y:S05]  /*f5f0*/  @!P1 NANOSLEEP.SYNCS 0x989680 ;  /* 0x009896800000995d */ /* 0x002fea0003900000 */
[----:B------:R-:W1:Y:S02]  /*f600*/  @!P1 SYNCS.PHASECHK.TRANS64 P1, [R7+URZ+0x30c30], R18 ;  /* 0x030c3012070095a7 */ /* 0x000e64000802007f */
[----:B-1----:R-:W-:Y:S05]  /*f610*/  @!P1 BRA `(.L_x_3196) ;  /* 0xfffffffc00f09947 */ /* 0x002fea000383ffff */
[----:B------:R-:W-:Y:S05]  /*f620*/  BRA `(.L_x_3195) ;  /* 0xffffff6c00107947 */ /* 0x000fea000383ffff */
.L_x_3244:
[----:B------:R-:W-:Y:S01]  /*f630*/  BSSY B0, `(.L_x_3317) ;  /* 0x0000005000007945 */ /* 0x000fe20003800000 */
[----:B------:R-:W-:-:S07]  /*f640*/  IMAD.MOV.U32 R15, RZ, RZ, -0x1 ;  /* 0xffffffffff0f7424 */ /* 0x000fce00078e00ff */
[----:B------:R-:W-:Y:S05]  /*f650*/  WARPSYNC.COLLECTIVE R15, `(.L_x_3318) ;  /* 0x000000000f087348 */ /* 0x000fea0003c00000 */
[----:B------:R-:W-:Y:S01]  /*f660*/  NOP ;  /* 0x0000000000007918 */ /* 0x000fe20000000000 */
[----:B------:R-:W-:Y:S01]  /*f670*/  ENDCOLLECTIVE ;  /* 0x000000000000791b */ /* 0x000fe20003800000 */
.L_x_3318:
[----:B------:R-:W-:Y:S05]  /*f680*/  BSYNC B0 ;  /* 0x0000000000007941 */ /* 0x000fea0003800000 */
.L_x_3317:
[----:B------:R-:W-:Y:S05]  /*f690*/  BRA `(.L_x_3319) ;  /* 0xffffffc400f47947 */ /* 0x000fea000383ffff */
.L_x_3257:
[----:B------:R-:W-:Y:S01]  /*f6a0*/  BSSY B0, `(.L_x_3320) ;  /* 0x0000005000007945 */ /* 0x000fe20003800000 */
[----:B------:R-:W-:-:S07]  /*f6b0*/  IMAD.MOV.U32 R15, RZ, RZ, -0x1 ;  /* 0xffffffffff0f7424 */ /* 0x000fce00078e00ff */
[----:B------:R-:W-:Y:S05]  /*f6c0*/  WARPSYNC.COLLECTIVE R15, `(.L_x_3321) ;  /* 0x000000000f087348 */ /* 0x000fea0003c00000 */
[----:B------:R-:W-:Y:S01]  /*f6d0*/  NOP ;  /* 0x0000000000007918 */ /* 0x000fe20000000000 */
[----:B------:R-:W-:Y:S01]  /*f6e0*/  ENDCOLLECTIVE ;  /* 0x000000000000791b */ /* 0x000fe20003800000 */
.L_x_3321:
[----:B------:R-:W-:Y:S05]  /*f6f0*/  BSYNC B0 ;  /* 0x0000000000007941 */ /* 0x000fea0003800000 */
.L_x_3320:
[----:B------:R-:W-:Y:S05]  /*f700*/  BRA `(.L_x_3322) ;  /* 0xffffffcc00a47947 */ /* 0x000fea000383ffff */
.L_x_3269:
[----:B------:R-:W-:Y:S01]  /*f710*/  BSSY B0, `(.L_x_3323) ;  /* 0x0000005000007945 */ /* 0x000fe20003800000 */
[----:B------:R-:W-:-:S07]  /*f720*/  IMAD.MOV.U32 R15, RZ, RZ, -0x1 ;  /* 0xffffffffff0f7424 */ /* 0x000fce00078e00ff */
[----:B------:R-:W-:Y:S05]  /*f730*/  WARPSYNC.COLLECTIVE R15, `(.L_x_3324) ;  /* 0x000000000f087348 */ /* 0x000fea0003c00000 */
[----:B------:R-:W-:Y:S01]  /*f740*/  NOP ;  /* 0x0000000000007918 */ /* 0x000fe20000000000 */
[----:B------:R-:W-:Y:S01]  /*f750*/  ENDCOLLECTIVE ;  /* 0x000000000000791b */ /* 0x000fe20003800000 */
.L_x_3324:
[----:B------:R-:W-:Y:S05]  /*f760*/  BSYNC B0 ;  /* 0x0000000000007941 */ /* 0x000fea0003800000 */
.L_x_3323:
[----:B------:R-:W-:Y:S05]  /*f770*/  BRA `(.L_x_3325) ;  /* 0xffffffd000e47947 */ /* 0x000fea000383ffff */
.L_x_3289:
[----:B-1----:R1:W2:Y:S02]  /*f780*/  SYNCS.PHASECHK.TRANS64.TRYWAIT P0, [R15+URZ+0x30c20], R2 ;  /* 0x030c20020f0075a7 */ /* 0x0022a4000800017f */
[----:B--2---:R-:W-:Y:S05]  /*f790*/  @!P0 NANOSLEEP.SYNCS 0x989680 ;  /* 0x009896800000895d */ /* 0x004fea0003900000 */
[----:B------:R-:W2:Y:S02]  /*f7a0*/  @!P0 SYNCS.PHASECHK.TRANS64 P0, [R15+URZ+0x30c20], R2 ;  /* 0x030c20020f0085a7 */ /* 0x000ea4000800007f */
[----:B--2---:R-:W-:Y:S05]  /*f7b0*/  @!P0 BRA `(.L_x_3289) ;  /* 0xfffffffc00f08947 */ /* 0x004fea000383ffff */
[----:B------:R-:W-:Y:S05]  /*f7c0*/  BRA `(.L_x_3326) ;  /* 0xffffffe000d47947 */ /* 0x000fea000383ffff */
.L_x_3293:
[----:B---3--:R3:W4:Y:S02]  /*f7d0*/  SYNCS.PHASECHK.TRANS64.TRYWAIT P1, [R15+URZ+0x30c40], R18 ;  /* 0x030c40120f0075a7 */ /* 0x008724000802017f */
[----:B----4-:R-:W-:Y:S05]  /*f7e0*/  @!P1 NANOSLEEP.SYNCS 0x989680 ;  /* 0x009896800000995d */ /* 0x010fea0003900000 */
[----:B------:R-:W4:Y:S02]  /*f7f0*/  @!P1 SYNCS.PHASECHK.TRANS64 P1, [R15+URZ+0x30c40], R18 ;  /* 0x030c40120f0095a7 */ /* 0x000f24000802007f */
[----:B----4-:R-:W-:Y:S05]  /*f800*/  @!P1 BRA `(.L_x_3293) ;  /* 0xfffffffc00f09947 */ /* 0x010fea000383ffff */
[----:B------:R-:W-:Y:S05]  /*f810*/  BRA `(.L_x_3327) ;  /* 0xffffffe800287947 */ /* 0x000fea000383ffff */
.L_x_3295:
[----:B-1----:R1:W2:Y:S02]  /*f820*/  SYNCS.PHASECHK.TRANS64.TRYWAIT P1, [R15+URZ+0x30c28], R18 ;  /* 0x030c28120f0075a7 */ /* 0x0022a4000802017f */
[----:B--2---:R-:W-:Y:S05]  /*f830*/  @!P1 NANOSLEEP.SYNCS 0x989680 ;  /* 0x009896800000995d */ /* 0x004fea0003900000 */
[----:B------:R-:W2:Y:S02]  /*f840*/  @!P1 SYNCS.PHASECHK.TRANS64 P1, [R15+URZ+0x30c28], R18 ;  /* 0x030c28120f0095a7 */ /* 0x000ea4000802007f */
[----:B--2---:R-:W-:Y:S05]  /*f850*/  @!P1 BRA `(.L_x_3295) ;  /* 0xfffffffc00f09947 */ /* 0x004fea000383ffff */
[----:B------:R-:W-:Y:S05]  /*f860*/  BRA `(.L_x_3328) ;  /* 0xffffffe800ac7947 */ /* 0x000fea000383ffff */
.L_x_3297:
[----:B--2---:R2:W4:Y:S02]  /*f870*/  SYNCS.PHASECHK.TRANS64.TRYWAIT P1, [R15+URZ+0x30c48], R18 ;  /* 0x030c48120f0075a7 */ /* 0x004524000802017f */
[----:B----4-:R-:W-:Y:S05]  /*f880*/  @!P1 NANOSLEEP.SYNCS 0x989680 ;  /* 0x009896800000995d */ /* 0x010fea0003900000 */
[----:B------:R-:W4:Y:S02]  /*f890*/  @!P1 SYNCS.PHASECHK.TRANS64 P1, [R15+URZ+0x30c48], R18 ;  /* 0x030c48120f0095a7 */ /* 0x000f24000802007f */
[----:B----4-:R-:W-:Y:S05]  /*f8a0*/  @!P1 BRA `(.L_x_3297) ;  /* 0xfffffffc00f09947 */ /* 0x010fea000383ffff */
[----:B------:R-:W-:Y:S05]  /*f8b0*/  BRA `(.L_x_3329) ;  /* 0xffffffec00307947 */ /* 0x000fea000383ffff */
.L_x_3299:
[----:B------:R-:W-:-:S07]  /*f8c0*/  SHF.L.U32 R4, R10, 0x1f, RZ ;  /* 0x0000001f0a047819 */ /* 0x000fce00000006ff */
.L_x_3330:
[----:B----4-:R4:W1:Y:S02]  /*f8d0*/  SYNCS.PHASECHK.TRANS64.TRYWAIT P1, [R15+URZ+0x30c20], R4 ;  /* 0x030c20040f0075a7 */ /* 0x010864000802017f */
[----:B-1----:R-:W-:Y:S05]  /*f8e0*/  @!P1 NANOSLEEP.SYNCS 0x989680 ;  /* 0x009896800000995d */ /* 0x002fea0003900000 */
[----:B------:R-:W1:Y:S02]  /*f8f0*/  @!P1 SYNCS.PHASECHK.TRANS64 P1, [R15+URZ+0x30c20], R4 ;  /* 0x030c20040f0095a7 */ /* 0x000e64000802007f */
[----:B-1----:R-:W-:Y:S05]  /*f900*/  @!P1 BRA `(.L_x_3330) ;  /* 0xfffffffc00f09947 */ /* 0x002fea000383ffff */
[----:B------:R-:W-:Y:S05]  /*f910*/  BRA `(.L_x_3331) ;  /* 0xffffffec00987947 */ /* 0x000fea000383ffff */
.L_x_3302:
[----:B-1----:R1:W4:Y:S02]  /*f920*/  SYNCS.PHASECHK.TRANS64.TRYWAIT P1, [R15+URZ+0x30c40], R12 ;  /* 0x030c400c0f0075a7 */ /* 0x002324000802017f */
[----:B----4-:R-:W-:Y:S05]  /*f930*/  @!P1 NANOSLEEP.SYNCS 0x989680 ;  /* 0x009896800000995d */ /* 0x010fea0003900000 */
[----:B------:R-:W4:Y:S02]  /*f940*/  @!P1 SYNCS.PHASECHK.TRANS64 P1, [R15+URZ+0x30c40], R12 ;  /* 0x030c400c0f0095a7 */ /* 0x000f24000802007f */
[----:B----4-:R-:W-:Y:S05]  /*f950*/  @!P1 BRA `(.L_x_3302) ;  /* 0xfffffffc00f09947 */ /* 0x010fea000383ffff */
[----:B------:R-:W-:Y:S05]  /*f960*/  BRA `(.L_x_3332) ;  /* 0xfffffff000387947 */ /* 0x000fea000383ffff */
.L_x_3304:
[----:B--2---:R2:W4:Y:S02]  /*f970*/  SYNCS.PHASECHK.TRANS64.TRYWAIT P1, [R15+URZ+0x30c28], R12 ;  /* 0x030c280c0f0075a7 */ /* 0x004524000802017f */
[----:B----4-:R-:W-:Y:S05]  /*f980*/  @!P1 NANOSLEEP.SYNCS 0x989680 ;  /* 0x009896800000995d */ /* 0x010fea0003900000 */
[----:B------:R-:W4:Y:S02]  /*f990*/  @!P1 SYNCS.PHASECHK.TRANS64 P1, [R15+URZ+0x30c28], R12 ;  /* 0x030c280c0f0095a7 */ /* 0x000f24000802007f */
[----:B----4-:R-:W-:Y:S05]  /*f9a0*/  @!P1 BRA `(.L_x_3304) ;  /* 0xfffffffc00f09947 */ /* 0x010fea000383ffff */
[----:B------:R-:W-:Y:S05]  /*f9b0*/  BRA `(.L_x_3333) ;  /* 0xfffffff000b07947 */ /* 0x000fea000383ffff */
.L_x_3306:
[----:B----4-:R4:W1:Y:S02]  /*f9c0*/  SYNCS.PHASECHK.TRANS64.TRYWAIT P0, [R3+URZ+0x30c40], R0 ;  /* 0x030c4000030075a7 */ /* 0x010864000800017f */
[----:B-1----:R-:W-:Y:S05]  /*f9d0*/  @!P0 NANOSLEEP.SYNCS 0x989680 ;  /* 0x009896800000895d */ /* 0x002fea0003900000 */
[----:B------:R-:W1:Y:S02]  /*f9e0*/  @!P0 SYNCS.PHASECHK.TRANS64 P0, [R3+URZ+0x30c40], R0 ;  /* 0x030c4000030085a7 */ /* 0x000e64000800007f */
[----:B-1----:R-:W-:Y:S05]  /*f9f0*/  @!P0 BRA `(.L_x_3306) ;  /* 0xfffffffc00f08947 */ /* 0x002fea000383ffff */
[----:B------:R-:W-:Y:S05]  /*fa00*/  BRA `(.L_x_3334) ;  /* 0xfffffff400447947 */ /* 0x000fea000383ffff */
.L_x_3308:
[----:B------:R-:W-:Y:S01]  /*fa10*/  BSSY B0, `(.L_x_3335) ;  /* 0x0000006000007945 */ /* 0x000fe20003800000 */
[----:B------:R-:W-:-:S07]  /*fa20*/  IMAD.MOV.U32 R15, RZ, RZ, -0x1 ;  /* 0xffffffffff0f7424 */ /* 0x000fce00078e00ff */
[----:B------:R-:W-:Y:S05]  /*fa30*/  WARPSYNC.COLLECTIVE R15, `(.L_x_3336) ;  /* 0x000000000f0c7348 */ /* 0x000fea0003c00000 */
[----:B------:R-:W-:Y:S02]  /*fa40*/  ELECT P6, UR62, PT ;  /* 0x00000000003e782f */ /* 0x000fe400038c0000 */
[----:B------:R-:W-:Y:S01]  /*fa50*/  MOV R14, UR62 ;  /* 0x0000003e000e7c02 */ /* 0x000fe20008000f00 */
[----:B------:R-:W-:Y:S10]  /*fa60*/  ENDCOLLECTIVE ;  /* 0x000000000000791b */ /* 0x000ff40003800000 */
.L_x_3336:
[----:B------:R-:W-:Y:S05]  /*fa70*/  BSYNC B0 ;  /* 0x0000000000007941 */ /* 0x000fea0003800000 */
.L_x_3335:
[----:B------:R-:W-:Y:S05]  /*fa80*/  BRA `(.L_x_3337) ;  /* 0xfffffff400d87947 */ /* 0x000fea000383ffff */
.L_x_3310:
[----:B-1----:R1:W2:Y:S02]  /*fa90*/  SYNCS.PHASECHK.TRANS64.TRYWAIT P0, [R7+URZ], R4 ;  /* 0x00000004070075a7 */ /* 0x0022a4000800017f */
[----:B--2---:R-:W-:Y:S05]  /*faa0*/  @!P0 NANOSLEEP.SYNCS 0x989680 ;  /* 0x009896800000895d */ /* 0x004fea0003900000 */
[----:B------:R-:W2:Y:S02]  /*fab0*/  @!P0 SYNCS.PHASECHK.TRANS64 P0, [R7+URZ], R4 ;  /* 0x00000004070085a7 */ /* 0x000ea4000800007f */
[----:B--2---:R-:W-:Y:S05]  /*fac0*/  @!P0 BRA `(.L_x_3310) ;  /* 0xfffffffc00f08947 */ /* 0x004fea000383ffff */
[----:B------:R-:W-:Y:S05]  /*fad0*/  BRA `(.L_x_3338) ;  /* 0xfffffff800187947 */ /* 0x000fea000383ffff */
.L_x_3311:
[----:B--2---:R2:W3:Y:S02]  /*fae0*/  SYNCS.PHASECHK.TRANS64.TRYWAIT P0, [R3+URZ], R0 ;  /* 0x00000000030075a7 */ /* 0x0044e4000800017f */
[----:B---3--:R-:W-:Y:S05]  /*faf0*/  @!P0 NANOSLEEP.SYNCS 0x989680 ;  /* 0x009896800000895d */ /* 0x008fea0003900000 */
[----:B------:R-:W3:Y:S02]  /*fb00*/  @!P0 SYNCS.PHASECHK.TRANS64 P0, [R3+URZ], R0 ;  /* 0x00000000030085a7 */ /* 0x000ee4000800007f */
[----:B---3--:R-:W-:Y:S05]  /*fb10*/  @!P0 BRA `(.L_x_3311) ;  /* 0xfffffffc00f08947 */ /* 0x008fea000383ffff */
[----:B------:R-:W-:Y:S05]  /*fb20*/  BRA `(.L_x_3339) ;  /* 0xfffffff8000c7947 */ /* 0x000fea000383ffff */
.L_x_3313:
[----:B--2---:R2:W3:Y:S02]  /*fb30*/  SYNCS.PHASECHK.TRANS64.TRYWAIT P0, [R5+URZ], R4 ;  /* 0x00000004050075a7 */ /* 0x0044e4000800017f */
[----:B---3--:R-:W-:Y:S05]  /*fb40*/  @!P0 NANOSLEEP.SYNCS 0x989680 ;  /* 0x009896800000895d */ /* 0x008fea0003900000 */
[----:B------:R-:W3:Y:S02]  /*fb50*/  @!P0 SYNCS.PHASECHK.TRANS64 P0, [R5+URZ], R4 ;  /* 0x00000004050085a7 */ /* 0x000ee4000800007f */
[----:B---3--:R-:W-:Y:S05]  /*fb60*/  @!P0 BRA `(.L_x_3313) ;  /* 0xfffffffc00f08947 */ /* 0x008fea000383ffff */
[----:B------:R-:W-:Y:S05]  /*fb70*/  BRA `(.L_x_3340) ;  /* 0xfffffff800107947 */ /* 0x000fea000383ffff */
.L_x_3341:
        /* <DEDUP_REMOVED lines=16> */
.L_x_3715:


//--------------------- .text._ZN7cutlass13device_kernelIN5flash11enable_sm90INS1_16FlashAttnBwdSm90INS1_25CollectiveMainloopBwdSm90ILi2ELi2ELi2EN4cute5tupleIJNS5_1CILi1EEES8_S8_EEENS6_IJNS7_ILi128EEESA_NS7_ILi64EEEEEENS_10bfloat16_tEfNS_4arch4Sm90ELb1ELb0ELb0ELb1ELb0ELb1ELb0ELb0ELi2ELi1ELi2ELi2ELb0EEENS1_24CollectiveEpilogueBwdGQAISC_fSF_Li256ELb1ELb0EEENS1_25SingleTileBwdLPTSchedulerILb1ELi128ELb0EEEEEEEEEvNT_6ParamsE --------------------------
	.section	.text._ZN7cutlass13device_kernelIN5flash11enable_sm90INS1_16FlashAttnBwdSm90INS1_25CollectiveMainloopBwdSm90ILi2ELi2ELi2EN4cute5tupleIJNS5_1CILi1EEES8_S8_EEENS6_IJNS7_ILi128EEESA_NS7_ILi64EEEEEENS_10bfloat16_tEfNS_4arch4Sm90ELb1ELb0ELb0ELb1ELb0ELb1ELb0ELb0ELi2ELi1ELi2ELi2ELb0EEENS1_24CollectiveEpilogueBwdGQAISC_fSF_Li256ELb1ELb0EEENS1_25SingleTileBwdLPTSchedulerILb1ELi128ELb0EEEEEEEEEvNT_6ParamsE,"ax",@progbits
	.align	128
.text._ZN7cutlass13device_kernelIN5flash11enable_sm90INS1_16FlashAttnBwdSm90INS1_25CollectiveMainloopBwdSm90ILi2ELi2ELi2EN4cute5tupleIJNS5_1CILi1EEES8_S8_EEENS6_IJNS7_ILi128EEESA_NS7_ILi64EEEEEENS_10bfloat16_tEfNS_4arch4Sm90ELb1ELb0ELb0ELb1ELb0ELb1ELb0ELb0ELi2ELi1ELi2ELi2ELb0EEENS1_24CollectiveEpilogueBwdGQAISC_fSF_Li256ELb1ELb0EEENS1_25SingleTileBwdLPTSchedulerILb1ELi128ELb0EEEEEEEEEvNT_6ParamsE:
        .type           _ZN7cutlass13device_kernelIN5flash11enable_sm90INS1_16FlashAttnBwdSm90INS1_25CollectiveMainloopBwdSm90ILi2ELi2ELi2EN4cute5tupleIJNS5_1CILi1EEES8_S8_EEENS6_IJNS7_ILi128EEESA_NS7_ILi64EEEEEENS_10bfloat16_tEfNS_4arch4Sm90ELb1ELb0ELb0ELb1ELb0ELb1ELb0ELb0ELi2ELi1ELi2ELi2ELb0EEENS1_24CollectiveEpilogueBwdGQAISC_fSF_Li256ELb1ELb0EEENS1_25SingleTileBwdLPTSchedulerILb1ELi128ELb0EEEEEEEEEvNT_6ParamsE,@function
        .size           _ZN7cutlass13device_kernelIN5flash11enable_sm90INS1_16FlashAttnBwdSm90INS1_25CollectiveMainloopBwdSm90ILi2ELi2ELi2EN4cute5tupleIJNS5_1CILi1EEES8_S8_EEENS6_IJNS7_ILi128EEESA_NS7_ILi64EEEEEENS_10bfloat16_tEfNS_4arch4Sm90ELb1ELb0ELb0ELb1ELb0ELb1ELb0ELb0ELi2ELi1ELi2ELi2ELb0EEENS1_24CollectiveEpilogueBwdGQAISC_fSF_Li256ELb1ELb0EEENS1_25SingleTileBwdLPTSchedulerILb1ELi128ELb0EEEEEEEEEvNT_6ParamsE,(.L_x_3716 - _ZN7cutlass13device_kernelIN5flash11enable_sm90INS1_16FlashAttnBwdSm90INS1_25CollectiveMainloopBwdSm90ILi2ELi2ELi2EN4cute5tupleIJNS5_1CILi1EEES8_S8_EEENS6_IJNS7_ILi128EEESA_NS7_ILi64EEEEEENS_10bfloat16_tEfNS_4arch4Sm90ELb1ELb0ELb0ELb1ELb0ELb1ELb0ELb0ELi2ELi1ELi2ELi2ELb0EEENS1_24CollectiveEpilogueBwdGQAISC_fSF_Li256ELb1ELb0EEENS1_25SingleTileBwdLPTSchedulerILb1ELi128ELb0EEEEEEEEEvNT_6ParamsE)
        .other          _ZN7cutlass13device_kernelIN5flash11enable_sm90INS1_16FlashAttnBwdSm90INS1_25CollectiveMainloopBwdSm90ILi2ELi2ELi2EN4cute5tupleIJNS5_1CILi1EEES8_S8_EEENS6_IJNS7_ILi128EEESA_NS7_ILi64EEEEEENS_10bfloat16_tEfNS_4arch4Sm90ELb1ELb0ELb0ELb1ELb0ELb1ELb0ELb0ELi2ELi1ELi2ELi2ELb0EEENS1_24CollectiveEpilogueBwdGQAISC_fSF_Li256ELb1ELb0EEENS1_25SingleTileBwdLPTSchedulerILb1ELi128ELb0EEEEEEEEEvNT_6ParamsE,@"STO_CUDA_ENTRY STV_DEFAULT"
_ZN7cutlass13device_kernelIN5flash11enable_sm90INS1_16FlashAttnBwdSm90INS1_25CollectiveMainloopBwdSm90ILi2ELi2ELi2EN4cute5tupleIJNS5_1CILi1EEES8_S8_EEENS6_IJNS7_ILi128EEESA_NS7_ILi64EEEEEENS_10bfloat16_tEfNS_4arch4Sm90ELb1ELb0ELb0ELb1ELb0ELb1ELb0ELb0ELi2ELi1ELi2ELi2ELb0EEENS1_24CollectiveEpilogueBwdGQAISC_fSF_Li256ELb1ELb0EEENS1_25SingleTileBwdLPTSchedulerILb1ELi128ELb0EEEEEEEEEvNT_6ParamsE:
        /* <DEDUP_REMOVED lines=24> */
.L_x_3343:
[----:B------:R-:W-:Y:S05]  /*0180*/  BSYNC B0 ;  /* 0x0000000000007941 */ /* 0x000fea0003800000 */
.L_x_3342:
        /* <DEDUP_REMOVED lines=37> */
.L_x_3344:
        /* <DEDUP_REMOVED lines=22> */
.L_x_3345:
[----:B------:R-:W-:Y:S01]  /*0540*/  PLOP3.LUT P0, PT, PT, PT, UP0, 0x80, 0x0 ;  /* 0x000000000000781c */ /* 0x000fe20003f0f008 */
[----:B------:R-:W-:Y:S01]  /*0550*/  NOP ;  /* 0x0000000000007918 */ /* 0x000fe20000000000 */
[----:B------:R-:W-:Y:S01]  /*0560*/  ULDC.64 UR38, c[0x0][0x208] ;  /* 0x0000820000267ab9 */ /* 0x000fe20000000a00 */
[----:B------:R-:W-:Y:S01]  /*0570*/  BSSY B6, `(.L_x_3346) ;  /* 0x0000d12000067945 */ /* 0x000fe20003800000 */
[----:B-12-4-:R-:W-:Y:S09]  /*0580*/  BAR.SYNC.DEFER_BLOCKING 0x0 ;  /* 0x0000000000007b1d */ /* 0x016ff20000010000 */
[----:B------:R-:W-:Y:S05]  /*0590*/  @!P0 BRA `(.L_x_3347) ;  /* 0x0000009400988947 */ /* 0x000fea0003800000 */
.L_x_3348:
        /* <DEDUP_REMOVED lines=32> */
.L_x_3349:
[----:B------:R-:W-:Y:S01]  /*07a0*/  ULDC UR7, c[0x0][0x8cc] ;  /* 0x0002330000077ab9 */ /* 0x000fe20000000800 */
[----:B------:R-:W-:Y:S01]  /*07b0*/  UMOV UR37, UR10 ;  /* 0x0000000a00257c82 */ /* 0x000fe20008000000 */
[----:B------:R-:W-:-:S11]  /*07c0*/  UISETP.NE.AND UP0, UPT, UR7, 0x1, UPT ;  /* 0x000000010700788c */ /* 0x000fd6000bf05270 */
[----:B------:R-:W-:Y:S02]  /*07d0*/  @UP0 ULDC.64 UR8, c[0x0][0x8d0] ;  /* 0x0002340000080ab9 */ /* 0x000fe40000000a00 */
[----:B------:R-:W-:-:S04]  /*07e0*/  UIMAD.WIDE.U32 UR4, UR10, UR8, URZ ;  /* 0x000000080a0472a5 */ /* 0x000fc8000f8e003f */
[----:B------:R-:W-:-:S04]  /*07f0*/  @UP0 USHF.R.U32.HI UR37, URZ, UR9, UR5 ;  /* 0x000000093f250299 */ /* 0x000fc80008011605 */
[----:B------:R-:W-:-:S12]  /*0800*/  UIMAD UR4, UR37, UR7, URZ ;  /* 0x00000007250472a4 */ /* 0x000fd8000f8e023f */
.L_x_3350:
        /* <DEDUP_REMOVED lines=14> */
[----:B------:R-:W-:-:S06]  /*08f0*/  UIMAD UR4, UR7, UR4, UR6 ;  /* 0x00000004070472a4 */ /* 0x000fcc000f8e0206 */
[----:B------:R-:W-:-:S05]  /*0900*/  IMAD.U32 R0, RZ, RZ, UR4 ;  /* 0x00000004ff007e24 */ /* 0x000fca000f8e00ff */
[----:B------:R1:W-:Y:S01]  /*0910*/  STL [R1+0x3c], R0 ;  /* 0x00003c0001007387 */ /* 0x0003e20000100800 */
        /* <DEDUP_REMOVED lines=8> */
.L_x_3351:
        /* <DEDUP_REMOVED lines=9> */
[----:B-1----:R-:W3:Y:S01]  /*0a30*/  LDG.E R0, desc[UR38][R2.64+0x4] ;  /* 0x0000042602007981 */ /* 0x002ee2000c1e1900 */
[----:B--2---:R-:W-:Y:S02]  /*0a40*/  R2UR UR4, R4 ;  /* 0x00000000040472ca */ /* 0x004fe400000e0000 */
[----:B---3--:R-:W-:-:S13]  /*0a50*/  R2UR UR5, R0 ;  /* 0x00000000000572ca */ /* 0x008fda00000e0000 */
[----:B------:R-:W-:Y:S01]  /*0a60*/  UIADD3 UR4, -UR4, UR5, URZ ;  /* 0x0000000504047290 */ /* 0x000fe2000fffe13f */
[----:B------:R-:W-:Y:S11]  /*0a70*/  BRA `(.L_x_3352) ;  /* 0x0000000000047947 */ /* 0x000ff60003800000 */
.L_x_3353:
[----:B------:R-:W-:-:S05]  /*0a80*/  ULDC UR4, c[0x0][0x8f4] ;  /* 0x00023d0000047ab9 */ /* 0x000fca0000000800 */
.L_x_3352:
        /* <DEDUP_REMOVED lines=8> */
[----:B-1----:R-:W1:Y:S01]  /*0b10*/  S2R R0, SR_TID.X ;  /* 0x0000000000007919 */ /* 0x002e620000002100 */
        /* <DEDUP_REMOVED lines=13> */
.L_x_3355:
        /* <DEDUP_REMOVED lines=14> */
.L_x_3356:
        /* <DEDUP_REMOVED lines=11> */
.L_x_3357:
        /* <DEDUP_REMOVED lines=13> */
.L_x_3358:
        /* <DEDUP_REMOVED lines=68> */
.L_x_3361:
        /* <DEDUP_REMOVED lines=15> */
.L_x_3360:
        /* <DEDUP_REMOVED lines=22> */
.L_x_3363:
        /* <DEDUP_REMOVED lines=15> */
.L_x_3362:
[----:B------:R-:W-:Y:S01]  /*15d0*/  SHF.R.S32.HI R5, RZ, 0x1f, R16 ;  /* 0x0000001fff057819 */ /* 0x000fe20000011410 */
[----:B------:R-:W-:-:S03]  /*15e0*/  UMOV UR4, 0xffffffff ;  /* 0xffffffff00047882 */ /* 0x000fc60000000000 */
[----:B------:R-:W-:-:S04]  /*15f0*/  LEA.HI R0, R5, R16, RZ, 0x7 ;  /* 0x0000001005007211 */ /* 0x000fc800078f38ff */
[----:B------:R-:W-:Y:S01]  /*1600*/  SHF.R.S32.HI R13, RZ, 0x7, R0 ;  /* 0x00000007ff0d7819 */ /* 0x000fe20000011400 */
[----:B------:R-:W-:Y:S06]  /*1610*/  BRA.DIV UR4, `(.L_x_3364) ;  /* 0x000000c204247947 */ /* 0x000fec000b800000 */
[----:B------:R1:W2:Y:S02]  /*1620*/  SHFL.IDX PT, R14, R13, RZ, 0x1f ;  /* 0x00001fff0d0e7589 */ /* 0x0002a400000e0000 */
.L_x_3462:
        /* <DEDUP_REMOVED lines=24> */
.L_x_3365:
        /* <DEDUP_REMOVED lines=159> */
.L_x_3378:
[----:B------:R-:W-:-:S06]  /*21a0*/  ULOP3.LUT UR4, UR36, 0x1, URZ, 0xfc, !UPT ;  /* 0x0000000124047892 */ /* 0x000fcc000f8efc3f */
[----:B---3--:R-:W-:-:S05]  /*21b0*/  IMAD.U32 R5, RZ, RZ, UR4 ;  /* 0x00000004ff057e24 */ /* 0x008fca000f8e00ff */
[----:B------:R-:W-:-:S13]  /*21c0*/  ISETP.NE.AND P0, PT, R5, 0x3, PT ;  /* 0x000000030500780c */ /* 0x000fda0003f05270 */
[----:B------:R-:W-:Y:S05]  /*21d0*/  @!P0 BRA `(.L_x_3368) ;  /* 0x0000000000048947 */ /* 0x000fea0003800000 */
[----:B------:R-:W-:Y:S01]  /*21e0*/  BPT.TRAP 0x1 ;  /* 0x000000040000795c */ /* 0x000fe20000300000 */
.L_x_3368:
[----:B------:R-:W-:Y:S01]  /*21f0*/  IMAD R6, R0, 0x8, R236 ;  /* 0x0000000800067824 */ /* 0x000fe200078e02ec */
[----:B------:R-:W-:-:S04]  /*2200*/  SHF.L.U32 R21, R4, 0x1f, RZ ;  /* 0x0000001f04157819 */ /* 0x000fc800000006ff */
[----:B------:R1:W2:Y:S01]  /*2210*/  SYNCS.PHASECHK.TRANS64.TRYWAIT P1, [R6+URZ+0x30c10], R21 ;  /* 0x030c1015060075a7 */ /* 0x0002a2000802017f */
[----:B------:R-:W-:Y:S05]  /*2220*/  @!P0 BRA `(.L_x_3369) ;  /* 0x0000000000048947 */ /* 0x000fea0003800000 */
[----:B------:R-:W-:Y:S01]  /*2230*/  BPT.TRAP 0x1 ;  /* 0x000000040000795c */ /* 0x000fe20000300000 */
.L_x_3369:
[----:B------:R-:W-:-:S05]  /*2240*/  VIADD R5, R236, 0x10000 ;  /* 0x00010000ec057836 */ /* 0x000fca0000000000 */
[----:B------:R-:W-:-:S04]  /*2250*/  SHF.R.U32.HI R5, RZ, 0x4, R5 ;  /* 0x00000004ff057819 */ /* 0x000fc80000011605 */
[----:B------:R-:W-:Y:S01]  /*2260*/  LOP3.LUT R5, R5, 0x3fff, RZ, 0xc0, !PT ;  /* 0x00003fff05057812 */ /* 0x000fe200078ec0ff */
[----:B--2---:R-:W-:Y:S06]  /*2270*/  @P1 BRA `(.L_x_3370) ;  /* 0x0000000000081947 */ /* 0x004fec0003800000 */
[----:B------:R-:W2:Y:S02]  /*2280*/  SYNCS.PHASECHK.TRANS64.TRYWAIT P1, [R6+URZ+0x30c10], R21 ;  /* 0x030c1015060075a7 */ /* 0x000ea4000802017f */
[----:B--2---:R-:W-:Y:S05]  /*2290*/  @!P1 BRA `(.L_x_3371) ;  /* 0x000000b400349947 */ /* 0x004fea0003800000 */
.L_x_3370:
        /* <DEDUP_REMOVED lines=64> */
.L_x_3372:
[----:B------:R1:W1:Y:S01]  /*26a0*/  SYNCS.PHASECHK.TRANS64.TRYWAIT P1, [R6+URZ+0x30c30], R21 ;  /* 0x030c3015060075a7 */ /* 0x000262000802017f */
[----:B------:R-:W-:Y:S05]  /*26b0*/  @!P0 BRA `(.L_x_3373) ;  /* 0x0000000000048947 */ /* 0x000fea0003800000 */
[----:B------:R-:W-:Y:S01]  /*26c0*/  BPT.TRAP 0x1 ;  /* 0x000000040000795c */ /* 0x000fe20000300000 */
.L_x_3373:
[----:B------:R-:W-:-:S05]  /*26d0*/  VIADD R15, R236, 0x18000 ;  /* 0x00018000ec0f7836 */ /* 0x000fca0000000000 */
[----:B------:R-:W-:-:S04]  /*26e0*/  SHF.R.U32.HI R15, RZ, 0x4, R15 ;  /* 0x00000004ff0f7819 */ /* 0x000fc8000001160f */
[----:B------:R-:W-:-:S04]  /*26f0*/  LOP3.LUT R15, R15, 0x3fff, RZ, 0xc0, !PT ;  /* 0x00003fff0f0f7812 */ /* 0x000fc800078ec0ff */
[----:B------:R-:W-:Y:S01]  /*2700*/  LOP3.LUT R17, R15, 0x10000, RZ, 0xfc, !PT ;  /* 0x000100000f117812 */ /* 0x000fe200078efcff */
[----:B-1----:R-:W-:Y:S06]  /*2710*/  @P1 BRA `(.L_x_3374) ;  /* 0x0000000000081947 */ /* 0x002fec0003800000 */
[----:B------:R-:W1:Y:S02]  /*2720*/  SYNCS.PHASECHK.TRANS64.TRYWAIT P1, [R6+URZ+0x30c30], R21 ;  /* 0x030c3015060075a7 */ /* 0x000e64000802017f */
[----:B-1----:R-:W-:Y:S05]  /*2730*/  @!P1 BRA `(.L_x_3375) ;  /* 0x000000b000209947 */ /* 0x002fea0003800000 */
.L_x_3374:
        /* <DEDUP_REMOVED lines=21> */
[----:B--2---:R-:W1:Y:S01]  /*2890*/  SHFL.IDX PT, R19, R10, R237, 0x1f ;  /* 0x00001fed0a137589 */ /* 0x004e6200000e0000 */
[----:B------:R-:W-:Y:S01]  /*28a0*/  HGMMA.64x128x16.F32.BF16 R24, gdesc[UR4], RZ, !UPT, gsb0 ;  /* 0x01e00000041879f0 */ /* 0x000fe2000c0018ff */
[----:B------:R-:W-:Y:S01]  /*28b0*/  UIADD3 UR6, UR8, 0x2, URZ ;  /* 0x0000000208067890 */ /* 0x000fe2000fffe03f */
[C---:B------:R-:W-:Y:S01]  /*28c0*/  ISETP.GT.AND P5, PT, R18.reuse, RZ, PT ;  /* 0x000000ff1200720c */ /* 0x040fe20003fa4270 */
[----:B------:R-:W-:Y:S01]  /*28d0*/  UIADD3 UR4, UR9, 0x2, URZ ;  /* 0x0000000209047890 */ /* 0x000fe2000fffe03f */
[----:B------:R-:W-:Y:S01]  /*28e0*/  ISETP.GT.AND P6, PT, R18, 0x1, PT ;  /* 0x000000011200780c */ /* 0x000fe20003fc4270 */
[----:B------:R-:W-:Y:S01]  /*28f0*/  UMOV UR7, 0x40000040 ;  /* 0x4000004000077882 */ /* 0x000fe20000000000 */
[----:B------:R-:W-:Y:S01]  /*2900*/  UMOV UR5, 0x40000040 ;  /* 0x4000004000057882 */ /* 0x000fe20000000000 */
[----:B------:R-:W-:Y:S01]  /*2910*/  FSEL R88, R88, -INF , !P5 ;  /* 0xff80000058587808 */ /* 0x000fe20006800000 */
[----:B------:R-:W2:Y:S01]  /*2920*/  SHFL.IDX PT, R222, R10, R233, 0x1f ;  /* 0x00001fe90ade7589 */ /* 0x000ea200000e0000 */
[----:B------:R-:W-:Y:S01]  /*2930*/  FSEL R89, R89, -INF , !P6 ;  /* 0xff80000059597808 */ /* 0x000fe20007000000 */
[----:B------:R-:W-:Y:S01]  /*2940*/  VIADD R232, R8, 0x14 ;  /* 0x0000001408e87836 */ /* 0x000fe20000000000 */
        /* <DEDUP_REMOVED lines=11> */
[----:B------:R-:W-:Y:S01]  /*2a00*/  SHFL.IDX PT, R221, R10, R234, 0x1f ;  /* 0x00001fea0add7589 */ /* 0x000fe200000e0000 */
[----:B------:R-:W-:Y:S01]  /*2a10*/  FSEL R92, R92, -INF , !P1 ;  /* 0xff8000005c5c7808 */ /* 0x000fe20004800000 */
[----:B-1----:R-:W-:Y:S01]  /*2a20*/  FFMA.FTZ R219, R89, UR10, -R19 ;  /* 0x0000000a59db7c23 */ /* 0x002fe20008010813 */
[----:B------:R-:W-:Y:S01]  /*2a30*/  FSEL R93, R93, -INF , !P2 ;  /* 0xff8000005d5d7808 */ /* 0x000fe20005000000 */
[----:B------:R-:W1:Y:S01]  /*2a40*/  SHFL.IDX PT, R89, R10, R232, 0x1f ;  /* 0x00001fe80a597589 */ /* 0x000e6200000e0000 */
[----:B------:R-:W-:-:S02]  /*2a50*/  FSEL R96, R96, -INF , !P3 ;  /* 0xff80000060607808 */ /* 0x000fc40005800000 */
[----:B------:R-:W-:Y:S01]  /*2a60*/  FSEL R97, R97, -INF , !P4 ;  /* 0xff80000061617808 */ /* 0x000fe20006000000 */
[----:B---3--:R-:W-:Y:S01]  /*2a70*/  SHFL.IDX PT, R223, R14, R230, 0x1f ;  /* 0x00001fe60edf7589 */ /* 0x008fe200000e0000 */
[----:B------:R-:W-:Y:S01]  /*2a80*/  FSEL R100, R100, -INF , !P5 ;  /* 0xff80000064647808 */ /* 0x000fe20006800000 */
[----:B--2---:R-:W-:Y:S01]  /*2a90*/  FFMA.FTZ R21, R96, UR10, -R222 ;  /* 0x0000000a60157c23 */ /* 0x004fe200080108de */
[----:B------:R-:W-:Y:S01]  /*2aa0*/  FSEL R101, R101, -INF , !P6 ;  /* 0xff80000065657808 */ /* 0x000fe20007000000 */
[----:B------:R-:W-:Y:S01]  /*2ab0*/  SHFL.IDX PT, R96, R14, R235, 0x1f ;  /* 0x00001feb0e607589 */ /* 0x000fe200000e0000 */
[----:B------:R-:W-:Y:S01]  /*2ac0*/  ISETP.GT.AND P1, PT, R18, 0x20, PT ;  /* 0x000000201200780c */ /* 0x000fe20003f24270 */
[----:B------:R-:W-:Y:S01]  /*2ad0*/  IMAD R15, R0, 0x400, R15 ;  /* 0x00000400000f7824 */ /* 0x000fe200078e020f */
[C---:B------:R-:W-:Y:S01]  /*2ae0*/  ISETP.GT.AND P2, PT, R18.reuse, 0x21, PT ;  /* 0x000000211200780c */ /* 0x040fe20003f44270 */
[----:B------:R-:W-:Y:S01]  /*2af0*/  SHFL.IDX PT, R225, R11, R235, 0x1f ;  /* 0x00001feb0be17589 */ /* 0x000fe200000e0000 */
[C---:B------:R-:W-:Y:S01]  /*2b00*/  ISETP.GT.AND P3, PT, R18.reuse, 0x28, PT ;  /* 0x000000281200780c */ /* 0x040fe20003f64270 */
[----:B------:R-:W-:Y:S01]  /*2b10*/  MUFU.EX2 R219, R219 ;  /* 0x000000db00db7308 */ /* 0x000fe20000000800 */
[C---:B------:R-:W-:Y:S01]  /*2b20*/  ISETP.GT.AND P4, PT, R18.reuse, 0x29, PT ;  /* 0x000000291200780c */ /* 0x040fe20003f84270 */
[----:B------:R-:W-:Y:S01]  /*2b30*/  SHFL.IDX PT, R226, R11, R234, 0x1f ;  /* 0x00001fea0be27589 */ /* 0x000fe200000e0000 */
[----:B------:R-:W-:-:S02]  /*2b40*/  ISETP.GT.AND P5, PT, R18, 0x30, PT ;  /* 0x000000301200780c */ /* 0x000fc40003fa4270 */
[----:B------:R-:W-:Y:S01]  /*2b50*/  ISETP.GT.AND P6, PT, R18, 0x31, PT ;  /* 0x000000311200780c */ /* 0x000fe20003fc4270 */
[----:B------:R-:W-:Y:S01]  /*2b60*/  SHFL.IDX PT, R227, R13, R231, 0x1f ;  /* 0x00001fe70de37589 */ /* 0x000fe200000e0000 */
        /* <DEDUP_REMOVED lines=38> */
[----:B------:R-:W2:Y:S01]  /*2dd0*/  SHFL.IDX PT, R17, R10, R8, 0x1f ;  /* 0x00001f080a117589 */ /* 0x000ea200000e0000 */
[----:B------:R-:W-:Y:S02]  /*2de0*/  ISETP.GT.AND P1, PT, R7, 0x8, PT ;  /* 0x000000080700780c */ /* 0x000fe40003f24270 */
[----:B------:R-:W-:Y:S02]  /*2df0*/  FSEL R149, R149, -INF , !P6 ;  /* 0xff80000095957808 */ /* 0x000fe40007000000 */
[----:B------:R-:W-:Y:S02]  /*2e00*/  SEL R18, R18, 0x80, P1 ;  /* 0x0000008012127807 */ /* 0x000fe40000800000 */
[----:B------:R-:W-:-:S02]  /*2e10*/  FSEL R141, R141, -INF , !P2 ;  /* 0xff8000008d8d7808 */ /* 0x000fc40005000000 */
[C---:B------:R-:W-:Y:S02]  /*2e20*/  ISETP.GT.AND P1, PT, R18.reuse, 0x1, PT ;  /* 0x000000011200780c */ /* 0x040fe40003f24270 */
[----:B------:R-:W-:Y:S02]  /*2e30*/  ISETP.GT.AND P6, PT, R18, RZ, PT ;  /* 0x000000ff1200720c */ /* 0x000fe40003fc4270 */
[----:B------:R-:W-:Y:S01]  /*2e40*/  FSEL R218, R91, -INF , !P1 ;  /* 0xff8000005bda7808 */ /* 0x000fe20004800000 */
[----:B------:R-:W-:Y:S02]  /*2e50*/  WARPGROUP.DEPBAR.LE gsb0, 0x0 ;  /* 0x00008000000079c5 */ /* 0x000fe40000010000 */
[----:B------:R-:W-:Y:S01]  /*2e60*/  WARPGROUP.ARRIVE ;  /* 0x00000000000079c5 */ /* 0x000fe20000000000 */
[----:B------:R-:W3:Y:S01]  /*2e70*/  SHFL.IDX PT, R91, R10, R231, 0x1f ;  /* 0x00001fe70a5b7589 */ /* 0x000ee200000e0000 */
[----:B------:R-:W-:Y:S01]  /*2e80*/  FFMA.FTZ R218, R218, UR10, -R19 ;  /* 0x0000000adada7c23 */ /* 0x000fe20008010813 */
[----:B-1----:R-:W-:Y:S01]  /*2e90*/  FFMA.FTZ R19, R97, UR10, -R89 ;  /* 0x0000000a61137c23 */ /* 0x002fe20008010859 */
[----:B------:R-:W-:Y:S01]  /*2ea0*/  FSEL R144, R144, -INF , !P3 ;  /* 0xff80000090907808 */ /* 0x000fe20005800000 */
[----:B------:R-:W-:Y:S01]  /*2eb0*/  SHFL.IDX PT, R97, R14, R234, 0x1f ;  /* 0x00001fea0e617589 */ /* 0x000fe200000e0000 */
[----:B------:R-:W-:Y:S01]  /*2ec0*/  HGMMA.64x128x16.F32.BF16 R24, gdesc[UR4], R24, gsb0 ;  /* 0x01e00000041879f0 */ /* 0x000fe20008001818 */
[----:B------:R-:W-:Y:S01]  /*2ed0*/  FSEL R145, R145, -INF , !P4 ;  /* 0xff80000091917808 */ /* 0x000fe20006000000 */
[--C-:B--2---:R-:W-:Y:S01]  /*2ee0*/  FFMA.FTZ R88, R88, UR10, -R17.reuse ;  /* 0x0000000a58587c23 */ /* 0x104fe20008010811 */
[----:B------:R-:W-:Y:S01]  /*2ef0*/  FSEL R148, R148, -INF , !P5 ;  /* 0xff80000094947808 */ /* 0x000fe20006800000 */
[----:B------:R-:W-:Y:S01]  /*2f00*/  UIADD3 UR6, UR8, 0x4, URZ ;  /* 0x0000000408067890 */ /* 0x000fe2000fffe03f */
[----:B------:R-:W-:Y:S01]  /*2f10*/  FSEL R217, R90, -INF , !P6 ;  /* 0xff8000005ad97808 */ /* 0x000fe20007000000 */
[----:B------:R1:W2:Y:S01]  /*2f20*/  MUFU.EX2 R216, R88 ;  /* 0x0000005800d87308 */ /* 0x0002a20000000800 */
[C---:B------:R-:W-:Y:S01]  /*2f30*/  ISETP.GT.AND P2, PT, R18.reuse, 0x8, PT ;  /* 0x000000081200780c */ /* 0x040fe20003f44270 */
[----:B------:R-:W4:Y:S01]  /*2f40*/  SHFL.IDX PT, R90, R10, R230, 0x1f ;  /* 0x00001fe60a5a7589 */ /* 0x000f2200000e0000 */
[C---:B------:R-:W-:Y:S01]  /*2f50*/  ISETP.GT.AND P3, PT, R18.reuse, 0x9, PT ;  /* 0x000000091200780c */ /* 0x040fe20003f64270 */
[----:B------:R-:W-:Y:S01]  /*2f60*/  FFMA.FTZ R217, R217, UR10, -R17 ;  /* 0x0000000ad9d97c23 */ /* 0x000fe20008010811 */
[----:B------:R-:W-:Y:S01]  /*2f70*/  ISETP.GT.AND P4, PT, R18, 0x10, PT ;  /* 0x000000101200780c */ /* 0x000fe20003f84270 */
[----:B------:R-:W-:Y:S01]  /*2f80*/  FFMA.FTZ R17, R92, UR10, -R20 ;  /* 0x0000000a5c117c23 */ /* 0x000fe20008010814 */
[----:B------:R-:W-:Y:S01]  /*2f90*/  ISETP.GT.AND P5, PT, R18, 0x11, PT ;  /* 0x000000111200780c */ /* 0x000fe20003fa4270 */
[----:B------:R-:W5:Y:S01]  /*2fa0*/  SHFL.IDX PT, R92, R14, R8, 0x1f ;  /* 0x00001f080e5c7589 */ /* 0x000f6200000e0000 */
[----:B-1----:R-:W-:Y:S01]  /*2fb0*/  FFMA.FTZ R88, R108, UR10, -R96 ;  /* 0x0000000a6c587c23 */ /* 0x002fe20008010860 */
[C---:B------:R-:W-:Y:S01]  /*2fc0*/  ISETP.GT.AND P6, PT, R18.reuse, 0x18, PT ;  /* 0x000000181200780c */ /* 0x040fe20003fc4270 */
[----:B------:R-:W-:Y:S01]  /*2fd0*/  UIADD3 UR4, UR9, 0x4, URZ ;  /* 0x0000000409047890 */ /* 0x000fe2000fffe03f */
[----:B------:R-:W-:Y:S01]  /*2fe0*/  ISETP.GT.AND P1, PT, R18, 0x19, PT ;  /* 0x000000191200780c */ /* 0x000fe20003f24270 */
[----:B------:R-:W-:Y:S01]  /*2ff0*/  SHFL.IDX PT, R108, R14, R231, 0x1f ;  /* 0x00001fe70e6c7589 */ /* 0x000fe200000e0000 */
[----:B------:R-:W-:Y:S01]  /*3000*/  FSEL R220, R94, -INF , !P2 ;  /* 0xff8000005edc7808 */ /* 0x000fe20005000000 */
[----:B------:R-:W-:Y:S01]  /*3010*/  UMOV UR7, 0x40000040 ;  /* 0x4000004000077882 */ /* 0x000fe20000000000 */
[----:B------:R-:W-:Y:S01]  /*3020*/  FSEL R95, R95, -INF , !P3 ;  /* 0xff8000005f5f7808 */ /* 0x000fe20005800000 */
[----:B------:R-:W1:Y:S01]  /*3030*/  SHFL.IDX PT, R94, R14, R237, 0x1f ;  /* 0x00001fed0e5e7589 */ /* 0x000e6200000e0000 */
[----:B------:R-:W-:Y:S01]  /*3040*/  FSEL R98, R98, -INF , !P4 ;  /* 0xff80000062627808 */ /* 0x000fe20006000000 */
[----:B------:R-:W-:Y:S01]  /*3050*/  FFMA.FTZ R220, R220, UR10, -R20 ;  /* 0x0000000adcdc7c23 */ /* 0x000fe20008010814 */
[----:B------:R-:W-:Y:S01]  /*3060*/  FSEL R99, R99, -INF , !P5 ;  /* 0xff80000063637808 */ /* 0x000fe20006800000 */
[----:B---3--:R-:W-:Y:S01]  /*3070*/  FFMA.FTZ R20, R100, UR10, -R91 ;  /* 0x0000000a64147c23 */ /* 0x008fe2000801085b */
[----:B------:R-:W-:Y:S01]  /*3080*/  FSEL R102, R102, -INF , !P6 ;  /* 0xff80000066667808 */ /* 0x000fe20007000000 */
[----:B------:R-:W-:Y:S01]  /*3090*/  FFMA.FTZ R222, R98, UR10, -R222 ;  /* 0x0000000a62de7c23 */ /* 0x000fe200080108de */
[----:B------:R-:W-:Y:S01]  /*30a0*/  FSEL R103, R103, -INF , !P1 ;  /* 0xff80000067677808 */ /* 0x000fe20004800000 */
[----:B------:R-:W3:Y:S01]  /*30b0*/  SHFL.IDX PT, R98, R14, R233, 0x1f ;  /* 0x00001fe90e627589 */ /* 0x000ee200000e0000 */
[C---:B------:R-:W-:Y:S01]  /*30c0*/  ISETP.GT.AND P2, PT, R18.reuse, 0x20, PT ;  /* 0x000000201200780c */ /* 0x040fe20003f44270 */
[----:B------:R-:W-:Y:S01]  /*30d0*/  UMOV UR5, 0x40000040 ;  /* 0x4000004000057882 */ /* 0x000fe20000000000 */
[C---:B------:R-:W-:Y:S01]  /*30e0*/  ISETP.GT.AND P3, PT, R18.reuse, 0x21, PT ;  /* 0x000000211200780c */ /* 0x040fe20003f64270 */
[----:B------:R3:W2:Y:S01]  /*30f0*/  SHFL.IDX PT, R100, R14, R232, 0x1f ;  /* 0x00001fe80e647589 */ /* 0x0006a200000e0000 */
[C---:B------:R-:W-:Y:S01]  /*3100*/  ISETP.GT.AND P4, PT, R18.reuse, 0x28, PT ;  /* 0x000000281200780c */ /* 0x040fe20003f84270 */
[----:B----4-:R-:W-:Y:S01]  /*3110*/  FFMA.FTZ R101, R101, UR10, -R90 ;  /* 0x0000000a65657c23 */ /* 0x010fe2000801085a */
[----:B------:R-:W-:Y:S01]  /*3120*/  ISETP.GT.AND P5, PT, R18, 0x29, PT ;  /* 0x000000291200780c */ /* 0x000fe20003fa4270 */
[----:B-----5:R-:W-:Y:S01]  /*3130*/  FFMA.FTZ R22, R104, UR10, -R92 ;  /* 0x0000000a68167c23 */ /* 0x020fe2000801085c */
[C---:B------:R-:W-:Y:S01]  /*3140*/  ISETP.GT.AND P6, PT, R18.reuse, 0x30, PT ;  /* 0x000000301200780c */ /* 0x040fe20003fc4270 */
[----:B------:R-:W-:Y:S01]  /*3150*/  MUFU.EX2 R10, R21 ;  /* 0x00000015000a7308 */ /* 0x000fe20000000800 */
[----:B------:R-:W-:-:S02]  /*3160*/  ISETP.GT.AND P1, PT, R18, 0x31, PT ;  /* 0x000000311200780c */ /* 0x000fc40003f24270 */
[----:B------:R-:W-:Y:S02]  /*3170*/  FSEL R106, R106, -INF , !P2 ;  /* 0xff8000006a6a7808 */ /* 0x000fe40005000000 */
[----:B------:R-:W-:Y:S01]  /*3180*/  FSEL R107, R107, -INF , !P3 ;  /* 0xff8000006b6b7808 */ /* 0x000fe20005800000 */
[--C-:B-1----:R-:W-:Y:S01]  /*3190*/  FFMA.FTZ R23, R105, UR10, -R94.reuse ;  /* 0x0000000a69177c23 */ /* 0x102fe2000801085e */
[----:B------:R-:W-:Y:S01]  /*31a0*/  FSEL R110, R110, -INF , !P4 ;  /* 0xff8000006e6e7808 */ /* 0x000fe20006000000 */
[----:B------:R-:W-:Y:S01]  /*31b0*/  MUFU.EX2 R21, R101 ;  /* 0x0000006500157308 */ /* 0x000fe20000000800 */
[----:B------:R-:W-:Y:S01]  /*31c0*/  FSEL R111, R111, -INF , !P5 ;  /* 0xff8000006f6f7808 */ /* 0x000fe20006800000 */
[----:B------:R-:W-:Y:S01]  /*31d0*/  FFMA.FTZ R107, R107, UR10, -R94 ;  /* 0x0000000a6b6b7c23 */ /* 0x000fe2000801085e */
[----:B------:R-:W-:Y:S01]  /*31e0*/  FSEL R114, R114, -INF , !P6 ;  /* 0xff80000072727808 */ /* 0x000fe20007000000 */
[----:B------:R-:W-:Y:S01]  /*31f0*/  FFMA.FTZ R110, R110, UR10, -R96 ;  /* 0x0000000a6e6e7c23 */ /* 0x000fe20008010860 */
[----:B------:R-:W-:Y:S01]  /*3200*/  FSEL R115, R115, -INF , !P1 ;  /* 0xff80000073737808 */ /* 0x000fe20004800000 */
[----:B---3--:R-:W-:Y:S01]  /*3210*/  FFMA.FTZ R14, R112, UR10, -R98 ;  /* 0x0000000a700e7c23 */ /* 0x008fe20008010862 */
[----:B------:R-:W-:Y:S01]  /*3220*/  ISETP.GT.AND P2, PT, R18, 0x38, PT ;  /* 0x000000381200780c */ /* 0x000fe20003f44270 */
[----:B------:R-:W-:Y:S01]  /*3230*/  FFMA.FTZ R112, R102, UR10, -R91 ;  /* 0x0000000a66707c23 */ /* 0x000fe2000801085b */
[C---:B------:R-:W-:Y:S01]  /*3240*/  ISETP.GT.AND P3, PT, R18.reuse, 0x39, PT ;  /* 0x000000391200780c */ /* 0x040fe20003f64270 */
[----:B--2---:R-:W-:Y:S01]  /*3250*/  FFMA.FTZ R91, R113, UR10, -R100 ;  /* 0x0000000a715b7c23 */ /* 0x004fe20008010864 */
[C---:B------:R-:W-:Y:S01]  /*3260*/  ISETP.GT.AND P4, PT, R18.reuse, 0x40, PT ;  /* 0x000000401200780c */ /* 0x040fe20003f84270 */
[----:B------:R-:W-:Y:S01]  /*3270*/  FFMA.FTZ R113, R103, UR10, -R90 ;  /* 0x0000000a67717c23 */ /* 0x000fe2000801085a */
[C---:B------:R-:W-:Y:S01]  /*3280*/  ISETP.GT.AND P5, PT, R18.reuse, 0x41, PT ;  /* 0x000000411200780c */ /* 0x040fe20003fa4270 */
[----:B------:R-:W-:Y:S01]  /*3290*/  MUFU.EX2 R90, R91 ;  /* 0x0000005b005a7308 */ /* 0x000fe20000000800 */
[----:B------:R-:W-:Y:S01]  /*32a0*/  ISETP.GT.AND P6, PT, R18, 0x48, PT ;  /* 0x000000481200780c */ /* 0x000fe20003fc4270 */
[----:B------:R-:W-:Y:S01]  /*32b0*/  FFMA.FTZ R114, R114, UR10, -R98 ;  /* 0x0000000a72727c23 */ /* 0x000fe20008010862 */
[----:B------:R-:W-:Y:S01]  /*32c0*/  ISETP.GT.AND P1, PT, R18, 0x49, PT ;  /* 0x000000491200780c */ /* 0x000fe20003f24270 */
[----:B------:R-:W-:Y:S01]  /*32d0*/  FFMA.FTZ R111, R111, UR10, -R97 ;  /* 0x0000000a6f6f7c23 */ /* 0x000fe20008010861 */
[----:B------:R-:W-:Y:S01]  /*32e0*/  FSEL R118, R118, -INF , !P2 ;  /* 0xff80000076767808 */ /* 0x000fe20005000000 */
[----:B------:R-:W-:Y:S01]  /*32f0*/  FFMA.FTZ R115, R115, UR10, -R100 ;  /* 0x0000000a73737c23 */ /* 0x000fe20008010864 */
        /* <DEDUP_REMOVED lines=13> */
[----:B------:R-:W-:Y:S02]  /*33d0*/  ISETP.GT.AND P1, PT, R18, 0x61, PT ;  /* 0x000000611200780c */ /* 0x000fe40003f24270 */
[----:B------:R-:W-:Y:S02]  /*33e0*/  FSEL R130, R130, -INF , !P2 ;  /* 0xff80000082827808 */ /* 0x000fe40005000000 */
[----:B------:R-:W-:Y:S01]  /*33f0*/  FSEL R131, R131, -INF , !P3 ;  /* 0xff80000083837808 */ /* 0x000fe20005800000 */
[----:B------:R-:W-:Y:S02]  /*3400*/  WARPGROUP.DEPBAR.LE gsb0, 0x0 ;  /* 0x00008000000079c5 */ /* 0x000fe40000010000 */
[----:B------:R-:W-:Y:S01]  /*3410*/  FSEL R134, R134, -INF , !P4 ;  /* 0xff80000086867808 */ /* 0x000fe20006000000 */
[----:B------:R-:W-:Y:S01]  /*3420*/  WARPGROUP.ARRIVE ;  /* 0x00000000000079c5 */ /* 0x000fe20000000000 */
[----:B------:R-:W-:Y:S01]  /*3430*/  FSEL R135, R135, -INF , !P5 ;  /* 0xff80000087877808 */ /* 0x000fe20006800000 */
[----:B------:R-:W-:Y:S01]  /*3440*/  MUFU.EX2 R217, R217 ;  /* 0x000000d900d97308 */ /* 0x000fe20000000800 */
[----:B------:R-:W-:-:S02]  /*3450*/  FSEL R138, R138, -INF , !P6 ;  /* 0xff8000008a8a7808 */ /* 0x000fc40007000000 */
[----:B------:R-:W-:Y:S01]  /*3460*/  FSEL R139, R139, -INF , !P1 ;  /* 0xff8000008b8b7808 */ /* 0x000fe20004800000 */
[----:B------:R-:W-:Y:S01]  /*3470*/  HGMMA.64x128x16.F32.BF16 R24, gdesc[UR4], R24, gsb0 ;  /* 0x01e00000041879f0 */ /* 0x000fe20008001818 */
[C---:B------:R-:W-:Y:S01]  /*3480*/  ISETP.GT.AND P2, PT, R18.reuse, 0x68, PT ;  /* 0x000000681200780c */ /* 0x040fe20003f44270 */
[----:B------:R-:W-:Y:S01]  /*3490*/  UIADD3 UR6, UR8, 0x6, URZ ;  /* 0x0000000608067890 */ /* 0x000fe2000fffe03f */
[C---:B------:R-:W-:Y:S01]  /*34a0*/  ISETP.GT.AND P3, PT, R18.reuse, 0x69, PT ;  /* 0x000000691200780c */ /* 0x040fe20003f64270 */
[----:B------:R-:W-:Y:S01]  /*34b0*/  UIADD3 UR4, UR9, 0x6, URZ ;  /* 0x0000000609047890 */ /* 0x000fe2000fffe03f */
[C---:B------:R-:W-:Y:S01]  /*34c0*/  ISETP.GT.AND P4, PT, R18.reuse, 0x70, PT ;  /* 0x000000701200780c */ /* 0x040fe20003f84270 */
[----:B------:R-:W-:Y:S01]  /*34d0*/  UMOV UR7, 0x40000040 ;  /* 0x4000004000077882 */ /* 0x000fe20000000000 */
[C---:B------:R-:W-:Y:S01]  /*34e0*/  ISETP.GT.AND P5, PT, R18.reuse, 0x71, PT ;  /* 0x000000711200780c */ /* 0x040fe20003fa4270 */
[----:B------:R-:W-:Y:S01]  /*34f0*/  UMOV UR5, 0x40000040 ;  /* 0x4000004000057882 */ /* 0x000fe20000000000 */
[C---:B------:R-:W-:Y:S01]  /*3500*/  ISETP.GT.AND P6, PT, R18.reuse, 0x78, PT ;  /* 0x000000781200780c */ /* 0x040fe20003fc4270 */
[----:B------:R-:W-:Y:S01]  /*3510*/  MUFU.EX2 R220, R220 ;  /* 0x000000dc00dc7308 */ /* 0x000fe20000000800 */
[----:B------:R-:W-:Y:S01]  /*3520*/  ISETP.GT.AND P1, PT, R18, 0x79, PT ;  /* 0x000000791200780c */ /* 0x000fe20003f24270 */
[----:B------:R-:W-:Y:S01]  /*3530*/  FFMA.FTZ R18, R93, UR10, -R221 ;  /* 0x0000000a5d127c23 */ /* 0x000fe200080108dd */
[----:B------:R-:W-:Y:S01]  /*3540*/  FFMA.FTZ R93, R109, UR10, -R97 ;  /* 0x0000000a6d5d7c23 */ /* 0x000fe20008010861 */
[----:B------:R-:W-:Y:S01]  /*3550*/  FFMA.FTZ R221, R95, UR10, -R221 ;  /* 0x0000000a5fdd7c23 */ /* 0x000fe200080108dd */
[----:B------:R-:W-:Y:S01]  /*3560*/  FFMA.FTZ R95, R116, UR10, -R108 ;  /* 0x0000000a745f7c23 */ /* 0x000fe2000801086c */
[----:B------:R-:W-:Y:S01]  /*3570*/  FFMA.FTZ R109, R99, UR10, -R89 ;  /* 0x0000000a636d7c23 */ /* 0x000fe20008010859 */
[----:B------:R-:W1:Y:S01]  /*3580*/  SHFL.IDX PT, R116, R11, R237, 0x1f ;  /* 0x00001fed0b747589 */ /* 0x000e6200000e0000 */
[----:B------:R2:W-:Y:S01]  /*3590*/  MUFU.EX2 R89, R93 ;  /* 0x0000005d00597308 */ /* 0x0005e20000000800 */
[----:B------:R-:W-:-:S02]  /*35a0*/  FFMA.FTZ R99, R125, UR10, -R226 ;  /* 0x0000000a7d637c23 */ /* 0x000fc400080108e2 */
[----:B------:R-:W-:Y:S05]  /*35b0*/  SHFL.IDX PT, R125, R11, R230, 0x1f ;  /* 0x00001fe60b7d7589 */ /* 0x000fea00000e0000 */
[----:B------:R3:W-:Y:S01]  /*35c0*/  MUFU.EX2 R91, R95 ;  /* 0x0000005f005b7308 */ /* 0x0007e20000000800 */
[----:B--2---:R-:W-:Y:S01]  /*35d0*/  FFMA.FTZ R93, R117, UR10, -R223 ;  /* 0x0000000a755d7c23 */ /* 0x004fe200080108df */
[----:B------:R-:W-:-:S06]  /*35e0*/  FFMA.FTZ R117, R106, UR10, -R92 ;  /* 0x0000000a6a757c23 */ /* 0x000fcc000801085c */
[----:B------:R2:W-:Y:S01]  /*35f0*/  MUFU.EX2 R92, R93 ;  /* 0x0000005d005c7308 */ /* 0x0005e20000000800 */
[----:B---3--:R-:W-:Y:S02]  /*3600*/  FFMA.FTZ R95, R124, UR10, -R225 ;  /* 0x0000000a7c5f7c23 */ /* 0x008fe400080108e1 */
[----:B------:R-:W3:Y:S01]  /*3610*/  SHFL.IDX PT, R124, R11, R231, 0x1f ;  /* 0x00001fe70b7c7589 */ /* 0x000ee200000e0000 */
[----:B-1----:R-:W-:-:S04]  /*3620*/  FFMA.FTZ R121, R121, UR10, -R116 ;  /* 0x0000000a79797c23 */ /* 0x002fc80008010874 */
[----:B------:R-:W-:Y:S01]  /*3630*/  MUFU.EX2 R20, R20 ;  /* 0x0000001400147308 */ /* 0x000fe20000000800 */
[----:B--2---:R-:W-:Y:S02]  /*3640*/  FFMA.FTZ R93, R120, UR10, -R224 ;  /* 0x0000000a785d7c23 */ /* 0x004fe400080108e0 */
[----:B------:R-:W1:Y:S05]  /*3650*/  SHFL.IDX PT, R120, R11, R233, 0x1f ;  /* 0x00001fe90b787589 */ /* 0x000e6a00000e0000 */
[----:B------:R2:W-:Y:S01]  /*3660*/  MUFU.EX2 R94, R121 ;  /* 0x00000079005e7308 */ /* 0x0005e20000000800 */
[----:B------:R-:W-:-:S07]  /*3670*/  FFMA.FTZ R105, R148, UR10, -R227 ;  /* 0x0000000a94697c23 */ /* 0x000fce00080108e3 */
[----:B------:R-:W-:Y:S01]  /*3680*/  MUFU.EX2 R222, R222 ;  /* 0x000000de00de7308 */ /* 0x000fe20000000800 */
[----:B--2---:R2:W4:Y:S01]  /*3690*/  SHFL.IDX PT, R121, R11, R232, 0x1f ;  /* 0x00001fe80b797589 */ /* 0x00452200000e0000 */
[----:B---3--:R-:W-:-:S03]  /*36a0*/  FFMA.FTZ R98, R132, UR10, -R124 ;  /* 0x0000000a84627c23 */ /* 0x008fc6000801087c */
[----:B------:R-:W3:Y:S03]  /*36b0*/  SHFL.IDX PT, R132, R13, R235, 0x1f ;  /* 0x00001feb0d847589 */ /* 0x000ee600000e0000 */
[----:B------:R-:W-:Y:S01]  /*36c0*/  MUFU.EX2 R22, R22 ;  /* 0x0000001600167308 */ /* 0x000fe20000000800 */
[----:B-1----:R-:W-:Y:S02]  /*36d0*/  FFMA.FTZ R96, R128, UR10, -R120 ;  /* 0x0000000a80607c23 */ /* 0x002fe40008010878 */
[----:B------:R-:W1:Y:S05]  /*36e0*/  SHFL.IDX PT, R128, R13, R8, 0x1f ;  /* 0x00001f080d807589 */ /* 0x000e6a00000e0000 */
[----:B--2---:R2:W-:Y:S08]  /*36f0*/  MUFU.EX2 R11, R99 ;  /* 0x00000063000b7308 */ /* 0x0045f00000000800 */
[----:B------:R-:W-:Y:S01]  /*3700*/  MUFU.EX2 R23, R23 ;  /* 0x0000001700177308 */ /* 0x000fe20000000800 */
[----:B----4-:R-:W-:Y:S01]  /*3710*/  FFMA.FTZ R97, R129, UR10, -R121 ;  /* 0x0000000a81617c23 */ /* 0x010fe20008010879 */
[----:B--2---:R-:W-:Y:S01]  /*3720*/  FFMA.FTZ R99, R133, UR10, -R125 ;  /* 0x0000000a85637c23 */ /* 0x004fe2000801087d */
[----:B------:R-:W2:Y:S01]  /*3730*/  SHFL.IDX PT, R129, R13, R237, 0x1f ;  /* 0x00001fed0d817589 */ /* 0x000ea200000e0000 */
[----:B---3--:R-:W-:-:S03]  /*3740*/  FFMA.FTZ R102, R140, UR10, -R132 ;  /* 0x0000000a8c667c23 */ /* 0x008fc60008010884 */
[----:B------:R-:W-:Y:S01]  /*3750*/  SHFL.IDX PT, R133, R13, R233, 0x1f ;  /* 0x00001fe90d857589 */ /* 0x000fe200000e0000 */
[----:B------:R-:W-:Y:S03]  /*3760*/  MUFU.EX2 R88, R88 ;  /* 0x0000005800587308 */ /* 0x000fe60000000800 */
[----:B------:R-:W-:Y:S01]  /*3770*/  SHFL.IDX PT, R140, R13, R230, 0x1f ;  /* 0x00001fe60d8c7589 */ /* 0x000fe200000e0000 */
[----:B-1----:R-:W-:-:S03]  /*3780*/  FFMA.FTZ R100, R136, UR10, -R128 ;  /* 0x0000000a88647c23 */ /* 0x002fc60008010880 */
[----:B------:R-:W1:Y:S01]  /*3790*/  SHFL.IDX PT, R136, R13, R234, 0x1f ;  /* 0x00001fea0d887589 */ /* 0x000e6200000e0000 */
[----:B------:R-:W-:Y:S08]  /*37a0*/  MUFU.EX2 R107, R107 ;  /* 0x0000006b006b7308 */ /* 0x000ff00000000800 */
[----:B------:R-:W-:Y:S01]  /*37b0*/  MUFU.EX2 R110, R110 ;  /* 0x0000006e006e7308 */ /* 0x000fe20000000800 */
[----:B--2---:R-:W-:-:S02]  /*37c0*/  FFMA.FTZ R101, R137, UR10, -R129 ;  /* 0x0000000a89657c23 */ /* 0x004fc40008010881 */
[----:B------:R2:W3:Y:S05]  /*37d0*/  SHFL.IDX PT, R137, R13, R232, 0x1f ;  /* 0x00001fe80d897589 */ /* 0x0004ea00000e0000 */
[----:B------:R-:W-:Y:S08]  /*37e0*/  MUFU.EX2 R14, R14 ;  /* 0x0000000e000e7308 */ /* 0x000ff00000000800 */
[----:B--2---:R1:W-:Y:S01]  /*37f0*/  MUFU.EX2 R13, R102 ;  /* 0x00000066000d7308 */ /* 0x0043e20000000800 */
[----:B------:R-:W-:-:S02]  /*3800*/  WARPGROUP.DEPBAR.LE gsb0, 0x0 ;  /* 0x00008000000079c5 */ /* 0x000fc40000010000 */
[----:B-1----:R-:W-:Y:S01]  /*3810*/  FFMA.FTZ R102, R141, UR10, -R136 ;  /* 0x0000000a8d667c23 */ /* 0x002fe20008010888 */
[----:B------:R-:W-:Y:S01]  /*3820*/  WARPGROUP.ARRIVE ;  /* 0x00000000000079c5 */ /* 0x000fe20000000000 */
[----:B------:R-:W2:Y:S01]  /*3830*/  LDL R141, [R1+0x28] ;  /* 0x00002800018d7983 */ /* 0x000ea20000100800 */
[----:B------:R-:W-:Y:S01]  /*3840*/  FFMA.FTZ R118, R118, UR10, -R108 ;  /* 0x0000000a76767c23 */ /* 0x000fe2000801086c */
[----:B------:R-:W-:Y:S01]  /*3850*/  FFMA.FTZ R135, R135, UR10, -R125 ;  /* 0x0000000a87877c23 */ /* 0x000fe2000801087d */
[----:B------:R-:W-:Y:S01]  /*3860*/  FFMA.FTZ R123, R123, UR10, -R116 ;  /* 0x0000000a7b7b7c23 */ /* 0x000fe20008010874 */
[----:B------:R-:W-:Y:S01]  /*3870*/  FFMA.FTZ R131, R131, UR10, -R121 ;  /* 0x0000000a83837c23 */ /* 0x000fe20008010879 */
[----:B------:R-:W-:Y:S01]  /*3880*/  HGMMA.64x128x16.F32.BF16 R24, gdesc[UR4], R24, gsb0 ;  /* 0x01e00000041879f0 */ /* 0x000fe20008001818 */
[----:B------:R-:W-:Y:S01]  /*3890*/  R2UR UR4, R15 ;  /* 0x000000000f0472ca */ /* 0x000fe200000e0000 */
[----:B------:R-:W-:Y:S01]  /*38a0*/  FFMA.FTZ R134, R134, UR10, -R124 ;  /* 0x0000000a86867c23 */ /* 0x000fe2000801087c */
[----:B------:R-:W-:Y:S01]  /*38b0*/  FSEL R108, R147, -INF , !P5 ;  /* 0xff800000936c7808 */ /* 0x000fe20006800000 */
[----:B------:R-:W-:Y:S01]  /*38c0*/  FFMA.FTZ R130, R130, UR10, -R120 ;  /* 0x0000000a82827c23 */ /* 0x000fe20008010878 */
[----:B------:R-:W-:Y:S01]  /*38d0*/  FSEL R15, R142, -INF , !P2 ;  /* 0xff8000008e0f7808 */ /* 0x000fe20005000000 */
[--C-:B---3--:R-:W-:Y:S01]  /*38e0*/  FFMA.FTZ R104, R145, UR10, -R137.reuse ;  /* 0x0000000a91687c23 */ /* 0x108fe20008010889 */
[----:B------:R-:W1:Y:S01]  /*38f0*/  MUFU.EX2 R97, R97 ;  /* 0x0000006100617308 */ /* 0x000e620000000800 */
[----:B------:R-:W-:-:S02]  /*3900*/  FFMA.FTZ R137, R108, UR10, -R137 ;  /* 0x0000000a6c897c23 */ /* 0x000fc40008010889 */
[----:B------:R-:W-:Y:S01]  /*3910*/  FFMA.FTZ R132, R15, UR10, -R132 ;  /* 0x0000000a0f847c23 */ /* 0x000fe20008010884 */
[----:B------:R-:W-:Y:S01]  /*3920*/  FFMA.FTZ R126, R126, UR10, -R225 ;  /* 0x0000000a7e7e7c23 */ /* 0x000fe200080108e1 */
[----:B------:R-:W-:-:S03]  /*3930*/  FFMA.FTZ R127, R127, UR10, -R226 ;  /* 0x0000000a7f7f7c23 */ /* 0x000fc600080108e2 */
[----:B------:R-:W3:Y:S01]  /*3940*/  MUFU.EX2 R130, R130 ;  /* 0x0000008200827308 */ /* 0x000ee20000000800 */
[----:B------:R-:W-:-:S07]  /*3950*/  FFMA.FTZ R138, R138, UR10, -R128 ;  /* 0x0000000a8a8a7c23 */ /* 0x000fce0008010880 */
[----:B------:R-:W4:Y:S08]  /*3960*/  MUFU.EX2 R18, R18 ;  /* 0x0000001200127308 */ /* 0x000f300000000800 */
[----:B------:R-:W5:Y:S08]  /*3970*/  MUFU.EX2 R98, R98 ;  /* 0x0000006200627308 */ /* 0x000f700000000800 */
        /* <DEDUP_REMOVED lines=14> */
[----:B------:R-:W-:Y:S01]  /*3a60*/  MUFU.EX2 R93, R93 ;  /* 0x0000005d005d7308 */ /* 0x000fe20000000800 */
[----:B------:R-:W-:-:S02]  /*3a70*/  WARPGROUP.DEPBAR.LE gsb0, 0x0 ;  /* 0x00008000000079c5 */ /* 0x000fc40000010000 */
[----:B------:R-:W1:Y:S04]  /*3a80*/  LDS R16, [R16+0x400] ;  /* 0x0004000010107984 */ /* 0x000e680000000800 */
[----:B------:R-:W-:Y:S04]  /*3a90*/  LDS R228, [R228+0x400] ;  /* 0x00040000e4e47984 */ /* 0x000fe80000000800 */
[----:B------:R-:W-:Y:S04]  /*3aa0*/  LDS R12, [R12+0x400] ;  /* 0x000400000c0c7984 */ /* 0x000fe80000000800 */
[----:B------:R-:W-:Y:S04]  /*3ab0*/  LDS R9, [R9+0x400] ;  /* 0x0004000009097984 */ /* 0x000fe80000000800 */
[----:B-1----:R-:W1:Y:S04]  /*3ac0*/  SHFL.IDX PT, R125, R16, R8, 0x1f ;  /* 0x00001f08107d7589 */ /* 0x002e6800000e0000 */
[----:B------:R-:W3:Y:S04]  /*3ad0*/  SHFL.IDX PT, R108, R16, R232, 0x1f ;  /* 0x00001fe8106c7589 */ /* 0x000ee800000e0000 */
[----:B------:R-:W4:Y:S04]  /*3ae0*/  SHFL.IDX PT, R124, R16, R237, 0x1f ;  /* 0x00001fed107c7589 */ /* 0x000f2800000e0000 */
[----:B------:R-:W5:Y:S04]  /*3af0*/  SHFL.IDX PT, R121, R16, R235, 0x1f ;  /* 0x00001feb10797589 */ /* 0x000f6800000e0000 */
[----:B------:R-:W5:Y:S04]  /*3b00*/  SHFL.IDX PT, R116, R16, R233, 0x1f ;  /* 0x00001fe910747589 */ /* 0x000f6800000e0000 */
[----:B------:R-:W5:Y:S04]  /*3b10*/  SHFL.IDX PT, R15, R16, R231, 0x1f ;  /* 0x00001fe7100f7589 */ /* 0x000f6800000e0000 */
[----:B------:R-:W5:Y:S01]  /*3b20*/  SHFL.IDX PT, R120, R16, R234, 0x1f ;  /* 0x00001fea10787589 */ /* 0x000f6200000e0000 */
[--C-:B-1----:R-:W-:Y:S01]  /*3b30*/  FADD.FTZ R24, R24, -R125.reuse ;  /* 0x8000007d18187221 */ /* 0x102fe20000010000 */
[----:B------:R-:W-:-:S02]  /*3b40*/  FADD.FTZ R26, R26, -R125 ;  /* 0x8000007d1a1a7221 */ /* 0x000fc40000010000 */
[----:B------:R-:W-:Y:S01]  /*3b50*/  SHFL.IDX PT, R125, R16, R230, 0x1f ;  /* 0x00001fe6107d7589 */ /* 0x000fe200000e0000 */
[----:B---3--:R-:W-:-:S03]  /*3b60*/  FADD.FTZ R33, R33, -R108 ;  /* 0x8000006c21217221 */ /* 0x008fc60000010000 */
[----:B------:R-:W1:Y:S01]  /*3b70*/  SHFL.IDX PT, R16, R228, R232, 0x1f ;  /* 0x00001fe8e4107589 */ /* 0x000e6200000e0000 */
[----:B------:R-:W-:Y:S01]  /*3b80*/  FADD.FTZ R35, R35, -R108 ;  /* 0x8000006c23237221 */ /* 0x000fe20000010000 */
[--C-:B----4-:R-:W-:Y:S01]  /*3b90*/  FADD.FTZ R25, R25, -R124.reuse ;  /* 0x8000007c19197221 */ /* 0x110fe20000010000 */
[----:B------:R-:W-:Y:S01]  /*3ba0*/  FADD.FTZ R27, R27, -R124 ;  /* 0x8000007c1b1b7221 */ /* 0x000fe20000010000 */
[--C-:B-----5:R-:W-:Y:S01]  /*3bb0*/  FADD.FTZ R28, R28, -R121.reuse ;  /* 0x800000791c1c7221 */ /* 0x120fe20000010000 */
[----:B------:R-:W-:Y:S01]  /*3bc0*/  FADD.FTZ R30, R30, -R121 ;  /* 0x800000791e1e7221 */ /* 0x000fe20000010000 */
[----:B------:R-:W3:Y:S01]  /*3bd0*/  SHFL.IDX PT, R108, R228, R233, 0x1f ;  /* 0x00001fe9e46c7589 */ /* 0x000ee200000e0000 */
[--C-:B------:R-:W-:Y:S01]  /*3be0*/  FADD.FTZ R32, R32, -R116.reuse ;  /* 0x8000007420207221 */ /* 0x100fe20000010000 */
[----:B------:R-:W-:Y:S02]  /*3bf0*/  FADD.FTZ R34, R34, -R116 ;  /* 0x8000007422227221 */ /* 0x000fe40000010000 */
[----:B------:R-:W4:Y:S01]  /*3c00*/  SHFL.IDX PT, R124, R228, R8, 0x1f ;  /* 0x00001f08e47c7589 */ /* 0x000f2200000e0000 */
        /* <DEDUP_REMOVED lines=11> */
[--C-:B---3--:R-:W-:Y:S01]  /*3cc0*/  FADD.FTZ R48, R48, -R108.reuse ;  /* 0x8000006c30307221 */ /* 0x108fe20000010000 */
[----:B------:R-:W-:Y:S02]  /*3cd0*/  FADD.FTZ R50, R50, -R108 ;  /* 0x8000006c32327221 */ /* 0x000fe40000010000 */
[----:B------:R-:W1:Y:S01]  /*3ce0*/  SHFL.IDX PT, R231, R9, R231, 0x1f ;  /* 0x00001fe709e77589 */ /* 0x000e6200000e0000 */
[--C-:B------:R-:W-:Y:S01]  /*3cf0*/  FADD.FTZ R37, R37, -R125.reuse ;  /* 0x8000007d25257221 */ /* 0x100fe20000010000 */
[----:B------:R-:W-:Y:S01]  /*3d00*/  FADD.FTZ R39, R39, -R125 ;  /* 0x8000007d27277221 */ /* 0x000fe20000010000 */
[--C-:B----4-:R-:W-:Y:S01]  /*3d10*/  FADD.FTZ R40, R40, -R124.reuse ;  /* 0x8000007c28287221 */ /* 0x110fe20000010000 */
[----:B------:R-:W-:Y:S01]  /*3d20*/  FADD.FTZ R42, R42, -R124 ;  /* 0x8000007c2a2a7221 */ /* 0x000fe20000010000 */
[--C-:B-----5:R-:W-:Y:S01]  /*3d30*/  FADD.FTZ R44, R44, -R121.reuse ;  /* 0x800000792c2c7221 */ /* 0x120fe20000010000 */
[----:B------:R-:W-:Y:S01]  /*3d40*/  FADD.FTZ R46, R46, -R121 ;  /* 0x800000792e2e7221 */ /* 0x000fe20000010000 */
[----:B------:R-:W3:Y:S01]  /*3d50*/  SHFL.IDX PT, R108, R12, R232, 0x1f ;  /* 0x00001fe80c6c7589 */ /* 0x000ee200000e0000 */
        /* <DEDUP_REMOVED lines=8> */
[----:B------:R-:W4:Y:S04]  /*3de0*/  SHFL.IDX PT, R116, R12, R233, 0x1f ;  /* 0x00001fe90c747589 */ /* 0x000f2800000e0000 */
[----:B------:R-:W5:Y:S01]  /*3df0*/  SHFL.IDX PT, R12, R12, R230, 0x1f ;  /* 0x00001fe60c0c7589 */ /* 0x000f6200000e0000 */
[--C-:B------:R-:W-:Y:S01]  /*3e00*/  FADD.FTZ R41, R41, -R120.reuse ;  /* 0x8000007829297221 */ /* 0x100fe20000010000 */
[----:B------:R-:W-:-:S02]  /*3e10*/  FADD.FTZ R43, R43, -R120 ;  /* 0x800000782b2b7221 */ /* 0x000fc40000010000 */
[----:B------:R-:W-:Y:S04]  /*3e20*/  SHFL.IDX PT, R237, R9, R237, 0x1f ;  /* 0x00001fed09ed7589 */ /* 0x000fe800000e0000 */
[----:B------:R-:W2:Y:S01]  /*3e30*/  SHFL.IDX PT, R120, R9, R8, 0x1f ;  /* 0x00001f0809787589 */ /* 0x000ea200000e0000 */
[----:B------:R-:W5:Y:S01]  /*3e40*/  MUFU.EX2 R126, R126 ;  /* 0x0000007e007e7308 */ /* 0x000f620000000800 */
[----:B-1----:R-:W-:Y:S01]  /*3e50*/  FADD.FTZ R128, R84, -R231 ;  /* 0x800000e754807221 */ /* 0x002fe20000010000 */
[----:B------:R-:W-:Y:S01]  /*3e60*/  FMUL.FTZ R84, R216, R24 ;  /* 0x00000018d8547220 */ /* 0x000fe20000410000 */
[----:B------:R-:W1:Y:S01]  /*3e70*/  SHFL.IDX PT, R228, R228, R230, 0x1f ;  /* 0x00001fe6e4e47589 */ /* 0x000e6200000e0000 */
[----:B------:R-:W-:-:S04]  /*3e80*/  FMUL.FTZ R25, R219, R25 ;  /* 0x00000019db197220 */ /* 0x000fc80000410000 */
[----:B------:R-:W1:Y:S01]  /*3e90*/  MUFU.EX2 R127, R127 ;  /* 0x0000007f007f7308 */ /* 0x000e620000000800 */
[----:B------:R-:W2:Y:S01]  /*3ea0*/  SHFL.IDX PT, R235, R9, R235, 0x1f ;  /* 0x00001feb09eb7589 */ /* 0x000ea200000e0000 */
[----:B---3--:R-:W-:Y:S01]  /*3eb0*/  FADD.FTZ R65, R65, -R108 ;  /* 0x8000006c41417221 */ /* 0x008fe20000010000 */
[----:B----4-:R-:W-:Y:S02]  /*3ec0*/  FADD.FTZ R66, R66, -R116 ;  /* 0x8000007442427221 */ /* 0x010fe40000010000 */
[----:B------:R-:W3:Y:S04]  /*3ed0*/  SHFL.IDX PT, R234, R9, R234, 0x1f ;  /* 0x00001fea09ea7589 */ /* 0x000ee800000e0000 */
[----:B------:R-:W4:Y:S04]  /*3ee0*/  SHFL.IDX PT, R233, R9, R233, 0x1f ;  /* 0x00001fe909e97589 */ /* 0x000f2800000e0000 */
[----:B------:R-:W4:Y:S04]  /*3ef0*/  SHFL.IDX PT, R232, R9, R232, 0x1f ;  /* 0x00001fe809e87589 */ /* 0x000f2800000e0000 */
[----:B------:R5:W4:Y:S01]  /*3f00*/  SHFL.IDX PT, R230, R9, R230, 0x1f ;  /* 0x00001fe609e67589 */ /* 0x000b2200000e0000 */
        /* <DEDUP_REMOVED lines=16> */
[----:B------:R-:W4:Y:S01]  /*4010*/  MUFU.EX2 R112, R112 ;  /* 0x0000007000707308 */ /* 0x000f220000000800 */
[----:B------:R-:W-:Y:S01]  /*4020*/  FADD.FTZ R62, R62, -R121 ;  /* 0x800000793e3e7221 */ /* 0x000fe20000010000 */
[----:B------:R-:W-:Y:S01]  /*4030*/  FADD.FTZ R15, R63, -R15 ;  /* 0x8000000f3f0f7221 */ /* 0x000fe20000010000 */
[----:B------:R-:W-:Y:S01]  /*4040*/  FFMA.FTZ R227, R150, UR10, -R227 ;  /* 0x0000000a96e37c23 */ /* 0x000fe200080108e3 */
[----:B------:R-:W-:-:S04]  /*4050*/  FFMA.FTZ R140, R151, UR10, -R140 ;  /* 0x0000000a978c7c23 */ /* 0x000fc8000801088c */
[----:B------:R-:W4:Y:S01]  /*4060*/  MUFU.EX2 R113, R113 ;  /* 0x0000007100717308 */ /* 0x000f220000000800 */
[----:B------:R-:W-:Y:S01]  /*4070*/  FADD.FTZ R231, R86, -R231 ;  /* 0x800000e756e77221 */ /* 0x000fe20000010000 */
[----:B------:R-:W-:Y:S01]  /*4080*/  F2FP.BF16.F32.PACK_AB R86, R29, R28 ;  /* 0x0000001c1d56723e */ /* 0x000fe200000010ff */
[----:B------:R-:W-:-:S05]  /*4090*/  FMUL.FTZ R60, R95, R60 ;  /* 0x0000003c5f3c7220 */ /* 0x000fca0000410000 */
[----:B------:R-:W4:Y:S01]  /*40a0*/  MUFU.EX2 R122, R122 ;  /* 0x0000007a007a7308 */ /* 0x000f220000000800 */
[----:B------:R-:W-:Y:S01]  /*40b0*/  FMUL.FTZ R61, R11, R61 ;  /* 0x0000003d0b3d7220 */ /* 0x000fe20000410000 */
[----:B------:R-:W-:Y:S01]  /*40c0*/  FMUL.FTZ R62, R126, R62 ;  /* 0x0000003e7e3e7220 */ /* 0x000fe20000410000 */
[----:B-1----:R-:W-:-:S05]  /*40d0*/  FMUL.FTZ R15, R127, R15 ;  /* 0x0000000f7f0f7220 */ /* 0x002fca0000410000 */
[----:B------:R-:W1:Y:S01]  /*40e0*/  MUFU.EX2 R123, R123 ;  /* 0x0000007b007b7308 */ /* 0x000e620000000800 */
[----:B------:R-:W-:Y:S01]  /*40f0*/  F2FP.BF16.F32.PACK_AB R66, R66, R9 ;  /* 0x000000094242723e */ /* 0x000fe200000010ff */
[----:B------:R-:W-:-:S06]  /*4100*/  FADD.FTZ R67, R67, -R108 ;  /* 0x8000006c43437221 */ /* 0x000fcc0000010000 */
[----:B------:R-:W1:Y:S01]  /*4110*/  MUFU.EX2 R117, R117 ;  /* 0x0000007500757308 */ /* 0x000e620000000800 */
[----:B--2---:R-:W-:Y:S01]  /*4120*/  FADD.FTZ R63, R72, -R120 ;  /* 0x80000078483f7221 */ /* 0x004fe20000010000 */
[----:B------:R-:W-:-:S06]  /*4130*/  FADD.FTZ R108, R73, -R237 ;  /* 0x800000ed496c7221 */ /* 0x000fcc0000010000 */
[----:B------:R-:W2:Y:S01]  /*4140*/  MUFU.EX2 R111, R111 ;  /* 0x0000006f006f7308 */ /* 0x000ea20000000800 */
[----:B------:R-:W-:-:S07]  /*4150*/  FADD.FTZ R12, R71, -R12 ;  /* 0x8000000c470c7221 */ /* 0x000fce0000010000 */
[----:B------:R-:W2:Y:S08]  /*4160*/  MUFU.EX2 R114, R114 ;  /* 0x0000007200727308 */ /* 0x000eb00000000800 */
[----:B------:R-:W2:Y:S08]  /*4170*/  MUFU.EX2 R115, R115 ;  /* 0x0000007300737308 */ /* 0x000eb00000000800 */
[----:B------:R-:W2:Y:S08]  /*4180*/  MUFU.EX2 R118, R118 ;  /* 0x0000007600767308 */ /* 0x000eb00000000800 */
[----:B------:R-:W2:Y:S01]  /*4190*/  MUFU.EX2 R119, R119 ;  /* 0x0000007700777308 */ /* 0x000ea20000000800 */
[----:B------:R-:W-:-:S07]  /*41a0*/  F2FP.BF16.F32.PACK_AB R70, R61, R60 ;  /* 0x0000003c3d46723e */ /* 0x000fce00000010ff */
[----:B------:R-:W2:Y:S01]  /*41b0*/  MUFU.EX2 R131, R131 ;  /* 0x0000008300837308 */ /* 0x000ea20000000800 */
[----:B------:R-:W-:-:S07]  /*41c0*/  F2FP.BF16.F32.PACK_AB R71, R15, R62 ;  /* 0x0000003e0f47723e */ /* 0x000fce00000010ff */
[----:B------:R-:W2:Y:S01]  /*41d0*/  MUFU.EX2 R134, R134 ;  /* 0x0000008600867308 */ /* 0x000ea20000000800 */
[----:B------:R-:W-:-:S07]  /*41e0*/  FMUL.FTZ R60, R100, R63 ;  /* 0x0000003f643c7220 */ /* 0x000fce0000410000 */
[----:B------:R-:W2:Y:S01]  /*41f0*/  MUFU.EX2 R135, R135 ;  /* 0x0000008700877308 */ /* 0x000ea20000000800 */
[----:B------:R-:W-:-:S07]  /*4200*/  FMUL.FTZ R15, R101, R108 ;  /* 0x0000006c650f7220 */ /* 0x000fce0000410000 */
[----:B------:R-:W-:Y:S01]  /*4210*/  MUFU.EX2 R102, R102 ;  /* 0x0000006600667308 */ /* 0x000fe20000000800 */
[----:B------:R-:W-:-:S07]  /*4220*/  FADD.FTZ R64, R64, -R116 ;  /* 0x8000007440407221 */ /* 0x000fce0000010000 */
[----:B------:R-:W2:Y:S08]  /*4230*/  MUFU.EX2 R138, R138 ;  /* 0x0000008a008a7308 */ /* 0x000eb00000000800 */
[----:B------:R-:W2:Y:S08]  /*4240*/  MUFU.EX2 R139, R139 ;  /* 0x0000008b008b7308 */ /* 0x000eb00000000800 */
[----:B------:R-:W2:Y:S08]  /*4250*/  MUFU.EX2 R132, R132 ;  /* 0x0000008400847308 */ /* 0x000eb00000000800 */
[----:B------:R-:W2:Y:S01]  /*4260*/  MUFU.EX2 R136, R136 ;  /* 0x0000008800887308 */ /* 0x000ea20000000800 */
[----:B------:R-:W-:-:S07]  /*4270*/  FADD.FTZ R56, R56, -R124 ;  /* 0x8000007c38387221 */ /* 0x000fce0000010000 */
[----:B------:R-:W2:Y:S01]  /*4280*/  MUFU.EX2 R103, R103 ;  /* 0x0000006700677308 */ /* 0x000ea20000000800 */
[----:B------:R-:W-:-:S07]  /*4290*/  FADD.FTZ R58, R58, -R124 ;  /* 0x8000007c3a3a7221 */ /* 0x000fce0000010000 */
[----:B------:R-:W-:Y:S01]  /*42a0*/  MUFU.EX2 R104, R104 ;  /* 0x0000006800687308 */ /* 0x000fe20000000800 */
[----:B------:R-:W-:-:S07]  /*42b0*/  FADD.FTZ R57, R57, -R125 ;  /* 0x8000007d39397221 */ /* 0x000fce0000010000 */
[----:B------:R-:W-:Y:S01]  /*42c0*/  MUFU.EX2 R105, R105 ;  /* 0x0000006900697308 */ /* 0x000fe20000000800 */
[----:B------:R-:W-:-:S07]  /*42d0*/  FADD.FTZ R59, R59, -R125 ;  /* 0x8000007d3b3b7221 */ /* 0x000fce0000010000 */
[----:B------:R-:W-:Y:S08]  /*42e0*/  MUFU.EX2 R106, R106 ;  /* 0x0000006a006a7308 */ /* 0x000ff00000000800 */
[----:B------:R-:W2:Y:S08]  /*42f0*/  MUFU.EX2 R133, R133 ;  /* 0x0000008500857308 */ /* 0x000eb00000000800 */
[----:B------:R-:W2:Y:S08]  /*4300*/  MUFU.EX2 R137, R137 ;  /* 0x0000008900897308 */ /* 0x000eb00000000800 */
[----:B------:R-:W2:Y:S08]  /*4310*/  MUFU.EX2 R28, R227 ;  /* 0x000000e3001c7308 */ /* 0x000eb00000000800 */
[----:B------:R-:W2:Y:S01]  /*4320*/  MUFU.EX2 R9, R140 ;  /* 0x0000008c00097308 */ /* 0x000ea20000000800 */
[----:B------:R-:W-:Y:S01]  /*4330*/  FMUL.FTZ R26, R217, R26 ;  /* 0x0000001ad91a7220 */ /* 0x000fe20000410000 */
[----:B------:R-:W-:Y:S01]  /*4340*/  FMUL.FTZ R27, R218, R27 ;  /* 0x0000001bda1b7220 */ /* 0x000fe20000410000 */
[--C-:B------:R-:W-:Y:S01]  /*4350*/  FADD.FTZ R53, R53, -R228.reuse ;  /* 0x800000e435357221 */ /* 0x100fe20000010000 */
[----:B------:R-:W-:Y:S01]  /*4360*/  FADD.FTZ R55, R55, -R228 ;  /* 0x800000e437377221 */ /* 0x000fe20000010000 */
[----:B------:R-:W-:Y:S01]  /*4370*/  FMUL.FTZ R30, R220, R30 ;  /* 0x0000001edc1e7220 */ /* 0x000fe20000410000 */
[----:B------:R-:W-:Y:S01]  /*4380*/  FMUL.FTZ R31, R221, R31 ;  /* 0x0000001fdd1f7220 */ /* 0x000fe20000410000 */
[----:B------:R-:W-:Y:S01]  /*4390*/  FMUL.FTZ R64, R96, R64 ;  /* 0x0000004060407220 */ /* 0x000fe20000410000 */
[----:B------:R-:W-:Y:S01]  /*43a0*/  F2FP.BF16.F32.PACK_AB R60, R15, R60 ;  /* 0x0000003c0f3c723e */ /* 0x000fe200000010ff */
[----:B------:R-:W-:Y:S01]  /*43b0*/  FADD.FTZ R116, R76, -R235 ;  /* 0x800000eb4c747221 */ /* 0x000fe20000010000 */
[----:B---3--:R-:W-:Y:S01]  /*43c0*/  FADD.FTZ R124, R77, -R234 ;  /* 0x800000ea4d7c7221 */ /* 0x008fe20000010000 */
[----:B------:R-:W-:Y:S01]  /*43d0*/  FMUL.FTZ R32, R10, R32 ;  /* 0x000000200a207220 */ /* 0x000fe20000410000 */
[----:B------:R-:W-:Y:S01]  /*43e0*/  FMUL.FTZ R33, R19, R33 ;  /* 0x0000002113217220 */ /* 0x000fe20000410000 */
[----:B------:R-:W-:Y:S01]  /*43f0*/  FMUL.FTZ R34, R222, R34 ;  /* 0x00000022de227220 */ /* 0x000fe20000410000 */
[----:B-----5:R-:W-:Y:S01]  /*4400*/  FMUL.FTZ R35, R109, R35 ;  /* 0x000000236d237220 */ /* 0x020fe20000410000 */
[----:B------:R-:W-:Y:S01]  /*4410*/  FMUL.FTZ R36, R20, R36 ;  /* 0x0000002414247220 */ /* 0x000fe20000410000 */
[----:B------:R-:W-:Y:S01]  /*4420*/  FMUL.FTZ R37, R21, R37 ;  /* 0x0000002515257220 */ /* 0x000fe20000410000 */
[----:B----4-:R-:W-:Y:S01]  /*4430*/  FMUL.FTZ R38, R112, R38 ;  /* 0x0000002670267220 */ /* 0x010fe20000410000 */
[----:B------:R-:W-:Y:S01]  /*4440*/  FMUL.FTZ R39, R113, R39 ;  /* 0x0000002771277220 */ /* 0x000fe20000410000 */
[----:B------:R-:W-:Y:S01]  /*4450*/  FMUL.FTZ R56, R93, R56 ;  /* 0x000000385d387220 */ /* 0x000fe20000410000 */
[----:B------:R-:W-:Y:S01]  /*4460*/  FMUL.FTZ R57, R94, R57 ;  /* 0x000000395e397220 */ /* 0x000fe20000410000 */
[----:B------:R-:W-:Y:S01]  /*4470*/  FMUL.FTZ R58, R122, R58 ;  /* 0x0000003a7a3a7220 */ /* 0x000fe20000410000 */
[----:B-1----:R-:W-:Y:S01]  /*4480*/  FMUL.FTZ R59, R123, R59 ;  /* 0x0000003b7b3b7220 */ /* 0x002fe20000410000 */
        /* <DEDUP_REMOVED lines=15> */
[----:B--2---:R-:W-:Y:S01]  /*4580*/  FMUL.FTZ R47, R111, R47 ;  /* 0x0000002f6f2f7220 */ /* 0x004fe20000410000 */
        /* <DEDUP_REMOVED lines=207> */
.L_x_3376:
        /* <DEDUP_REMOVED lines=68> */
.L_x_3377:
        /* <DEDUP_REMOVED lines=12> */
.L_x_3367:
        /* <DEDUP_REMOVED lines=116> */
.L_x_3390:
[----:B------:R-:W-:-:S05]  /*5ec0*/  IMAD.U32 R7, RZ, RZ, UR36 ;  /* 0x00000024ff077e24 */ /* 0x000fca000f8e00ff */
[----:B------:R-:W-:-:S04]  /*5ed0*/  LOP3.LUT R7, R7, 0x1, RZ, 0xfc, !PT ;  /* 0x0000000107077812 */ /* 0x000fc800078efcff */
[----:B------:R-:W-:-:S13]  /*5ee0*/  ISETP.NE.AND P0, PT, R7, 0x3, PT ;  /* 0x000000030700780c */ /* 0x000fda0003f05270 */
[----:B--2---:R-:W-:Y:S05]  /*5ef0*/  @!P0 BRA `(.L_x_3380) ;  /* 0x0000000000048947 */ /* 0x004fea0003800000 */
[----:B------:R-:W-:Y:S01]  /*5f00*/  BPT.TRAP 0x1 ;  /* 0x000000040000795c */ /* 0x000fe20000300000 */
.L_x_3380:
[----:B------:R-:W-:Y:S01]  /*5f10*/  IMAD R7, R0, 0x8, R236 ;  /* 0x0000000800077824 */ /* 0x000fe200078e02ec */
[----:B------:R-:W-:-:S04]  /*5f20*/  SHF.L.U32 R18, R4, 0x1f, RZ ;  /* 0x0000001f04127819 */ /* 0x000fc800000006ff */
[----:B------:R1:W2:Y:S01]  /*5f30*/  SYNCS.PHASECHK.TRANS64.TRYWAIT P1, [R7+URZ+0x30c10], R18 ;  /* 0x030c1012070075a7 */ /* 0x0002a2000802017f */
[----:B------:R-:W-:Y:S05]  /*5f40*/  @!P0 BRA `(.L_x_3381) ;  /* 0x0000000000048947 */ /* 0x000fea0003800000 */
[----:B------:R-:W-:Y:S01]  /*5f50*/  BPT.TRAP 0x1 ;  /* 0x000000040000795c */ /* 0x000fe20000300000 */
.L_x_3381:
[----:B---3--:R-:W-:-:S05]  /*5f60*/  VIADD R8, R236, 0x10000 ;  /* 0x00010000ec087836 */ /* 0x008fca0000000000 */
[----:B------:R-:W-:-:S04]  /*5f70*/  SHF.R.U32.HI R8, RZ, 0x4, R8 ;  /* 0x00000004ff087819 */ /* 0x000fc80000011608 */
[----:B------:R-:W-:-:S04]  /*5f80*/  LOP3.LUT R8, R8, 0x3fff, RZ, 0xc0, !PT ;  /* 0x00003fff08087812 */ /* 0x000fc800078ec0ff */
[----:B------:R-:W-:Y:S01]  /*5f90*/  LOP3.LUT R9, R8, 0x10000, RZ, 0xfc, !PT ;  /* 0x0001000008097812 */ /* 0x000fe200078efcff */
[----:B--2---:R-:W-:Y:S06]  /*5fa0*/  @P1 BRA `(.L_x_3382) ;  /* 0x0000000000081947 */ /* 0x004fec0003800000 */
[----:B------:R-:W2:Y:S02]  /*5fb0*/  SYNCS.PHASECHK.TRANS64.TRYWAIT P1, [R7+URZ+0x30c10], R18 ;  /* 0x030c1012070075a7 */ /* 0x000ea4000802017f */
[----:B--2---:R-:W-:Y:S05]  /*5fc0*/  @!P1 BRA `(.L_x_3383) ;  /* 0x0000007800109947 */ /* 0x004fea0003800000 */
.L_x_3382:
        /* <DEDUP_REMOVED lines=63> */
.L_x_3384:
[----:B------:R1:W1:Y:S01]  /*63c0*/  SYNCS.PHASECHK.TRANS64.TRYWAIT P1, [R7+URZ+0x30c30], R18 ;  /* 0x030c3012070075a7 */ /* 0x000262000802017f */
[----:B------:R-:W-:Y:S05]  /*63d0*/  @!P0 BRA `(.L_x_3385) ;  /* 0x0000000000048947 */ /* 0x000fea0003800000 */
[----:B------:R-:W-:Y:S01]  /*63e0*/  BPT.TRAP 0x1 ;  /* 0x000000040000795c */ /* 0x000fe20000300000 */
.L_x_3385:
        /* <DEDUP_REMOVED lines=8> */
.L_x_3386:
        /* <DEDUP_REMOVED lines=8> */
[----:B---3--:R-:W-:Y:S01]  /*64f0*/  SHFL.IDX PT, R18, R231, R5, 0x1f ;  /* 0x00001f05e7127589 */ /* 0x008fe200000e0000 */
[C---:B------:R-:W-:Y:S01]  /*6500*/  VIADD R13, R5.reuse, 0x10 ;  /* 0x00000010050d7836 */ /* 0x040fe20000000000 */
[----:B------:R-:W-:Y:S01]  /*6510*/  ISETP.GT.AND P2, PT, R6, RZ, PT ;  /* 0x000000ff0600720c */ /* 0x000fe20003f44270 */
[C---:B------:R-:W-:Y:S01]  /*6520*/  VIADD R14, R5.reuse, 0x14 ;  /* 0x00000014050e7836 */ /* 0x040fe20000000000 */
[----:B--2---:R-:W-:Y:S01]  /*6530*/  SHFL.IDX PT, R9, R16, R5, 0x1f ;  /* 0x00001f0510097589 */ /* 0x004fe200000e0000 */
[C---:B------:R-:W-:Y:S01]  /*6540*/  VIADD R15, R5.reuse, 0x18 ;  /* 0x00000018050f7836 */ /* 0x040fe20000000000 */
[----:B------:R-:W-:Y:S01]  /*6550*/  FSEL R104, R104, -INF , P2 ;  /* 0xff80000068687808 */ /* 0x000fe20001000000 */
[C---:B------:R-:W-:Y:S01]  /*6560*/  VIADD R19, R5.reuse, 0x4 ;  /* 0x0000000405137836 */ /* 0x040fe20000000000 */
[----:B------:R-:W-:Y:S01]  /*6570*/  HGMMA.64x128x16.F32.BF16 R24, gdesc[UR4], RZ, !UPT, gsb0 ;  /* 0x01e00000041879f0 */ /* 0x000fe2000c0018ff */
[----:B------:R-:W-:Y:S01]  /*6580*/  UIADD3 UR4, UR6, 0x2, URZ ;  /* 0x0000000206047890 */ /* 0x000fe2000fffe03f */
[C---:B------:R-:W-:Y:S01]  /*6590*/  VIADD R17, R5.reuse, 0x8 ;  /* 0x0000000805117836 */ /* 0x040fe20000000000 */
[----:B------:R-:W1:Y:S01]  /*65a0*/  SHFL.IDX PT, R12, R16, R12, 0x1f ;  /* 0x00001f0c100c7589 */ /* 0x000e6200000e0000 */
[----:B------:R-:W-:Y:S01]  /*65b0*/  VIADD R20, R5, 0x1c ;  /* 0x0000001c05147836 */ /* 0x000fe20000000000 */
[----:B------:R-:W-:Y:S01]  /*65c0*/  ISETP.GT.AND P1, PT, R6, 0x8, PT ;  /* 0x000000080600780c */ /* 0x000fe20003f24270 */
[----:B------:R-:W-:Y:S01]  /*65d0*/  ULDC UR5, c[0x0][0x744] ;  /* 0x0001d10000057ab9 */ /* 0x000fe20000000800 */
[----:B------:R-:W-:Y:S01]  /*65e0*/  SHFL.IDX PT, R13, R16, R13, 0x1f ;  /* 0x00001f0d100d7589 */ /* 0x000fe200000e0000 */
[----:B------:R-:W-:Y:S01]  /*65f0*/  UMOV UR10, UR4 ;  /* 0x00000004000a7c82 */ /* 0x000fe20008000000 */
[----:B------:R-:W-:Y:S01]  /*6600*/  UIADD3 UR4, UR6, 0x4, URZ ;  /* 0x0000000406047890 */ /* 0x000fe2000fffe03f */
[----:B------:R-:W-:Y:S01]  /*6610*/  FSEL R101, R101, -INF , P2 ;  /* 0xff80000065657808 */ /* 0x000fe20001000000 */
[----:B------:R-:W-:Y:S01]  /*6620*/  SHFL.IDX PT, R14, R16, R14, 0x1f ;  /* 0x00001f0e100e7589 */ /* 0x000fe200000e0000 */
[----:B------:R-:W-:Y:S01]  /*6630*/  FSEL R93, R93, -INF , P2 ;  /* 0xff8000005d5d7808 */ /* 0x000fe20001000000 */
[----:B------:R-:W-:Y:S01]  /*6640*/  UIADD3 UR6, UR6, 0x6, URZ ;  /* 0x0000000606067890 */ /* 0x000fe2000fffe03f */
[----:B------:R-:W-:Y:S01]  /*6650*/  FSEL R230, R92, -INF , P2 ;  /* 0xff8000005ce67808 */ /* 0x000fe20001000000 */
[----:B------:R-:W2:Y:S01]  /*6660*/  SHFL.IDX PT, R15, R16, R15, 0x1f ;  /* 0x00001f0f100f7589 */ /* 0x000ea200000e0000 */
[----:B------:R-:W-:Y:S01]  /*6670*/  FSEL R94, R94, -INF , P1 ;  /* 0xff8000005e5e7808 */ /* 0x000fe20000800000 */
[----:B------:R-:W-:Y:S01]  /*6680*/  IMAD R217, R0, 0x400, R217 ;  /* 0x0000040000d97824 */ /* 0x000fe200078e02d9 */
[----:B------:R-:W-:Y:S01]  /*6690*/  FSEL R103, R103, -INF , P1 ;  /* 0xff80000067677808 */ /* 0x000fe20000800000 */
[----:B------:R-:W3:Y:S01]  /*66a0*/  SHFL.IDX PT, R22, R231, R17, 0x1f ;  /* 0x00001f11e7167589 */ /* 0x000ee200000e0000 */
[----:B------:R-:W-:-:S02]  /*66b0*/  FSEL R106, R106, -INF , P1 ;  /* 0xff8000006a6a7808 */ /* 0x000fc40000800000 */
        /* <DEDUP_REMOVED lines=10> */
[----:B------:R-:W-:Y:S01]  /*6760*/  FSEL R147, R147, -INF , P1 ;  /* 0xff80000093937808 */ /* 0x000fe20000800000 */
[----:B------:R-:W-:Y:S01]  /*6770*/  FFMA.FTZ R12, R95, UR5, -R12 ;  /* 0x000000055f0c7c23 */ /* 0x000fe2000801080c */
[----:B------:R-:W-:Y:S01]  /*6780*/  FSEL R89, R89, -INF , P2 ;  /* 0xff80000059597808 */ /* 0x000fe20001000000 */
[----:B------:R-:W5:Y:S01]  /*6790*/  MUFU.EX2 R9, R9 ;  /* 0x0000000900097308 */ /* 0x000f620000000800 */
[----:B-1----:R-:W-:Y:S01]  /*67a0*/  VIADD R93, R5, 0x1c ;  /* 0x0000001c055d7836 */ /* 0x002fe20000000000 */
[----:B------:R-:W-:Y:S02]  /*67b0*/  FSEL R91, R91, -INF , P1 ;  /* 0xff8000005b5b7808 */ /* 0x000fe40000800000 */
[----:B------:R-:W-:Y:S02]  /*67c0*/  FSEL R100, R100, -INF , P2 ;  /* 0xff80000064647808 */ /* 0x000fe40001000000 */
[----:B------:R-:W-:-:S02]  /*67d0*/  FSEL R113, R113, -INF , P2 ;  /* 0xff80000071717808 */ /* 0x000fc40001000000 */
[----:B------:R-:W-:Y:S01]  /*67e0*/  FSEL R108, R108, -INF , P2 ;  /* 0xff8000006c6c7808 */ /* 0x000fe20001000000 */
[----:B--2---:R-:W-:Y:S01]  /*67f0*/  FFMA.FTZ R100, R100, UR5, -R15 ;  /* 0x0000000564647c23 */ /* 0x004fe2000801080f */
[----:B------:R-:W-:Y:S01]  /*6800*/  FSEL R110, R110, -INF , P1 ;  /* 0xff8000006e6e7808 */ /* 0x000fe20000800000 */
[----:B------:R-:W-:Y:S01]  /*6810*/  MUFU.EX2 R12, R12 ;  /* 0x0000000c000c7308 */ /* 0x000fe20000000800 */
[----:B------:R-:W-:Y:S01]  /*6820*/  FSEL R112, R112, -INF , P2 ;  /* 0xff80000070707808 */ /* 0x000fe20001000000 */
[--C-:B---3--:R-:W-:Y:S01]  /*6830*/  FFMA.FTZ R21, R108, UR5, -R22.reuse ;  /* 0x000000056c157c23 */ /* 0x108fe20008010816 */
[----:B------:R-:W-:Y:S01]  /*6840*/  FSEL R114, R114, -INF , P1 ;  /* 0xff80000072727808 */ /* 0x000fe20000800000 */
[----:B------:R-:W-:Y:S01]  /*6850*/  FFMA.FTZ R22, R110, UR5, -R22 ;  /* 0x000000056e167c23 */ /* 0x000fe20008010816 */
[----:B------:R-:W-:Y:S02]  /*6860*/  FSEL R96, R96, -INF , P2 ;  /* 0xff80000060607808 */ /* 0x000fe40001000000 */
[----:B------:R-:W-:Y:S01]  /*6870*/  FSEL R98, R98, -INF , P1 ;  /* 0xff80000062627808 */ /* 0x000fe20000800000 */
[----:B------:R-:W-:Y:S01]  /*6880*/  MUFU.EX2 R228, R100 ;  /* 0x0000006400e47308 */ /* 0x000fe20000000800 */
[----:B------:R-:W-:Y:S01]  /*6890*/  FSEL R102, R102, -INF , P1 ;  /* 0xff80000066667808 */ /* 0x000fe20000800000 */
[--C-:B------:R-:W-:Y:S01]  /*68a0*/  FFMA.FTZ R96, R96, UR5, -R13.reuse ;  /* 0x0000000560607c23 */ /* 0x100fe2000801080d */
[----:B------:R-:W-:Y:S01]  /*68b0*/  FSEL R109, R109, -INF , P2 ;  /* 0xff8000006d6d7808 */ /* 0x000fe20001000000 */
[----:B------:R-:W-:Y:S01]  /*68c0*/  FFMA.FTZ R13, R98, UR5, -R13 ;  /* 0x00000005620d7c23 */ /* 0x000fe2000801080d */
[----:B------:R-:W-:Y:S01]  /*68d0*/  FSEL R97, R97, -INF , P2 ;  /* 0xff80000061617808 */ /* 0x000fe20001000000 */
[----:B----4-:R-:W1:Y:S01]  /*68e0*/  SHFL.IDX PT, R98, R223, R5, 0x1f ;  /* 0x00001f05df627589 */ /* 0x010e6200000e0000 */
[----:B------:R-:W-:Y:S01]  /*68f0*/  FFMA.FTZ R15, R102, UR5, -R15 ;  /* 0x00000005660f7c23 */ /* 0x000fe2000801080f */
[----:B------:R-:W-:Y:S01]  /*6900*/  FSEL R99, R99, -INF , P1 ;  /* 0xff80000063637808 */ /* 0x000fe20000800000 */
[----:B------:R-:W-:Y:S01]  /*6910*/  MUFU.EX2 R229, R96 ;  /* 0x0000006000e57308 */ /* 0x000fe20000000800 */
[----:B------:R-:W-:Y:S01]  /*6920*/  FSEL R119, R119, -INF , P1 ;  /* 0xff80000077777808 */ /* 0x000fe20000800000 */
[--C-:B------:R-:W-:Y:S01]  /*6930*/  FFMA.FTZ R97, R97, UR5, -R14.reuse ;  /* 0x0000000561617c23 */ /* 0x100fe2000801080e */
[----:B------:R-:W-:Y:S01]  /*6940*/  FSEL R105, R105, -INF , P2 ;  /* 0xff80000069697808 */ /* 0x000fe20001000000 */
[----:B------:R-:W-:Y:S01]  /*6950*/  FFMA.FTZ R14, R99, UR5, -R14 ;  /* 0x00000005630e7c23 */ /* 0x000fe2000801080e */
[----:B------:R-:W-:-:S02]  /*6960*/  FSEL R107, R107, -INF , P1 ;  /* 0xff8000006b6b7808 */ /* 0x000fc40000800000 */
[----:B------:R-:W-:Y:S01]  /*6970*/  FSEL R99, R121, -INF , P2 ;  /* 0xff80000079637808 */ /* 0x000fe20001000000 */
[----:B------:R1:W-:Y:S01]  /*6980*/  MUFU.EX2 R226, R97 ;  /* 0x0000006100e27308 */ /* 0x0003e20000000800 */
[----:B------:R-:W-:Y:S02]  /*6990*/  FSEL R123, R123, -INF , P1 ;  /* 0xff8000007b7b7808 */ /* 0x000fe40000800000 */
[----:B------:R-:W-:Y:S02]  /*69a0*/  FSEL R134, R134, -INF , P1 ;  /* 0xff80000086867808 */ /* 0x000fe40000800000 */
[----:B------:R-:W-:Y:S02]  /*69b0*/  FSEL R120, R120, -INF , P2 ;  /* 0xff80000078787808 */ /* 0x000fe40001000000 */
[----:B------:R-:W-:Y:S01]  /*69c0*/  FSEL R131, R131, -INF , P1 ;  /* 0xff80000083837808 */ /* 0x000fe20000800000 */
[----:B------:R-:W-:Y:S01]  /*69d0*/  MUFU.EX2 R15, R15 ;  /* 0x0000000f000f7308 */ /* 0x000fe20000000800 */
[----:B------:R-:W-:-:S02]  /*69e0*/  FSEL R111, R111, -INF , P1 ;  /* 0xff8000006f6f7808 */ /* 0x000fc40000800000 */
[----:B------:R-:W-:Y:S01]  /*69f0*/  FSEL R126, R126, -INF , P1 ;  /* 0xff8000007e7e7808 */ /* 0x000fe20000800000 */
[----:B-1----:R-:W-:Y:S01]  /*6a00*/  FFMA.FTZ R97, R120, UR5, -R98 ;  /* 0x0000000578617c23 */ /* 0x002fe20008010862 */
[----:B------:R-:W-:Y:S01]  /*6a10*/  FSEL R120, R144, -INF , P2 ;  /* 0xff80000090787808 */ /* 0x000fe20001000000 */
[----:B------:R-:W-:Y:S01]  /*6a20*/  VIADD R144, R5, 0xc ;  /* 0x0000000c05907836 */ /* 0x000fe20000000000 */
[----:B------:R-:W-:Y:S01]  /*6a30*/  FSEL R130, R130, -INF , P1 ;  /* 0xff80000082827808 */ /* 0x000fe20000800000 */
[----:B------:R-:W-:Y:S01]  /*6a40*/  MUFU.EX2 R222, R222 ;  /* 0x000000de00de7308 */ /* 0x000fe20000000800 */
[----:B------:R-:W-:Y:S02]  /*6a50*/  FSEL R135, R135, -INF , P1 ;  /* 0xff80000087877808 */ /* 0x000fe40000800000 */
[----:B------:R-:W1:Y:S01]  /*6a60*/  SHFL.IDX PT, R121, R218, R144, 0x1f ;  /* 0x00001f90da797589 */ /* 0x000e6200000e0000 */
[----:B------:R-:W-:Y:S02]  /*6a70*/  FSEL R142, R142, -INF , P1 ;  /* 0xff8000008e8e7808 */ /* 0x000fe40000800000 */
[----:B------:R-:W-:-:S02]  /*6a80*/  FSEL R139, R139, -INF , P1 ;  /* 0xff8000008b8b7808 */ /* 0x000fc40000800000 */
        /* <DEDUP_REMOVED lines=9> */
[----:B------:R-:W-:-:S05]  /*6b20*/  FSEL R150, R150, -INF , P1 ;  /* 0xff80000096967808 */ /* 0x000fca0000800000 */
[----:B------:R-:W-:Y:S01]  /*6b30*/  MUFU.EX2 R97, R97 ;  /* 0x0000006100617308 */ /* 0x000fe20000000800 */
[--C-:B-1----:R-:W-:Y:S01]  /*6b40*/  FFMA.FTZ R122, R122, UR5, -R121.reuse ;  /* 0x000000057a7a7c23 */ /* 0x102fe20008010879 */
[----:B------:R-:W-:-:S06]  /*6b50*/  FFMA.FTZ R121, R143, UR5, -R121 ;  /* 0x000000058f797c23 */ /* 0x000fcc0008010879 */
[----:B------:R-:W-:Y:S08]  /*6b60*/  MUFU.EX2 R98, R98 ;  /* 0x0000006200627308 */ /* 0x000ff00000000800 */
[----:B------:R-:W-:Y:S01]  /*6b70*/  MUFU.EX2 R21, R21 ;  /* 0x0000001500157308 */ /* 0x000fe20000000800 */
[----:B------:R-:W-:Y:S02]  /*6b80*/  WARPGROUP.DEPBAR.LE gsb0, 0x0 ;  /* 0x00008000000079c5 */ /* 0x000fe40000010000 */
[----:B------:R-:W-:-:S05]  /*6b90*/  WARPGROUP.ARRIVE ;  /* 0x00000000000079c5 */ /* 0x000fca0000000000 */
[----:B------:R-:W-:Y:S01]  /*6ba0*/  MUFU.EX2 R22, R22 ;  /* 0x0000001600167308 */ /* 0x000fe20000000800 */
[----:B-----5:R-:W-:Y:S02]  /*6bb0*/  R2UR UR8, R10 ;  /* 0x000000000a0872ca */ /* 0x020fe400000e0000 */
[----:B------:R-:W-:Y:S01]  /*6bc0*/  R2UR UR9, R11 ;  /* 0x000000000b0972ca */ /* 0x000fe200000e0000 */
[----:B------:R-:W1:Y:S04]  /*6bd0*/  SHFL.IDX PT, R10, R16, R19, 0x1f ;  /* 0x00001f13100a7589 */ /* 0x000e6800000e0000 */
[----:B------:R2:W3:Y:S04]  /*6be0*/  SHFL.IDX PT, R11, R16, R17, 0x1f ;  /* 0x00001f11100b7589 */ /* 0x0004e800000e0000 */
[----:B------:R-:W4:Y:S04]  /*6bf0*/  SHFL.IDX PT, R16, R16, R20, 0x1f ;  /* 0x00001f1410107589 */ /* 0x000f2800000e0000 */
[----:B------:R-:W-:Y:S01]  /*6c00*/  HGMMA.64x128x16.F32.BF16 R24, gdesc[UR8], R24, gsb0 ;  /* 0x01e00000081879f0 */ /* 0x000fe20008001818 */
[----:B------:R-:W-:Y:S01]  /*6c10*/  R2UR UR8, R234 ;  /* 0x00000000ea0872ca */ /* 0x000fe200000e0000 */
[----:B------:R-:W-:Y:S01]  /*6c20*/  UMOV UR10, UR4 ;  /* 0x00000004000a7c82 */ /* 0x000fe20008000000 */
[----:B------:R-:W-:Y:S01]  /*6c30*/  R2UR UR9, R235 ;  /* 0x00000000eb0972ca */ /* 0x000fe200000e0000 */
[----:B------:R-:W-:Y:S01]  /*6c40*/  UMOV UR11, 0x40000040 ;  /* 0x40000040000b7882 */ /* 0x000fe20000000000 */
[----:B--2---:R-:W-:Y:S01]  /*6c50*/  FFMA.FTZ R17, R104, UR5, -R18 ;  /* 0x0000000568117c23 */ /* 0x004fe20008010812 */
[----:B------:R-:W-:-:S02]  /*6c60*/  VIADD R104, R5, 0x18 ;  /* 0x0000001805687836 */ /* 0x000fc40000000000 */
[----:B------:R-:W-:Y:S01]  /*6c70*/  FFMA.FTZ R18, R106, UR5, -R18 ;  /* 0x000000056a127c23 */ /* 0x000fe20008010812 */
[----:B------:R-:W-:Y:S01]  /*6c80*/  VIADD R106, R5, 0x10 ;  /* 0x00000010056a7836 */ /* 0x000fe20000000000 */
[----:B------:R-:W2:Y:S01]  /*6c90*/  SHFL.IDX PT, R20, R231, R19, 0x1f ;  /* 0x00001f13e7147589 */ /* 0x000ea200000e0000 */
[----:B------:R-:W-:Y:S01]  /*6ca0*/  R2UR UR4, R217 ;  /* 0x00000000d90472ca */ /* 0x000fe200000e0000 */
[----:B------:R-:W-:Y:S01]  /*6cb0*/  MUFU.EX2 R17, R17 ;  /* 0x0000001100117308 */ /* 0x000fe20000000800 */
[--C-:B-1----:R-:W-:Y:S01]  /*6cc0*/  FFMA.FTZ R89, R89, UR5, -R10.reuse ;  /* 0x0000000559597c23 */ /* 0x102fe2000801080a */
[----:B------:R-:W1:Y:S01]  /*6cd0*/  SHFL.IDX PT, R90, R231, R106, 0x1f ;  /* 0x00001f6ae75a7589 */ /* 0x000e6200000e0000 */
[----:B------:R-:W-:Y:S01]  /*6ce0*/  FFMA.FTZ R10, R91, UR5, -R10 ;  /* 0x000000055b0a7c23 */ /* 0x000fe2000801080a */
[--C-:B---3--:R-:W-:Y:S01]  /*6cf0*/  FFMA.FTZ R230, R230, UR5, -R11.reuse ;  /* 0x00000005e6e67c23 */ /* 0x108fe2000801080b */
[----:B------:R-:W-:Y:S01]  /*6d00*/  FFMA.FTZ R11, R94, UR5, -R11 ;  /* 0x000000055e0b7c23 */ /* 0x000fe2000801080b */
[----:B------:R-:W-:Y:S02]  /*6d10*/  SHFL.IDX PT, R110, R223, R104, 0x1f ;  /* 0x00001f68df6e7589 */ /* 0x000fe400000e0000 */
[----:B------:R-:W-:Y:S01]  /*6d20*/  MUFU.EX2 R224, R89 ;  /* 0x0000005900e07308 */ /* 0x000fe20000000800 */
[--C-:B----4-:R-:W-:Y:S01]  /*6d30*/  FFMA.FTZ R101, R101, UR5, -R16.reuse ;  /* 0x0000000565657c23 */ /* 0x110fe20008010810 */
[----:B------:R-:W-:Y:S01]  /*6d40*/  FFMA.FTZ R16, R103, UR5, -R16 ;  /* 0x0000000567107c23 */ /* 0x000fe20008010810 */
[----:B------:R3:W-:Y:S01]  /*6d50*/  SHFL.IDX PT, R94, R231, R104, 0x1f ;  /* 0x00001f68e75e7589 */ /* 0x0007e200000e0000 */
[----:B------:R-:W-:-:S03]  /*6d60*/  VIADD R103, R5, 0xc ;  /* 0x0000000c05677836 */ /* 0x000fc60000000000 */
[----:B------:R-:W4:Y:S01]  /*6d70*/  SHFL.IDX PT, R106, R223, R106, 0x1f ;  /* 0x00001f6adf6a7589 */ /* 0x000f2200000e0000 */
[----:B------:R5:W-:Y:S03]  /*6d80*/  MUFU.EX2 R225, R101 ;  /* 0x0000006500e17308 */ /* 0x000be60000000800 */
[----:B------:R-:W4:Y:S01]  /*6d90*/  SHFL.IDX PT, R88, R231, R103, 0x1f ;  /* 0x00001f67e7587589 */ /* 0x000f2200000e0000 */
[----:B---3--:R-:W-:Y:S01]  /*6da0*/  FSEL R104, R127, -INF , P1 ;  /* 0xff8000007f687808 */ /* 0x008fe20000800000 */
[--C-:B--2---:R-:W-:Y:S02]  /*6db0*/  FFMA.FTZ R19, R105, UR5, -R20.reuse ;  /* 0x0000000569137c23 */ /* 0x104fe40008010814 */
[----:B------:R-:W2:Y:S01]  /*6dc0*/  SHFL.IDX PT, R103, R223, R103, 0x1f ;  /* 0x00001f67df677589 */ /* 0x000ea200000e0000 */
[----:B------:R-:W-:Y:S01]  /*6dd0*/  FFMA.FTZ R20, R107, UR5, -R20 ;  /* 0x000000056b147c23 */ /* 0x000fe20008010814 */
[----:B-----5:R-:W-:-:S02]  /*6de0*/  VIADD R101, R5, 0x14 ;  /* 0x0000001405657836 */ /* 0x020fc40000000000 */
[--C-:B-1----:R-:W-:Y:S01]  /*6df0*/  FFMA.FTZ R89, R112, UR5, -R90.reuse ;  /* 0x0000000570597c23 */ /* 0x102fe2000801085a */
[----:B------:R-:W-:Y:S01]  /*6e00*/  FFMA.FTZ R90, R114, UR5, -R90 ;  /* 0x00000005725a7c23 */ /* 0x000fe2000801085a */
[----:B------:R-:W-:Y:S01]  /*6e10*/  VIADD R114, R5, 0x8 ;  /* 0x0000000805727836 */ /* 0x000fe20000000000 */
[----:B------:R-:W-:Y:S01]  /*6e20*/  FSEL R107, R129, -INF , P2 ;  /* 0xff800000816b7808 */ /* 0x000fe20001000000 */
[----:B------:R-:W1:Y:S01]  /*6e30*/  SHFL.IDX PT, R92, R231, R101, 0x1f ;  /* 0x00001f65e75c7589 */ /* 0x000e6200000e0000 */
[----:B------:R-:W-:Y:S01]  /*6e40*/  FSEL R105, R128, -INF , P2 ;  /* 0xff80000080697808 */ /* 0x000fe20001000000 */
[----:B------:R-:W-:Y:S02]  /*6e50*/  MUFU.EX2 R10, R10 ;  /* 0x0000000a000a7308 */ /* 0x000fe40000000800 */
[----:B------:R3:W5:Y:S04]  /*6e60*/  SHFL.IDX PT, R231, R231, R93, 0x1f ;  /* 0x00001f5de7e77589 */ /* 0x00076800000e0000 */
[----:B------:R2:W5:Y:S01]  /*6e70*/  SHFL.IDX PT, R108, R223, R101, 0x1f ;  /* 0x00001f65df6c7589 */ /* 0x00056200000e0000 */
[--C-:B----4-:R-:W-:Y:S01]  /*6e80*/  FFMA.FTZ R105, R105, UR5, -R106.reuse ;  /* 0x0000000569697c23 */ /* 0x110fe2000801086a */
[----:B------:R-:W-:Y:S01]  /*6e90*/  FFMA.FTZ R106, R130, UR5, -R106 ;  /* 0x00000005826a7c23 */ /* 0x000fe2000801086a */
[----:B------:R-:W-:Y:S01]  /*6ea0*/  FSEL R130, R136, -INF , P2 ;  /* 0xff80000088827808 */ /* 0x000fe20001000000 */
[----:B------:R-:W4:Y:S01]  /*6eb0*/  SHFL.IDX PT, R102, R223, R114, 0x1f ;  /* 0x00001f72df667589 */ /* 0x000f2200000e0000 */
[----:B------:R-:W-:Y:S01]  /*6ec0*/  FFMA.FTZ R23, R109, UR5, -R88 ;  /* 0x000000056d177c23 */ /* 0x000fe20008010858 */
[--C-:B---3--:R-:W-:Y:S01]  /*6ed0*/  FFMA.FTZ R93, R116, UR5, -R94.reuse ;  /* 0x00000005745d7c23 */ /* 0x108fe2000801085e */
[----:B------:R-:W-:Y:S01]  /*6ee0*/  FFMA.FTZ R94, R118, UR5, -R94 ;  /* 0x00000005765e7c23 */ /* 0x000fe2000801085e */
[----:B------:R-:W-:Y:S01]  /*6ef0*/  FSEL R118, R145, -INF , P2 ;  /* 0xff80000091767808 */ /* 0x000fe20001000000 */
[----:B------:R-:W-:Y:S01]  /*6f00*/  VIADD R145, R5, 0x14 ;  /* 0x0000001405917836 */ /* 0x000fe20000000000 */
[----:B------:R-:W-:Y:S01]  /*6f10*/  FSEL R109, R125, -INF , P2 ;  /* 0xff8000007d6d7808 */ /* 0x000fe20001000000 */
[--C-:B--2---:R-:W-:Y:S01]  /*6f20*/  FFMA.FTZ R104, R104, UR5, -R103.reuse ;  /* 0x0000000568687c23 */ /* 0x104fe20008010867 */
[----:B------:R-:W-:Y:S01]  /*6f30*/  FSEL R101, R124, -INF , P2 ;  /* 0xff8000007c657808 */ /* 0x000fe20001000000 */
[----:B------:R-:W-:Y:S01]  /*6f40*/  FFMA.FTZ R88, R111, UR5, -R88 ;  /* 0x000000056f587c23 */ /* 0x000fe20008010858 */
[----:B------:R-:W-:Y:S01]  /*6f50*/  FSEL R116, R148, -INF , P2 ;  /* 0xff80000094747808 */ /* 0x000fe20001000000 */
[----:B------:R-:W-:Y:S01]  /*6f60*/  FFMA.FTZ R109, R109, UR5, -R103 ;  /* 0x000000056d6d7c23 */ /* 0x000fe20008010867 */
[----:B-1----:R-:W-:Y:S01]  /*6f70*/  FFMA.FTZ R91, R113, UR5, -R92 ;  /* 0x00000005715b7c23 */ /* 0x002fe2000801085c */
[----:B------:R-:W-:Y:S01]  /*6f80*/  VIADD R113, R5, 0x4 ;  /* 0x0000000405717836 */ /* 0x000fe20000000000 */
[----:B------:R-:W-:Y:S01]  /*6f90*/  FSEL R111, R133, -INF , P2 ;  /* 0xff800000856f7808 */ /* 0x000fe20001000000 */
[----:B------:R1:W-:Y:S01]  /*6fa0*/  MUFU.EX2 R103, R109 ;  /* 0x0000006d00677308 */ /* 0x0003e20000000800 */
[--C-:B-----5:R-:W-:Y:S01]  /*6fb0*/  FFMA.FTZ R95, R117, UR5, -R231.reuse ;  /* 0x00000005755f7c23 */ /* 0x120fe200080108e7 */
[----:B------:R-:W-:Y:S01]  /*6fc0*/  FFMA.FTZ R96, R119, UR5, -R231 ;  /* 0x0000000577607c23 */ /* 0x000fe200080108e7 */
[----:B------:R-:W2:Y:S01]  /*6fd0*/  SHFL.IDX PT, R117, R218, R145, 0x1f ;  /* 0x00001f91da757589 */ /* 0x000ea200000e0000 */
[----:B------:R-:W-:-:S02]  /*6fe0*/  VIADD R231, R5, 0x1c ;  /* 0x0000001c05e77836 */ /* 0x000fc40000000000 */
[--C-:B------:R-:W-:Y:S01]  /*6ff0*/  FFMA.FTZ R107, R107, UR5, -R108.reuse ;  /* 0x000000056b6b7c23 */ /* 0x100fe2000801086c */
[----:B------:R-:W-:Y:S01]  /*7000*/  FFMA.FTZ R108, R131, UR5, -R108 ;  /* 0x00000005836c7c23 */ /* 0x000fe2000801086c */
[----:B------:R-:W3:Y:S01]  /*7010*/  SHFL.IDX PT, R100, R223, R113, 0x1f ;  /* 0x00001f71df647589 */ /* 0x000ee200000e0000 */
[----:B------:R-:W-:Y:S01]  /*7020*/  VIADD R148, R5, 0x10 ;  /* 0x0000001005947836 */ /* 0x000fe20000000000 */
[----:B-1----:R-:W-:Y:S01]  /*7030*/  FSEL R109, R132, -INF , P2 ;  /* 0xff800000846d7808 */ /* 0x002fe20001000000 */
[--C-:B----4-:R-:W-:Y:S01]  /*7040*/  FFMA.FTZ R101, R101, UR5, -R102.reuse ;  /* 0x0000000565657c23 */ /* 0x110fe20008010866 */
[----:B------:R1:W4:Y:S01]  /*7050*/  SHFL.IDX PT, R112, R223, R231, 0x1f ;  /* 0x00001fe7df707589 */ /* 0x00032200000e0000 */
[----:B------:R-:W-:Y:S01]  /*7060*/  FFMA.FTZ R102, R126, UR5, -R102 ;  /* 0x000000057e667c23 */ /* 0x000fe20008010866 */
[----:B------:R-:W-:Y:S01]  /*7070*/  FSEL R125, R140, -INF , P2 ;  /* 0xff8000008c7d7808 */ /* 0x000fe20001000000 */
[--C-:B------:R-:W-:Y:S01]  /*7080*/  FFMA.FTZ R109, R109, UR5, -R110.reuse ;  /* 0x000000056d6d7c23 */ /* 0x100fe2000801086e */
[----:B------:R-:W-:Y:S01]  /*7090*/  FFMA.FTZ R110, R134, UR5, -R110 ;  /* 0x00000005866e7c23 */ /* 0x000fe2000801086e */
[----:B------:R-:W5:Y:S01]  /*70a0*/  SHFL.IDX PT, R131, R218, R5, 0x1f ;  /* 0x00001f05da837589 */ /* 0x000f6200000e0000 */
[----:B------:R-:W-:Y:S01]  /*70b0*/  FFMA.FTZ R92, R115, UR5, -R92 ;  /* 0x00000005735c7c23 */ /* 0x000fe2000801085c */
[----:B------:R-:W5:Y:S02]  /*70c0*/  MUFU.EX2 R11, R11 ;  /* 0x0000000b000b7308 */ /* 0x000f640000000800 */
[----:B------:R3:W5:Y:S01]  /*70d0*/  SHFL.IDX PT, R134, R218, R113, 0x1f ;  /* 0x00001f71da867589 */ /* 0x00076200000e0000 */
[----:B-1----:R-:W-:-:S03]  /*70e0*/  VIADD R223, R5, 0x18 ;  /* 0x0000001805df7836 */ /* 0x002fc60000000000 */
[----:B------:R-:W1:Y:S02]  /*70f0*/  SHFL.IDX PT, R119, R218, R148, 0x1f ;  /* 0x00001f94da777589 */ /* 0x000e6400000e0000 */
[----:B------:R-:W-:Y:S01]  /*7100*/  MUFU.EX2 R107, R107 ;  /* 0x0000006b006b7308 */ /* 0x000fe20000000800 */
[--C-:B--2---:R-:W-:Y:S01]  /*7110*/  FFMA.FTZ R118, R118, UR5, -R117.reuse ;  /* 0x0000000576767c23 */ /* 0x104fe20008010875 */
[----:B------:R-:W-:Y:S01]  /*7120*/  FFMA.FTZ R117, R147, UR5, -R117 ;  /* 0x0000000593757c23 */ /* 0x000fe20008010875 */
[----:B------:R-:W2:Y:S01]  /*7130*/  SHFL.IDX PT, R115, R218, R223, 0x1f ;  /* 0x00001fdfda737589 */ /* 0x000ea200000e0000 */
[----:B---3--:R-:W-:Y:S01]  /*7140*/  FSEL R113, R151, -INF , P1 ;  /* 0xff80000097717808 */ /* 0x008fe20000800000 */
[--C-:B------:R-:W-:Y:S01]  /*7150*/  FFMA.FTZ R99, R99, UR5, -R100.reuse ;  /* 0x0000000563637c23 */ /* 0x100fe20008010864 */
[----:B------:R-:W-:Y:S01]  /*7160*/  FFMA.FTZ R100, R123, UR5, -R100 ;  /* 0x000000057b647c23 */ /* 0x000fe20008010864 */
[----:B------:R-:W3:Y:S01]  /*7170*/  LDL R147, [R1+0x28] ;  /* 0x0000280001937983 */ /* 0x000ee20000100800 */
[----:B------:R-:W-:-:S02]  /*7180*/  VIADD R151, R5, 0x4 ;  /* 0x0000000405977836 */ /* 0x000fc40000000000 */
[--C-:B----4-:R-:W-:Y:S01]  /*7190*/  FFMA.FTZ R111, R111, UR5, -R112.reuse ;  /* 0x000000056f6f7c23 */ /* 0x110fe20008010870 */
[----:B------:R-:W-:Y:S01]  /*71a0*/  FFMA.FTZ R112, R135, UR5, -R112 ;  /* 0x0000000587707c23 */ /* 0x000fe20008010870 */
[----:B------:R4:W2:Y:S01]  /*71b0*/  SHFL.IDX PT, R123, R218, R114, 0x1f ;  /* 0x00001f72da7b7589 */ /* 0x0008a200000e0000 */
[----:B------:R-:W-:Y:S01]  /*71c0*/  FSEL R135, R137, -INF , P2 ;  /* 0xff80000089877808 */ /* 0x000fe20001000000 */
[----:B------:R-:W3:Y:S01]  /*71d0*/  MUFU.EX2 R16, R16 ;  /* 0x0000001000107308 */ /* 0x000ee20000000800 */
[--C-:B-----5:R-:W-:Y:S01]  /*71e0*/  FFMA.FTZ R130, R130, UR5, -R131.reuse ;  /* 0x0000000582827c23 */ /* 0x120fe20008010883 */
[----:B------:R-:W-:Y:S01]  /*71f0*/  FFMA.FTZ R131, R138, UR5, -R131 ;  /* 0x000000058a837c23 */ /* 0x000fe20008010883 */
[----:B------:R-:W5:Y:S01]  /*7200*/  SHFL.IDX PT, R218, R218, R231, 0x1f ;  /* 0x00001fe7dada7589 */ /* 0x000f6200000e0000 */
[--C-:B------:R-:W-:Y:S01]  /*7210*/  FFMA.FTZ R135, R135, UR5, -R134.reuse ;  /* 0x0000000587877c23 */ /* 0x100fe20008010886 */
[----:B------:R-:W-:Y:S01]  /*7220*/  FFMA.FTZ R134, R139, UR5, -R134 ;  /* 0x000000058b867c23 */ /* 0x000fe20008010886 */
[----:B----4-:R-:W-:Y:S01]  /*7230*/  FSEL R114, R149, -INF , P2 ;  /* 0xff80000095727808 */ /* 0x010fe20001000000 */
[----:B------:R-:W-:Y:S01]  /*7240*/  VIADD R149, R5, 0x8 ;  /* 0x0000000805957836 */ /* 0x000fe20000000000 */
[----:B------:R-:W4:Y:S01]  /*7250*/  MUFU.EX2 R101, R101 ;  /* 0x0000006500657308 */ /* 0x000f220000000800 */
[--C-:B-1----:R-:W-:Y:S01]  /*7260*/  FFMA.FTZ R120, R120, UR5, -R119.reuse ;  /* 0x0000000578787c23 */ /* 0x102fe20008010877 */
[----:B------:R-:W-:Y:S01]  /*7270*/  FFMA.FTZ R119, R146, UR5, -R119 ;  /* 0x0000000592777c23 */ /* 0x000fe20008010877 */
[--C-:B--2---:R-:W-:Y:S01]  /*7280*/  FFMA.FTZ R116, R116, UR5, -R115.reuse ;  /* 0x0000000574747c23 */ /* 0x104fe20008010873 */
[----:B------:R-:W-:-:S04]  /*7290*/  FFMA.FTZ R115, R150, UR5, -R115 ;  /* 0x0000000596737c23 */ /* 0x000fc80008010873 */
[----:B------:R-:W1:Y:S01]  /*72a0*/  MUFU.EX2 R105, R105 ;  /* 0x0000006900697308 */ /* 0x000e620000000800 */
[--C-:B------:R-:W-:Y:S01]  /*72b0*/  FFMA.FTZ R125, R125, UR5, -R123.reuse ;  /* 0x000000057d7d7c23 */ /* 0x100fe2000801087b */
[----:B------:R-:W-:-:S06]  /*72c0*/  FFMA.FTZ R123, R142, UR5, -R123 ;  /* 0x000000058e7b7c23 */ /* 0x000fcc000801087b */
        /* <DEDUP_REMOVED lines=44> */
[----:B------:R-:W5:Y:S04]  /*7590*/  SHFL.IDX PT, R127, R216, R144, 0x1f ;  /* 0x00001f90d87f7589 */ /* 0x000f6800000e0000 */
[----:B------:R-:W3:Y:S04]  /*75a0*/  SHFL.IDX PT, R129, R216, R148, 0x1f ;  /* 0x00001f94d8817589 */ /* 0x000ee800000e0000 */
[----:B------:R-:W-:Y:S01]  /*75b0*/  SHFL.IDX PT, R132, R216, R145, 0x1f ;  /* 0x00001f91d8847589 */ /* 0x000fe200000e0000 */
[--C-:B----4-:R-:W-:Y:S01]  /*75c0*/  FADD.FTZ R24, R24, -R124.reuse ;  /* 0x8000007c18187221 */ /* 0x110fe20000010000 */
[----:B------:R-:W-:-:S02]  /*75d0*/  FADD.FTZ R26, R26, -R124 ;  /* 0x8000007c1a1a7221 */ /* 0x000fc40000010000 */
[----:B------:R-:W4:Y:S01]  /*75e0*/  SHFL.IDX PT, R142, R216, R231, 0x1f ;  /* 0x00001fe7d88e7589 */ /* 0x000f2200000e0000 */
[--C-:B-1----:R-:W-:Y:S01]  /*75f0*/  FADD.FTZ R124, R25, -R126.reuse ;  /* 0x8000007e197c7221 */ /* 0x102fe20000010000 */
[----:B------:R-:W-:Y:S02]  /*7600*/  FADD.FTZ R126, R27, -R126 ;  /* 0x8000007e1b7e7221 */ /* 0x000fe40000010000 */
[----:B------:R-:W1:Y:S01]  /*7610*/  SHFL.IDX PT, R139, R220, R149, 0x1f ;  /* 0x00001f95dc8b7589 */ /* 0x000e6200000e0000 */
[--C-:B--2---:R-:W-:Y:S01]  /*7620*/  FADD.FTZ R128, R28, -R133.reuse ;  /* 0x800000851c807221 */ /* 0x104fe20000010000 */
[----:B------:R-:W-:Y:S01]  /*7630*/  FADD.FTZ R25, R30, -R133 ;  /* 0x800000851e197221 */ /* 0x000fe20000010000 */
[----:B------:R2:W1:Y:S01]  /*7640*/  MUFU.EX2 R28, R130 ;  /* 0x00000082001c7308 */ /* 0x0004620000000800 */
[----:B------:R-:W1:Y:S01]  /*7650*/  SHFL.IDX PT, R138, R220, R148, 0x1f ;  /* 0x00001f94dc8a7589 */ /* 0x000e6200000e0000 */
[----:B-----5:R-:W-:-:S03]  /*7660*/  FADD.FTZ R27, R31, -R127 ;  /* 0x8000007f1f1b7221 */ /* 0x020fc60000010000 */
[----:B------:R-:W5:Y:S03]  /*7670*/  SHFL.IDX PT, R137, R220, R144, 0x1f ;  /* 0x00001f90dc897589 */ /* 0x000f6600000e0000 */
[----:B------:R4:W5:Y:S01]  /*7680*/  MUFU.EX2 R30, R135 ;  /* 0x00000087001e7308 */ /* 0x0009620000000800 */
[----:B--2---:R-:W-:Y:S01]  /*7690*/  FADD.FTZ R130, R29, -R127 ;  /* 0x8000007f1d827221 */ /* 0x004fe20000010000 */
[--C-:B---3--:R-:W-:Y:S01]  /*76a0*/  FADD.FTZ R127, R32, -R129.reuse ;  /* 0x80000081207f7221 */ /* 0x108fe20000010000 */
[----:B------:R-:W2:Y:S01]  /*76b0*/  SHFL.IDX PT, R143, R216, R223, 0x1f ;  /* 0x00001fdfd88f7589 */ /* 0x000ea200000e0000 */
[----:B------:R-:W-:-:S03]  /*76c0*/  FADD.FTZ R129, R34, -R129 ;  /* 0x8000008122817221 */ /* 0x000fc60000010000 */
[----:B------:R-:W3:Y:S01]  /*76d0*/  SHFL.IDX PT, R32, R220, R145, 0x1f ;  /* 0x00001f91dc207589 */ /* 0x000ee200000e0000 */
[----:B------:R5:W3:Y:S01]  /*76e0*/  MUFU.EX2 R29, R131 ;  /* 0x00000083001d7308 */ /* 0x000ae20000000800 */
[--C-:B----4-:R-:W-:Y:S01]  /*76f0*/  FADD.FTZ R37, R37, -R142.reuse ;  /* 0x8000008e25257221 */ /* 0x110fe20000010000 */
[----:B------:R-:W-:Y:S01]  /*7700*/  FADD.FTZ R39, R39, -R142 ;  /* 0x8000008e27277221 */ /* 0x000fe20000010000 */
[----:B------:R-:W4:Y:S01]  /*7710*/  SHFL.IDX PT, R135, R219, R5, 0x1f ;  /* 0x00001f05db877589 */ /* 0x000f2200000e0000 */
[--C-:B-1----:R-:W-:Y:S01]  /*7720*/  FADD.FTZ R44, R44, -R139.reuse ;  /* 0x8000008b2c2c7221 */ /* 0x102fe20000010000 */
[----:B------:R-:W-:Y:S02]  /*7730*/  FADD.FTZ R46, R46, -R139 ;  /* 0x8000008b2e2e7221 */ /* 0x000fe40000010000 */
[----:B------:R-:W1:Y:S01]  /*7740*/  SHFL.IDX PT, R136, R220, R223, 0x1f ;  /* 0x00001fdfdc887589 */ /* 0x000e6200000e0000 */
[----:B------:R2:W1:Y:S01]  /*7750*/  MUFU.EX2 R31, R134 ;  /* 0x00000086001f7308 */ /* 0x0004620000000800 */
[--C-:B-----5:R-:W-:Y:S01]  /*7760*/  FADD.FTZ R131, R33, -R132.reuse ;  /* 0x8000008421837221 */ /* 0x120fe20000010000 */
[----:B------:R-:W-:Y:S01]  /*7770*/  FADD.FTZ R132, R35, -R132 ;  /* 0x8000008423847221 */ /* 0x000fe20000010000 */
[--C-:B------:R-:W-:Y:S01]  /*7780*/  FADD.FTZ R48, R48, -R138.reuse ;  /* 0x8000008a30307221 */ /* 0x100fe20000010000 */
[----:B------:R-:W-:Y:S01]  /*7790*/  FADD.FTZ R50, R50, -R138 ;  /* 0x8000008a32327221 */ /* 0x000fe20000010000 */
[----:B------:R-:W5:Y:S01]  /*77a0*/  SHFL.IDX PT, R35, R219, R144, 0x1f ;  /* 0x00001f90db237589 */ /* 0x000f6200000e0000 */
[--C-:B------:R-:W-:Y:S01]  /*77b0*/  FADD.FTZ R45, R45, -R137.reuse ;  /* 0x800000892d2d7221 */ /* 0x100fe20000010000 */
[----:B------:R-:W-:-:S02]  /*77c0*/  FADD.FTZ R47, R47, -R137 ;  /* 0x800000892f2f7221 */ /* 0x000fc40000010000 */
[----:B--2---:R-:W2:Y:S01]  /*77d0*/  SHFL.IDX PT, R134, R219, R145, 0x1f ;  /* 0x00001f91db867589 */ /* 0x004ea200000e0000 */
[----:B------:R-:W-:-:S03]  /*77e0*/  FADD.FTZ R133, R36, -R143 ;  /* 0x8000008f24857221 */ /* 0x000fc60000010000 */
[----:B------:R-:W-:Y:S04]  /*77f0*/  SHFL.IDX PT, R140, R220, R151, 0x1f ;  /* 0x00001f97dc8c7589 */ /* 0x000fe800000e0000 */
[----:B------:R-:W-:Y:S01]  /*7800*/  SHFL.IDX PT, R141, R220, R5, 0x1f ;  /* 0x00001f05dc8d7589 */ /* 0x000fe200000e0000 */
[--C-:B---3--:R-:W-:Y:S01]  /*7810*/  FADD.FTZ R49, R49, -R32.reuse ;  /* 0x8000002031317221 */ /* 0x108fe20000010000 */
[----:B------:R-:W-:Y:S01]  /*7820*/  FADD.FTZ R51, R51, -R32 ;  /* 0x8000002033337221 */ /* 0x000fe20000010000 */
[--C-:B----4-:R-:W-:Y:S01]  /*7830*/  FADD.FTZ R56, R56, -R135.reuse ;  /* 0x8000008738387221 */ /* 0x110fe20000010000 */
[----:B------:R3:W4:Y:S01]  /*7840*/  MUFU.EX2 R32, R125 ;  /* 0x0000007d00207308 */ /* 0x0007220000000800 */
[----:B------:R-:W-:Y:S01]  /*7850*/  FADD.FTZ R58, R58, -R135 ;  /* 0x800000873a3a7221 */ /* 0x000fe20000010000 */
[----:B------:R-:W-:Y:S01]  /*7860*/  SHFL.IDX PT, R142, R221, R145, 0x1f ;  /* 0x00001f91dd8e7589 */ /* 0x000fe200000e0000 */
[--C-:B-1----:R-:W-:Y:S01]  /*7870*/  FADD.FTZ R52, R52, -R136.reuse ;  /* 0x8000008834347221 */ /* 0x102fe20000010000 */
[----:B------:R-:W-:Y:S01]  /*7880*/  FADD.FTZ R54, R54, -R136 ;  /* 0x8000008836367221 */ /* 0x000fe20000010000 */
[----:B------:R-:W-:Y:S01]  /*7890*/  FMUL.FTZ R26, R9, R26 ;  /* 0x0000001a091a7220 */ /* 0x000fe20000410000 */
[----:B------:R-:W-:Y:S01]  /*78a0*/  SHFL.IDX PT, R135, R221, R151, 0x1f ;  /* 0x00001f97dd877589 */ /* 0x000fe200000e0000 */
[----:B------:R-:W-:Y:S01]  /*78b0*/  FMUL.FTZ R25, R11, R25 ;  /* 0x000000190b197220 */ /* 0x000fe20000410000 */
[----:B------:R-:W-:Y:S01]  /*78c0*/  MUFU.EX2 R119, R119 ;  /* 0x0000007700777308 */ /* 0x000fe20000000800 */
[----:B------:R-:W-:Y:S01]  /*78d0*/  FADD.FTZ R38, R38, -R143 ;  /* 0x8000008f26267221 */ /* 0x000fe20000010000 */
[----:B---3--:R-:W-:Y:S04]  /*78e0*/  SHFL.IDX PT, R125, R221, R5, 0x1f ;  /* 0x00001f05dd7d7589 */ /* 0x008fe800000e0000 */
[----:B------:R-:W1:Y:S01]  /*78f0*/  SHFL.IDX PT, R34, R219, R151, 0x1f ;  /* 0x00001f97db227589 */ /* 0x000e6200000e0000 */
[----:B------:R-:W-:Y:S01]  /*7900*/  FMUL.FTZ R37, R225, R37 ;  /* 0x00000025e1257220 */ /* 0x000fe20000410000 */
[--C-:B-----5:R-:W-:Y:S01]  /*7910*/  FADD.FTZ R61, R61, -R35.reuse ;  /* 0x800000233d3d7221 */ /* 0x120fe20000010000 */
[----:B------:R-:W-:Y:S01]  /*7920*/  FADD.FTZ R63, R63, -R35 ;  /* 0x800000233f3f7221 */ /* 0x000fe20000010000 */
[----:B------:R-:W-:Y:S01]  /*7930*/  SHFL.IDX PT, R139, R221, R149, 0x1f ;  /* 0x00001f95dd8b7589 */ /* 0x000fe200000e0000 */
[----:B------:R3:W-:Y:S03]  /*7940*/  MUFU.EX2 R35, R121 ;  /* 0x0000007900237308 */ /* 0x0007e60000000800 */
[----:B------:R-:W-:Y:S04]  /*7950*/  SHFL.IDX PT, R144, R221, R144, 0x1f ;  /* 0x00001f90dd907589 */ /* 0x000fe800000e0000 */
[----:B------:R-:W-:Y:S04]  /*7960*/  SHFL.IDX PT, R138, R221, R148, 0x1f ;  /* 0x00001f94dd8a7589 */ /* 0x000fe800000e0000 */
[----:B------:R-:W5:Y:S04]  /*7970*/  SHFL.IDX PT, R137, R219, R149, 0x1f ;  /* 0x00001f95db897589 */ /* 0x000f6800000e0000 */
[----:B------:R-:W4:Y:S01]  /*7980*/  SHFL.IDX PT, R33, R220, R231, 0x1f ;  /* 0x00001fe7dc217589 */ /* 0x000f2200000e0000 */
[----:B--2---:R-:W-:Y:S01]  /*7990*/  FADD.FTZ R65, R65, -R134 ;  /* 0x8000008641417221 */ /* 0x004fe20000010000 */
[----:B------:R-:W-:Y:S01]  /*79a0*/  MUFU.EX2 R118, R118 ;  /* 0x0000007600767308 */ /* 0x000fe20000000800 */
[----:B------:R-:W-:Y:S01]  /*79b0*/  FMUL.FTZ R39, R16, R39 ;  /* 0x0000002710277220 */ /* 0x000fe20000410000 */
[----:B------:R-:W-:Y:S01]  /*79c0*/  SHFL.IDX PT, R145, R221, R223, 0x1f ;  /* 0x00001fdfdd917589 */ /* 0x000fe200000e0000 */
[--C-:B-1----:R-:W-:Y:S01]  /*79d0*/  FADD.FTZ R57, R57, -R34.reuse ;  /* 0x8000002239397221 */ /* 0x102fe20000010000 */
[----:B------:R-:W-:Y:S01]  /*79e0*/  FADD.FTZ R59, R59, -R34 ;  /* 0x800000223b3b7221 */ /* 0x000fe20000010000 */
[--C-:B------:R-:W-:Y:S01]  /*79f0*/  FADD.FTZ R41, R41, -R140.reuse ;  /* 0x8000008c29297221 */ /* 0x100fe20000010000 */
[----:B------:R-:W1:Y:S01]  /*7a00*/  SHFL.IDX PT, R221, R221, R231, 0x1f ;  /* 0x00001fe7dddd7589 */ /* 0x000e6200000e0000 */
[----:B------:R-:W-:Y:S01]  /*7a10*/  FADD.FTZ R43, R43, -R140 ;  /* 0x8000008c2b2b7221 */ /* 0x000fe20000010000 */
[----:B------:R-:W-:Y:S01]  /*7a20*/  MUFU.EX2 R117, R117 ;  /* 0x0000007500757308 */ /* 0x000fe20000000800 */
[--C-:B------:R-:W-:Y:S01]  /*7a30*/  FADD.FTZ R40, R40, -R141.reuse ;  /* 0x8000008d28287221 */ /* 0x100fe20000010000 */
[----:B------:R-:W2:Y:S01]  /*7a40*/  SHFL.IDX PT, R36, R219, R223, 0x1f ;  /* 0x00001fdfdb247589 */ /* 0x000ea200000e0000 */
[----:B------:R-:W-:-:S03]  /*7a50*/  FADD.FTZ R42, R42, -R141 ;  /* 0x8000008d2a2a7221 */ /* 0x000fc60000010000 */
[----:B------:R-:W2:Y:S01]  /*7a60*/  SHFL.IDX PT, R136, R219, R148, 0x1f ;  /* 0x00001f94db887589 */ /* 0x000ea200000e0000 */
[----:B---3--:R-:W-:Y:S01]  /*7a70*/  FADD.FTZ R121, R67, -R134 ;  /* 0x8000008643797221 */ /* 0x008fe20000010000 */
[----:B------:R-:W-:Y:S02]  /*7a80*/  MUFU.EX2 R34, R122 ;  /* 0x0000007a00227308 */ /* 0x000fe40000000800 */
[----:B------:R-:W3:Y:S01]  /*7a90*/  SHFL.IDX PT, R219, R219, R231, 0x1f ;  /* 0x00001fe7dbdb7589 */ /* 0x000ee200000e0000 */
[--C-:B-----5:R-:W-:Y:S01]  /*7aa0*/  FADD.FTZ R60, R60, -R137.reuse ;  /* 0x800000893c3c7221 */ /* 0x120fe20000010000 */
[----:B------:R-:W-:Y:S01]  /*7ab0*/  FADD.FTZ R62, R62, -R137 ;  /* 0x800000893e3e7221 */ /* 0x000fe20000010000 */
[--C-:B------:R-:W-:Y:S01]  /*7ac0*/  FADD.FTZ R137, R80, -R138.reuse ;  /* 0x8000008a50897221 */ /* 0x100fe20000010000 */
[----:B------:R-:W-:Y:S01]  /*7ad0*/  FADD.FTZ R138, R82, -R138 ;  /* 0x8000008a528a7221 */ /* 0x000fe20000010000 */
[----:B------:R-:W-:Y:S01]  /*7ae0*/  FMUL.FTZ R82, R228, R133 ;  /* 0x00000085e4527220 */ /* 0x000fe20000410000 */
[--C-:B----4-:R-:W-:Y:S01]  /*7af0*/  FADD.FTZ R53, R53, -R33.reuse ;  /* 0x8000002135357221 */ /* 0x110fe20000010000 */
[----:B------:R-:W-:-:S02]  /*7b00*/  FADD.FTZ R55, R55, -R33 ;  /* 0x8000002137377221 */ /* 0x000fc40000010000 */
[----:B------:R4:W5:Y:S01]  /*7b10*/  MUFU.EX2 R33, R123 ;  /* 0x0000007b00217308 */ /* 0x0009620000000800 */
[----:B-1----:R-:W-:Y:S01]  /*7b20*/  FADD.FTZ R146, R85, -R221 ;  /* 0x800000dd55927221 */ /* 0x002fe20000010000 */
[----:B------:R-:W-:Y:S01]  /*7b30*/  FMUL.FTZ R85, R10, R126 ;  /* 0x0000007e0a557220 */ /* 0x000fe20000410000 */
[----:B------:R-:W-:Y:S01]  /*7b40*/  F2FP.BF16.F32.PACK_AB R82, R37, R82 ;  /* 0x000000522552723e */ /* 0x000fe200000010ff */
[----:B--2---:R-:W-:-:S03]  /*7b50*/  FADD.FTZ R67, R70, -R36 ;  /* 0x8000002446437221 */ /* 0x004fc60000010000 */
[----:B------:R-:W-:Y:S01]  /*7b60*/  F2FP.BF16.F32.PACK_AB R85, R85, R26 ;  /* 0x0000001a5555723e */ /* 0x000fe200000010ff */
[----:B------:R-:W-:Y:S01]  /*7b70*/  FMUL.FTZ R26, R12, R27 ;  /* 0x0000001b0c1a7220 */ /* 0x000fe20000410000 */
[----:B----4-:R-:W-:Y:S01]  /*7b80*/  FADD.FTZ R123, R68, -R36 ;  /* 0x80000024447b7221 */ /* 0x010fe20000010000 */
[----:B------:R-:W-:Y:S01]  /*7b90*/  MUFU.EX2 R116, R116 ;  /* 0x0000007400747308 */ /* 0x000fe20000000800 */
[--C-:B------:R-:W-:Y:S01]  /*7ba0*/  FADD.FTZ R64, R64, -R136.reuse ;  /* 0x8000008840407221 */ /* 0x100fe20000010000 */
[----:B------:R-:W-:Y:S01]  /*7bb0*/  FADD.FTZ R66, R66, -R136 ;  /* 0x8000008842427221 */ /* 0x000fe20000010000 */
[----:B------:R-:W-:Y:S01]  /*7bc0*/  FADD.FTZ R221, R87, -R221 ;  /* 0x800000dd57dd7221 */ /* 0x000fe20000010000 */
[----:B------:R-:W-:-:S04]  /*7bd0*/  F2FP.BF16.F32.PACK_AB R87, R26, R25 ;  /* 0x000000191a57723e */ /* 0x000fc800000010ff */
[----:B------:R1:W2:Y:S01]  /*7be0*/  MUFU.EX2 R36, R120 ;  /* 0x0000007800247308 */ /* 0x0002a20000000800 */
[----:B------:R-:W-:Y:S01]  /*7bf0*/  FMUL.FTZ R25, R107, R65 ;  /* 0x000000416b197220 */ /* 0x000fe20000410000 */
[----:B---3--:R-:W-:Y:S01]  /*7c00*/  FADD.FTZ R70, R69, -R219 ;  /* 0x800000db45467221 */ /* 0x008fe20000010000 */
[----:B------:R-:W-:-:S05]  /*7c10*/  FMUL.FTZ R38, R15, R38 ;  /* 0x000000260f267220 */ /* 0x000fca0000410000 */
[----:B------:R-:W3:Y:S01]  /*7c20*/  MUFU.EX2 R115, R115 ;  /* 0x0000007300737308 */ /* 0x000ee20000000800 */
        /* <DEDUP_REMOVED lines=12> */
[----:B-1----:R-:W-:Y:S01]  /*7cf0*/  FADD.FTZ R120, R71, -R219 ;  /* 0x800000db47787221 */ /* 0x002fe20000010000 */
        /* <DEDUP_REMOVED lines=235> */
.L_x_3388:
        /* <DEDUP_REMOVED lines=70> */
.L_x_3389:
        /* <DEDUP_REMOVED lines=12> */
.L_x_3379:
        /* <DEDUP_REMOVED lines=34> */
.L_x_3359:
[----:B------:R-:W-:Y:S05]  /*92f0*/  @P0 BRA `(.L_x_3354) ;  /* 0x0000004000e40947 */ /* 0x000fea0003800000 */
[----:B------:R-:W-:Y:S01]  /*9300*/  ULDC.64 UR4, c[0x0][0x878] ;  /* 0x00021e0000047ab9 */ /* 0x000fe20000000a00 */
[----:B--2---:R-:W2:Y:S01]  /*9310*/  LDL.LU R8, [R1+0x3c] ;  /* 0x00003c0001087983 */ /* 0x004ea20000300800 */
[----:B------:R-:W-:Y:S01]  /*9320*/  UISETP.NE.U32.AND UP0, UPT, UR4, URZ, UPT ;  /* 0x0000003f0400728c */ /* 0x000fe2000bf05070 */
[----:B------:R-:W3:Y:S01]  /*9330*/  LDC R0, c[0x0][0x850] ;  /* 0x00021400ff007b82 */ /* 0x000ee20000000800 */
[----:B------:R-:W1:Y:S02]  /*9340*/  S2R R12, SR_TID.X ;  /* 0x00000000000c7919 */ /* 0x000e640000002100 */
[----:B------:R-:W-:Y:S01]  /*9350*/  UISETP.NE.AND.EX UP0, UPT, UR5, URZ, UPT, UP0 ;  /* 0x0000003f0500728c */ /* 0x000fe2000bf05300 */
[----:B------:R-:W4:Y:S01]  /*9360*/  S2R R7, SR_CgaCtaId ;  /* 0x0000000000077919 */ /* 0x000f220000008800 */
[----:B------:R-:W-:-:S04]  /*9370*/  USHF.L.U32 UR6, UR37, 0xd, URZ ;  /* 0x0000000d25067899 */ /* 0x000fc8000800063f */
[----:B------:R-:W-:Y:S01]  /*9380*/  PLOP3.LUT P1, PT, PT, PT, UP0, 0x80, 0x0 ;  /* 0x000000000000781c */ /* 0x000fe20003f2f008 */
[----:B------:R-:W-:-:S04]  /*9390*/  ULDC.64 UR8, c[0x0][0x818] ;  /* 0x0002060000087ab9 */ /* 0x000fc80000000a00 */
[----:B------:R-:W-:Y:S02]  /*93a0*/  @UP0 ULDC.64 UR4, c[0x0][0x878] ;  /* 0x00021e0000040ab9 */ /* 0x000fe40000000a00 */
[----:B------:R-:W-:-:S06]  /*93b0*/  @UP0 UIMAD.WIDE UR4, UR40, 0x4, UR4 ;  /* 0x00000004280408a5 */ /* 0x000fcc000f8e0204 */
[----:B------:R-:W-:Y:S02]  /*93c0*/  IMAD.U32 R2, RZ, RZ, UR4 ;  /* 0x00000004ff027e24 */ /* 0x000fe4000f8e00ff */
[----:B------:R-:W-:-:S05]  /*93d0*/  IMAD.U32 R3, RZ, RZ, UR5 ;  /* 0x00000005ff037e24 */ /* 0x000fca000f8e00ff */
[----:B------:R-:W5:Y:S01]  /*93e0*/  @P1 LDG.E R2, desc[UR38][R2.64] ;  /* 0x0000002602021981 */ /* 0x000f62000c1e1900 */
[----:B---3--:R-:W-:Y:S01]  /*93f0*/  ISETP.NE.AND P0, PT, R0, 0x1, PT ;  /* 0x000000010000780c */ /* 0x008fe20003f05270 */
[----:B------:R-:W-:Y:S01]  /*9400*/  USEL UR10, UR40, URZ, !UP0 ;  /* 0x0000003f280a7287 */ /* 0x000fe2000c000000 */
[----:B-1----:R-:W-:-:S05]  /*9410*/  VIADD R13, R12, 0xffffff80 ;  /* 0xffffff800c0d7836 */ /* 0x002fca0000000000 */
[----:B------:R-:W-:-:S06]  /*9420*/  SHF.R.S32.HI R6, RZ, 0x1f, R13 ;  /* 0x0000001fff067819 */ /* 0x000fcc000001140d */
[----:B------:R-:W2:Y:S01]  /*9430*/  @P0 LDC R0, c[0x0][0x854] ;  /* 0x00021500ff000b82 */ /* 0x000ea20000000800 */
[----:B------:R-:W-:-:S07]  /*9440*/  LEA.HI R6, R6, R13, RZ, 0x7 ;  /* 0x0000000d06067211 */ /* 0x000fce00078f38ff */
[----:B------:R-:W1:Y:S01]  /*9450*/  @P0 LDC R5, c[0x0][0x858] ;  /* 0x00021600ff050b82 */ /* 0x000e620000000800 */
[----:B--2---:R-:W-:-:S05]  /*9460*/  @P0 IMAD.HI.U32 R0, R8, R0, RZ ;  /* 0x0000000008000227 */ /* 0x004fca00078e00ff */
[----:B-1----:R-:W-:-:S04]  /*9470*/  @P0 SHF.R.U32.HI R8, RZ, R5, R0 ;  /* 0x00000005ff080219 */ /* 0x002fc80000011600 */
[----:B------:R-:W-:Y:S01]  /*9480*/  SHF.R.S32.HI R0, RZ, 0x1f, R8 ;  /* 0x0000001fff007819 */ /* 0x000fe20000011408 */
[----:B------:R1:W-:Y:S01]  /*9490*/  @P0 STL [R1+0x3c], R8 ;  /* 0x00003c0801000387 */ /* 0x0003e20000100800 */
[----:B-----5:R-:W-:Y:S02]  /*94a0*/  @P1 R2UR UR4, R2 ;  /* 0x00000000020412ca */ /* 0x020fe400000e0000 */
[----:B------:R-:W-:-:S04]  /*94b0*/  MOV R2, 0x400 ;  /* 0x0000040000027802 */ /* 0x000fc80000000f00 */
[----:B----4-:R-:W-:Y:S01]  /*94c0*/  LEA R15, R7, R2, 0x18 ;  /* 0x00000002070f7211 */ /* 0x010fe200078ec0ff */
[----:B------:R-:W-:-:S04]  /*94d0*/  IMAD R2, R0, UR8, RZ ;  /* 0x0000000800027c24 */ /* 0x000fc8000f8e02ff */
[----:B------:R-:W-:Y:S02]  /*94e0*/  IMAD R9, R8, UR9, R2 ;  /* 0x0000000908097c24 */ /* 0x000fe4000f8e0202 */
[----:B------:R-:W-:-:S04]  /*94f0*/  @UP0 ULEA UR4, UR40, UR4, 0x7 ;  /* 0x0000000428040291 */ /* 0x000fc8000f8e383f */
[----:B------:R-:W-:-:S04]  /*9500*/  @UP0 USHF.R.S32.HI UR5, URZ, 0x1f, UR4 ;  /* 0x0000001f3f050899 */ /* 0x000fc80008011404 */
[----:B------:R-:W-:-:S04]  /*9510*/  @UP0 ULEA.HI UR5, UR5, UR4, URZ, 0x7 ;  /* 0x0000000405050291 */ /* 0x000fc8000f8f383f */
[----:B------:R-:W-:-:S04]  /*9520*/  @UP0 USHF.L.U32 UR5, UR5, 0x6, URZ ;  /* 0x0000000605050899 */ /* 0x000fc8000800063f */
[----:B------:R-:W-:-:S04]  /*9530*/  @UP0 ULOP3.LUT UR4, UR5, 0xffffe000, URZ, 0xc0, !UPT ;  /* 0xffffe00005040892 */ /* 0x000fc8000f8ec03f */
[----:B------:R-:W-:-:S03]  /*9540*/  @UP0 USHF.R.S32.HI UR5, URZ, 0x1f, UR4 ;  /* 0x0000001f3f050899 */ /* 0x000fc60008011404 */
[----:B------:R-:W-:Y:S02]  /*9550*/  @!UP0 UMOV UR4, URZ ;  /* 0x0000003f00048c82 */ /* 0x000fe40008000000 */
[----:B------:R-:W-:Y:S02]  /*9560*/  UIADD3 UR7, UP1, UR6, UR4, URZ ;  /* 0x0000000406077290 */ /* 0x000fe4000ff3e03f */
[----:B------:R-:W-:Y:S02]  /*9570*/  @!UP0 UMOV UR5, URZ ;  /* 0x0000003f00058c82 */ /* 0x000fe40008000000 */
[----:B------:R-:W-:Y:S02]  /*9580*/  ULEA.HI.X.SX32 UR4, UR6, UR5, 0x1, UP1 ;  /* 0x0000000506047291 */ /* 0x000fe400088f0e3f */
[----:B------:R-:W-:Y:S01]  /*9590*/  IMAD.U32 R4, RZ, RZ, UR7 ;  /* 0x00000007ff047e24 */ /* 0x000fe2000f8e00ff */
[----:B------:R-:W-:-:S03]  /*95a0*/  ULDC.64 UR6, c[0x0][0x820] ;  /* 0x0002080000067ab9 */ /* 0x000fc60000000a00 */
[----:B------:R-:W-:Y:S01]  /*95b0*/  IMAD.U32 R5, RZ, RZ, UR4 ;  /* 0x00000004ff057e24 */ /* 0x000fe2000f8e00ff */
[----:B------:R-:W-:Y:S02]  /*95c0*/  ULDC.64 UR4, c[0x0][0x840] ;  /* 0x0002100000047ab9 */ /* 0x000fe40000000a00 */
[----:B------:R-:W-:Y:S01]  /*95d0*/  IMAD R7, R0, UR4, RZ ;  /* 0x0000000400077c24 */ /* 0x000fe2000f8e02ff */
[----:B------:R-:W-:Y:S01]  /*95e0*/  LOP3.LUT R0, R6, 0xfffff80, RZ, 0xc0, !PT ;  /* 0x0fffff8006007812 */ /* 0x000fe200078ec0ff */
[----:B------:R-:W-:Y:S01]  /*95f0*/  IMAD.WIDE.U32 R2, R8, UR8, R4 ;  /* 0x0000000808027c25 */ /* 0x000fe2000f8e0004 */
[----:B------:R-:W-:-:S03]  /*9600*/  ULDC.64 UR8, c[0x0][0x848] ;  /* 0x0002120000087ab9 */ /* 0x000fc60000000a00 */
[----:B------:R-:W-:Y:S01]  /*9610*/  IMAD.WIDE.U32 R4, R8, UR4, R4 ;  /* 0x0000000408047c25 */ /* 0x000fe2000f8e0004 */
[----:B------:R-:W-:-:S03]  /*9620*/  USHF.R.S32.HI UR4, URZ, 0x1f, UR40 ;  /* 0x0000001f3f047899 */ /* 0x000fc60008011428 */
[----:B------:R-:W-:Y:S01]  /*9630*/  IMAD.SHL.U32 R6, R6, 0x20, RZ ;  /* 0x0000002006067824 */ /* 0x000fe200078e00ff */
[----:B------:R-:W-:Y:S01]  /*9640*/  USEL UR4, UR4, URZ, !UP0 ;  /* 0x0000003f04047287 */ /* 0x000fe2000c000000 */
[----:B------:R-:W-:Y:S02]  /*9650*/  IMAD R11, R8, UR5, R7 ;  /* 0x00000005080b7c24 */ /* 0x000fe4000f8e0207 */
[----:B------:R-:W-:Y:S01]  /*9660*/  IMAD.IADD R0, R13, 0x1, -R0 ;  /* 0x000000010d007824 */ /* 0x000fe200078e0a00 */
[----:B------:R-:W-:Y:S01]  /*9670*/  LOP3.LUT R7, R6, 0x3ffff000, RZ, 0xc0, !PT ;  /* 0x3ffff00006077812 */ /* 0x000fe200078ec0ff */
[----:B------:R-:W-:Y:S01]  /*9680*/  UIMAD UR5, UR4, UR6, URZ ;  /* 0x00000006040572a4 */ /* 0x000fe2000f8e023f */
[----:B------:R-:W-:Y:S01]  /*9690*/  IMAD.IADD R3, R3, 0x1, R9 ;  /* 0x0000000103037824 */ /* 0x000fe200078e0209 */
[----:B------:R-:W-:Y:S01]  /*96a0*/  UIMAD UR4, UR4, UR8, URZ ;  /* 0x00000008040472a4 */ /* 0x000fe2000f8e023f */
[----:B------:R-:W-:Y:S01]  /*96b0*/  IMAD.IADD R5, R5, 0x1, R11 ;  /* 0x0000000105057824 */ /* 0x000fe200078e020b */
[----:B------:R-:W-:Y:S01]  /*96c0*/  UIMAD UR5, UR10, UR7, UR5 ;  /* 0x000000070a0572a4 */ /* 0x000fe2000f8e0205 */
[----:B------:R-:W-:Y:S01]  /*96d0*/  IMAD R0, R0, 0x4, R7 ;  /* 0x0000000400007824 */ /* 0x000fe200078e0207 */
[----:B------:R-:W-:Y:S01]  /*96e0*/  UIMAD UR4, UR10, UR9, UR4 ;  /* 0x000000090a0472a4 */ /* 0x000fe2000f8e0204 */
[----:B------:R-:W-:-:S02]  /*96f0*/  IMAD.U32 R7, RZ, RZ, UR6 ;  /* 0x00000006ff077e24 */ /* 0x000fc4000f8e00ff */
        /* <DEDUP_REMOVED lines=9> */
[----:B-1----:R-:W1:Y:S01]  /*9790*/  LDC.64 R8, c[0x0][0x800] ;  /* 0x00020000ff087b82 */ /* 0x002e620000000a00 */
        /* <DEDUP_REMOVED lines=29> */
.L_x_3393:
[----:B------:R-:W-:Y:S01]  /*9970*/  @P0 ELECT P1, URZ, PT ;  /* 0x00000000003f082f */ /* 0x000fe20003820000 */
[----:B------:R1:W-:-:S12]  /*9980*/  UBLKRED.G.S.ADD.F32.RN [UR4], [UR6], UR7, desc[UR8] ;  /* 0x00000804060073bb */ /* 0x0003d800080a1407 */
[----:B------:R-:W-:Y:S02]  /*9990*/  @P1 PLOP3.LUT P0, PT, P1, PT, PT, 0x8, 0x0 ;  /* 0x000000000000181c */ /* 0x000fe40000f0e170 */
[----:B------:R-:W-:-:S11]  /*99a0*/  PLOP3.LUT P1, PT, PT, PT, PT, 0x8, 0x0 ;  /* 0x000000000000781c */ /* 0x000fd60003f2e170 */
[----:B-1----:R-:W-:Y:S05]  /*99b0*/  @P0 BRA.U.ANY `(.L_x_3393) ;  /* 0xfffffffd00ec0947 */ /* 0x002fea000393ffff */
[----:B------:R0:W-:Y:S01]  /*99c0*/  UTMACMDFLUSH ;  /* 0x00000000000079b7 */ /* 0x0001e20000000000 */
[----:B------:R-:W-:-:S04]  /*99d0*/  DEPBAR.LE SB0, 0x0 ;  /* 0x000080000000791a */ /* 0x000fc80000000000 */
.L_x_3392:
[----:B------:R-:W-:Y:S05]  /*99e0*/  BSYNC B0 ;  /* 0x0000000000007941 */ /* 0x000fea0003800000 */
.L_x_3391:
        /* <DEDUP_REMOVED lines=25> */
.L_x_3394:
        /* <DEDUP_REMOVED lines=8> */
.L_x_3347:
        /* <DEDUP_REMOVED lines=29> */
.L_x_3396:
[----:B------:R-:W-:Y:S01]  /*9dd0*/  ULDC UR9, c[0x0][0x8cc] ;  /* 0x0002330000097ab9 */ /* 0x000fe20000000800 */
[----:B------:R-:W-:Y:S01]  /*9de0*/  UMOV UR7, UR8 ;  /* 0x0000000800077c82 */ /* 0x000fe20008000000 */
[----:B------:R-:W-:-:S11]  /*9df0*/  UISETP.NE.AND UP0, UPT, UR9, 0x1, UPT ;  /* 0x000000010900788c */ /* 0x000fd6000bf05270 */
[----:B------:R-:W-:Y:S02]  /*9e00*/  @UP0 ULDC.64 UR10, c[0x0][0x8d0] ;  /* 0x00023400000a0ab9 */ /* 0x000fe40000000a00 */
[----:B------:R-:W-:-:S04]  /*9e10*/  UIMAD.WIDE.U32 UR4, UR8, UR10, URZ ;  /* 0x0000000a080472a5 */ /* 0x000fc8000f8e003f */
[----:B------:R-:W-:-:S04]  /*9e20*/  @UP0 USHF.R.U32.HI UR7, URZ, UR11, UR5 ;  /* 0x0000000b3f070299 */ /* 0x000fc80008011605 */
[----:B------:R-:W-:-:S12]  /*9e30*/  UIMAD UR4, UR7, UR9, URZ ;  /* 0x00000009070472a4 */ /* 0x000fd8000f8e023f */
.L_x_3397:
        /* <DEDUP_REMOVED lines=23> */
.L_x_3398:
        /* <DEDUP_REMOVED lines=13> */
.L_x_3400:
[----:B------:R-:W-:-:S05]  /*a080*/  ULDC UR4, c[0x0][0x8f4] ;  /* 0x00023d0000047ab9 */ /* 0x000fca0000000800 */
.L_x_3399:
        /* <DEDUP_REMOVED lines=46> */
.L_x_3401:
        /* <DEDUP_REMOVED lines=13> */
.L_x_3402:
        /* <DEDUP_REMOVED lines=12> */
.L_x_3403:
        /* <DEDUP_REMOVED lines=54> */
.L_x_3406:
[----:B------:R-:W-:Y:S05]  /*a860*/  BSYNC B0 ;  /* 0x0000000000007941 */ /* 0x000fea0003800000 */
.L_x_3405:
        /* <DEDUP_REMOVED lines=19> */
.L_x_3408:
[----:B------:R-:W-:Y:S05]  /*a9a0*/  BSYNC B0 ;  /* 0x0000000000007941 */ /* 0x000fea0003800000 */
.L_x_3407:
[----:B------:R-:W-:Y:S06]  /*a9b0*/  BAR.ARV 0xa, 0xa0 ;  /* 0x0282800000007b1d */ /* 0x000fec0000002000 */
[----:B------:R-:W-:Y:S04]  /*a9c0*/  BSSY B0, `(.L_x_3409) ;  /* 0x0000003000007945 */ /* 0x000fe80003800000 */
[----:B------:R-:W-:Y:S05]  /*a9d0*/  @!P0 BRA `(.L_x_3410) ;  /* 0x0000000000048947 */ /* 0x000fea0003800000 */
[----:B------:R-:W-:-:S04]  /*a9e0*/  DEPBAR.LE SB0, 0x0 ;  /* 0x000080000000791a */ /* 0x000fc80000000000 */
.L_x_3410:
[----:B------:R-:W-:Y:S05]  /*a9f0*/  BSYNC B0 ;  /* 0x0000000000007941 */ /* 0x000fea0003800000 */
.L_x_3409:
[----:B------:R-:W-:Y:S06]  /*aa00*/  BAR.ARV 0xb, 0xa0 ;  /* 0x02c2800000007b1d */ /* 0x000fec0000002000 */
[----:B------:R-:W-:Y:S01]  /*aa10*/  UIADD3 UR18, UR12, 0x1, URZ ;  /* 0x000000010c127890 */ /* 0x000fe2000fffe03f */
[----:B------:R-:W-:Y:S11]  /*aa20*/  BRA `(.L_x_3411) ;  /* 0x0000000000047947 */ /* 0x000ff60003800000 */
.L_x_3404:
[----:B------:R-:W-:-:S05]  /*aa30*/  UMOV UR18, UR12 ;  /* 0x0000000c00127c82 */ /* 0x000fca0008000000 */
.L_x_3411:
        /* <DEDUP_REMOVED lines=22> */
.L_x_3424:
        /* <DEDUP_REMOVED lines=20> */
.L_x_3413:
[----:B------:R-:W-:Y:S05]  /*ace0*/  BSYNC B0 ;  /* 0x0000000000007941 */ /* 0x000fea0003800000 */
.L_x_3412:
        /* <DEDUP_REMOVED lines=13> */
.L_x_3415:
[----:B------:R-:W-:Y:S05]  /*adc0*/  BSYNC B0 ;  /* 0x0000000000007941 */ /* 0x000fea0003800000 */
.L_x_3414:
[----:B------:R-:W-:Y:S06]  /*add0*/  BAR.ARV 0xa, 0xa0 ;  /* 0x0282800000007b1d */ /* 0x000fec0000002000 */
[----:B------:R-:W-:Y:S04]  /*ade0*/  BSSY B0, `(.L_x_3416) ;  /* 0x0000003000007945 */ /* 0x000fe80003800000 */
[----:B------:R-:W-:Y:S05]  /*adf0*/  @!P0 BRA `(.L_x_3417) ;  /* 0x0000000000048947 */ /* 0x000fea0003800000 */
[----:B------:R-:W-:-:S04]  /*ae00*/  DEPBAR.LE SB0, 0x0 ;  /* 0x000080000000791a */ /* 0x000fc80000000000 */
.L_x_3417:
[----:B------:R-:W-:Y:S05]  /*ae10*/  BSYNC B0 ;  /* 0x0000000000007941 */ /* 0x000fea0003800000 */
.L_x_3416:
        /* <DEDUP_REMOVED lines=13> */
.L_x_3419:
[----:B------:R-:W-:Y:S05]  /*aef0*/  BSYNC B0 ;  /* 0x0000000000007941 */ /* 0x000fea0003800000 */
.L_x_3418:
        /* <DEDUP_REMOVED lines=13> */
.L_x_3421:
[----:B------:R-:W-:Y:S05]  /*afd0*/  BSYNC B0 ;  /* 0x0000000000007941 */ /* 0x000fea0003800000 */
.L_x_3420:
[----:B------:R-:W-:Y:S01]  /*afe0*/  UIADD3 UR18, UR18, 0x2, URZ ;  /* 0x0000000212127890 */ /* 0x000fe2000fffe03f */
[----:B------:R-:W-:Y:S06]  /*aff0*/  BAR.ARV 0xa, 0xa0 ;  /* 0x0282800000007b1d */ /* 0x000fec0000002000 */
[----:B------:R-:W-:Y:S01]  /*b000*/  UISETP.GE.AND UP0, UPT, UR18, UR7, UPT ;  /* 0x000000071200728c */ /* 0x000fe2000bf06270 */
[----:B------:R-:W-:Y:S04]  /*b010*/  BSSY B0, `(.L_x_3422) ;  /* 0x0000003000007945 */ /* 0x000fe80003800000 */
[----:B------:R-:W-:Y:S06]  /*b020*/  @!P0 BRA `(.L_x_3423) ;  /* 0x0000000000048947 */ /* 0x000fec0003800000 */
[----:B------:R-:W-:-:S04]  /*b030*/  DEPBAR.LE SB0, 0x0 ;  /* 0x000080000000791a */ /* 0x000fc80000000000 */
.L_x_3423:
[----:B------:R-:W-:Y:S05]  /*b040*/  BSYNC B0 ;  /* 0x0000000000007941 */ /* 0x000fea0003800000 */
.L_x_3422:
[----:B------:R-:W-:Y:S06]  /*b050*/  BAR.ARV 0xb, 0xa0 ;  /* 0x02c2800000007b1d */ /* 0x000fec0000002000 */
[----:B------:R-:W-:Y:S01]  /*b060*/  PLOP3.LUT P1, PT, PT, PT, UP0, 0x80, 0x0 ;  /* 0x000000000000781c */ /* 0x000fe20003f2f008 */
[----:B------:R-:W-:Y:S02]  /*b070*/  UIADD3 UR26, UR26, 0x4000, URZ ;  /* 0x000040001a1a7890 */ /* 0x000fe4000fffe03f */
[----:B------:R-:W-:-:S10]  /*b080*/  UIADD3 UR6, UR6, 0x4000, URZ ;  /* 0x0000400006067890 */ /* 0x000fd4000fffe03f */
[----:B------:R-:W-:Y:S05]  /*b090*/  @!P1 BRA `(.L_x_3424) ;  /* 0xfffffff800c09947 */ /* 0x000fea000383ffff */
[----:B------:R-:W-:Y:S05]  /*b0a0*/  BRA `(.L_x_3354) ;  /* 0x0000002400787947 */ /* 0x000fea0003800000 */
.L_x_3395:
        /* <DEDUP_REMOVED lines=22> */
.L_x_3425:
[----:B------:R-:W-:Y:S01]  /*b210*/  ULDC UR9, c[0x0][0x8cc] ;  /* 0x0002330000097ab9 */ /* 0x000fe20000000800 */
[----:B------:R-:W-:Y:S01]  /*b220*/  UMOV UR7, UR8 ;  /* 0x0000000800077c82 */ /* 0x000fe20008000000 */
[----:B------:R-:W-:-:S11]  /*b230*/  UISETP.NE.AND UP0, UPT, UR9, 0x1, UPT ;  /* 0x000000010900788c */ /* 0x000fd6000bf05270 */
[----:B------:R-:W-:Y:S02]  /*b240*/  @UP0 ULDC.64 UR10, c[0x0][0x8d0] ;  /* 0x00023400000a0ab9 */ /* 0x000fe40000000a00 */
[----:B------:R-:W-:-:S04]  /*b250*/  UIMAD.WIDE.U32 UR4, UR8, UR10, URZ ;  /* 0x0000000a080472a5 */ /* 0x000fc8000f8e003f */
[----:B------:R-:W-:-:S04]  /*b260*/  @UP0 USHF.R.U32.HI UR7, URZ, UR11, UR5 ;  /* 0x0000000b3f070299 */ /* 0x000fc80008011605 */
[----:B------:R-:W-:-:S12]  /*b270*/  UIMAD UR4, UR7, UR9, URZ ;  /* 0x00000009070472a4 */ /* 0x000fd8000f8e023f */
.L_x_3426:
        /* <DEDUP_REMOVED lines=23> */
.L_x_3427:
        /* <DEDUP_REMOVED lines=14> */
.L_x_3429:
[----:B------:R-:W-:-:S05]  /*b4d0*/  ULDC UR4, c[0x0][0x8f4] ;  /* 0x00023d0000047ab9 */ /* 0x000fca0000000800 */
.L_x_3428:
        /* <DEDUP_REMOVED lines=60> */
.L_x_3431:
        /* <DEDUP_REMOVED lines=12> */
.L_x_3432:
[----:B------:R-:W-:Y:S05]  /*b960*/  @!P2 BRA `(.L_x_3433) ;  /* 0x000000000014a947 */ /* 0x000fea0003800000 */
[----:B------:R-:W-:Y:S02]  /*b970*/  IMAD.U32 R2, RZ, RZ, UR14 ;  /* 0x0000000eff027e24 */ /* 0x000fe4000f8e00ff */
[----:B------:R-:W-:-:S05]  /*b980*/  IMAD.U32 R3, RZ, RZ, UR15 ;  /* 0x0000000fff037e24 */ /* 0x000fca000f8e00ff */
[----:B------:R-:W2:Y:S04]  /*b990*/  LDG.E R5, desc[UR38][R2.64] ;  /* 0x0000002602057981 */ /* 0x000ea8000c1e1900 */
[----:B------:R-:W2:Y:S02]  /*b9a0*/  LDG.E R4, desc[UR38][R2.64+0x4] ;  /* 0x0000042602047981 */ /* 0x000ea4000c1e1900 */
[----:B--2---:R-:W-:-:S07]  /*b9b0*/  IMAD.IADD R4, R4, 0x1, -R5 ;  /* 0x0000000104047824 */ /* 0x004fce00078e0a05 */
.L_x_3433:
        /* <DEDUP_REMOVED lines=62> */
.L_x_3463:
        /* <DEDUP_REMOVED lines=15> */
.L_x_3436:
        /* <DEDUP_REMOVED lines=72> */
.L_x_3447:
[----:B-123--:R-:W-:-:S04]  /*c310*/  SHF.L.U32 R18, R10, 0x1f, RZ ;  /* 0x0000001f0a127819 */ /* 0x00efc800000006ff */
[----:B------:R-:W3:Y:S02]  /*c320*/  SYNCS.PHASECHK.TRANS64.TRYWAIT P1, [R15+URZ+0x30c40], R18 ;  /* 0x030c40120f0075a7 */ /* 0x000ee4000802017f */
[----:B---3--:R-:W-:Y:S05]  /*c330*/  @!P1 BRA `(.L_x_3439) ;  /* 0x0000001400709947 */ /* 0x008fea0003800000 */
.L_x_3464:
        /* <DEDUP_REMOVED lines=8> */
.L_x_3440:
        /* <DEDUP_REMOVED lines=30> */
.L_x_3465:
        /* <DEDUP_REMOVED lines=8> */
.L_x_3442:
        /* <DEDUP_REMOVED lines=30> */
.L_x_3466:
        /* <DEDUP_REMOVED lines=8> */
.L_x_3444:
        /* <DEDUP_REMOVED lines=24> */
.L_x_3468:
        /* <DEDUP_REMOVED lines=8> */
.L_x_3446:
        /* <DEDUP_REMOVED lines=30> */
.L_x_3438:
[----:B------:R-:W4:Y:S02]  /*cc60*/  LDL.LU R4, [R1+0x8] ;  /* 0x0000080001047983 */ /* 0x000f240000300800 */
[----:B----4-:R-:W-:Y:S02]  /*cc70*/  ISETP.NE.AND P1, PT, R4, RZ, PT ;  /* 0x000000ff0400720c */ /* 0x010fe40003f25270 */
[----:B------:R4:W5:Y:S11]  /*cc80*/  LDL R4, [R1+0x4] ;  /* 0x0000040001047983 */ /* 0x0009760000100800 */
[----:B----4-:R-:W-:Y:S05]  /*cc90*/  @!P1 BRA `(.L_x_3437) ;  /* 0x0000000400249947 */ /* 0x010fea0003800000 */
[----:B-1----:R-:W-:-:S04]  /*cca0*/  SHF.L.U32 R12, R10, 0x1f, RZ ;  /* 0x0000001f0a0c7819 */ /* 0x002fc800000006ff */
[----:B------:R-:W1:Y:S02]  /*ccb0*/  SYNCS.PHASECHK.TRANS64.TRYWAIT P1, [R15+URZ+0x30c40], R12 ;  /* 0x030c400c0f0075a7 */ /* 0x000e64000802017f */
[----:B-1----:R-:W-:Y:S05]  /*ccc0*/  @!P1 BRA `(.L_x_3448) ;  /* 0x0000000c00609947 */ /* 0x002fea0003800000 */
.L_x_3469:
        /* <DEDUP_REMOVED lines=8> */
.L_x_3449:
        /* <DEDUP_REMOVED lines=27> */
.L_x_3470:
        /* <DEDUP_REMOVED lines=8> */
.L_x_3451:
        /* <DEDUP_REMOVED lines=27> */
.L_x_3437:
[----:B------:R-:W4:Y:S01]  /*d130*/  S2R R0, SR_TID.X ;  /* 0x0000000000007919 */ /* 0x000f220000002100 */
[----:B------:R-:W-:Y:S01]  /*d140*/  IMAD R3, R16, 0x8, R15 ;  /* 0x0000000810037824 */ /* 0x000fe200078e020f */
[----:B----4-:R-:W-:Y:S02]  /*d150*/  LOP3.LUT R2, R0, 0x7f, RZ, 0xc0, !PT ;  /* 0x0000007f00027812 */ /* 0x010fe400078ec0ff */
[----:B------:R-:W-:Y:S02]  /*d160*/  SHF.L.U32 R0, R10, 0x1f, RZ ;  /* 0x0000001f0a007819 */ /* 0x000fe400000006ff */
[----:B------:R-:W-:Y:S02]  /*d170*/  ISETP.NE.AND P1, PT, R2, RZ, PT ;  /* 0x000000ff0200720c */ /* 0x000fe40003f25270 */
[----:B------:R-:W4:Y:S02]  /*d180*/  SYNCS.PHASECHK.TRANS64.TRYWAIT P0, [R3+URZ+0x30c40], R0 ;  /* 0x030c4000030075a7 */ /* 0x000f24000800017f */
[----:B----4-:R-:W-:Y:S09]  /*d190*/  @!P0 BRA `(.L_x_3452) ;  /* 0x0000000800548947 */ /* 0x010ff20003800000 */
.L_x_3471:
[----:B------:R-:W-:Y:S05]  /*d1a0*/  @P1 BRA `(.L_x_3453) ;  /* 0x0000000000181947 */ /* 0x000fea0003800000 */
[----:B------:R-:W1:Y:S01]  /*d1b0*/  S2R R2, SR_TID.X ;  /* 0x0000000000027919 */ /* 0x000e620000002100 */
[----:B----4-:R-:W-:-:S04]  /*d1c0*/  IMAD.MOV.U32 R0, RZ, RZ, 0x4200 ;  /* 0x00004200ff007424 */ /* 0x010fc800078e00ff */
[----:B------:R4:W-:Y:S01]  /*d1d0*/  SYNCS.ARRIVE.TRANS64 RZ, [R3+URZ+0x30c30], R0 ;  /* 0x030c300003ff79a7 */ /* 0x0009e2000800003f */
[----:B-1----:R-:W-:-:S13]  /*d1e0*/  LOP3.LUT P0, RZ, R2, 0x1f, RZ, 0xc0, !PT ;  /* 0x0000001f02ff7812 */ /* 0x002fda000780c0ff */
[----:B----4-:R-:W-:Y:S05]  /*d1f0*/  @!P0 BRA `(.L_x_3453) ;  /* 0x0000000000048947 */ /* 0x010fea0003800000 */
[----:B------:R-:W-:Y:S01]  /*d200*/  BPT.TRAP 0x1 ;  /* 0x000000040000795c */ /* 0x000fe20000300000 */
.L_x_3453:
        /* <DEDUP_REMOVED lines=34> */
.L_x_3434:
[----:B------:R-:W-:Y:S05]  /*d430*/  BSYNC B0 ;  /* 0x0000000000007941 */ /* 0x000fea0003800000 */
.L_x_3430:
[----:B------:R-:W-:-:S03]  /*d440*/  UMOV UR7, 0xffffffff ;  /* 0xffffffff00077882 */ /* 0x000fc60000000000 */
[----:B------:R-:W-:Y:S05]  /*d450*/  BRA.DIV UR7, `(.L_x_3454) ;  /* 0x0000000607b87947 */ /* 0x000fea000b800000 */
[----:B------:R-:W-:-:S13]  /*d460*/  ELECT P6, URZ, PT ;  /* 0x00000000003f782f */ /* 0x000fda00038c0000 */
.L_x_3474:
[----:B------:R-:W-:Y:S05]  /*d470*/  @!P6 BRA `(.L_x_3354) ;  /* 0x000000000084e947 */ /* 0x000fea0003800000 */
[----:B------:R-:W-:-:S06]  /*d480*/  ULOP3.LUT UR7, UR36, 0x2, URZ, 0xfc, !UPT ;  /* 0x0000000224077892 */ /* 0x000fcc000f8efc3f */
[----:B------:R-:W-:-:S05]  /*d490*/  IMAD.U32 R0, RZ, RZ, UR7 ;  /* 0x00000007ff007e24 */ /* 0x000fca000f8e00ff */
[----:B------:R-:W-:-:S13]  /*d4a0*/  ISETP.NE.AND P2, PT, R0, 0x3, PT ;  /* 0x000000030000780c */ /* 0x000fda0003f45270 */
[----:B------:R-:W-:Y:S05]  /*d4b0*/  @!P2 BRA `(.L_x_3455) ;  /* 0x000000000004a947 */ /* 0x000fea0003800000 */
[----:B------:R-:W-:Y:S01]  /*d4c0*/  BPT.TRAP 0x1 ;  /* 0x000000040000795c */ /* 0x000fe20000300000 */
.L_x_3455:
        /* <DEDUP_REMOVED lines=15> */
.L_x_3475:
[----:B------:R-:W2:Y:S02]  /*d5c0*/  SYNCS.PHASECHK.TRANS64.TRYWAIT P0, [R3+URZ], R0 ;  /* 0x00000000030075a7 */ /* 0x000ea4000800017f */
[----:B--2---:R-:W-:Y:S05]  /*d5d0*/  @!P0 BRA `(.L_x_3457) ;  /* 0x00000004008c8947 */ /* 0x004fea0003800000 */
.L_x_3476:
[----:B------:R-:W-:Y:S05]  /*d5e0*/  @!P2 BRA `(.L_x_3458) ;  /* 0x000000000004a947 */ /* 0x000fea0003800000 */
[----:B------:R-:W-:Y:S01]  /*d5f0*/  BPT.TRAP 0x1 ;  /* 0x000000040000795c */ /* 0x000fe20000300000 */
.L_x_3458:
[----:B--2---:R-:W-:-:S04]  /*d600*/  VIADD R3, R8, 0x30c40 ;  /* 0x00030c4008037836 */ /* 0x004fc80000000000 */
[----:B------:R-:W-:-:S04]  /*d610*/  IMAD R5, R2, 0x8, R3 ;  /* 0x0000000802057824 */ /* 0x000fc800078e0203 */
[----:B------:R-:W2:Y:S02]  /*d620*/  SYNCS.PHASECHK.TRANS64.TRYWAIT P0, [R5+URZ], R4 ;  /* 0x00000004050075a7 */ /* 0x000ea4000800017f */
[----:B--2---:R-:W-:Y:S05]  /*d630*/  @!P0 BRA `(.L_x_3459) ;  /* 0x0000000400888947 */ /* 0x004fea0003800000 */
.L_x_3477:
[----:B------:R-:W-:-:S07]  /*d640*/  IMAD R3, R6, 0x8, R3 ;  /* 0x0000000806037824 */ /* 0x000fce00078e0203 */
.L_x_3460:
[----:B---3--:R3:W4:Y:S02]  /*d650*/  SYNCS.PHASECHK.TRANS64.TRYWAIT P0, [R3+URZ], R0 ;  /* 0x00000000030075a7 */ /* 0x008724000800017f */
[----:B----4-:R-:W-:Y:S05]  /*d660*/  @!P0 NANOSLEEP.SYNCS 0x989680 ;  /* 0x009896800000895d */ /* 0x010fea0003900000 */
[----:B------:R-:W4:Y:S02]  /*d670*/  @!P0 SYNCS.PHASECHK.TRANS64 P0, [R3+URZ], R0 ;  /* 0x00000000030085a7 */ /* 0x000f24000800007f */
[----:B----4-:R-:W-:Y:S05]  /*d680*/  @!P0 BRA `(.L_x_3460) ;  /* 0xfffffffc00f08947 */ /* 0x010fea000383ffff */
.L_x_3354:
[----:B------:R-:W-:Y:S05]  /*d690*/  BSYNC B6 ;  /* 0x0000000000067941 */ /* 0x000fea0003800000 */
.L_x_3346:
[----:B------:R-:W-:Y:S05]  /*d6a0*/  EXIT ;  /* 0x000000000000794d */ /* 0x000fea0003800000 */
.L_x_3364:
[----:B------:R-:W-:Y:S02]  /*d6b0*/  IMAD.MOV.U32 R12, RZ, RZ, RZ ;  /* 0x000000ffff0c7224 */ /* 0x000fe400078e00ff */
[----:B------:R-:W-:Y:S02]  /*d6c0*/  IMAD.MOV.U32 R11, RZ, RZ, 0x1f ;  /* 0x0000001fff0b7424 */ /* 0x000fe400078e00ff */
[----:B------:R-:W-:-:S07]  /*d6d0*/  IMAD.MOV.U32 R15, RZ, RZ, -0x1 ;  /* 0xffffffffff0f7424 */ /* 0x000fce00078e00ff */
[----:B------:R-:W-:Y:S05]  /*d6e0*/  WARPSYNC.COLLECTIVE R15, `(.L_x_3461) ;  /* 0x000000000f087348 */ /* 0x000fea0003c00000 */
[----:B------:R1:W2:Y:S02]  /*d6f0*/  SHFL.IDX P6, R14, R13, R12, R11 ;  /* 0x0000000c0d0e7389 */ /* 0x0002a400000c000b */
[----:B-12---:R-:W-:Y:S01]  /*d700*/  ENDCOLLECTIVE ;  /* 0x000000000000791b */ /* 0x006fe20003800000 */
.L_x_3461:
[----:B------:R-:W-:Y:S05]  /*d710*/  BRA `(.L_x_3462) ;  /* 0xffffff3c00c47947 */ /* 0x000fea000383ffff */
.L_x_3366:
[----:B--2---:R2:W3:Y:S02]  /*d720*/  SYNCS.PHASECHK.TRANS64.TRYWAIT P0, [R236+URZ+0x30c00], R15 ;  /* 0x030c000fec0075a7 */ /* 0x0044e4000800017f */
[----:B---3--:R-:W-:Y:S05]  /*d730*/  @!P0 NANOSLEEP.SYNCS 0x989680 ;  /* 0x009896800000895d */ /* 0x008fea0003900000 */
[----:B------:R-:W3:Y:S02]  /*d740*/  @!P0 SYNCS.PHASECHK.TRANS64 P0, [R236+URZ+0x30c00], R15 ;  /* 0x030c000fec0085a7 */ /* 0x000ee4000800007f */
[----:B---3--:R-:W-:Y:S05]  /*d750*/  @!P0 BRA `(.L_x_3366) ;  /* 0xfffffffc00f08947 */ /* 0x008fea000383ffff */
[----:B------:R-:W-:Y:S05]  /*d760*/  BRA `(.L_x_3365) ;  /* 0xffffff4000107947 */ /* 0x000fea000383ffff */
.L_x_3371:
[----:B--2---:R2:W3:Y:S02]  /*d770*/  SYNCS.PHASECHK.TRANS64.TRYWAIT P1, [R6+URZ+0x30c10], R21 ;  /* 0x030c1015060075a7 */ /* 0x0044e4000802017f */
[----:B---3--:R-:W-:Y:S05]  /*d780*/  @!P1 NANOSLEEP.SYNCS 0x989680 ;  /* 0x009896800000995d */ /* 0x008fea0003900000 */
[----:B------:R-:W3:Y:S02]  /*d790*/  @!P1 SYNCS.PHASECHK.TRANS64 P1, [R6+URZ+0x30c10], R21 ;  /* 0x030c1015060095a7 */ /* 0x000ee4000802007f */
[----:B---3--:R-:W-:Y:S05]  /*d7a0*/  @!P1 BRA `(.L_x_3371) ;  /* 0xfffffffc00f09947 */ /* 0x008fea000383ffff */
[----:B------:R-:W-:Y:S05]  /*d7b0*/  BRA `(.L_x_3370) ;  /* 0xffffff4800b87947 */ /* 0x000fea000383ffff */
.L_x_3375:
[----:B------:R1:W1:Y:S02]  /*d7c0*/  SYNCS.PHASECHK.TRANS64.TRYWAIT P1, [R6+URZ+0x30c30], R21 ;  /* 0x030c3015060075a7 */ /* 0x000264000802017f */
[----:B-1----:R-:W-:Y:S05]  /*d7d0*/  @!P1 NANOSLEEP.SYNCS 0x989680 ;  /* 0x009896800000995d */ /* 0x002fea0003900000 */
[----:B------:R-:W1:Y:S02]  /*d7e0*/  @!P1 SYNCS.PHASECHK.TRANS64 P1, [R6+URZ+0x30c30], R21 ;  /* 0x030c3015060095a7 */ /* 0x000e64000802007f */
[----:B-1----:R-:W-:Y:S05]  /*d7f0*/  @!P1 BRA `(.L_x_3375) ;  /* 0xfffffffc00f09947 */ /* 0x002fea000383ffff */
[----:B------:R-:W-:Y:S05]  /*d800*/  BRA `(.L_x_3374) ;  /* 0xffffff4c00cc7947 */ /* 0x000fea000383ffff */
.L_x_3383:
[----:B--2---:R2:W3:Y:S02]  /*d810*/  SYNCS.PHASECHK.TRANS64.TRYWAIT P1, [R7+URZ+0x30c10], R18 ;  /* 0x030c1012070075a7 */ /* 0x0044e4000802017f */
[----:B---3--:R-:W-:Y:S05]  /*d820*/  @!P1 NANOSLEEP.SYNCS 0x989680 ;  /* 0x009896800000995d */ /* 0x008fea0003900000 */
[----:B------:R-:W3:Y:S02]  /*d830*/  @!P1 SYNCS.PHASECHK.TRANS64 P1, [R7+URZ+0x30c10], R18 ;  /* 0x030c1012070095a7 */ /* 0x000ee4000802007f */
[----:B---3--:R-:W-:Y:S05]  /*d840*/  @!P1 BRA `(.L_x_3383) ;  /* 0xfffffffc00f09947 */ /* 0x008fea000383ffff */
[----:B------:R-:W-:Y:S05]  /*d850*/  BRA `(.L_x_3382) ;  /* 0xffffff8400dc7947 */ /* 0x000fea000383ffff */
.L_x_3387:
[----:B------:R1:W1:Y:S02]  /*d860*/  SYNCS.PHASECHK.TRANS64.TRYWAIT P1, [R7+URZ+0x30c30], R18 ;  /* 0x030c3012070075a7 */ /* 0x000264000802017f */
[----:B-1----:R-:W-:Y:S05]  /*d870*/  @!P1 NANOSLEEP.SYNCS 0x989680 ;  /* 0x009896800000995d */ /* 0x002fea0003900000 */
[----:B------:R-:W1:Y:S02]  /*d880*/  @!P1 SYNCS.PHASECHK.TRANS64 P1, [R7+URZ+0x30c30], R18 ;  /* 0x030c3012070095a7 */ /* 0x000e64000802007f */
[----:B-1----:R-:W-:Y:S05]  /*d890*/  @!P1 BRA `(.L_x_3387) ;  /* 0xfffffffc00f09947 */ /* 0x002fea000383ffff */
[----:B------:R-:W-:Y:S05]  /*d8a0*/  BRA `(.L_x_3386) ;  /* 0xffffff8800f07947 */ /* 0x000fea000383ffff */
.L_x_3435:
[----:B-1----:R1:W2:Y:S02]  /*d8b0*/  SYNCS.PHASECHK.TRANS64.TRYWAIT P0, [R15+URZ+0x30c20], R2 ;  /* 0x030c20020f0075a7 */ /* 0x0022a4000800017f */
[----:B--2---:R-:W-:Y:S05]  /*d8c0*/  @!P0 NANOSLEEP.SYNCS 0x989680 ;  /* 0x009896800000895d */ /* 0x004fea0003900000 */
[----:B------:R-:W2:Y:S02]  /*d8d0*/  @!P0 SYNCS.PHASECHK.TRANS64 P0, [R15+URZ+0x30c20], R2 ;  /* 0x030c20020f0085a7 */ /* 0x000ea4000800007f */
[----:B--2---:R-:W-:Y:S05]  /*d8e0*/  @!P0 BRA `(.L_x_3435) ;  /* 0xfffffffc00f08947 */ /* 0x004fea000383ffff */
[----:B------:R-:W-:Y:S05]  /*d8f0*/  BRA `(.L_x_3463) ;  /* 0xffffffe400287947 */ /* 0x000fea000383ffff */
.L_x_3439:
[----:B---3--:R3:W4:Y:S02]  /*d900*/  SYNCS.PHASECHK.TRANS64.TRYWAIT P1, [R15+URZ+0x30c40], R18 ;  /* 0x030c40120f0075a7 */ /* 0x008724000802017f */
[----:B----4-:R-:W-:Y:S05]  /*d910*/  @!P1 NANOSLEEP.SYNCS 0x989680 ;  /* 0x009896800000995d */ /* 0x010fea0003900000 */
[----:B------:R-:W4:Y:S02]  /*d920*/  @!P1 SYNCS.PHASECHK.TRANS64 P1, [R15+URZ+0x30c40], R18 ;  /* 0x030c40120f0095a7 */ /* 0x000f24000802007f */
[----:B----4-:R-:W-:Y:S05]  /*d930*/  @!P1 BRA `(.L_x_3439) ;  /* 0xfffffffc00f09947 */ /* 0x010fea000383ffff */
[----:B------:R-:W-:Y:S05]  /*d940*/  BRA `(.L_x_3464) ;  /* 0xffffffe8007c7947 */ /* 0x000fea000383ffff */
.L_x_3441:
[----:B-1----:R1:W2:Y:S02]  /*d950*/  SYNCS.PHASECHK.TRANS64.TRYWAIT P1, [R15+URZ+0x30c28], R18 ;  /* 0x030c28120f0075a7 */ /* 0x0022a4000802017f */
[----:B--2---:R-:W-:Y:S05]  /*d960*/  @!P1 NANOSLEEP.SYNCS 0x989680 ;  /* 0x009896800000995d */ /* 0x004fea0003900000 */
[----:B------:R-:W2:Y:S02]  /*d970*/  @!P1 SYNCS.PHASECHK.TRANS64 P1, [R15+URZ+0x30c28], R18 ;  /* 0x030c28120f0095a7 */ /* 0x000ea4000802007f */
[----:B--2---:R-:W-:Y:S05]  /*d980*/  @!P1 BRA `(.L_x_3441) ;  /* 0xfffffffc00f09947 */ /* 0x004fea000383ffff */
[----:B------:R-:W-:Y:S05]  /*d990*/  BRA `(.L_x_3465) ;  /* 0xffffffec00007947 */ /* 0x000fea000383ffff */
.L_x_3443:
[----:B--2---:R2:W4:Y:S02]  /*d9a0*/  SYNCS.PHASECHK.TRANS64.TRYWAIT P1, [R15+URZ+0x30c48], R18 ;  /* 0x030c48120f0075a7 */ /* 0x004524000802017f */
[----:B----4-:R-:W-:Y:S05]  /*d9b0*/  @!P1 NANOSLEEP.SYNCS 0x989680 ;  /* 0x009896800000995d */ /* 0x010fea0003900000 */
[----:B------:R-:W4:Y:S02]  /*d9c0*/  @!P1 SYNCS.PHASECHK.TRANS64 P1, [R15+URZ+0x30c48], R18 ;  /* 0x030c48120f0095a7 */ /* 0x000f24000802007f */
[----:B----4-:R-:W-:Y:S05]  /*d9d0*/  @!P1 BRA `(.L_x_3443) ;  /* 0xfffffffc00f09947 */ /* 0x010fea000383ffff */
[----:B------:R-:W-:Y:S05]  /*d9e0*/  BRA `(.L_x_3466) ;  /* 0xffffffec00847947 */ /* 0x000fea000383ffff */
.L_x_3445:
[----:B------:R-:W-:-:S07]  /*d9f0*/  SHF.L.U32 R4, R10, 0x1f, RZ ;  /* 0x0000001f0a047819 */ /* 0x000fce00000006ff */
.L_x_3467:
[----:B----4-:R4:W1:Y:S02]  /*da00*/  SYNCS.PHASECHK.TRANS64.TRYWAIT P1, [R15+URZ+0x30c20], R4 ;  /* 0x030c20040f0075a7 */ /* 0x010864000802017f */
[----:B-1----:R-:W-:Y:S05]  /*da10*/  @!P1 NANOSLEEP.SYNCS 0x989680 ;  /* 0x009896800000995d */ /* 0x002fea0003900000 */
[----:B------:R-:W1:Y:S02]  /*da20*/  @!P1 SYNCS.PHASECHK.TRANS64 P1, [R15+URZ+0x30c20], R4 ;  /* 0x030c20040f0095a7 */ /* 0x000e64000802007f */
[----:B-1----:R-:W-:Y:S05]  /*da30*/  @!P1 BRA `(.L_x_3467) ;  /* 0xfffffffc00f09947 */ /* 0x002fea000383ffff */
[----:B------:R-:W-:Y:S05]  /*da40*/  BRA `(.L_x_3468) ;  /* 0xffffffec00ec7947 */ /* 0x000fea000383ffff */
.L_x_3448:
[----:B-1----:R1:W4:Y:S02]  /*da50*/  SYNCS.PHASECHK.TRANS64.TRYWAIT P1, [R15+URZ+0x30c40], R12 ;  /* 0x030c400c0f0075a7 */ /* 0x002324000802017f */
[----:B----4-:R-:W-:Y:S05]  /*da60*/  @!P1 NANOSLEEP.SYNCS 0x989680 ;  /* 0x009896800000995d */ /* 0x010fea0003900000 */
[----:B------:R-:W4:Y:S02]  /*da70*/  @!P1 SYNCS.PHASECHK.TRANS64 P1, [R15+URZ+0x30c40], R12 ;  /* 0x030c400c0f0095a7 */ /* 0x000f24000802007f */
[----:B----4-:R-:W-:Y:S05]  /*da80*/  @!P1 BRA `(.L_x_3448) ;  /* 0xfffffffc00f09947 */ /* 0x010fea000383ffff */
[----:B------:R-:W-:Y:S05]  /*da90*/  BRA `(.L_x_3469) ;  /* 0xfffffff0008c7947 */ /* 0x000fea000383ffff */
.L_x_3450:
[----:B--2---:R2:W4:Y:S02]  /*daa0*/  SYNCS.PHASECHK.TRANS64.TRYWAIT P1, [R15+URZ+0x30c28], R12 ;  /* 0x030c280c0f0075a7 */ /* 0x004524000802017f */
[----:B----4-:R-:W-:Y:S05]  /*dab0*/  @!P1 NANOSLEEP.SYNCS 0x989680 ;  /* 0x009896800000995d */ /* 0x010fea0003900000 */
[----:B------:R-:W4:Y:S02]  /*dac0*/  @!P1 SYNCS.PHASECHK.TRANS64 P1, [R15+URZ+0x30c28], R12 ;  /* 0x030c280c0f0095a7 */ /* 0x000f24000802007f */
[----:B----4-:R-:W-:Y:S05]  /*dad0*/  @!P1 BRA `(.L_x_3450) ;  /* 0xfffffffc00f09947 */ /* 0x010fea000383ffff */
[----:B------:R-:W-:Y:S05]  /*dae0*/  BRA `(.L_x_3470) ;  /* 0xfffffff400047947 */ /* 0x000fea000383ffff */
.L_x_3452:
[----:B----4-:R4:W1:Y:S02]  /*daf0*/  SYNCS.PHASECHK.TRANS64.TRYWAIT P0, [R3+URZ+0x30c40], R0 ;  /* 0x030c4000030075a7 */ /* 0x010864000800017f */
[----:B-1----:R-:W-:Y:S05]  /*db00*/  @!P0 NANOSLEEP.SYNCS 0x989680 ;  /* 0x009896800000895d */ /* 0x002fea0003900000 */
[----:B------:R-:W1:Y:S02]  /*db10*/  @!P0 SYNCS.PHASECHK.TRANS64 P0, [R3+URZ+0x30c40], R0 ;  /* 0x030c4000030085a7 */ /* 0x000e64000800007f */
[----:B-1----:R-:W-:Y:S05]  /*db20*/  @!P0 BRA `(.L_x_3452) ;  /* 0xfffffffc00f08947 */ /* 0x002fea000383ffff */
[----:B------:R-:W-:Y:S05]  /*db30*/  BRA `(.L_x_3471) ;  /* 0xfffffff400987947 */ /* 0x000fea000383ffff */
.L_x_3454:
[----:B------:R-:W-:Y:S01]  /*db40*/  BSSY B0, `(.L_x_3472) ;  /* 0x0000006000007945 */ /* 0x000fe20003800000 */
[----:B------:R-:W-:-:S07]  /*db50*/  IMAD.MOV.U32 R15, RZ, RZ, -0x1 ;  /* 0xffffffffff0f7424 */ /* 0x000fce00078e00ff */
[----:B------:R-:W-:Y:S05]  /*db60*/  WARPSYNC.COLLECTIVE R15, `(.L_x_3473) ;  /* 0x000000000f0c7348 */ /* 0x000fea0003c00000 */
[----:B------:R-:W-:Y:S02]  /*db70*/  ELECT P6, UR62, PT ;  /* 0x00000000003e782f */ /* 0x000fe400038c0000 */
[----:B------:R-:W-:Y:S01]  /*db80*/  MOV R14, UR62 ;  /* 0x0000003e000e7c02 */ /* 0x000fe20008000f00 */
[----:B------:R-:W-:Y:S10]  /*db90*/  ENDCOLLECTIVE ;  /* 0x000000000000791b */ /* 0x000ff40003800000 */
.L_x_3473:
[----:B------:R-:W-:Y:S05]  /*dba0*/  BSYNC B0 ;  /* 0x0000000000007941 */ /* 0x000fea0003800000 */
.L_x_3472:
[----:B------:R-:W-:Y:S05]  /*dbb0*/  BRA `(.L_x_3474) ;  /* 0xfffffff8002c7947 */ /* 0x000fea000383ffff */
.L_x_3456:
[----:B-1----:R1:W2:Y:S02]  /*dbc0*/  SYNCS.PHASECHK.TRANS64.TRYWAIT P0, [R7+URZ], R4 ;  /* 0x00000004070075a7 */ /* 0x0022a4000800017f */
[----:B--2---:R-:W-:Y:S05]  /*dbd0*/  @!P0 NANOSLEEP.SYNCS 0x989680 ;  /* 0x009896800000895d */ /* 0x004fea0003900000 */
[----:B------:R-:W2:Y:S02]  /*dbe0*/  @!P0 SYNCS.PHASECHK.TRANS64 P0, [R7+URZ], R4 ;  /* 0x00000004070085a7 */ /* 0x000ea4000800007f */
[----:B--2---:R-:W-:Y:S05]  /*dbf0*/  @!P0 BRA `(.L_x_3456) ;  /* 0xfffffffc00f08947 */ /* 0x004fea000383ffff */
[----:B------:R-:W-:Y:S05]  /*dc00*/  BRA `(.L_x_3475) ;  /* 0xfffffff8006c7947 */ /* 0x000fea000383ffff */
.L_x_3457:
[----:B--2---:R2:W3:Y:S02]  /*dc10*/  SYNCS.PHASECHK.TRANS64.TRYWAIT P0, [R3+URZ], R0 ;  /* 0x00000000030075a7 */ /* 0x0044e4000800017f */
[----:B---3--:R-:W-:Y:S05]  /*dc20*/  @!P0 NANOSLEEP.SYNCS 0x989680 ;  /* 0x009896800000895d */ /* 0x008fea0003900000 */
[----:B------:R-:W3:Y:S02]  /*dc30*/  @!P0 SYNCS.PHASECHK.TRANS64 P0, [R3+URZ], R0 ;  /* 0x00000000030085a7 */ /* 0x000ee4000800007f */
[----:B---3--:R-:W-:Y:S05]  /*dc40*/  @!P0 BRA `(.L_x_3457) ;  /* 0xfffffffc00f08947 */ /* 0x008fea000383ffff */
[----:B------:R-:W-:Y:S05]  /*dc50*/  BRA `(.L_x_3476) ;  /* 0xfffffff800607947 */ /* 0x000fea000383ffff */
.L_x_3459:
[----:B--2---:R2:W3:Y:S02]  /*dc60*/  SYNCS.PHASECHK.TRANS64.TRYWAIT P0, [R5+URZ], R4 ;  /* 0x00000004050075a7 */ /* 0x0044e4000800017f */
[----:B---3--:R-:W-:Y:S05]  /*dc70*/  @!P0 NANOSLEEP.SYNCS 0x989680 ;  /* 0x009896800000895d */ /* 0x008fea0003900000 */
[----:B------:R-:W3:Y:S02]  /*dc80*/  @!P0 SYNCS.PHASECHK.TRANS64 P0, [R5+URZ], R4 ;  /* 0x00000004050085a7 */ /* 0x000ee4000800007f */
[----:B---3--:R-:W-:Y:S05]  /*dc90*/  @!P0 BRA `(.L_x_3459) ;  /* 0xfffffffc00f08947 */ /* 0x008fea000383ffff */
[----:B------:R-:W-:Y:S05]  /*dca0*/  BRA `(.L_x_3477) ;  /* 0xfffffff800647947 */ /* 0x000fea000383ffff */
.L_x_3478:
        /* <DEDUP_REMOVED lines=13> */
.L_x_3716:


//--------------------- .text._ZN7cutlass13device_kernelIN5flash32FlashAttnBwdPostprocessConvertdQIN4cute5tupleIJNS3_1CILi128EEENS5_ILi64EEEEEENS_10bfloat16_tEfNS_4arch4Sm90ELi256ENS3_8TiledMMAINS3_8MMA_AtomIJNS3_4SM904GMMA27MMA_64x64x16_F32BF16BF16_RSILNSF_5MajorE0ELSH_1ELNSF_7ScaleInE1ELSI_1EEEEEENS3_6LayoutINS4_IJNS5_ILi2EEENS5_ILi1EEESN_EEENS4_IJSN_NS5_ILi0EEESP_EEEEENS4_IJNS3_10UnderscoreESS_SS_EEEEELb0EEEEEvNT_6ParamsE --------------------------
	.section	.text._ZN7cutlass13device_kernelIN5flash32FlashAttnBwdPostprocessConvertdQIN4cute5tupleIJNS3_1CILi128EEENS5_ILi64EEEEEENS_10bfloat16_tEfNS_4arch4Sm90ELi256ENS3_8TiledMMAINS3_8MMA_AtomIJNS3_4SM904GMMA27MMA_64x64x16_F32BF16BF16_RSILNSF_5MajorE0ELSH_1ELNSF_7ScaleInE1ELSI_1EEEEEENS3_6LayoutINS4_IJNS5_ILi2EEENS5_ILi1EEESN_EEENS4_IJSN_NS5_ILi0EEESP_EEEEENS4_IJNS3_10UnderscoreESS_SS_EEEEELb0EEEEEvNT_6ParamsE,"ax",@progbits
	.align	128
.text._ZN7cutlass13device_kernelIN5flash32FlashAttnBwdPostprocessConvertdQIN4cute5tupleIJNS3_1CILi128EEENS5_ILi64EEEEEENS_10bfloat16_tEfNS_4arch4Sm90ELi256ENS3_8TiledMMAINS3_8MMA_AtomIJNS3_4SM904GMMA27MMA_64x64x16_F32BF16BF16_RSILNSF_5MajorE0ELSH_1ELNSF_7ScaleInE1ELSI_1EEEEEENS3_6LayoutINS4_IJNS5_ILi2EEENS5_ILi1EEESN_EEENS4_IJSN_NS5_ILi0EEESP_EEEEENS4_IJNS3_10UnderscoreESS_SS_EEEEELb0EEEEEvNT_6ParamsE:
        .type           _ZN7cutlass13device_kernelIN5flash32FlashAttnBwdPostprocessConvertdQIN4cute5tupleIJNS3_1CILi128EEENS5_ILi64EEEEEENS_10bfloat16_tEfNS_4arch4Sm90ELi256ENS3_8TiledMMAINS3_8MMA_AtomIJNS3_4SM904GMMA27MMA_64x64x16_F32BF16BF16_RSILNSF_5MajorE0ELSH_1ELNSF_7ScaleInE1ELSI_1EEEEEENS3_6LayoutINS4_IJNS5_ILi2EEENS5_ILi1EEESN_EEENS4_IJSN_NS5_ILi0EEESP_EEEEENS4_IJNS3_10UnderscoreESS_SS_EEEEELb0EEEEEvNT_6ParamsE,@function
        .size           _ZN7cutlass13device_kernelIN5flash32FlashAttnBwdPostprocessConvertdQIN4cute5tupleIJNS3_1CILi128EEENS5_ILi64EEEEEENS_10bfloat16_tEfNS_4arch4Sm90ELi256ENS3_8TiledMMAINS3_8MMA_AtomIJNS3_4SM904GMMA27MMA_64x64x16_F32BF16BF16_RSILNSF_5MajorE0ELSH_1ELNSF_7ScaleInE1ELSI_1EEEEEENS3_6LayoutINS4_IJNS5_ILi2EEENS5_ILi1EEESN_EEENS4_IJSN_NS5_ILi0EEESP_EEEEENS4_IJNS3_10UnderscoreESS_SS_EEEEELb0EEEEEvNT_6ParamsE,(.L_x_3717 - _ZN7cutlass13device_kernelIN5flash32FlashAttnBwdPostprocessConvertdQIN4cute5tupleIJNS3_1CILi128EEENS5_ILi64EEEEEENS_10bfloat16_tEfNS_4arch4Sm90ELi256ENS3_8TiledMMAINS3_8MMA_AtomIJNS3_4SM904GMMA27MMA_64x64x16_F32BF16BF16_RSILNSF_5MajorE0ELSH_1ELNSF_7ScaleInE1ELSI_1EEEEEENS3_6LayoutINS4_IJNS5_ILi2EEENS5_ILi1EEESN_EEENS4_IJSN_NS5_ILi0EEESP_EEEEENS4_IJNS3_10UnderscoreESS_SS_EEEEELb0EEEEEvNT_6ParamsE)
        .other          _ZN7cutlass13device_kernelIN5flash32FlashAttnBwdPostprocessConvertdQIN4cute5tupleIJNS3_1CILi128EEENS5_ILi64EEEEEENS_10bfloat16_tEfNS_4arch4Sm90ELi256ENS3_8TiledMMAINS3_8MMA_AtomIJNS3_4SM904GMMA27MMA_64x64x16_F32BF16BF16_RSILNSF_5MajorE0ELSH_1ELNSF_7ScaleInE1ELSI_1EEEEEENS3_6LayoutINS4_IJNS5_ILi2EEENS5_ILi1EEESN_EEENS4_IJSN_NS5_ILi0EEESP_EEEEENS4_IJNS3_10UnderscoreESS_SS_EEEEELb0EEEEEvNT_6ParamsE,@"STO_CUDA_ENTRY STV_DEFAULT"
_ZN7cutlass13device_kernelIN5flash32FlashAttnBwdPostprocessConvertdQIN4cute5tupleIJNS3_1CILi128EEENS5_ILi64EEEEEENS_10bfloat16_tEfNS_4arch4Sm90ELi256ENS3_8TiledMMAINS3_8MMA_AtomIJNS3_4SM904GMMA27MMA_64x64x16_F32BF16BF16_RSILNSF_5MajorE0ELSH_1ELNSF_7ScaleInE1ELSI_1EEEEEENS3_6LayoutINS4_IJNS5_ILi2EEENS5_ILi1EEESN_EEENS4_IJSN_NS5_ILi0EEESP_EEEEENS4_IJNS3_10UnderscoreESS_SS_EEEEELb0EEEEEvNT_6ParamsE:
[----:B------:R-:W-:Y:S08]  /*0000*/  LDC R1, c[0x0][0x28] ;  /* 0x00000a00ff017b82 */ /* 0x000ff00000000800 */
[----:B------:R-:W0:Y:S01]  /*0010*/  LDC.64 R2, c[0x0][0x278] ;  /* 0x00009e00ff027b82 */ /* 0x000e220000000a00 */
[----:B------:R-:W1:Y:S01]  /*0020*/  S2R R13, SR_CTAID.Z ;  /* 0x00000000000d7919 */ /* 0x000e620000002700 */
[----:B------:R-:W-:-:S06]  /*0030*/  ULDC.64 UR8, c[0x0][0x208] ;  /* 0x0000820000087ab9 */ /* 0x000fcc0000000a00 */
[----:B------:R-:W2:Y:S08]  /*0040*/  LDC.64 R10, c[0x0][0x270] ;  /* 0x00009c00ff0a7b82 */ /* 0x000eb00000000a00 */
[----:B------:R-:W1:Y:S01]  /*0050*/  LDC.64 R4, c[0x0][0x270] ;  /* 0x00009c00ff047b82 */ /* 0x000e620000000a00 */
[----:B0-----:R-:W-:-:S04]  /*0060*/  ISETP.NE.U32.AND P2, PT, R2, RZ, PT ;  /* 0x000000ff0200720c */ /* 0x001fc80003f45070 */
[----:B------:R-:W-:Y:S02]  /*0070*/  ISETP.NE.AND.EX P2, PT, R3, RZ, PT, P2 ;  /* 0x000000ff0300720c */ /* 0x000fe40003f45320 */
[----:B--2---:R-:W-:-:S04]  /*0080*/  ISETP.NE.U32.AND P1, PT, R10, RZ, PT ;  /* 0x000000ff0a00720c */ /* 0x004fc80003f25070 */
[----:B------:R-:W-:Y:S01]  /*0090*/  ISETP.NE.AND.EX P1, PT, R11, RZ, PT, P1 ;  /* 0x000000ff0b00720c */ /* 0x000fe20003f25310 */
[----:B------:R-:W-:Y:S01]  /*00a0*/  ULDC UR4, c[0x0][0x240] ;  /* 0x0000900000047ab9 */ /* 0x000fe20000000800 */
[----:B-1----:R-:W-:-:S05]  /*00b0*/  IMAD.WIDE R4, R13, 0x4, R4 ;  /* 0x000000040d047825 */ /* 0x002fca00078e0204 */
[----:B------:R-:W0:Y:S01]  /*00c0*/  @P2 LDC.64 R6, c[0x0][0x278] ;  /* 0x00009e00ff062b82 */ /* 0x000e220000000a00 */
[----:B------:R-:W-:-:S05]  /*00d0*/  IMAD.U32 R43, RZ, RZ, UR4 ;  /* 0x00000004ff2b7e24 */ /* 0x000fca000f8e00ff */
[----:B------:R1:W5:Y:S01]  /*00e0*/  @P1 LDG.E R9, desc[UR8][R4.64] ;  /* 0x0000000804091981 */ /* 0x000362000c1e1900 */
[----:B0-----:R-:W-:-:S05]  /*00f0*/  @P2 IMAD.WIDE R6, R13, 0x4, R6 ;  /* 0x000000040d062825 */ /* 0x001fca00078e0206 */
[----:B------:R1:W5:Y:S01]  /*0100*/  @P2 LDG.E R43, desc[UR8][R6.64] ;  /* 0x00000008062b2981 */ /* 0x000362000c1e1900 */
[----:B------:R-:W-:Y:S01]  /*0110*/  ISETP.NE.U32.AND P0, PT, R10, RZ, PT ;  /* 0x000000ff0a00720c */ /* 0x000fe20003f05070 */
[----:B------:R-:W0:Y:S03]  /*0120*/  S2R R3, SR_CTAID.X ;  /* 0x0000000000037919 */ /* 0x000e260000002500 */
[----:B------:R-:W-:Y:S01]  /*0130*/  ISETP.NE.AND.EX P0, PT, R11, RZ, PT, P0 ;  /* 0x000000ff0b00720c */ /* 0x000fe20003f05300 */
[----:B0-----:R-:W-:Y:S01]  /*0140*/  IMAD.SHL.U32 R40, R3, 0x80, RZ ;  /* 0x0000008003287824 */ /* 0x001fe200078e00ff */
[----:B-1----:R-:W-:Y:S11]  /*0150*/  @P2 BRA `(.L_x_3479) ;  /* 0x0000000000102947 */ /* 0x002ff60003800000 */
[----:B------:R-:W-:Y:S05]  /*0160*/  @!P1 BRA `(.L_x_3479) ;  /* 0x00000000000c9947 */ /* 0x000fea0003800000 */
[----:B------:R-:W2:Y:S04]  /*0170*/  LDG.E R0, desc[UR8][R4.64] ;  /* 0x0000000804007981 */ /* 0x000ea8000c1e1900 */
[----:B-----5:R-:W2:Y:S02]  /*0180*/  LDG.E R43, desc[UR8][R4.64+0x4] ;  /* 0x00000408042b7981 */ /* 0x020ea4000c1e1900 */
[----:B--2---:R-:W-:-:S07]  /*0190*/  IMAD.IADD R43, R43, 0x1, -R0 ;  /* 0x000000012b2b7824 */ /* 0x004fce00078e0a00 */
.L_x_3479:
[----:B-----5:R-:W-:-:S13]  /*01a0*/  ISETP.LE.AND P2, PT, R43, R40, PT ;  /* 0x000000282b00720c */ /* 0x020fda0003f43270 */
[----:B------:R-:W-:Y:S05]  /*01b0*/  @P0 EXIT P2 ;  /* 0x000000000000094d */ /* 0x000fea0001000000 */
[----:B------:R-:W0:Y:S01]  /*01c0*/  S2R R6, SR_CTAID.Y ;  /* 0x0000000000067919 */ /* 0x000e220000002600 */
[----:B------:R-:W-:Y:S01]  /*01d0*/  @P1 IMAD R0, R13, 0x80, R9 ;  /* 0x000000800d001824 */ /* 0x000fe200078e0209 */
[----:B------:R-:W1:Y:S01]  /*01e0*/  LDC.64 R14, c[0x0][0x228] ;  /* 0x00008a00ff0e7b82 */ /* 0x000e620000000a00 */
[----:B------:R-:W-:Y:S01]  /*01f0*/  CS2R R10, SRZ ;  /* 0x00000000000a7805 */ /* 0x000fe2000001ff00 */
[----:B------:R-:W2:Y:S01]  /*0200*/  S2R R46, SR_TID.X ;  /* 0x00000000002e7919 */ /* 0x000ea20000002100 */
[----:B------:R-:W-:Y:S01]  /*0210*/  IMAD.SHL.U32 R7, R3, 0x2000, RZ ;  /* 0x0000200003077824 */ /* 0x000fe200078e00ff */
[----:B------:R-:W-:Y:S01]  /*0220*/  @P1 SHF.R.S32.HI R5, RZ, 0x1f, R0 ;  /* 0x0000001fff051819 */ /* 0x000fe20000011400 */
[----:B------:R-:W-:Y:S01]  /*0230*/  BSSY B0, `(.L_x_3480) ;  /* 0x0000030000007945 */ /* 0x000fe20003800000 */
[----:B------:R-:W3:Y:S01]  /*0240*/  S2R R2, SR_CgaCtaId ;  /* 0x0000000000027919 */ /* 0x000ee20000008800 */
[----:B------:R-:W-:Y:S01]  /*0250*/  SEL R4, R13, RZ, !P0 ;  /* 0x000000ff0d047207 */ /* 0x000fe20004000000 */
[----:B------:R-:W4:Y:S01]  /*0260*/  LDC.64 R16, c[0x0][0x230] ;  /* 0x00008c00ff107b82 */ /* 0x000f220000000a00 */
[----:B------:R-:W-:-:S05]  /*0270*/  @P1 LEA.HI R5, R5, R0, RZ, 0x7 ;  /* 0x0000000005051211 */ /* 0x000fca00078f38ff */
[----:B------:R-:W-:Y:S02]  /*0280*/  @P1 IMAD.SHL.U32 R5, R5, 0x40, RZ ;  /* 0x0000004005051824 */ /* 0x000fe400078e00ff */
[----:B------:R-:W5:Y:S03]  /*0290*/  LDC.64 R18, c[0x0][0x210] ;  /* 0x00008400ff127b82 */ /* 0x000f660000000a00 */
[----:B------:R-:W-:-:S04]  /*02a0*/  @P1 LOP3.LUT R5, R5, 0xffffe000, RZ, 0xc0, !PT ;  /* 0xffffe00005051812 */ /* 0x000fc800078ec0ff */
[----:B------:R-:W-:Y:S02]  /*02b0*/  @P1 MOV R10, R5 ;  /* 0x00000005000a1202 */ /* 0x000fe40000000f00 */
[----:B------:R-:W-:Y:S02]  /*02c0*/  @P1 SHF.R.S32.HI R11, RZ, 0x1f, R5 ;  /* 0x0000001fff0b1819 */ /* 0x000fe40000011405 */
[C---:B------:R-:W-:Y:S02]  /*02d0*/  IADD3 R10, P2, R7.reuse, R10, RZ ;  /* 0x0000000a070a7210 */ /* 0x040fe40007f5e0ff */
[----:B0-----:R-:W-:Y:S02]  /*02e0*/  SHF.R.S32.HI R5, RZ, 0x1f, R6 ;  /* 0x0000001fff057819 */ /* 0x001fe40000011406 */
[----:B------:R-:W-:Y:S02]  /*02f0*/  LEA.HI.X.SX32 R11, R7, R11, 0x1, P2 ;  /* 0x0000000b070b7211 */ /* 0x000fe400010f0eff */
[----:B------:R-:W-:Y:S01]  /*0300*/  SHF.R.S32.HI R7, RZ, 0x1f, R13 ;  /* 0x0000001fff077819 */ /* 0x000fe2000001140d */
[----:B-1----:R-:W-:-:S02]  /*0310*/  IMAD R0, R5, R14, RZ ;  /* 0x0000000e05007224 */ /* 0x002fc400078e02ff */
[----:B------:R-:W-:Y:S01]  /*0320*/  IMAD.WIDE.U32 R10, R6, R14, R10 ;  /* 0x0000000e060a7225 */ /* 0x000fe200078e000a */
[----:B------:R-:W-:Y:S02]  /*0330*/  SEL R7, R7, RZ, !P0 ;  /* 0x000000ff07077207 */ /* 0x000fe40004000000 */
[----:B--2---:R-:W-:Y:S01]  /*0340*/  ISETP.NE.AND P0, PT, R46, RZ, PT ;  /* 0x000000ff2e00720c */ /* 0x004fe20003f05270 */
[----:B------:R-:W-:Y:S02]  /*0350*/  IMAD R15, R6, R15, R0 ;  /* 0x0000000f060f7224 */ /* 0x000fe400078e0200 */
[----:B----4-:R-:W-:Y:S02]  /*0360*/  IMAD R0, R7, R16, RZ ;  /* 0x0000001007007224 */ /* 0x010fe400078e02ff */
[----:B------:R-:W-:Y:S02]  /*0370*/  IMAD.IADD R11, R11, 0x1, R15 ;  /* 0x000000010b0b7824 */ /* 0x000fe400078e020f */
[----:B------:R-:W-:-:S02]  /*0380*/  IMAD R13, R4, R17, R0 ;  /* 0x00000011040d7224 */ /* 0x000fc400078e0200 */
[----:B------:R-:W-:-:S04]  /*0390*/  IMAD.WIDE.U32 R10, R4, R16, R10 ;  /* 0x00000010040a7225 */ /* 0x000fc800078e000a */
[----:B------:R-:W-:Y:S01]  /*03a0*/  IMAD.IADD R0, R11, 0x1, R13 ;  /* 0x000000010b007824 */ /* 0x000fe200078e020d */
[----:B-----5:R-:W-:-:S04]  /*03b0*/  LEA R18, P2, R10, R18, 0x2 ;  /* 0x000000120a127211 */ /* 0x020fc800078410ff */
[----:B------:R-:W-:Y:S01]  /*03c0*/  LEA.HI.X R0, R10, R19, R0, 0x2, P2 ;  /* 0x000000130a007211 */ /* 0x000fe200010f1400 */
[----:B---3--:R-:W-:Y:S08]  /*03d0*/  @P0 BRA `(.L_x_3481) ;  /* 0x0000000000540947 */ /* 0x008ff00003800000 */
[----:B------:R-:W0:Y:S01]  /*03e0*/  S2UR UR7, SR_CgaCtaId ;  /* 0x00000000000779c3 */ /* 0x000e220000008800 */
[----:B------:R-:W-:Y:S01]  /*03f0*/  UMOV UR6, 0x400 ;  /* 0x0000040000067882 */ /* 0x000fe20000000000 */
[----:B------:R-:W-:Y:S01]  /*0400*/  UMOV UR4, 0x1 ;  /* 0x0000000100047882 */ /* 0x000fe20000000000 */
[----:B------:R-:W-:Y:S01]  /*0410*/  IMAD.MOV.U32 R8, RZ, RZ, 0x8000 ;  /* 0x00008000ff087424 */ /* 0x000fe200078e00ff */
[----:B------:R-:W-:-:S04]  /*0420*/  UIADD3 UR4, -UR4, 0x100000, URZ ;  /* 0x0010000004047890 */ /* 0x000fc8000fffe13f */
[----:B------:R-:W-:Y:S02]  /*0430*/  USHF.L.U32 UR5, UR4, 0xb, URZ ;  /* 0x0000000b04057899 */ /* 0x000fe4000800063f */
[----:B------:R-:W-:Y:S01]  /*0440*/  USHF.L.U32 UR4, UR4, 0x1, URZ ;  /* 0x0000000104047899 */ /* 0x000fe2000800063f */
[----:B------:R-:W-:Y:S01]  /*0450*/  PLOP3.LUT P0, PT, PT, PT, PT, 0x80, 0x0 ;  /* 0x000000000000781c */ /* 0x000fe20003f0f070 */
[----:B------:R-:W-:Y:S01]  /*0460*/  UMOV UR10, 0x800 ;  /* 0x00000800000a7882 */ /* 0x000fe20000000000 */
[----:B0-----:R-:W-:-:S04]  /*0470*/  ULEA UR6, UR7, UR6, 0x18 ;  /* 0x0000000607067291 */ /* 0x001fc8000f8ec03f */
[----:B------:R-:W-:Y:S01]  /*0480*/  UIADD3 UR7, UR6, 0xc000, URZ ;  /* 0x0000c00006077890 */ /* 0x000fe2000fffe03f */
[----:B------:R-:W0:Y:S07]  /*0490*/  FENCE.VIEW.ASYNC.S ;  /* 0x00000000000073c6 */ /* 0x000e2e0000000000 */
[----:B0-----:R0:W1:Y:S02]  /*04a0*/  SYNCS.EXCH.64 URZ, [UR6+0xc000], UR4 ;  /* 0x00c00004063f75b2 */ /* 0x0010640008000100 */
[----:B0-----:R-:W-:-:S02]  /*04b0*/  R2UR UR4, R18 ;  /* 0x00000000120472ca */ /* 0x001fc400000e0000 */
[----:B------:R-:W-:Y:S01]  /*04c0*/  R2UR UR5, R0 ;  /* 0x00000000000572ca */ /* 0x000fe200000e0000 */
[----:B-1----:R0:W-:-:S14]  /*04d0*/  SYNCS.ARRIVE.TRANS64 RZ, [UR6+0xc000], R8 ;  /* 0x00c00008ffff79a7 */ /* 0x0021dc0008000006 */
.L_x_3482:
[----:B------:R-:W-:Y:S01]  /*04e0*/  @P0 ELECT P2, URZ, PT ;  /* 0x00000000003f082f */ /* 0x000fe20003840000 */
[----:B------:R1:W-:-:S12]  /*04f0*/  UBLKCP.S.G [UR6], [UR4], UR10 ;  /* 0x00000006040073ba */ /* 0x0003d8000800020a */
[----:B------:R-:W-:Y:S02]  /*0500*/  @P2 PLOP3.LUT P0, PT, P2, PT, PT, 0x8, 0x0 ;  /* 0x000000000000281c */ /* 0x000fe4000170e170 */
[----:B------:R-:W-:-:S11]  /*0510*/  PLOP3.LUT P2, PT, PT, PT, PT, 0x8, 0x0 ;  /* 0x000000000000781c */ /* 0x000fd60003f4e170 */
[----:B-1----:R-:W-:Y:S05]  /*0520*/  @P0 BRA.U.ANY `(.L_x_3482) ;  /* 0xfffffffd00ec0947 */ /* 0x002fea000393ffff */
.L_x_3481:
[----:B------:R-:W-:Y:S05]  /*0530*/  BSYNC B0 ;  /* 0x0000000000007941 */ /* 0x000fea0003800000 */
.L_x_3480:
[----:B------:R-:W-:Y:S01]  /*0540*/  BAR.SYNC.DEFER_BLOCKING 0x0 ;  /* 0x0000000000007b1d */ /* 0x000fe20000010000 */
[----:B------:R-:W-:Y:S02]  /*0550*/  MOV R41, 0x400 ;  /* 0x0000040000297802 */ /* 0x000fe40000000f00 */
[----:B------:R-:W-:Y:S02]  /*0560*/  CS2R R50, SRZ ;  /* 0x0000000000327805 */ /* 0x000fe4000001ff00 */
[----:B------:R-:W-:Y:S01]  /*0570*/  SHF.L.U32 R0, RZ, 0x1f, RZ ;  /* 0x0000001fff007819 */ /* 0x000fe200000006ff */
[--C-:B------:R-:W-:Y:S01]  /*0580*/  @P1 IMAD.MOV.U32 R50, RZ, RZ, R9.reuse ;  /* 0x000000ffff321224 */ /* 0x100fe200078e0009 */
[----:B------:R-:W-:Y:S02]  /*0590*/  LEA R41, R2, R41, 0x18 ;  /* 0x0000002902297211 */ /* 0x000fe400078ec0ff */
[----:B------:R-:W-:-:S07]  /*05a0*/  @P1 SHF.R.S32.HI R51, RZ, 0x1f, R9 ;  /* 0x0000001fff331819 */ /* 0x000fce0000011409 */
.L_x_3483:
[----:B-1----:R1:W2:Y:S02]  /*05b0*/  SYNCS.PHASECHK.TRANS64.TRYWAIT P0, [R41+URZ+0xc000], R0 ;  /* 0x00c00000290075a7 */ /* 0x0022a4000800017f */
[----:B--2---:R-:W-:Y:S05]  /*05c0*/  @!P0 NANOSLEEP.SYNCS 0x989680 ;  /* 0x009896800000895d */ /* 0x004fea0003900000 */
[----:B------:R-:W2:Y:S02]  /*05d0*/  @!P0 SYNCS.PHASECHK.TRANS64 P0, [R41+URZ+0xc000], R0 ;  /* 0x00c00000290085a7 */ /* 0x000ea4000800007f */
[----:B--2---:R-:W-:Y:S05]  /*05e0*/  @!P0 BRA `(.L_x_3483) ;  /* 0xfffffffc00f08947 */ /* 0x004fea000383ffff */
[----:B------:R-:W-:Y:S01]  /*05f0*/  SHF.R.S32.HI R37, RZ, 0x1f, R46 ;  /* 0x0000001fff257819 */ /* 0x000fe2000001142e */
[----:B------:R-:W-:Y:S01]  /*0600*/  ULDC UR4, c[0x0][0x268] ;  /* 0x00009a0000047ab9 */ /* 0x000fe20000000800 */
[----:B------:R-:W-:Y:S01]  /*0610*/  ULDC.64 UR6, c[0x0][0x258] ;  /* 0x0000960000067ab9 */ /* 0x000fe20000000a00 */
[----:B------:R-:W-:Y:S01]  /*0620*/  VIADDMNMX R43, R43, -R40, 0x80, PT ;  /* 0x000000802b2b7446 */ /* 0x000fe20003800928 */
[----:B------:R-:W-:Y:S01]  /*0630*/  IMAD R5, R5, UR6, RZ ;  /* 0x0000000605057c24 */ /* 0x000fe2000f8e02ff */
[CC--:B-1----:R-:W-:Y:S01]  /*0640*/  LEA.HI R0, R37.reuse, R46.reuse, RZ, 0x7 ;  /* 0x0000002e25007211 */ /* 0x0c2fe200078f38ff */
[----:B------:R-:W-:Y:S01]  /*0650*/  BSSY B0, `(.L_x_3484) ;  /* 0x0000092000007945 */ /* 0x000fe20003800000 */
[----:B------:R-:W-:Y:S02]  /*0660*/  LEA.HI R48, R37, R46, RZ, 0x4 ;  /* 0x0000002e25307211 */ /* 0x000fe400078f20ff */
[C---:B------:R-:W-:Y:S01]  /*0670*/  LOP3.LUT R9, R0.reuse, 0xfffff80, RZ, 0xc0, !PT ;  /* 0x0fffff8000097812 */ /* 0x040fe200078ec0ff */
[----:B------:R-:W-:Y:S01]  /*0680*/  IMAD.SHL.U32 R0, R0, 0x20, RZ ;  /* 0x0000002000007824 */ /* 0x000fe200078e00ff */
[----:B------:R-:W-:-:S02]  /*0690*/  LOP3.LUT R11, R48, 0xfffffff0, RZ, 0xc0, !PT ;  /* 0xfffffff0300b7812 */ /* 0x000fc400078ec0ff */
[-C--:B------:R-:W-:Y:S02]  /*06a0*/  IADD3 R9, -R9, R46.reuse, RZ ;  /* 0x0000002e09097210 */ /* 0x080fe40007ffe1ff */
[----:B------:R-:W-:Y:S01]  /*06b0*/  LOP3.LUT R0, R0, 0x3ffff000, RZ, 0xc0, !PT ;  /* 0x3ffff00000007812 */ /* 0x000fe200078ec0ff */
[----:B------:R-:W-:Y:S01]  /*06c0*/  IMAD.IADD R42, R46, 0x1, -R11 ;  /* 0x000000012e2a7824 */ /* 0x000fe200078e0a0b */
[-C--:B------:R-:W-:Y:S02]  /*06d0*/  LEA.HI R2, R37, R46.reuse, RZ, 0x5 ;  /* 0x0000002e25027211 */ /* 0x080fe400078f28ff */
[----:B------:R-:W-:Y:S01]  /*06e0*/  SHF.R.U32.HI R48, RZ, 0x1, R48 ;  /* 0x00000001ff307819 */ /* 0x000fe20000011630 */
[----:B------:R-:W-:Y:S01]  /*06f0*/  IMAD R0, R9, 0x4, R0 ;  /* 0x0000000409007824 */ /* 0x000fe200078e0200 */
[----:B------:R-:W-:Y:S01]  /*0700*/  SHF.R.S32.HI R45, RZ, 0x1f, R42 ;  /* 0x0000001fff2d7819 */ /* 0x000fe2000001142a */
[----:B------:R-:W-:Y:S02]  /*0710*/  IMAD.SHL.U32 R2, R2, 0x20, RZ ;  /* 0x0000002002027824 */ /* 0x000fe400078e00ff */
[----:B------:R-:W-:Y:S01]  /*0720*/  IMAD R52, R0, 0x4, R41 ;  /* 0x0000000400347824 */ /* 0x000fe200078e0229 */
[----:B------:R-:W-:-:S02]  /*0730*/  LEA.HI R0, R37, R46, RZ, 0x3 ;  /* 0x0000002e25007211 */ /* 0x000fc400078f18ff */
[----:B------:R-:W-:Y:S02]  /*0740*/  LEA.HI R45, R45, R42, RZ, 0x3 ;  /* 0x0000002a2d2d7211 */ /* 0x000fe400078f18ff */
[----:B------:R-:W-:Y:S01]  /*0750*/  LOP3.LUT R23, R0, 0x1ffffff8, RZ, 0xc0, !PT ;  /* 0x1ffffff800177812 */ /* 0x000fe200078ec0ff */
[----:B------:R-:W1:Y:S01]  /*0760*/  LDS.128 R12, [R52+0x800] ;  /* 0x00080000340c7984 */ /* 0x000e620000000c00 */
[----:B------:R-:W-:Y:S02]  /*0770*/  SHF.R.S32.HI R0, RZ, 0x3, R0 ;  /* 0x00000003ff007819 */ /* 0x000fe40000011400 */
[----:B------:R-:W-:Y:S01]  /*0780*/  LOP3.LUT R21, R45, 0xfffffff8, RZ, 0xc0, !PT ;  /* 0xfffffff82d157812 */ /* 0x000fe200078ec0ff */
[----:B------:R-:W-:Y:S01]  /*0790*/  IMAD.IADD R44, R46, 0x1, -R23 ;  /* 0x000000012e2c7824 */ /* 0x000fe200078e0a17 */
[----:B------:R-:W-:Y:S01]  /*07a0*/  SHF.L.U32 R28, R0, 0x6, RZ ;  /* 0x00000006001c7819 */ /* 0x000fe200000006ff */
[----:B0-----:R-:W0:Y:S01]  /*07b0*/  LDS.128 R8, [R52] ;  /* 0x0000000034087984 */ /* 0x001e220000000c00 */
[----:B------:R-:W-:Y:S01]  /*07c0*/  LEA.HI R46, R37, R46, RZ, 0x6 ;  /* 0x0000002e252e7211 */ /* 0x000fe200078f30ff */
[----:B------:R-:W-:Y:S01]  /*07d0*/  IMAD.SHL.U32 R44, R44, 0x8, RZ ;  /* 0x000000082c2c7824 */ /* 0x000fe200078e00ff */
[----:B------:R-:W-:Y:S01]  /*07e0*/  LOP3.LUT R33, R28, 0x1c0, RZ, 0xc0, !PT ;  /* 0x000001c01c217812 */ /* 0x000fe200078ec0ff */
[----:B------:R-:W-:Y:S01]  /*07f0*/  IMAD.IADD R42, R42, 0x1, -R21 ;  /* 0x000000012a2a7824 */ /* 0x000fe200078e0a15 */
[----:B------:R-:W2:Y:S01]  /*0800*/  LDS.128 R24, [R52+0x2000] ;  /* 0x0020000034187984 */ /* 0x000ea20000000c00 */
[----:B------:R-:W-:Y:S01]  /*0810*/  IMAD.SHL.U32 R45, R45, 0x40, RZ ;  /* 0x000000402d2d7824 */ /* 0x000fe200078e00ff */
[----:B------:R-:W-:Y:S01]  /*0820*/  SHF.R.U32.HI R36, RZ, 0x3, R33 ;  /* 0x00000003ff247819 */ /* 0x000fe20000011621 */
[----:B------:R-:W-:Y:S01]  /*0830*/  IMAD.SHL.U32 R49, R42, 0x40, RZ ;  /* 0x000000402a317824 */ /* 0x000fe200078e00ff */
[----:B------:R-:W3:Y:S01]  /*0840*/  LDS.128 R20, [R52+0x1800] ;  /* 0x0018000034147984 */ /* 0x000ee20000000c00 */
[----:B------:R-:W-:Y:S01]  /*0850*/  LOP3.LUT R47, R33, 0x38, R44, 0xf8, !PT ;  /* 0x00000038212f7812 */ /* 0x000fe200078ef82c */
[----:B------:R-:W-:Y:S01]  /*0860*/  IMAD.SHL.U32 R46, R46, 0x8, RZ ;  /* 0x000000082e2e7824 */ /* 0x000fe200078e00ff */
[----:B------:R-:W-:Y:S01]  /*0870*/  LOP3.LUT R45, R45, 0x7ffffe00, RZ, 0xc0, !PT ;  /* 0x7ffffe002d2d7812 */ /* 0x000fe200078ec0ff */
[----:B------:R-:W4:Y:S01]  /*0880*/  LDS.128 R16, [R52+0x1000] ;  /* 0x0010000034107984 */ /* 0x000f220000000c00 */
[----:B------:R-:W-:-:S02]  /*0890*/  LOP3.LUT R47, R47, R36, RZ, 0x3c, !PT ;  /* 0x000000242f2f7212 */ /* 0x000fc400078e3cff */
[----:B------:R-:W-:Y:S01]  /*08a0*/  LOP3.LUT R49, R49, 0x1c0, RZ, 0xc0, !PT ;  /* 0x000001c031317812 */ /* 0x000fe200078ec0ff */
[----:B------:R-:W5:Y:S01]  /*08b0*/  LDS.128 R32, [R52+0x3000] ;  /* 0x0030000034207984 */ /* 0x000f620000000c00 */
[----:B------:R-:W-:Y:S02]  /*08c0*/  R2P PR, R42, 0x6 ;  /* 0x000000062a007804 */ /* 0x000fe40000000000 */
[----:B------:R-:W-:Y:S01]  /*08d0*/  LOP3.LUT R48, R49, 0x8, R48, 0xf8, !PT ;  /* 0x0000000831307812 */ /* 0x000fe200078ef830 */
[----:B------:R-:W5:Y:S01]  /*08e0*/  LDS.128 R28, [R52+0x2800] ;  /* 0x00280000341c7984 */ /* 0x000f620000000c00 */
[----:B------:R-:W-:-:S03]  /*08f0*/  SHF.R.U32.HI R49, RZ, 0x3, R49 ;  /* 0x00000003ff317819 */ /* 0x000fc60000011631 */
[----:B------:R-:W5:Y:S01]  /*0900*/  LDS.128 R36, [R52+0x3800] ;  /* 0x0038000034247984 */ /* 0x000f620000000c00 */
[----:B------:R-:W-:Y:S02]  /*0910*/  LOP3.LUT R48, R48, R49, RZ, 0x3c, !PT ;  /* 0x0000003130307212 */ /* 0x000fe400078e3cff */
[----:B------:R-:W-:Y:S02]  /*0920*/  LOP3.LUT R49, R2, 0x7ffffc00, RZ, 0xc0, !PT ;  /* 0x7ffffc0002317812 */ /* 0x000fe400078ec0ff */
[----:B------:R-:W-:Y:S02]  /*0930*/  LOP3.LUT R2, R47, 0x7ffffe00, R46, 0xf8, !PT ;  /* 0x7ffffe002f027812 */ /* 0x000fe400078ef82e */
[----:B------:R-:W-:Y:S01]  /*0940*/  IADD3 R42, R48, R45, R49 ;  /* 0x0000002d302a7210 */ /* 0x000fe20007ffe031 */
[----:B-1----:R-:W-:Y:S01]  /*0950*/  FMUL.FTZ R48, R15, UR4 ;  /* 0x000000040f307c20 */ /* 0x002fe20008410000 */
[----:B------:R-:W-:Y:S01]  /*0960*/  FMUL.FTZ R13, R13, UR4 ;  /* 0x000000040d0d7c20 */ /* 0x000fe20008410000 */
[----:B0-----:R-:W-:Y:S01]  /*0970*/  FMUL.FTZ R45, R9, UR4 ;  /* 0x00000004092d7c20 */ /* 0x001fe20008410000 */
[----:B------:R-:W-:Y:S01]  /*0980*/  FMUL.FTZ R46, R11, UR4 ;  /* 0x000000040b2e7c20 */ /* 0x000fe20008410000 */
[----:B------:R-:W-:Y:S01]  /*0990*/  FMUL.FTZ R9, R10, UR4 ;  /* 0x000000040a097c20 */ /* 0x000fe20008410000 */
[----:B------:R-:W-:Y:S01]  /*09a0*/  FMUL.FTZ R11, R14, UR4 ;  /* 0x000000040e0b7c20 */ /* 0x000fe20008410000 */
[----:B------:R-:W-:Y:S01]  /*09b0*/  FMUL.FTZ R10, R12, UR4 ;  /* 0x000000040c0a7c20 */ /* 0x000fe20008410000 */
[----:B--2---:R-:W-:Y:S01]  /*09c0*/  FMUL.FTZ R25, R25, UR4 ;  /* 0x0000000419197c20 */ /* 0x004fe20008410000 */
[----:B------:R-:W-:Y:S01]  /*09d0*/  FMUL.FTZ R8, R8, UR4 ;  /* 0x0000000408087c20 */ /* 0x000fe20008410000 */
[----:B------:R-:W-:Y:S01]  /*09e0*/  F2FP.BF16.F32.PACK_AB R9, R46, R9 ;  /* 0x000000092e09723e */ /* 0x000fe200000010ff */
[----:B---3--:R-:W-:Y:S01]  /*09f0*/  FMUL.FTZ R15, R20, UR4 ;  /* 0x00000004140f7c20 */ /* 0x008fe20008410000 */
[----:B------:R-:W-:Y:S01]  /*0a00*/  FMUL.FTZ R20, R21, UR4 ;  /* 0x0000000415147c20 */ /* 0x000fe20008410000 */
[----:B------:R-:W-:Y:S01]  /*0a10*/  FMUL.FTZ R21, R26, UR4 ;  /* 0x000000041a157c20 */ /* 0x000fe20008410000 */
[----:B------:R-:W-:Y:S01]  /*0a20*/  FMUL.FTZ R26, R27, UR4 ;  /* 0x000000041b1a7c20 */ /* 0x000fe20008410000 */
[----:B----4-:R-:W-:Y:S01]  /*0a30*/  FMUL.FTZ R14, R18, UR4 ;  /* 0x00000004120e7c20 */ /* 0x010fe20008410000 */
[----:B------:R-:W-:Y:S01]  /*0a40*/  FMUL.FTZ R19, R19, UR4 ;  /* 0x0000000413137c20 */ /* 0x000fe20008410000 */
[----:B------:R-:W-:Y:S01]  /*0a50*/  FMUL.FTZ R18, R24, UR4 ;  /* 0x0000000418127c20 */ /* 0x000fe20008410000 */
[----:B------:R-:W-:Y:S01]  /*0a60*/  FMUL.FTZ R12, R16, UR4 ;  /* 0x00000004100c7c20 */ /* 0x000fe20008410000 */
[----:B-----5:R-:W-:Y:S01]  /*0a70*/  FMUL.FTZ R27, R32, UR4 ;  /* 0x00000004201b7c20 */ /* 0x020fe20008410000 */
[----:B------:R-:W-:Y:S01]  /*0a80*/  FMUL.FTZ R32, R33, UR4 ;  /* 0x0000000421207c20 */ /* 0x000fe20008410000 */
[----:B------:R-:W-:Y:S01]  /*0a90*/  FMUL.FTZ R16, R22, UR4 ;  /* 0x0000000416107c20 */ /* 0x000fe20008410000 */
[----:B------:R-:W-:Y:S01]  /*0aa0*/  FMUL.FTZ R23, R23, UR4 ;  /* 0x0000000417177c20 */ /* 0x000fe20008410000 */
[----:B------:R-:W-:Y:S01]  /*0ab0*/  FMUL.FTZ R24, R30, UR4 ;  /* 0x000000041e187c20 */ /* 0x000fe20008410000 */
[----:B------:R-:W-:Y:S01]  /*0ac0*/  FMUL.FTZ R31, R31, UR4 ;  /* 0x000000041f1f7c20 */ /* 0x000fe20008410000 */
[----:B------:R-:W-:Y:S01]  /*0ad0*/  F2FP.BF16.F32.PACK_AB R10, R13, R10 ;  /* 0x0000000a0d0a723e */ /* 0x000fe200000010ff */
[----:B------:R-:W-:Y:S01]  /*0ae0*/  FMUL.FTZ R22, R28, UR4 ;  /* 0x000000041c167c20 */ /* 0x000fe20008410000 */
[----:B------:R-:W-:Y:S01]  /*0af0*/  FMUL.FTZ R33, R38, UR4 ;  /* 0x0000000426217c20 */ /* 0x000fe20008410000 */
[----:B------:R-:W-:Y:S01]  /*0b00*/  FMUL.FTZ R38, R39, UR4 ;  /* 0x0000000427267c20 */ /* 0x000fe20008410000 */
[----:B------:R-:W-:Y:S01]  /*0b10*/  IADD3 R39, R41, 0x8000, RZ ;  /* 0x0000800029277810 */ /* 0x000fe20007ffe0ff */
[----:B------:R-:W-:Y:S01]  /*0b20*/  FMUL.FTZ R29, R29, UR4 ;  /* 0x000000041d1d7c20 */ /* 0x000fe20008410000 */
[----:B------:R-:W-:Y:S01]  /*0b30*/  F2FP.BF16.F32.PACK_AB R13, R19, R14 ;  /* 0x0000000e130d723e */ /* 0x000fe200000010ff */
[----:B------:R-:W-:Y:S01]  /*0b40*/  FMUL.FTZ R30, R36, UR4 ;  /* 0x00000004241e7c20 */ /* 0x000fe20008410000 */
[----:B------:R-:W-:Y:S01]  /*0b50*/  F2FP.BF16.F32.PACK_AB R19, R31, R24 ;  /* 0x000000181f13723e */ /* 0x000fe200000010ff */
[----:B------:R-:W-:Y:S01]  /*0b60*/  IMAD.MOV.U32 R24, RZ, RZ, 0x20 ;  /* 0x00000020ff187424 */ /* 0x000fe200078e00ff */
[----:B------:R-:W-:Y:S01]  /*0b70*/  F2FP.BF16.F32.PACK_AB R14, R20, R15 ;  /* 0x0000000f140e723e */ /* 0x000fe200000010ff */
[----:B------:R-:W-:Y:S01]  /*0b80*/  FMUL.FTZ R37, R37, UR4 ;  /* 0x0000000425257c20 */ /* 0x000fe20008410000 */
[----:B------:R-:W-:Y:S01]  /*0b90*/  F2FP.BF16.F32.PACK_AB R15, R23, R16 ;  /* 0x00000010170f723e */ /* 0x000fe200000010ff */
[----:B------:R-:W-:-:S02]  /*0ba0*/  IMAD R23, R42, 0x2, R39 ;  /* 0x000000022a177824 */ /* 0x000fc400078e0227 */
[----:B------:R-:W-:Y:S01]  /*0bb0*/  FMUL.FTZ R17, R17, UR4 ;  /* 0x0000000411117c20 */ /* 0x000fe20008410000 */
[----:B------:R-:W-:Y:S01]  /*0bc0*/  SEL R24, R24, 0xffffffe0, !P1 ;  /* 0xffffffe018187807 */ /* 0x000fe20004800000 */
[----:B------:R-:W-:Y:S01]  /*0bd0*/  FMUL.FTZ R28, R34, UR4 ;  /* 0x00000004221c7c20 */ /* 0x000fe20008410000 */
[----:B------:R-:W-:Y:S01]  /*0be0*/  FMUL.FTZ R35, R35, UR4 ;  /* 0x0000000423237c20 */ /* 0x000fe20008410000 */
[----:B------:R-:W-:Y:S01]  /*0bf0*/  F2FP.BF16.F32.PACK_AB R16, R25, R18 ;  /* 0x000000121910723e */ /* 0x000fe200000010ff */
[----:B------:R-:W-:Y:S01]  /*0c00*/  VIADD R31, R23, 0x40 ;  /* 0x00000040171f7836 */ /* 0x000fe20000000000 */
[----:B------:R-:W-:Y:S01]  /*0c10*/  F2FP.BF16.F32.PACK_AB R18, R29, R22 ;  /* 0x000000161d12723e */ /* 0x000fe200000010ff */
[----:B------:R-:W-:Y:S01]  /*0c20*/  @P2 VIADD R31, R23, 0xffffffc0 ;  /* 0xffffffc0171f2836 */ /* 0x000fe20000000000 */
[----:B------:R-:W-:Y:S01]  /*0c30*/  F2FP.BF16.F32.PACK_AB R8, R45, R8 ;  /* 0x000000082d08723e */ /* 0x000fe200000010ff */
[--C-:B------:R-:W-:Y:S01]  /*0c40*/  IMAD R42, R42, 0x2, R41.reuse ;  /* 0x000000022a2a7824 */ /* 0x100fe200078e0229 */
[----:B------:R-:W-:Y:S01]  /*0c50*/  F2FP.BF16.F32.PACK_AB R11, R48, R11 ;  /* 0x0000000b300b723e */ /* 0x000fe200000010ff */
[----:B------:R-:W-:Y:S01]  /*0c60*/  IMAD R41, R2, 0x2, R41 ;  /* 0x0000000202297824 */ /* 0x000fe200078e0229 */
[----:B------:R-:W-:Y:S01]  /*0c70*/  F2FP.BF16.F32.PACK_AB R22, R37, R30 ;  /* 0x0000001e2516723e */ /* 0x000fe200000010ff */
[----:B------:R-:W-:Y:S01]  /*0c80*/  ULDC UR4, c[0x0][0x244] ;  /* 0x0000910000047ab9 */ /* 0x000fe20000000800 */
[----:B------:R-:W-:Y:S01]  /*0c90*/  F2FP.BF16.F32.PACK_AB R12, R17, R12 ;  /* 0x0000000c110c723e */ /* 0x000fe200000010ff */
[----:B------:R0:W-:Y:S01]  /*0ca0*/  STSM.16.M88.4 [R42+0x8000], R8 ;  /* 0x008000082a007844 */ /* 0x0001e20000000200 */
[----:B------:R-:W-:-:S02]  /*0cb0*/  IADD3 R30, R23, R24, RZ ;  /* 0x00000018171e7210 */ /* 0x000fc40007ffe0ff */
[----:B------:R-:W-:Y:S02]  /*0cc0*/  F2FP.BF16.F32.PACK_AB R17, R26, R21 ;  /* 0x000000151a11723e */ /* 0x000fe400000010ff */
[----:B------:R-:W-:Y:S01]  /*0cd0*/  F2FP.BF16.F32.PACK_AB R20, R32, R27 ;  /* 0x0000001b2014723e */ /* 0x000fe200000010ff */
[----:B------:R-:W-:Y:S01]  /*0ce0*/  IMAD.IADD R32, R24, 0x1, R31 ;  /* 0x0000000118207824 */ /* 0x000fe200078e021f */
[----:B------:R-:W-:Y:S01]  /*0cf0*/  F2FP.BF16.F32.PACK_AB R21, R35, R28 ;  /* 0x0000001c2315723e */ /* 0x000fe200000010ff */
[----:B------:R1:W-:Y:S01]  /*0d00*/  STSM.16.M88.4 [R30], R12 ;  /* 0x0000000c1e007844 */ /* 0x0003e20000000200 */
[----:B------:R-:W-:Y:S02]  /*0d10*/  F2FP.BF16.F32.PACK_AB R23, R38, R33 ;  /* 0x000000212617723e */ /* 0x000fe400000010ff */
[----:B------:R-:W-:Y:S01]  /*0d20*/  IADD3 R28, P0, R0, R50, RZ ;  /* 0x00000032001c7210 */ /* 0x000fe20007f1e0ff */
[----:B------:R1:W-:Y:S01]  /*0d30*/  STSM.16.M88.4 [R31], R16 ;  /* 0x000000101f007844 */ /* 0x0003e20000000200 */
[----:B------:R-:W-:-:S02]  /*0d40*/  SHF.R.S32.HI R45, RZ, 0x1f, R44 ;  /* 0x0000001fff2d7819 */ /* 0x000fc4000001142c */
[----:B------:R-:W-:Y:S01]  /*0d50*/  LEA.HI.X.SX32 R29, R0, R51, 0x1, P0 ;  /* 0x00000033001d7211 */ /* 0x000fe200000f0eff */
[----:B------:R1:W-:Y:S01]  /*0d60*/  STSM.16.M88.4 [R32], R20 ;  /* 0x0000001420007844 */ /* 0x0003e20000000200 */
[----:B------:R-:W-:Y:S01]  /*0d70*/  BAR.SYNC.DEFER_BLOCKING 0x0 ;  /* 0x0000000000007b1d */ /* 0x000fe20000010000 */
[----:B------:R-:W-:Y:S01]  /*0d80*/  ISETP.GE.AND P0, PT, R44, UR4, PT ;  /* 0x000000042c007c0c */ /* 0x000fe2000bf06270 */
[C---:B0-----:R-:W-:Y:S02]  /*0d90*/  IMAD R9, R6.reuse, UR7, R5 ;  /* 0x0000000706097c24 */ /* 0x041fe4000f8e0205 */
[----:B------:R-:W-:Y:S01]  /*0da0*/  IMAD.WIDE.U32 R44, R6, UR6, R44 ;  /* 0x00000006062c7c25 */ /* 0x000fe2000f8e002c */
[C---:B------:R-:W-:Y:S01]  /*0db0*/  ISETP.GE.OR P3, PT, R0.reuse, R43, P0 ;  /* 0x0000002b0000720c */ /* 0x040fe20000766670 */
[----:B------:R-:W-:Y:S02]  /*0dc0*/  ULDC.64 UR4, c[0x0][0x260] ;  /* 0x0000980000047ab9 */ /* 0x000fe40000000a00 */
[----:B------:R-:W-:Y:S01]  /*0dd0*/  VIADD R5, R0, 0x20 ;  /* 0x0000002000057836 */ /* 0x000fe20000000000 */
[----:B------:R-:W-:Y:S01]  /*0de0*/  IADD3 R45, R45, R9, RZ ;  /* 0x000000092d2d7210 */ /* 0x000fe20007ffe0ff */
[----:B------:R-:W-:-:S02]  /*0df0*/  IMAD R7, R7, UR4, RZ ;  /* 0x0000000407077c24 */ /* 0x000fc4000f8e02ff */
[C---:B------:R-:W-:Y:S01]  /*0e00*/  VIADD R6, R0.reuse, 0x40 ;  /* 0x0000004000067836 */ /* 0x040fe20000000000 */
[-C--:B------:R-:W-:Y:S01]  /*0e10*/  ISETP.GE.OR P2, PT, R5, R43.reuse, P0 ;  /* 0x0000002b0500720c */ /* 0x080fe20000746670 */
[----:B------:R-:W-:Y:S02]  /*0e20*/  VIADD R0, R0, 0x60 ;  /* 0x0000006000007836 */ /* 0x000fe40000000000 */
[----:B------:R-:W-:Y:S01]  /*0e30*/  IMAD R9, R4, UR5, R7 ;  /* 0x0000000504097c24 */ /* 0x000fe2000f8e0207 */
[-C--:B------:R-:W-:Y:S01]  /*0e40*/  ISETP.GE.OR P1, PT, R6, R43.reuse, P0 ;  /* 0x0000002b0600720c */ /* 0x080fe20000726670 */
[----:B------:R-:W-:Y:S01]  /*0e50*/  IMAD.WIDE.U32 R4, R4, UR4, R44 ;  /* 0x0000000404047c25 */ /* 0x000fe2000f8e002c */
[----:B------:R-:W-:-:S03]  /*0e60*/  ISETP.GE.OR P0, PT, R0, R43, P0 ;  /* 0x0000002b0000720c */ /* 0x000fc60000706670 */
[----:B------:R-:W-:Y:S01]  /*0e70*/  IMAD.WIDE R6, R3, 0x80, R28 ;  /* 0x0000008003067825 */ /* 0x000fe200078e021c */
[----:B------:R1:W0:Y:S03]  /*0e80*/  LDS.128 R24, [R41+0xb000] ;  /* 0x00b0000029187984 */ /* 0x0002260000000c00 */
[----:B------:R-:W-:Y:S02]  /*0e90*/  IMAD R8, R2, 0x2, R39 ;  /* 0x0000000202087824 */ /* 0x000fe400078e0227 */
[----:B------:R-:W-:Y:S01]  /*0ea0*/  IMAD.IADD R3, R5, 0x1, R9 ;  /* 0x0000000105037824 */ /* 0x000fe200078e0209 */
[----:B------:R-:W-:Y:S06]  /*0eb0*/  @P3 BRA `(.L_x_3485) ;  /* 0x00000000002c3947 */ /* 0x000fec0003800000 */
[----:B------:R-:W2:Y:S01]  /*0ec0*/  LDS.128 R8, [R8] ;  /* 0x0000000008087984 */ /* 0x000ea20000000c00 */
[----:B------:R-:W-:Y:S01]  /*0ed0*/  ULDC.64 UR4, c[0x0][0x250] ;  /* 0x0000940000047ab9 */ /* 0x000fe20000000a00 */
[----:B------:R-:W-:Y:S02]  /*0ee0*/  IMAD.MOV.U32 R2, RZ, RZ, R4 ;  /* 0x000000ffff027224 */ /* 0x000fe400078e0004 */
[----:B-1----:R-:W-:Y:S02]  /*0ef0*/  IMAD R15, R7, UR4, RZ ;  /* 0x00000004070f7c24 */ /* 0x002fe4000f8e02ff */
[----:B------:R-:W-:-:S04]  /*0f00*/  IMAD.WIDE.U32 R12, R6, UR4, R2 ;  /* 0x00000004060c7c25 */ /* 0x000fc8000f8e0002 */
[----:B------:R-:W-:Y:S01]  /*0f10*/  IMAD R15, R6, UR5, R15 ;  /* 0x00000005060f7c24 */ /* 0x000fe2000f8e020f */
[----:B------:R-:W-:Y:S02]  /*0f20*/  ULDC.64 UR4, c[0x0][0x238] ;  /* 0x00008e0000047ab9 */ /* 0x000fe40000000a00 */
[----:B------:R-:W-:Y:S01]  /*0f30*/  LEA R14, P3, R12, UR4, 0x1 ;  /* 0x000000040c0e7c11 */ /* 0x000fe2000f8608ff */
[----:B------:R-:W-:-:S05]  /*0f40*/  IMAD.IADD R13, R13, 0x1, R15 ;  /* 0x000000010d0d7824 */ /* 0x000fca00078e020f */
[----:B------:R-:W-:-:S05]  /*0f50*/  LEA.HI.X R15, R12, UR5, R13, 0x1, P3 ;  /* 0x000000050c0f7c11 */ /* 0x000fca00098f0c0d */
[----:B--2---:R2:W-:Y:S02]  /*0f60*/  STG.E.128 desc[UR8][R14.64], R8 ;  /* 0x000000080e007986 */ /* 0x0045e4000c101d08 */
.L_x_3485:
[----:B------:R-:W-:Y:S05]  /*0f70*/  BSYNC B0 ;  /* 0x0000000000007941 */ /* 0x000fea0003800000 */
.L_x_3484:
[----:B--2---:R2:W3:Y:S01]  /*0f80*/  LDS.128 R8, [R41+0x9000] ;  /* 0x0090000029087984 */ /* 0x0044e20000000c00 */
[----:B------:R-:W-:Y:S04]  /*0f90*/  BSSY B0, `(.L_x_3486) ;  /* 0x000000f000007945 */ /* 0x000fe80003800000 */
[----:B------:R-:W-:Y:S05]  /*0fa0*/  @P2 BRA `(.L_x_3487) ;  /* 0x0000000000342947 */ /* 0x000fea0003800000 */
[----:B-1----:R-:W-:Y:S01]  /*0fb0*/  IADD3 R15, P2, R6, 0x20, RZ ;  /* 0x00000020060f7810 */ /* 0x002fe20007f5e0ff */
[----:B------:R-:W-:Y:S01]  /*0fc0*/  ULDC.64 UR4, c[0x0][0x250] ;  /* 0x0000940000047ab9 */ /* 0x000fe20000000a00 */
[----:B------:R-:W-:Y:S01]  /*0fd0*/  MOV R12, R4 ;  /* 0x00000004000c7202 */ /* 0x000fe20000000f00 */
        /* <DEDUP_REMOVED lines=10> */
.L_x_3487:
[----:B------:R-:W-:Y:S05]  /*1080*/  BSYNC B0 ;  /* 0x0000000000007941 */ /* 0x000fea0003800000 */
.L_x_3486:
[----:B---34-:R3:W4:Y:S01]  /*1090*/  LDS.128 R8, [R41+0xa000] ;  /* 0x00a0000029087984 */ /* 0x0187220000000c00 */
        /* <DEDUP_REMOVED lines=11> */
[----:B------:R-:W-:Y:S02]  /*1150*/  LEA R14, P1, R12, UR4, 0x1 ;  /* 0x000000040c0e7c11 */ /* 0x000fe4000f8208ff */
[----:B------:R-:W-:-:S04]  /*1160*/  IADD3 R13, R13, R15, RZ ;  /* 0x0000000f0d0d7210 */ /* 0x000fc80007ffe0ff */
[----:B------:R-:W-:-:S05]  /*1170*/  LEA.HI.X R15, R12, UR5, R13, 0x1, P1 ;  /* 0x000000050c0f7c11 */ /* 0x000fca00088f0c0d */
[----:B----4-:R1:W-:Y:S02]  /*1180*/  STG.E.128 desc[UR8][R14.64], R8 ;  /* 0x000000080e007986 */ /* 0x0103e4000c101d08 */
.L_x_3489:
[----:B------:R-:W-:Y:S05]  /*1190*/  BSYNC B0 ;  /* 0x0000000000007941 */ /* 0x000fea0003800000 */
.L_x_3488:
[----:B------:R-:W-:Y:S05]  /*11a0*/  @P0 EXIT ;  /* 0x000000000000094d */ /* 0x000fea0003800000 */
        /* <DEDUP_REMOVED lines=11> */
[----:B0-----:R-:W-:Y:S01]  /*1260*/  STG.E.128 desc[UR8][R4.64], R24 ;  /* 0x0000001804007986 */ /* 0x001fe2000c101d08 */
[----:B------:R-:W-:Y:S05]  /*1270*/  EXIT ;  /* 0x000000000000794d */ /* 0x000fea0003800000 */
.L_x_3490:
        /* <DEDUP_REMOVED lines=16> */
.L_x_3717:


//--------------------- .text._ZN7cutlass13device_kernelIN5flash32FlashAttnBwdPostprocessConvertdQIN4cute5tupleIJNS3_1CILi128EEENS5_ILi64EEEEEENS_10bfloat16_tEfNS_4arch4Sm90ELi256ENS3_8TiledMMAINS3_8MMA_AtomIJNS3_4SM904GMMA27MMA_64x64x16_F32BF16BF16_SSILNSF_5MajorE0ELSH_1ELNSF_7ScaleInE1ELSI_1EEEEEENS3_6LayoutINS4_IJNS5_ILi2EEENS5_ILi1EEESN_EEENS4_IJSN_NS5_ILi0EEESP_EEEEENS4_IJNS3_10UnderscoreESS_SS_EEEEELb0EEEEEvNT_6ParamsE --------------------------
	.section	.text._ZN7cutlass13device_kernelIN5flash32FlashAttnBwdPostprocessConvertdQIN4cute5tupleIJNS3_1CILi128EEENS5_ILi64EEEEEENS_10bfloat16_tEfNS_4arch4Sm90ELi256ENS3_8TiledMMAINS3_8MMA_AtomIJNS3_4SM904GMMA27MMA_64x64x16_F32BF16BF16_SSILNSF_5MajorE0ELSH_1ELNSF_7ScaleInE1ELSI_1EEEEEENS3_6LayoutINS4_IJNS5_ILi2EEENS5_ILi1EEESN_EEENS4_IJSN_NS5_ILi0EEESP_EEEEENS4_IJNS3_10UnderscoreESS_SS_EEEEELb0EEEEEvNT_6ParamsE,"ax",@progbits
	.align	128
.text._ZN7cutlass13device_kernelIN5flash32FlashAttnBwdPostprocessConvertdQIN4cute5tupleIJNS3_1CILi128EEENS5_ILi64EEEEEENS_10bfloat16_tEfNS_4arch4Sm90ELi256ENS3_8TiledMMAINS3_8MMA_AtomIJNS3_4SM904GMMA27MMA_64x64x16_F32BF16BF16_SSILNSF_5MajorE0ELSH_1ELNSF_7ScaleInE1ELSI_1EEEEEENS3_6LayoutINS4_IJNS5_ILi2EEENS5_ILi1EEESN_EEENS4_IJSN_NS5_ILi0EEESP_EEEEENS4_IJNS3_10UnderscoreESS_SS_EEEEELb0EEEEEvNT_6ParamsE:
        .type           _ZN7cutlass13device_kernelIN5flash32FlashAttnBwdPostprocessConvertdQIN4cute5tupleIJNS3_1CILi128EEENS5_ILi64EEEEEENS_10bfloat16_tEfNS_4arch4Sm90ELi256ENS3_8TiledMMAINS3_8MMA_AtomIJNS3_4SM904GMMA27MMA_64x64x16_F32BF16BF16_SSILNSF_5MajorE0ELSH_1ELNSF_7ScaleInE1ELSI_1EEEEEENS3_6LayoutINS4_IJNS5_ILi2EEENS5_ILi1EEESN_EEENS4_IJSN_NS5_ILi0EEESP_EEEEENS4_IJNS3_10UnderscoreESS_SS_EEEEELb0EEEEEvNT_6ParamsE,@function
        .size           _ZN7cutlass13device_kernelIN5flash32FlashAttnBwdPostprocessConvertdQIN4cute5tupleIJNS3_1CILi128EEENS5_ILi64EEEEEENS_10bfloat16_tEfNS_4arch4Sm90ELi256ENS3_8TiledMMAINS3_8MMA_AtomIJNS3_4SM904GMMA27MMA_64x64x16_F32BF16BF16_SSILNSF_5MajorE0ELSH_1ELNSF_7ScaleInE1ELSI_1EEEEEENS3_6LayoutINS4_IJNS5_ILi2EEENS5_ILi1EEESN_EEENS4_IJSN_NS5_ILi0EEESP_EEEEENS4_IJNS3_10UnderscoreESS_SS_EEEEELb0EEEEEvNT_6ParamsE,(.L_x_3718 - _ZN7cutlass13device_kernelIN5flash32FlashAttnBwdPostprocessConvertdQIN4cute5tupleIJNS3_1CILi128EEENS5_ILi64EEEEEENS_10bfloat16_tEfNS_4arch4Sm90ELi256ENS3_8TiledMMAINS3_8MMA_AtomIJNS3_4SM904GMMA27MMA_64x64x16_F32BF16BF16_SSILNSF_5MajorE0ELSH_1ELNSF_7ScaleInE1ELSI_1EEEEEENS3_6LayoutINS4_IJNS5_ILi2EEENS5_ILi1EEESN_EEENS4_IJSN_NS5_ILi0EEESP_EEEEENS4_IJNS3_10UnderscoreESS_SS_EEEEELb0EEEEEvNT_6ParamsE)
        .other          _ZN7cutlass13device_kernelIN5flash32FlashAttnBwdPostprocessConvertdQIN4cute5tupleIJNS3_1CILi128EEENS5_ILi64EEEEEENS_10bfloat16_tEfNS_4arch4Sm90ELi256ENS3_8TiledMMAINS3_8MMA_AtomIJNS3_4SM904GMMA27MMA_64x64x16_F32BF16BF16_SSILNSF_5MajorE0ELSH_1ELNSF_7ScaleInE1ELSI_1EEEEEENS3_6LayoutINS4_IJNS5_ILi2EEENS5_ILi1EEESN_EEENS4_IJSN_NS5_ILi0EEESP_EEEEENS4_IJNS3_10UnderscoreESS_SS_EEEEELb0EEEEEvNT_6ParamsE,@"STO_CUDA_ENTRY STV_DEFAULT"
_ZN7cutlass13device_kernelIN5flash32FlashAttnBwdPostprocessConvertdQIN4cute5tupleIJNS3_1CILi128EEENS5_ILi64EEEEEENS_10bfloat16_tEfNS_4arch4Sm90ELi256ENS3_8TiledMMAINS3_8MMA_AtomIJNS3_4SM904GMMA27MMA_64x64x16_F32BF16BF16_SSILNSF_5MajorE0ELSH_1ELNSF_7ScaleInE1ELSI_1EEEEEENS3_6LayoutINS4_IJNS5_ILi2EEENS5_ILi1EEESN_EEENS4_IJSN_NS5_ILi0EEESP_EEEEENS4_IJNS3_10UnderscoreESS_SS_EEEEELb0EEEEEvNT_6ParamsE:
        /* <DEDUP_REMOVED lines=26> */
.L_x_3491:
        /* <DEDUP_REMOVED lines=52> */
.L_x_3494:
[----:B------:R-:W-:Y:S01]  /*04e0*/  @P0 ELECT P2, URZ, PT ;  /* 0x00000000003f082f */ /* 0x000fe20003840000 */
[----:B------:R1:W-:-:S12]  /*04f0*/  UBLKCP.S.G [UR6], [UR4], UR10 ;  /* 0x00000006040073ba */ /* 0x0003d8000800020a */
[----:B------:R-:W-:Y:S02]  /*0500*/  @P2 PLOP3.LUT P0, PT, P2, PT, PT, 0x8, 0x0 ;  /* 0x000000000000281c */ /* 0x000fe4000170e170 */
[----:B------:R-:W-:-:S11]  /*0510*/  PLOP3.LUT P2, PT, PT, PT, PT, 0x8, 0x0 ;  /* 0x000000000000781c */ /* 0x000fd60003f4e170 */
[----:B-1----:R-:W-:Y:S05]  /*0520*/  @P0 BRA.U.ANY `(.L_x_3494) ;  /* 0xfffffffd00ec0947 */ /* 0x002fea000393ffff */
.L_x_3493:
[----:B------:R-:W-:Y:S05]  /*0530*/  BSYNC B0 ;  /* 0x0000000000007941 */ /* 0x000fea0003800000 */
.L_x_3492:
[----:B------:R-:W-:Y:S01]  /*0540*/  BAR.SYNC.DEFER_BLOCKING 0x0 ;  /* 0x0000000000007b1d */ /* 0x000fe20000010000 */
[----:B------:R-:W-:Y:S02]  /*0550*/  MOV R41, 0x400 ;  /* 0x0000040000297802 */ /* 0x000fe40000000f00 */
[----:B------:R-:W-:Y:S02]  /*0560*/  CS2R R50, SRZ ;  /* 0x0000000000327805 */ /* 0x000fe4000001ff00 */
[----:B------:R-:W-:Y:S01]  /*0570*/  SHF.L.U32 R0, RZ, 0x1f, RZ ;  /* 0x0000001fff007819 */ /* 0x000fe200000006ff */
[--C-:B------:R-:W-:Y:S01]  /*0580*/  @P1 IMAD.MOV.U32 R50, RZ, RZ, R9.reuse ;  /* 0x000000ffff321224 */ /* 0x100fe200078e0009 */
[----:B------:R-:W-:Y:S02]  /*0590*/  LEA R41, R2, R41, 0x18 ;  /* 0x0000002902297211 */ /* 0x000fe400078ec0ff */
[----:B------:R-:W-:-:S07]  /*05a0*/  @P1 SHF.R.S32.HI R51, RZ, 0x1f, R9 ;  /* 0x0000001fff331819 */ /* 0x000fce0000011409 */
.L_x_3495:
        /* <DEDUP_REMOVED lines=156> */
.L_x_3497:
[----:B------:R-:W-:Y:S05]  /*0f70*/  BSYNC B0 ;  /* 0x0000000000007941 */ /* 0x000fea0003800000 */
.L_x_3496:
        /* <DEDUP_REMOVED lines=16> */
.L_x_3499:
[----:B------:R-:W-:Y:S05]  /*1080*/  BSYNC B0 ;  /* 0x0000000000007941 */ /* 0x000fea0003800000 */
.L_x_3498:
        /* <DEDUP_REMOVED lines=16> */
.L_x_3501:
[----:B------:R-:W-:Y:S05]  /*1190*/  BSYNC B0 ;  /* 0x0000000000007941 */ /* 0x000fea0003800000 */
.L_x_3500:
        /* <DEDUP_REMOVED lines=14> */
.L_x_3502:
        /* <DEDUP_REMOVED lines=16> */
.L_x_3718:


//--------------------- .text._ZN7cutlass13device_kernelIN5flash11enable_sm90INS1_16FlashAttnBwdSm90INS1_25CollectiveMainloopBwdSm90ILi2ELi2ELi2EN4cute5tupleIJNS5_1CILi1EEES8_S8_EEENS6_IJNS7_ILi128EEESA_NS7_ILi64EEEEEENS_10bfloat16_tEfNS_4arch4Sm90ELb1ELb0ELb0ELb1ELb1ELb1ELb0ELb0ELi2ELi1ELi2ELi2ELb0EEENS1_24CollectiveEpilogueBwdGQAISC_fSF_Li256ELb1ELb1EEENS1_25SingleTileBwdLPTSchedulerILb1ELi128ELb1EEEEEEEEEvNT_6ParamsE --------------------------
	.section	.text._ZN7cutlass13device_kernelIN5flash11enable_sm90INS1_16FlashAttnBwdSm90INS1_25CollectiveMainloopBwdSm90ILi2ELi2ELi2EN4cute5tupleIJNS5_1CILi1EEES8_S8_EEENS6_IJNS7_ILi128EEESA_NS7_ILi64EEEEEENS_10bfloat16_tEfNS_4arch4Sm90ELb1ELb0ELb0ELb1ELb1ELb1ELb0ELb0ELi2ELi1ELi2ELi2ELb0EEENS1_24CollectiveEpilogueBwdGQAISC_fSF_Li256ELb1ELb1EEENS1_25SingleTileBwdLPTSchedulerILb1ELi128ELb1EEEEEEEEEvNT_6ParamsE,"ax",@progbits
	.align	128
.text._ZN7cutlass13device_kernelIN5flash11enable_sm90INS1_16FlashAttnBwdSm90INS1_25CollectiveMainloopBwdSm90ILi2ELi2ELi2EN4cute5tupleIJNS5_1CILi1EEES8_S8_EEENS6_IJNS7_ILi128EEESA_NS7_ILi64EEEEEENS_10bfloat16_tEfNS_4arch4Sm90ELb1ELb0ELb0ELb1ELb1ELb1ELb0ELb0ELi2ELi1ELi2ELi2ELb0EEENS1_24CollectiveEpilogueBwdGQAISC_fSF_Li256ELb1ELb1EEENS1_25SingleTileBwdLPTSchedulerILb1ELi128ELb1EEEEEEEEEvNT_6ParamsE:
        .type           _ZN7cutlass13device_kernelIN5flash11enable_sm90INS1_16FlashAttnBwdSm90INS1_25CollectiveMainloopBwdSm90ILi2ELi2ELi2EN4cute5tupleIJNS5_1CILi1EEES8_S8_EEENS6_IJNS7_ILi128EEESA_NS7_ILi64EEEEEENS_10bfloat16_tEfNS_4arch4Sm90ELb1ELb0ELb0ELb1ELb1ELb1ELb0ELb0ELi2ELi1ELi2ELi2ELb0EEENS1_24CollectiveEpilogueBwdGQAISC_fSF_Li256ELb1ELb1EEENS1_25SingleTileBwdLPTSchedulerILb1ELi128ELb1EEEEEEEEEvNT_6ParamsE,@function
        .size           _ZN7cutlass13device_kernelIN5flash11enable_sm90INS1_16FlashAttnBwdSm90INS1_25CollectiveMainloopBwdSm90ILi2ELi2ELi2EN4cute5tupleIJNS5_1CILi1EEES8_S8_EEENS6_IJNS7_ILi128EEESA_NS7_ILi64EEEEEENS_10bfloat16_tEfNS_4arch4Sm90ELb1ELb0ELb0ELb1ELb1ELb1ELb0ELb0ELi2ELi1ELi2ELi2ELb0EEENS1_24CollectiveEpilogueBwdGQAISC_fSF_Li256ELb1ELb1EEENS1_25SingleTileBwdLPTSchedulerILb1ELi128ELb1EEEEEEEEEvNT_6ParamsE,(.L_x_3719 - _ZN7cutlass13device_kernelIN5flash11enable_sm90INS1_16FlashAttnBwdSm90INS1_25CollectiveMainloopBwdSm90ILi2ELi2ELi2EN4cute5tupleIJNS5_1CILi1EEES8_S8_EEENS6_IJNS7_ILi128EEESA_NS7_ILi64EEEEEENS_10bfloat16_tEfNS_4arch4Sm90ELb1ELb0ELb0ELb1ELb1ELb1ELb0ELb0ELi2ELi1ELi2ELi2ELb0EEENS1_24CollectiveEpilogueBwdGQAISC_fSF_Li256ELb1ELb1EEENS1_25SingleTileBwdLPTSchedulerILb1ELi128ELb1EEEEEEEEEvNT_6ParamsE)
        .other          _ZN7cutlass13device_kernelIN5flash11enable_sm90INS1_16FlashAttnBwdSm90INS1_25CollectiveMainloopBwdSm90ILi2ELi2ELi2EN4cute5tupleIJNS5_1CILi1EEES8_S8_EEENS6_IJNS7_ILi128EEESA_NS7_ILi64EEEEEENS_10bfloat16_tEfNS_4arch4Sm90ELb1ELb0ELb0ELb1ELb1ELb1ELb0ELb0ELi2ELi1ELi2ELi2ELb0EEENS1_24CollectiveEpilogueBwdGQAISC_fSF_Li256ELb1ELb1EEENS1_25SingleTileBwdLPTSchedulerILb1ELi128ELb1EEEEEEEEEvNT_6ParamsE,@"STO_CUDA_ENTRY STV_DEFAULT"
_ZN7cutlass13device_kernelIN5flash11enable_sm90INS1_16FlashAttnBwdSm90INS1_25CollectiveMainloopBwdSm90ILi2ELi2ELi2EN4cute5tupleIJNS5_1CILi1EEES8_S8_EEENS6_IJNS7_ILi128EEESA_NS7_ILi64EEEEEENS_10bfloat16_tEfNS_4arch4Sm90ELb1ELb0ELb0ELb1ELb1ELb1ELb0ELb0ELi2ELi1ELi2ELi2ELb0EEENS1_24CollectiveEpilogueBwdGQAISC_fSF_Li256ELb1ELb1EEENS1_25SingleTileBwdLPTSchedulerILb1ELi128ELb1EEEEEEEEEvNT_6ParamsE:
        /* <DEDUP_REMOVED lines=24> */
.L_x_3504:
[----:B------:R-:W-:Y:S05]  /*0180*/  BSYNC B0 ;  /* 0x0000000000007941 */ /* 0x000fea0003800000 */
.L_x_3503:
        /* <DEDUP_REMOVED lines=37> */
.L_x_3505:
        /* <DEDUP_REMOVED lines=22> */
.L_x_3506:
[----:B------:R-:W-:Y:S01]  /*0540*/  PLOP3.LUT P0, PT, PT, PT, UP0, 0x80, 0x0 ;  /* 0x000000000000781c */ /* 0x000fe20003f0f008 */
[----:B------:R-:W-:Y:S01]  /*0550*/  NOP ;  /* 0x0000000000007918 */ /* 0x000fe20000000000 */
[----:B------:R-:W-:Y:S01]  /*0560*/  ULDC.64 UR38, c[0x0][0x208] ;  /* 0x0000820000267ab9 */ /* 0x000fe20000000a00 */
[----:B------:R-:W-:Y:S01]  /*0570*/  BSSY B6, `(.L_x_3507) ;  /* 0x0000df3000067945 */ /* 0x000fe20003800000 */
[----:B-12-4-:R-:W-:Y:S09]  /*0580*/  BAR.SYNC.DEFER_BLOCKING 0x0 ;  /* 0x0000000000007b1d */ /* 0x016ff20000010000 */
[----:B------:R-:W-:Y:S05]  /*0590*/  @!P0 BRA `(.L_x_3508) ;  /* 0x0000009800dc8947 */ /* 0x000fea0003800000 */
.L_x_3509:
        /* <DEDUP_REMOVED lines=32> */
.L_x_3510:
[----:B------:R-:W-:Y:S01]  /*07a0*/  ULDC UR8, c[0x0][0x8cc] ;  /* 0x0002330000087ab9 */ /* 0x000fe20000000800 */
[----:B------:R-:W-:Y:S01]  /*07b0*/  UMOV UR7, UR9 ;  /* 0x0000000900077c82 */ /* 0x000fe20008000000 */
[----:B------:R-:W-:-:S11]  /*07c0*/  UISETP.NE.AND UP0, UPT, UR8, 0x1, UPT ;  /* 0x000000010800788c */ /* 0x000fd6000bf05270 */
[----:B------:R-:W-:Y:S02]  /*07d0*/  @UP0 ULDC.64 UR10, c[0x0][0x8d0] ;  /* 0x00023400000a0ab9 */ /* 0x000fe40000000a00 */
[----:B------:R-:W-:-:S04]  /*07e0*/  UIMAD.WIDE.U32 UR4, UR9, UR10, URZ ;  /* 0x0000000a090472a5 */ /* 0x000fc8000f8e003f */
[----:B------:R-:W-:-:S04]  /*07f0*/  @UP0 USHF.R.U32.HI UR7, URZ, UR11, UR5 ;  /* 0x0000000b3f070299 */ /* 0x000fc80008011605 */
[----:B------:R-:W-:-:S12]  /*0800*/  UIMAD UR4, UR7, UR8, URZ ;  /* 0x00000008070472a4 */ /* 0x000fd8000f8e023f */
.L_x_3511:
        /* <DEDUP_REMOVED lines=23> */
.L_x_3512:
        /* <DEDUP_REMOVED lines=14> */
.L_x_3514:
[----:B------:R-:W-:-:S05]  /*0a60*/  ULDC UR4, c[0x0][0x8f4] ;  /* 0x00023d0000047ab9 */ /* 0x000fca0000000800 */
.L_x_3513:
        /* <DEDUP_REMOVED lines=24> */
.L_x_3516:
        /* <DEDUP_REMOVED lines=14> */
.L_x_3517:
        /* <DEDUP_REMOVED lines=11> */
.L_x_3518:
        /* <DEDUP_REMOVED lines=13> */
.L_x_3519:
        /* <DEDUP_REMOVED lines=68> */
.L_x_3522:
        /* <DEDUP_REMOVED lines=15> */
.L_x_3521:
        /* <DEDUP_REMOVED lines=22> */
.L_x_3524:
        /* <DEDUP_REMOVED lines=15> */
.L_x_3523:
[----:B------:R-:W-:Y:S01]  /*15d0*/  SHF.R.S32.HI R5, RZ, 0x1f, R16 ;  /* 0x0000001fff057819 */ /* 0x000fe20000011410 */
[----:B------:R-:W-:-:S03]  /*15e0*/  UMOV UR4, 0xffffffff ;  /* 0xffffffff00047882 */ /* 0x000fc60000000000 */
[----:B------:R-:W-:-:S04]  /*15f0*/  LEA.HI R0, R5, R16, RZ, 0x7 ;  /* 0x0000001005007211 */ /* 0x000fc800078f38ff */
[----:B------:R-:W-:Y:S01]  /*1600*/  SHF.R.S32.HI R13, RZ, 0x7, R0 ;  /* 0x00000007ff0d7819 */ /* 0x000fe20000011400 */
[----:B------:R-:W-:Y:S06]  /*1610*/  BRA.DIV UR4, `(.L_x_3525) ;  /* 0x000000ce04a87947 */ /* 0x000fec000b800000 */
[----:B------:R1:W2:Y:S02]  /*1620*/  SHFL.IDX PT, R14, R13, RZ, 0x1f ;  /* 0x00001fff0d0e7589 */ /* 0x0002a400000e0000 */
.L_x_3653:
        /* <DEDUP_REMOVED lines=24> */
.L_x_3526:
        /* <DEDUP_REMOVED lines=159> */
.L_x_3539:
[----:B------:R-:W-:-:S06]  /*21a0*/  ULOP3.LUT UR4, UR36, 0x1, URZ, 0xfc, !UPT ;  /* 0x0000000124047892 */ /* 0x000fcc000f8efc3f */
[----:B---3--:R-:W-:-:S05]  /*21b0*/  IMAD.U32 R5, RZ, RZ, UR4 ;  /* 0x00000004ff057e24 */ /* 0x008fca000f8e00ff */
[----:B------:R-:W-:-:S13]  /*21c0*/  ISETP.NE.AND P0, PT, R5, 0x3, PT ;  /* 0x000000030500780c */ /* 0x000fda0003f05270 */
[----:B------:R-:W-:Y:S05]  /*21d0*/  @!P0 BRA `(.L_x_3529) ;  /* 0x0000000000048947 */ /* 0x000fea0003800000 */
[----:B------:R-:W-:Y:S01]  /*21e0*/  BPT.TRAP 0x1 ;  /* 0x000000040000795c */ /* 0x000fe20000300000 */
.L_x_3529:
[----:B------:R-:W-:Y:S01]  /*21f0*/  IMAD R6, R0, 0x8, R236 ;  /* 0x0000000800067824 */ /* 0x000fe200078e02ec */
[----:B------:R-:W-:-:S04]  /*2200*/  SHF.L.U32 R21, R4, 0x1f, RZ ;  /* 0x0000001f04157819 */ /* 0x000fc800000006ff */
[----:B------:R1:W2:Y:S01]  /*2210*/  SYNCS.PHASECHK.TRANS64.TRYWAIT P1, [R6+URZ+0x30c10], R21 ;  /* 0x030c1015060075a7 */ /* 0x0002a2000802017f */
[----:B------:R-:W-:Y:S05]  /*2220*/  @!P0 BRA `(.L_x_3530) ;  /* 0x0000000000048947 */ /* 0x000fea0003800000 */
[----:B------:R-:W-:Y:S01]  /*2230*/  BPT.TRAP 0x1 ;  /* 0x000000040000795c */ /* 0x000fe20000300000 */
.L_x_3530:
[----:B------:R-:W-:-:S05]  /*2240*/  VIADD R5, R236, 0x10000 ;  /* 0x00010000ec057836 */ /* 0x000fca0000000000 */
[----:B------:R-:W-:-:S04]  /*2250*/  SHF.R.U32.HI R5, RZ, 0x4, R5 ;  /* 0x00000004ff057819 */ /* 0x000fc80000011605 */
[----:B------:R-:W-:Y:S01]  /*2260*/  LOP3.LUT R5, R5, 0x3fff, RZ, 0xc0, !PT ;  /* 0x00003fff05057812 */ /* 0x000fe200078ec0ff */
[----:B--2---:R-:W-:Y:S06]  /*2270*/  @P1 BRA `(.L_x_3531) ;  /* 0x0000000000081947 */ /* 0x004fec0003800000 */
[----:B------:R-:W2:Y:S02]  /*2280*/  SYNCS.PHASECHK.TRANS64.TRYWAIT P1, [R6+URZ+0x30c10], R21 ;  /* 0x030c1015060075a7 */ /* 0x000ea4000802017f */
[----:B--2---:R-:W-:Y:S05]  /*2290*/  @!P1 BRA `(.L_x_3532) ;  /* 0x000000c000b89947 */ /* 0x004fea0003800000 */
.L_x_3531:
        /* <DEDUP_REMOVED lines=64> */
.L_x_3533:
[----:B------:R1:W1:Y:S01]  /*26a0*/  SYNCS.PHASECHK.TRANS64.TRYWAIT P1, [R6+URZ+0x30c30], R21 ;  /* 0x030c3015060075a7 */ /* 0x000262000802017f */
[----:B------:R-:W-:Y:S05]  /*26b0*/  @!P0 BRA `(.L_x_3534) ;  /* 0x0000000000048947 */ /* 0x000fea0003800000 */
[----:B------:R-:W-:Y:S01]  /*26c0*/  BPT.TRAP 0x1 ;  /* 0x000000040000795c */ /* 0x000fe20000300000 */
.L_x_3534:
[----:B------:R-:W-:-:S05]  /*26d0*/  VIADD R15, R236, 0x18000 ;  /* 0x00018000ec0f7836 */ /* 0x000fca0000000000 */
[----:B------:R-:W-:-:S04]  /*26e0*/  SHF.R.U32.HI R15, RZ, 0x4, R15 ;  /* 0x00000004ff0f7819 */ /* 0x000fc8000001160f */
[----:B------:R-:W-:-:S04]  /*26f0*/  LOP3.LUT R15, R15, 0x3fff, RZ, 0xc0, !PT ;  /* 0x00003fff0f0f7812 */ /* 0x000fc800078ec0ff */
[----:B------:R-:W-:Y:S01]  /*2700*/  LOP3.LUT R17, R15, 0x10000, RZ, 0xfc, !PT ;  /* 0x000100000f117812 */ /* 0x000fe200078efcff */
[----:B-1----:R-:W-:Y:S06]  /*2710*/  @P1 BRA `(.L_x_3535) ;  /* 0x0000000000081947 */ /* 0x002fec0003800000 */
[----:B------:R-:W1:Y:S02]  /*2720*/  SYNCS.PHASECHK.TRANS64.TRYWAIT P1, [R6+URZ+0x30c30], R21 ;  /* 0x030c3015060075a7 */ /* 0x000e64000802017f */
[----:B-1----:R-:W-:Y:S05]  /*2730*/  @!P1 BRA `(.L_x_3536) ;  /* 0x000000bc00a49947 */ /* 0x002fea0003800000 */
.L_x_3535:
        /* <DEDUP_REMOVED lines=50> */
[----:B---3--:R-:W-:Y:S01]  /*2a60*/  SHFL.IDX PT, R223, R14, R230, 0x1f ;  /* 0x00001fe60edf7589 */ /* 0x008fe200000e0000 */
[----:B------:R-:W-:Y:S02]  /*2a70*/  FSEL R100, R100, -INF , !P5 ;  /* 0xff80000064647808 */ /* 0x000fe40006800000 */
[----:B------:R-:W-:Y:S01]  /*2a80*/  FSEL R101, R101, -INF , !P6 ;  /* 0xff80000065657808 */ /* 0x000fe20007000000 */
[----:B------:R-:W-:Y:S01]  /*2a90*/  SHFL.IDX PT, R226, R11, R234, 0x1f ;  /* 0x00001fea0be27589 */ /* 0x000fe200000e0000 */
        /* <DEDUP_REMOVED lines=60> */
[----:B------:R-:W2:Y:S01]  /*2e60*/  SHFL.IDX PT, R90, R10, R230, 0x1f ;  /* 0x00001fe60a5a7589 */ /* 0x000ea200000e0000 */
        /* <DEDUP_REMOVED lines=11> */
[----:B------:R1:W3:Y:S01]  /*2f20*/  MUFU.EX2 R216, R88 ;  /* 0x0000005800d87308 */ /* 0x0002e20000000800 */
[----:B------:R-:W-:Y:S01]  /*2f30*/  FSEL R144, R144, -INF , !P3 ;  /* 0xff80000090907808 */ /* 0x000fe20005800000 */
[----:B------:R-:W-:Y:S01]  /*2f40*/  FFMA.FTZ R222, R98, UR10, -R222 ;  /* 0x0000000a62de7c23 */ /* 0x000fe200080108de */
[----:B------:R-:W-:Y:S01]  /*2f50*/  FSEL R148, R148, -INF , !P5 ;  /* 0xff80000094947808 */ /* 0x000fe20006800000 */
[----:B------:R-:W-:Y:S01]  /*2f60*/  SHFL.IDX PT, R98, R14, R233, 0x1f ;  /* 0x00001fe90e627589 */ /* 0x000fe200000e0000 */
[----:B------:R-:W-:Y:S01]  /*2f70*/  FSEL R218, R91, -INF , !P1 ;  /* 0xff8000005bda7808 */ /* 0x000fe20004800000 */
[----:B------:R-:W-:Y:S01]  /*2f80*/  UIADD3 UR6, UR8, 0x4, URZ ;  /* 0x0000000408067890 */ /* 0x000fe2000fffe03f */
[C---:B------:R-:W-:Y:S01]  /*2f90*/  ISETP.GT.AND P3, PT, R18.reuse, 0x9, PT ;  /* 0x000000091200780c */ /* 0x040fe20003f64270 */
[----:B------:R4:W5:Y:S01]  /*2fa0*/  SHFL.IDX PT, R91, R10, R231, 0x1f ;  /* 0x00001fe70a5b7589 */ /* 0x00096200000e0000 */
[C---:B------:R-:W-:Y:S01]  /*2fb0*/  ISETP.GT.AND P5, PT, R18.reuse, 0x11, PT ;  /* 0x000000111200780c */ /* 0x040fe20003fa4270 */
[----:B------:R-:W-:Y:S01]  /*2fc0*/  UIADD3 UR4, UR9, 0x4, URZ ;  /* 0x0000000409047890 */ /* 0x000fe2000fffe03f */
[C---:B------:R-:W-:Y:S01]  /*2fd0*/  ISETP.GT.AND P6, PT, R18.reuse, 0x18, PT ;  /* 0x000000181200780c */ /* 0x040fe20003fc4270 */
[----:B--2---:R-:W-:Y:S01]  /*2fe0*/  FFMA.FTZ R101, R101, UR10, -R90 ;  /* 0x0000000a65657c23 */ /* 0x004fe2000801085a */
[----:B------:R-:W-:Y:S01]  /*2ff0*/  ISETP.GT.AND P1, PT, R18, 0x19, PT ;  /* 0x000000191200780c */ /* 0x000fe20003f24270 */
[----:B------:R-:W2:Y:S01]  /*3000*/  SHFL.IDX PT, R94, R14, R237, 0x1f ;  /* 0x00001fed0e5e7589 */ /* 0x000ea200000e0000 */
[----:B------:R-:W-:Y:S01]  /*3010*/  FSEL R95, R95, -INF , !P3 ;  /* 0xff8000005f5f7808 */ /* 0x000fe20005800000 */
[----:B------:R-:W-:Y:S01]  /*3020*/  UMOV UR7, 0x40000040 ;  /* 0x4000004000077882 */ /* 0x000fe20000000000 */
[----:B------:R-:W-:Y:S01]  /*3030*/  FSEL R99, R99, -INF , !P5 ;  /* 0xff80000063637808 */ /* 0x000fe20006800000 */
[----:B----4-:R-:W-:Y:S01]  /*3040*/  MUFU.EX2 R10, R21 ;  /* 0x00000015000a7308 */ /* 0x010fe20000000800 */
[----:B------:R-:W-:Y:S01]  /*3050*/  FSEL R102, R102, -INF , !P6 ;  /* 0xff80000066667808 */ /* 0x000fe20007000000 */
[----:B------:R-:W-:Y:S01]  /*3060*/  UMOV UR5, 0x40000040 ;  /* 0x4000004000057882 */ /* 0x000fe20000000000 */
[----:B------:R-:W-:Y:S01]  /*3070*/  FSEL R103, R103, -INF , !P1 ;  /* 0xff80000067677808 */ /* 0x000fe20004800000 */
[----:B-1----:R-:W-:Y:S01]  /*3080*/  FFMA.FTZ R88, R108, UR10, -R96 ;  /* 0x0000000a6c587c23 */ /* 0x002fe20008010860 */
[C---:B------:R-:W-:Y:S01]  /*3090*/  ISETP.GT.AND P2, PT, R18.reuse, 0x20, PT ;  /* 0x000000201200780c */ /* 0x040fe20003f44270 */
[----:B------:R-:W-:Y:S01]  /*30a0*/  SHFL.IDX PT, R108, R14, R231, 0x1f ;  /* 0x00001fe70e6c7589 */ /* 0x000fe200000e0000 */
[C---:B------:R-:W-:Y:S01]  /*30b0*/  ISETP.GT.AND P3, PT, R18.reuse, 0x21, PT ;  /* 0x000000211200780c */ /* 0x040fe20003f64270 */
[----:B------:R1:W-:Y:S01]  /*30c0*/  MUFU.EX2 R21, R101 ;  /* 0x0000006500157308 */ /* 0x0003e20000000800 */
[----:B------:R-:W-:Y:S01]  /*30d0*/  ISETP.GT.AND P4, PT, R18, 0x28, PT ;  /* 0x000000281200780c */ /* 0x000fe20003f84270 */
[----:B------:R-:W-:Y:S01]  /*30e0*/  FFMA.FTZ R218, R218, UR10, -R19 ;  /* 0x0000000adada7c23 */ /* 0x000fe20008010813 */
[C---:B------:R-:W-:Y:S01]  /*30f0*/  ISETP.GT.AND P5, PT, R18.reuse, 0x29, PT ;  /* 0x000000291200780c */ /* 0x040fe20003fa4270 */
[----:B------:R-:W-:Y:S01]  /*3100*/  FFMA.FTZ R19, R97, UR10, -R89 ;  /* 0x0000000a61137c23 */ /* 0x000fe20008010859 */
[----:B------:R-:W-:Y:S01]  /*3110*/  ISETP.GT.AND P6, PT, R18, 0x30, PT ;  /* 0x000000301200780c */ /* 0x000fe20003fc4270 */
[----:B-----5:R-:W-:Y:S01]  /*3120*/  FFMA.FTZ R20, R100, UR10, -R91 ;  /* 0x0000000a64147c23 */ /* 0x020fe2000801085b */
[----:B------:R-:W-:Y:S01]  /*3130*/  ISETP.GT.AND P1, PT, R18, 0x31, PT ;  /* 0x000000311200780c */ /* 0x000fe20003f24270 */
[----:B------:R-:W4:Y:S01]  /*3140*/  SHFL.IDX PT, R97, R14, R234, 0x1f ;  /* 0x00001fea0e617589 */ /* 0x000f2200000e0000 */
[----:B------:R-:W-:Y:S01]  /*3150*/  FSEL R106, R106, -INF , !P2 ;  /* 0xff8000006a6a7808 */ /* 0x000fe20005000000 */
[----:B-1----:R-:W-:Y:S01]  /*3160*/  FFMA.FTZ R101, R120, UR10, -R224 ;  /* 0x0000000a78657c23 */ /* 0x002fe200080108e0 */
[----:B------:R-:W-:Y:S01]  /*3170*/  FSEL R107, R107, -INF , !P3 ;  /* 0xff8000006b6b7808 */ /* 0x000fe20005800000 */
[----:B------:R-:W1:Y:S01]  /*3180*/  SHFL.IDX PT, R120, R11, R233, 0x1f ;  /* 0x00001fe90b787589 */ /* 0x000e6200000e0000 */
[----:B------:R-:W-:Y:S01]  /*3190*/  FSEL R110, R110, -INF , !P4 ;  /* 0xff8000006e6e7808 */ /* 0x000fe20006000000 */
[--C-:B--2---:R-:W-:Y:S01]  /*31a0*/  FFMA.FTZ R23, R105, UR10, -R94.reuse ;  /* 0x0000000a69177c23 */ /* 0x104fe2000801085e */
[----:B------:R-:W-:Y:S01]  /*31b0*/  FSEL R111, R111, -INF , !P5 ;  /* 0xff8000006f6f7808 */ /* 0x000fe20006800000 */
[----:B------:R-:W-:Y:S01]  /*31c0*/  SHFL.IDX PT, R92, R14, R8, 0x1f ;  /* 0x00001f080e5c7589 */ /* 0x000fe200000e0000 */
[----:B------:R-:W-:Y:S01]  /*31d0*/  FSEL R114, R114, -INF , !P6 ;  /* 0xff80000072727808 */ /* 0x000fe20007000000 */
[----:B------:R-:W-:Y:S01]  /*31e0*/  FFMA.FTZ R107, R107, UR10, -R94 ;  /* 0x0000000a6b6b7c23 */ /* 0x000fe2000801085e */
[----:B------:R-:W-:Y:S01]  /*31f0*/  FSEL R115, R115, -INF , !P1 ;  /* 0xff80000073737808 */ /* 0x000fe20004800000 */
[----:B------:R-:W2:Y:S01]  /*3200*/  SHFL.IDX PT, R100, R14, R232, 0x1f ;  /* 0x00001fe80e647589 */ /* 0x000ea200000e0000 */
[----:B------:R-:W-:Y:S01]  /*3210*/  ISETP.GT.AND P2, PT, R18, 0x38, PT ;  /* 0x000000381200780c */ /* 0x000fe20003f44270 */
[----:B------:R-:W-:Y:S01]  /*3220*/  FFMA.FTZ R110, R110, UR10, -R96 ;  /* 0x0000000a6e6e7c23 */ /* 0x000fe20008010860 */
[----:B------:R-:W-:Y:S01]  /*3230*/  ISETP.GT.AND P3, PT, R18, 0x39, PT ;  /* 0x000000391200780c */ /* 0x000fe20003f64270 */
[----:B------:R-:W-:Y:S01]  /*3240*/  FFMA.FTZ R114, R114, UR10, -R98 ;  /* 0x0000000a72727c23 */ /* 0x000fe20008010862 */
[C---:B------:R-:W-:Y:S01]  /*3250*/  ISETP.GT.AND P4, PT, R18.reuse, 0x40, PT ;  /* 0x000000401200780c */ /* 0x040fe20003f84270 */
[----:B------:R-:W-:Y:S01]  /*3260*/  MUFU.EX2 R17, R17 ;  /* 0x0000001100117308 */ /* 0x000fe20000000800 */
[----:B------:R-:W-:-:S02]  /*3270*/  ISETP.GT.AND P5, PT, R18, 0x41, PT ;  /* 0x000000411200780c */ /* 0x000fc40003fa4270 */
[C---:B------:R-:W-:Y:S02]  /*3280*/  ISETP.GT.AND P6, PT, R18.reuse, 0x48, PT ;  /* 0x000000481200780c */ /* 0x040fe40003fc4270 */
[----:B------:R-:W-:Y:S01]  /*3290*/  ISETP.GT.AND P1, PT, R18, 0x49, PT ;  /* 0x000000491200780c */ /* 0x000fe20003f24270 */
[----:B----4-:R-:W-:Y:S01]  /*32a0*/  FFMA.FTZ R111, R111, UR10, -R97 ;  /* 0x0000000a6f6f7c23 */ /* 0x010fe20008010861 */
[----:B------:R-:W-:Y:S01]  /*32b0*/  FSEL R118, R118, -INF , !P2 ;  /* 0xff80000076767808 */ /* 0x000fe20005000000 */
[----:B------:R-:W-:Y:S02]  /*32c0*/  WARPGROUP.DEPBAR.LE gsb0, 0x0 ;  /* 0x00008000000079c5 */ /* 0x000fe40000010000 */
[----:B------:R-:W-:Y:S01]  /*32d0*/  FSEL R119, R119, -INF , !P3 ;  /* 0xff80000077777808 */ /* 0x000fe20005800000 */
[----:B------:R-:W-:Y:S01]  /*32e0*/  WARPGROUP.ARRIVE ;  /* 0x00000000000079c5 */ /* 0x000fe20000000000 */
[----:B------:R-:W-:Y:S01]  /*32f0*/  FSEL R122, R122, -INF , !P4 ;  /* 0xff8000007a7a7808 */ /* 0x000fe20006000000 */
[----:B-1----:R-:W-:Y:S01]  /*3300*/  FFMA.FTZ R96, R128, UR10, -R120 ;  /* 0x0000000a80607c23 */ /* 0x002fe20008010878 */
[----:B------:R-:W-:Y:S01]  /*3310*/  FSEL R123, R123, -INF , !P5 ;  /* 0xff8000007b7b7808 */ /* 0x000fe20006800000 */
[----:B------:R-:W1:Y:S01]  /*3320*/  SHFL.IDX PT, R128, R13, R8, 0x1f ;  /* 0x00001f080d807589 */ /* 0x000e6200000e0000 */
[----:B------:R-:W-:Y:S01]  /*3330*/  FSEL R126, R126, -INF , !P6 ;  /* 0xff8000007e7e7808 */ /* 0x000fe20007000000 */
[----:B------:R-:W-:Y:S01]  /*3340*/  HGMMA.64x128x16.F32.BF16 R24, gdesc[UR4], R24, gsb0 ;  /* 0x01e00000041879f0 */ /* 0x000fe20008001818 */
[----:B------:R-:W-:Y:S01]  /*3350*/  FSEL R127, R127, -INF , !P1 ;  /* 0xff8000007f7f7808 */ /* 0x000fe20004800000 */
[----:B--2---:R-:W-:Y:S01]  /*3360*/  FFMA.FTZ R115, R115, UR10, -R100 ;  /* 0x0000000a73737c23 */ /* 0x004fe20008010864 */
[----:B------:R-:W-:Y:S01]  /*3370*/  ISETP.GT.AND P2, PT, R18, 0x50, PT ;  /* 0x000000501200780c */ /* 0x000fe20003f44270 */
[----:B------:R-:W-:Y:S01]  /*3380*/  FFMA.FTZ R22, R104, UR10, -R92 ;  /* 0x0000000a68167c23 */ /* 0x000fe2000801085c */
        /* <DEDUP_REMOVED lines=8> */
[----:B------:R-:W-:Y:S01]  /*3410*/  ISETP.GT.AND P1, PT, R18, 0x61, PT ;  /* 0x000000611200780c */ /* 0x000fe20003f24270 */
[----:B------:R-:W-:Y:S01]  /*3420*/  FFMA.FTZ R118, R118, UR10, -R108 ;  /* 0x0000000a76767c23 */ /* 0x000fe2000801086c */
[----:B------:R-:W-:Y:S01]  /*3430*/  FSEL R130, R130, -INF , !P2 ;  /* 0xff80000082827808 */ /* 0x000fe20005000000 */
        /* <DEDUP_REMOVED lines=8> */
[C---:B------:R-:W-:Y:S01]  /*34c0*/  ISETP.GT.AND P2, PT, R18.reuse, 0x68, PT ;  /* 0x000000681200780c */ /* 0x040fe20003f44270 */
[----:B------:R-:W-:Y:S01]  /*34d0*/  MUFU.EX2 R218, R218 ;  /* 0x000000da00da7308 */ /* 0x000fe20000000800 */
[C---:B------:R-:W-:Y:S02]  /*34e0*/  ISETP.GT.AND P3, PT, R18.reuse, 0x69, PT ;  /* 0x000000691200780c */ /* 0x040fe40003f64270 */
[C---:B------:R-:W-:Y:S02]  /*34f0*/  ISETP.GT.AND P4, PT, R18.reuse, 0x70, PT ;  /* 0x000000701200780c */ /* 0x040fe40003f84270 */
[----:B------:R-:W-:-:S02]  /*3500*/  ISETP.GT.AND P5, PT, R18, 0x71, PT ;  /* 0x000000711200780c */ /* 0x000fc40003fa4270 */
[C---:B------:R-:W-:Y:S01]  /*3510*/  ISETP.GT.AND P6, PT, R18.reuse, 0x78, PT ;  /* 0x000000781200780c */ /* 0x040fe20003fc4270 */
[----:B------:R-:W-:Y:S01]  /*3520*/  MUFU.EX2 R96, R96 ;  /* 0x0000006000607308 */ /* 0x000fe20000000800 */
[----:B------:R-:W-:Y:S01]  /*3530*/  ISETP.GT.AND P1, PT, R18, 0x79, PT ;  /* 0x000000791200780c */ /* 0x000fe20003f24270 */
[--C-:B------:R-:W-:Y:S01]  /*3540*/  FFMA.FTZ R18, R93, UR10, -R221.reuse ;  /* 0x0000000a5d127c23 */ /* 0x100fe200080108dd */
[----:B------:R-:W-:Y:S01]  /*3550*/  FFMA.FTZ R221, R95, UR10, -R221 ;  /* 0x0000000a5fdd7c23 */ /* 0x000fe200080108dd */
[----:B------:R-:W-:Y:S01]  /*3560*/  FFMA.FTZ R95, R112, UR10, -R98 ;  /* 0x0000000a705f7c23 */ /* 0x000fe20008010862 */
[----:B------:R-:W-:Y:S01]  /*3570*/  FFMA.FTZ R112, R102, UR10, -R91 ;  /* 0x0000000a66707c23 */ /* 0x000fe2000801085b */
[----:B------:R-:W-:Y:S01]  /*3580*/  FFMA.FTZ R91, R116, UR10, -R108 ;  /* 0x0000000a745b7c23 */ /* 0x000fe2000801086c */
[----:B------:R-:W-:Y:S01]  /*3590*/  FFMA.FTZ R93, R109, UR10, -R97 ;  /* 0x0000000a6d5d7c23 */ /* 0x000fe20008010861 */
[----:B------:R-:W2:Y:S01]  /*35a0*/  SHFL.IDX PT, R116, R11, R237, 0x1f ;  /* 0x00001fed0b747589 */ /* 0x000ea200000e0000 */
[----:B------:R4:W-:Y:S01]  /*35b0*/  MUFU.EX2 R14, R95 ;  /* 0x0000005f000e7308 */ /* 0x0009e20000000800 */
[----:B------:R-:W-:Y:S01]  /*35c0*/  FFMA.FTZ R109, R99, UR10, -R89 ;  /* 0x0000000a636d7c23 */ /* 0x000fe20008010859 */
[----:B------:R-:W-:Y:S01]  /*35d0*/  FFMA.FTZ R99, R113, UR10, -R100 ;  /* 0x0000000a71637c23 */ /* 0x000fe20008010864 */
[----:B------:R-:W-:Y:S01]  /*35e0*/  FFMA.FTZ R113, R103, UR10, -R90 ;  /* 0x0000000a67717c23 */ /* 0x000fe2000801085a */
[----:B-1----:R-:W-:-:S02]  /*35f0*/  FFMA.FTZ R100, R136, UR10, -R128 ;  /* 0x0000000a88647c23 */ /* 0x002fc40008010880 */
[----:B------:R-:W-:Y:S02]  /*3600*/  SHFL.IDX PT, R136, R13, R234, 0x1f ;  /* 0x00001fea0d887589 */ /* 0x000fe400000e0000 */
[----:B------:R1:W-:Y:S01]  /*3610*/  MUFU.EX2 R90, R99 ;  /* 0x00000063005a7308 */ /* 0x0003e20000000800 */
[----:B----4-:R-:W-:Y:S02]  /*3620*/  FFMA.FTZ R95, R124, UR10, -R225 ;  /* 0x0000000a7c5f7c23 */ /* 0x010fe400080108e1 */
[----:B------:R-:W4:Y:S05]  /*3630*/  SHFL.IDX PT, R124, R11, R231, 0x1f ;  /* 0x00001fe70b7c7589 */ /* 0x000f2a00000e0000 */
[----:B------:R5:W-:Y:S01]  /*3640*/  MUFU.EX2 R89, R93 ;  /* 0x0000005d00597308 */ /* 0x000be20000000800 */
[----:B-1----:R-:W-:-:S02]  /*3650*/  FFMA.FTZ R99, R125, UR10, -R226 ;  /* 0x0000000a7d637c23 */ /* 0x002fc400080108e2 */
[----:B------:R-:W-:Y:S01]  /*3660*/  SHFL.IDX PT, R125, R11, R230, 0x1f ;  /* 0x00001fe60b7d7589 */ /* 0x000fe200000e0000 */
[----:B--2---:R-:W-:-:S04]  /*3670*/  FFMA.FTZ R121, R121, UR10, -R116 ;  /* 0x0000000a79797c23 */ /* 0x004fc80008010874 */
[----:B------:R-:W-:Y:S01]  /*3680*/  MUFU.EX2 R220, R220 ;  /* 0x000000dc00dc7308 */ /* 0x000fe20000000800 */
[----:B-----5:R-:W-:Y:S01]  /*3690*/  FFMA.FTZ R93, R117, UR10, -R223 ;  /* 0x0000000a755d7c23 */ /* 0x020fe200080108df */
[----:B------:R-:W-:-:S06]  /*36a0*/  FFMA.FTZ R117, R106, UR10, -R92 ;  /* 0x0000000a6a757c23 */ /* 0x000fcc000801085c */
[----:B------:R1:W-:Y:S01]  /*36b0*/  MUFU.EX2 R94, R121 ;  /* 0x00000079005e7308 */ /* 0x0003e20000000800 */
[----:B----4-:R-:W-:Y:S02]  /*36c0*/  FFMA.FTZ R98, R132, UR10, -R124 ;  /* 0x0000000a84627c23 */ /* 0x010fe4000801087c */
[----:B------:R-:W2:Y:S05]  /*36d0*/  SHFL.IDX PT, R132, R13, R235, 0x1f ;  /* 0x00001feb0d847589 */ /* 0x000eaa00000e0000 */
[----:B------:R-:W-:Y:S01]  /*36e0*/  MUFU.EX2 R92, R93 ;  /* 0x0000005d005c7308 */ /* 0x000fe20000000800 */
[----:B-1----:R1:W4:Y:S07]  /*36f0*/  SHFL.IDX PT, R121, R11, R232, 0x1f ;  /* 0x00001fe80b797589 */ /* 0x00232e00000e0000 */
[----:B------:R-:W-:Y:S08]  /*3700*/  MUFU.EX2 R93, R101 ;  /* 0x00000065005d7308 */ /* 0x000ff00000000800 */
[----:B-1----:R1:W-:Y:S01]  /*3710*/  MUFU.EX2 R11, R99 ;  /* 0x00000063000b7308 */ /* 0x0023e20000000800 */
[----:B--2---:R-:W-:-:S02]  /*3720*/  FFMA.FTZ R102, R140, UR10, -R132 ;  /* 0x0000000a8c667c23 */ /* 0x004fc40008010884 */
[----:B------:R-:W-:Y:S05]  /*3730*/  SHFL.IDX PT, R140, R13, R230, 0x1f ;  /* 0x00001fe60d8c7589 */ /* 0x000fea00000e0000 */
[----:B------:R-:W-:Y:S01]  /*3740*/  MUFU.EX2 R19, R19 ;  /* 0x0000001300137308 */ /* 0x000fe20000000800 */
[----:B----4-:R-:W-:Y:S01]  /*3750*/  FFMA.FTZ R97, R129, UR10, -R121 ;  /* 0x0000000a81617c23 */ /* 0x010fe20008010879 */
[----:B-1----:R-:W-:Y:S01]  /*3760*/  FFMA.FTZ R99, R133, UR10, -R125 ;  /* 0x0000000a85637c23 */ /* 0x002fe2000801087d */
[----:B------:R-:W1:Y:S04]  /*3770*/  SHFL.IDX PT, R129, R13, R237, 0x1f ;  /* 0x00001fed0d817589 */ /* 0x000e6800000e0000 */
[----:B------:R-:W-:Y:S01]  /*3780*/  SHFL.IDX PT, R133, R13, R233, 0x1f ;  /* 0x00001fe90d857589 */ /* 0x000fe200000e0000 */
[----:B------:R-:W-:Y:S01]  /*3790*/  MUFU.EX2 R20, R20 ;  /* 0x0000001400147308 */ /* 0x000fe20000000800 */
[----:B------:R-:W-:-:S07]  /*37a0*/  FFMA.FTZ R105, R148, UR10, -R227 ;  /* 0x0000000a94697c23 */ /* 0x000fce00080108e3 */
[----:B------:R-:W-:Y:S08]  /*37b0*/  MUFU.EX2 R222, R222 ;  /* 0x000000de00de7308 */ /* 0x000ff00000000800 */
[----:B------:R-:W-:Y:S01]  /*37c0*/  MUFU.EX2 R23, R23 ;  /* 0x0000001700177308 */ /* 0x000fe20000000800 */
[----:B------:R-:W-:Y:S02]  /*37d0*/  WARPGROUP.DEPBAR.LE gsb0, 0x0 ;  /* 0x00008000000079c5 */ /* 0x000fe40000010000 */
[----:B-1----:R-:W-:Y:S01]  /*37e0*/  FFMA.FTZ R101, R137, UR10, -R129 ;  /* 0x0000000a89657c23 */ /* 0x002fe20008010881 */
[----:B------:R-:W-:Y:S01]  /*37f0*/  WARPGROUP.ARRIVE ;  /* 0x00000000000079c5 */ /* 0x000fe20000000000 */
[----:B------:R1:W2:Y:S01]  /*3800*/  SHFL.IDX PT, R137, R13, R232, 0x1f ;  /* 0x00001fe80d897589 */ /* 0x0002a200000e0000 */
[----:B------:R-:W-:Y:S01]  /*3810*/  FFMA.FTZ R135, R135, UR10, -R125 ;  /* 0x0000000a87877c23 */ /* 0x000fe2000801087d */
[----:B------:R-:W-:Y:S01]  /*3820*/  FSEL R108, R147, -INF , !P5 ;  /* 0xff800000936c7808 */ /* 0x000fe20006800000 */
[----:B------:R-:W-:Y:S01]  /*3830*/  FFMA.FTZ R123, R123, UR10, -R116 ;  /* 0x0000000a7b7b7c23 */ /* 0x000fe20008010874 */
[----:B------:R-:W-:Y:S01]  /*3840*/  FFMA.FTZ R131, R131, UR10, -R121 ;  /* 0x0000000a83837c23 */ /* 0x000fe20008010879 */
[----:B------:R-:W-:Y:S01]  /*3850*/  HGMMA.64x128x16.F32.BF16 R24, gdesc[UR4], R24, gsb0 ;  /* 0x01e00000041879f0 */ /* 0x000fe20008001818 */
[----:B------:R-:W-:Y:S01]  /*3860*/  FFMA.FTZ R134, R134, UR10, -R124 ;  /* 0x0000000a86867c23 */ /* 0x000fe2000801087c */
[----:B------:R-:W-:Y:S01]  /*3870*/  FFMA.FTZ R130, R130, UR10, -R120 ;  /* 0x0000000a82827c23 */ /* 0x000fe20008010878 */
[----:B------:R-:W4:Y:S08]  /*3880*/  MUFU.EX2 R97, R97 ;  /* 0x0000006100617308 */ /* 0x000f300000000800 */
[----:B-1----:R1:W-:Y:S01]  /*3890*/  MUFU.EX2 R13, R102 ;  /* 0x00000066000d7308 */ /* 0x0023e20000000800 */
[----:B------:R-:W-:Y:S01]  /*38a0*/  FFMA.FTZ R126, R126, UR10, -R225 ;  /* 0x0000000a7e7e7c23 */ /* 0x000fe200080108e1 */
[----:B------:R-:W-:-:S06]  /*38b0*/  FFMA.FTZ R127, R127, UR10, -R226 ;  /* 0x0000000a7f7f7c23 */ /* 0x000fcc00080108e2 */
[----:B------:R-:W-:Y:S01]  /*38c0*/  MUFU.EX2 R18, R18 ;  /* 0x0000001200127308 */ /* 0x000fe20000000800 */
[----:B-1----:R-:W-:Y:S02]  /*38d0*/  FFMA.FTZ R102, R141, UR10, -R136 ;  /* 0x0000000a8d667c23 */ /* 0x002fe40008010888 */
[----:B------:R-:W5:Y:S01]  /*38e0*/  LDL R141, [R1+0x28] ;  /* 0x00002800018d7983 */ /* 0x000f620000100800 */
[----:B------:R-:W-:Y:S02]  /*38f0*/  R2UR UR6, R15 ;  /* 0x000000000f0672ca */ /* 0x000fe400000e0000 */
[----:B------:R-:W-:Y:S01]  /*3900*/  FSEL R15, R142, -INF , !P2 ;  /* 0xff8000008e0f7808 */ /* 0x000fe20005000000 */
[--C-:B--2---:R-:W-:Y:S01]  /*3910*/  FFMA.FTZ R104, R145, UR10, -R137.reuse ;  /* 0x0000000a91687c23 */ /* 0x104fe20008010889 */
[----:B------:R-:W-:Y:S01]  /*3920*/  FFMA.FTZ R137, R108, UR10, -R137 ;  /* 0x0000000a6c897c23 */ /* 0x000fe20008010889 */
[----:B------:R-:W-:Y:S02]  /*3930*/  MUFU.EX2 R98, R98 ;  /* 0x0000006200627308 */ /* 0x000fe40000000800 */
[----:B------:R-:W-:-:S06]  /*3940*/  FFMA.FTZ R132, R15, UR10, -R132 ;  /* 0x0000000a0f847c23 */ /* 0x000fcc0008010884 */
[----:B------:R-:W-:Y:S01]  /*3950*/  MUFU.EX2 R99, R99 ;  /* 0x0000006300637308 */ /* 0x000fe20000000800 */
[----:B------:R-:W-:Y:S01]  /*3960*/  FFMA.FTZ R138, R138, UR10, -R128 ;  /* 0x0000000a8a8a7c23 */ /* 0x000fe20008010880 */
[----:B------:R-:W-:-:S06]  /*3970*/  FSEL R143, R143, -INF , !P3 ;  /* 0xff8000008f8f7808 */ /* 0x000fcc0005800000 */
[----:B------:R-:W-:Y:S01]  /*3980*/  MUFU.EX2 R95, R95 ;  /* 0x0000005f005f7308 */ /* 0x000fe20000000800 */
[----:B------:R-:W-:Y:S02]  /*3990*/  FSEL R146, R146, -INF , !P4 ;  /* 0xff80000092927808 */ /* 0x000fe40006000000 */
        /* <DEDUP_REMOVED lines=21> */
[----:B------:R-:W2:Y:S04]  /*3af0*/  SHFL.IDX PT, R108, R16, R232, 0x1f ;  /* 0x00001fe8106c7589 */ /* 0x000ea800000e0000 */
[----:B------:R-:W3:Y:S04]  /*3b00*/  SHFL.IDX PT, R124, R16, R237, 0x1f ;  /* 0x00001fed107c7589 */ /* 0x000ee800000e0000 */
[----:B------:R-:W4:Y:S04]  /*3b10*/  SHFL.IDX PT, R121, R16, R235, 0x1f ;  /* 0x00001feb10797589 */ /* 0x000f2800000e0000 */
[----:B------:R-:W4:Y:S04]  /*3b20*/  SHFL.IDX PT, R116, R16, R233, 0x1f ;  /* 0x00001fe910747589 */ /* 0x000f2800000e0000 */
[----:B------:R-:W4:Y:S04]  /*3b30*/  SHFL.IDX PT, R15, R16, R231, 0x1f ;  /* 0x00001fe7100f7589 */ /* 0x000f2800000e0000 */
[----:B------:R-:W4:Y:S01]  /*3b40*/  SHFL.IDX PT, R120, R16, R234, 0x1f ;  /* 0x00001fea10787589 */ /* 0x000f2200000e0000 */
[--C-:B-1----:R-:W-:Y:S01]  /*3b50*/  FADD.FTZ R24, R24, -R125.reuse ;  /* 0x8000007d18187221 */ /* 0x102fe20000010000 */
[----:B------:R-:W-:-:S02]  /*3b60*/  FADD.FTZ R26, R26, -R125 ;  /* 0x8000007d1a1a7221 */ /* 0x000fc40000010000 */
[----:B------:R-:W-:Y:S01]  /*3b70*/  SHFL.IDX PT, R125, R16, R230, 0x1f ;  /* 0x00001fe6107d7589 */ /* 0x000fe200000e0000 */
[----:B--2---:R-:W-:-:S03]  /*3b80*/  FADD.FTZ R33, R33, -R108 ;  /* 0x8000006c21217221 */ /* 0x004fc60000010000 */
[----:B------:R-:W1:Y:S01]  /*3b90*/  SHFL.IDX PT, R16, R228, R232, 0x1f ;  /* 0x00001fe8e4107589 */ /* 0x000e6200000e0000 */
[----:B------:R-:W-:Y:S01]  /*3ba0*/  FADD.FTZ R35, R35, -R108 ;  /* 0x8000006c23237221 */ /* 0x000fe20000010000 */
[--C-:B---3--:R-:W-:Y:S01]  /*3bb0*/  FADD.FTZ R25, R25, -R124.reuse ;  /* 0x8000007c19197221 */ /* 0x108fe20000010000 */
[----:B------:R-:W-:Y:S01]  /*3bc0*/  FADD.FTZ R27, R27, -R124 ;  /* 0x8000007c1b1b7221 */ /* 0x000fe20000010000 */
[--C-:B----4-:R-:W-:Y:S01]  /*3bd0*/  FADD.FTZ R28, R28, -R121.reuse ;  /* 0x800000791c1c7221 */ /* 0x110fe20000010000 */
[----:B------:R-:W-:Y:S01]  /*3be0*/  FADD.FTZ R30, R30, -R121 ;  /* 0x800000791e1e7221 */ /* 0x000fe20000010000 */
[----:B------:R-:W2:Y:S01]  /*3bf0*/  SHFL.IDX PT, R108, R228, R233, 0x1f ;  /* 0x00001fe9e46c7589 */ /* 0x000ea200000e0000 */
[--C-:B------:R-:W-:Y:S01]  /*3c00*/  FADD.FTZ R32, R32, -R116.reuse ;  /* 0x8000007420207221 */ /* 0x100fe20000010000 */
[----:B------:R-:W-:Y:S02]  /*3c10*/  FADD.FTZ R34, R34, -R116 ;  /* 0x8000007422227221 */ /* 0x000fe40000010000 */
[----:B------:R-:W3:Y:S01]  /*3c20*/  SHFL.IDX PT, R124, R228, R8, 0x1f ;  /* 0x00001f08e47c7589 */ /* 0x000ee200000e0000 */
[--C-:B------:R-:W-:Y:S01]  /*3c30*/  FADD.FTZ R36, R36, -R15.reuse ;  /* 0x8000000f24247221 */ /* 0x100fe20000010000 */
[----:B------:R-:W-:-:S02]  /*3c40*/  FADD.FTZ R38, R38, -R15 ;  /* 0x8000000f26267221 */ /* 0x000fc40000010000 */
[----:B------:R-:W4:Y:S04]  /*3c50*/  SHFL.IDX PT, R121, R228, R235, 0x1f ;  /* 0x00001febe4797589 */ /* 0x000f2800000e0000 */
[----:B------:R-:W4:Y:S04]  /*3c60*/  SHFL.IDX PT, R116, R228, R234, 0x1f ;  /* 0x00001feae4747589 */ /* 0x000f2800000e0000 */
[----:B------:R-:W4:Y:S01]  /*3c70*/  SHFL.IDX PT, R15, R228, R231, 0x1f ;  /* 0x00001fe7e40f7589 */ /* 0x000f2200000e0000 */
[--C-:B------:R-:W-:Y:S01]  /*3c80*/  FADD.FTZ R29, R29, -R120.reuse ;  /* 0x800000781d1d7221 */ /* 0x100fe20000010000 */
[----:B------:R-:W-:-:S02]  /*3c90*/  FADD.FTZ R31, R31, -R120 ;  /* 0x800000781f1f7221 */ /* 0x000fc40000010000 */
[----:B------:R-:W4:Y:S01]  /*3ca0*/  SHFL.IDX PT, R120, R228, R237, 0x1f ;  /* 0x00001fede4787589 */ /* 0x000f2200000e0000 */
        /* <DEDUP_REMOVED lines=10> */
[--C-:B----4-:R-:W-:Y:S01]  /*3d50*/  FADD.FTZ R44, R44, -R121.reuse ;  /* 0x800000792c2c7221 */ /* 0x110fe20000010000 */
        /* <DEDUP_REMOVED lines=11> */
[----:B------:R-:W4:Y:S01]  /*3e10*/  SHFL.IDX PT, R12, R12, R230, 0x1f ;  /* 0x00001fe60c0c7589 */ /* 0x000f2200000e0000 */
[--C-:B------:R-:W-:Y:S01]  /*3e20*/  FADD.FTZ R41, R41, -R120.reuse ;  /* 0x8000007829297221 */ /* 0x100fe20000010000 */
[----:B------:R-:W-:Y:S01]  /*3e30*/  FADD.FTZ R43, R43, -R120 ;  /* 0x800000782b2b7221 */ /* 0x000fe20000010000 */
[----:B------:R-:W4:Y:S01]  /*3e40*/  MUFU.EX2 R130, R130 ;  /* 0x0000008200827308 */ /* 0x000f220000000800 */
[----:B------:R-:W-:Y:S04]  /*3e50*/  SHFL.IDX PT, R237, R9, R237, 0x1f ;  /* 0x00001fed09ed7589 */ /* 0x000fe800000e0000 */
[----:B------:R-:W5:Y:S03]  /*3e60*/  SHFL.IDX PT, R120, R9, R8, 0x1f ;  /* 0x00001f0809787589 */ /* 0x000f6600000e0000 */
[----:B------:R-:W5:Y:S01]  /*3e70*/  MUFU.EX2 R126, R126 ;  /* 0x0000007e007e7308 */ /* 0x000f620000000800 */
[----:B------:R-:W5:Y:S01]  /*3e80*/  SHFL.IDX PT, R228, R228, R230, 0x1f ;  /* 0x00001fe6e4e47589 */ /* 0x000f6200000e0000 */
[----:B-1----:R-:W-:Y:S01]  /*3e90*/  FADD.FTZ R128, R84, -R231 ;  /* 0x800000e754807221 */ /* 0x002fe20000010000 */
[----:B------:R-:W-:Y:S01]  /*3ea0*/  FMUL.FTZ R84, R216, R24 ;  /* 0x00000018d8547220 */ /* 0x000fe20000410000 */
[----:B------:R-:W-:-:S04]  /*3eb0*/  FMUL.FTZ R25, R219, R25 ;  /* 0x00000019db197220 */ /* 0x000fc80000410000 */
[----:B------:R-:W1:Y:S01]  /*3ec0*/  MUFU.EX2 R127, R127 ;  /* 0x0000007f007f7308 */ /* 0x000e620000000800 */
        /* <DEDUP_REMOVED lines=10> */
[----:B----4-:R-:W-:Y:S01]  /*3f70*/  FMUL.FTZ R65, R130, R66 ;  /* 0x0000004282417220 */ /* 0x010fe20000410000 */
[--C-:B-1----:R-:W-:Y:S01]  /*3f80*/  FADD.FTZ R9, R68, -R16.reuse ;  /* 0x8000001044097221 */ /* 0x102fe20000010000 */
[----:B------:R-:W-:Y:S01]  /*3f90*/  FADD.FTZ R16, R70, -R16 ;  /* 0x8000001046107221 */ /* 0x000fe20000010000 */
[----:B------:R-:W-:Y:S01]  /*3fa0*/  FADD.FTZ R70, R69, -R12 ;  /* 0x8000000c45467221 */ /* 0x000fe20000010000 */
[--C-:B------:R-:W-:Y:S01]  /*3fb0*/  FFMA.FTZ R106, R149, UR10, -R140.reuse ;  /* 0x0000000a956a7c23 */ /* 0x100fe2000801088c */
[----:B------:R-:W1:Y:S01]  /*3fc0*/  MUFU.EX2 R109, R109 ;  /* 0x0000006d006d7308 */ /* 0x000e620000000800 */
        /* <DEDUP_REMOVED lines=12> */
[----:B------:R-:W3:Y:S01]  /*4090*/  MUFU.EX2 R123, R123 ;  /* 0x0000007b007b7308 */ /* 0x000ee20000000800 */
[----:B------:R-:W-:Y:S01]  /*40a0*/  FADD.FTZ R231, R86, -R231 ;  /* 0x800000e756e77221 */ /* 0x000fe20000010000 */
[----:B------:R-:W-:Y:S01]  /*40b0*/  F2FP.BF16.F32.PACK_AB R86, R29, R28 ;  /* 0x0000001c1d56723e */ /* 0x000fe200000010ff */
[----:B------:R-:W-:Y:S01]  /*40c0*/  FMUL.FTZ R60, R95, R60 ;  /* 0x0000003c5f3c7220 */ /* 0x000fe20000410000 */
[----:B------:R-:W-:-:S04]  /*40d0*/  FMUL.FTZ R61, R11, R61 ;  /* 0x0000003d0b3d7220 */ /* 0x000fc80000410000 */
[----:B------:R-:W3:Y:S01]  /*40e0*/  MUFU.EX2 R117, R117 ;  /* 0x0000007500757308 */ /* 0x000ee20000000800 */
[----:B-----5:R-:W-:Y:S01]  /*40f0*/  FMUL.FTZ R62, R126, R62 ;  /* 0x0000003e7e3e7220 */ /* 0x020fe20000410000 */
[----:B------:R-:W-:Y:S01]  /*4100*/  FMUL.FTZ R15, R127, R15 ;  /* 0x0000000f7f0f7220 */ /* 0x000fe20000410000 */
[----:B------:R-:W-:Y:S01]  /*4110*/  F2FP.BF16.F32.PACK_AB R66, R66, R9 ;  /* 0x000000094242723e */ /* 0x000fe200000010ff */
[----:B------:R-:W-:-:S04]  /*4120*/  FADD.FTZ R67, R67, -R108 ;  /* 0x8000006c43437221 */ /* 0x000fc80000010000 */
[----:B------:R-:W5:Y:S01]  /*4130*/  MUFU.EX2 R114, R114 ;  /* 0x0000007200727308 */ /* 0x000f620000000800 */
[----:B------:R-:W-:Y:S01]  /*4140*/  FADD.FTZ R63, R72, -R120 ;  /* 0x80000078483f7221 */ /* 0x000fe20000010000 */
[----:B------:R-:W-:-:S06]  /*4150*/  FADD.FTZ R108, R73, -R237 ;  /* 0x800000ed496c7221 */ /* 0x000fcc0000010000 */
[----:B------:R-:W5:Y:S01]  /*4160*/  MUFU.EX2 R115, R115 ;  /* 0x0000007300737308 */ /* 0x000f620000000800 */
[----:B------:R-:W-:-:S07]  /*4170*/  FADD.FTZ R12, R71, -R12 ;  /* 0x8000000c470c7221 */ /* 0x000fce0000010000 */
[----:B------:R-:W5:Y:S08]  /*4180*/  MUFU.EX2 R118, R118 ;  /* 0x0000007600767308 */ /* 0x000f700000000800 */
[----:B------:R-:W5:Y:S01]  /*4190*/  MUFU.EX2 R119, R119 ;  /* 0x0000007700777308 */ /* 0x000f620000000800 */
[----:B------:R-:W-:-:S07]  /*41a0*/  F2FP.BF16.F32.PACK_AB R70, R61, R60 ;  /* 0x0000003c3d46723e */ /* 0x000fce00000010ff */
[----:B------:R-:W5:Y:S01]  /*41b0*/  MUFU.EX2 R131, R131 ;  /* 0x0000008300837308 */ /* 0x000f620000000800 */
[----:B------:R-:W-:-:S07]  /*41c0*/  F2FP.BF16.F32.PACK_AB R71, R15, R62 ;  /* 0x0000003e0f47723e */ /* 0x000fce00000010ff */
[----:B------:R-:W5:Y:S01]  /*41d0*/  MUFU.EX2 R134, R134 ;  /* 0x0000008600867308 */ /* 0x000f620000000800 */
[----:B------:R-:W-:-:S07]  /*41e0*/  FMUL.FTZ R60, R100, R63 ;  /* 0x0000003f643c7220 */ /* 0x000fce0000410000 */
[----:B------:R-:W5:Y:S01]  /*41f0*/  MUFU.EX2 R135, R135 ;  /* 0x0000008700877308 */ /* 0x000f620000000800 */
[----:B------:R-:W-:-:S07]  /*4200*/  FMUL.FTZ R15, R101, R108 ;  /* 0x0000006c650f7220 */ /* 0x000fce0000410000 */
[----:B------:R-:W-:Y:S01]  /*4210*/  MUFU.EX2 R102, R102 ;  /* 0x0000006600667308 */ /* 0x000fe20000000800 */
[----:B------:R-:W-:-:S07]  /*4220*/  FADD.FTZ R64, R64, -R116 ;  /* 0x8000007440407221 */ /* 0x000fce0000010000 */
[----:B------:R-:W5:Y:S08]  /*4230*/  MUFU.EX2 R138, R138 ;  /* 0x0000008a008a7308 */ /* 0x000f700000000800 */
[----:B------:R-:W5:Y:S08]  /*4240*/  MUFU.EX2 R139, R139 ;  /* 0x0000008b008b7308 */ /* 0x000f700000000800 */
[----:B------:R-:W5:Y:S08]  /*4250*/  MUFU.EX2 R132, R132 ;  /* 0x0000008400847308 */ /* 0x000f700000000800 */
[----:B------:R-:W5:Y:S01]  /*4260*/  MUFU.EX2 R136, R136 ;  /* 0x0000008800887308 */ /* 0x000f620000000800 */
[----:B------:R-:W-:-:S07]  /*4270*/  FADD.FTZ R56, R56, -R124 ;  /* 0x8000007c38387221 */ /* 0x000fce0000010000 */
[----:B------:R-:W5:Y:S01]  /*4280*/  MUFU.EX2 R103, R103 ;  /* 0x0000006700677308 */ /* 0x000f620000000800 */
[----:B------:R-:W-:-:S07]  /*4290*/  FADD.FTZ R58, R58, -R124 ;  /* 0x8000007c3a3a7221 */ /* 0x000fce0000010000 */
[----:B------:R-:W-:Y:S01]  /*42a0*/  MUFU.EX2 R104, R104 ;  /* 0x0000006800687308 */ /* 0x000fe20000000800 */
[----:B------:R-:W-:-:S07]  /*42b0*/  FADD.FTZ R57, R57, -R125 ;  /* 0x8000007d39397221 */ /* 0x000fce0000010000 */
[----:B------:R-:W-:Y:S01]  /*42c0*/  MUFU.EX2 R105, R105 ;  /* 0x0000006900697308 */ /* 0x000fe20000000800 */
[----:B------:R-:W-:-:S07]  /*42d0*/  FADD.FTZ R59, R59, -R125 ;  /* 0x8000007d3b3b7221 */ /* 0x000fce0000010000 */
[----:B------:R-:W-:Y:S08]  /*42e0*/  MUFU.EX2 R106, R106 ;  /* 0x0000006a006a7308 */ /* 0x000ff00000000800 */
[----:B------:R-:W5:Y:S08]  /*42f0*/  MUFU.EX2 R133, R133 ;  /* 0x0000008500857308 */ /* 0x000f700000000800 */
[----:B------:R-:W5:Y:S08]  /*4300*/  MUFU.EX2 R137, R137 ;  /* 0x0000008900897308 */ /* 0x000f700000000800 */
[----:B------:R-:W5:Y:S08]  /*4310*/  MUFU.EX2 R28, R227 ;  /* 0x000000e3001c7308 */ /* 0x000f700000000800 */
[----:B------:R-:W5:Y:S01]  /*4320*/  MUFU.EX2 R9, R140 ;  /* 0x0000008c00097308 */ /* 0x000f620000000800 */
        /* <DEDUP_REMOVED lines=13> */
[----:B-1----:R-:W-:Y:S01]  /*4400*/  FMUL.FTZ R35, R109, R35 ;  /* 0x000000236d237220 */ /* 0x002fe20000410000 */
[----:B------:R-:W-:Y:S01]  /*4410*/  FMUL.FTZ R36, R20, R36 ;  /* 0x0000002414247220 */ /* 0x000fe20000410000 */
[----:B------:R-:W-:Y:S01]  /*4420*/  FMUL.FTZ R37, R21, R37 ;  /* 0x0000002515257220 */ /* 0x000fe20000410000 */
[----:B------:R-:W-:Y:S01]  /*4430*/  FMUL.FTZ R38, R112, R38 ;  /* 0x0000002670267220 */ /* 0x000fe20000410000 */
[----:B----4-:R-:W-:Y:S01]  /*4440*/  FMUL.FTZ R39, R113, R39 ;  /* 0x0000002771277220 */ /* 0x010fe20000410000 */
[----:B------:R-:W-:Y:S01]  /*4450*/  FMUL.FTZ R56, R93, R56 ;  /* 0x000000385d387220 */ /* 0x000fe20000410000 */
[----:B------:R-:W-:Y:S01]  /*4460*/  FMUL.FTZ R57, R94, R57 ;  /* 0x000000395e397220 */ /* 0x000fe20000410000 */
[----:B------:R-:W-:Y:S01]  /*4470*/  FMUL.FTZ R58, R122, R58 ;  /* 0x0000003a7a3a7220 */ /* 0x000fe20000410000 */
[----:B---3--:R-:W-:Y:S01]  /*4480*/  FMUL.FTZ R59, R123, R59 ;  /* 0x0000003b7b3b7220 */ /* 0x008fe20000410000 */
        /* <DEDUP_REMOVED lines=22> */
[----:B-----5:R-:W-:Y:S01]  /*45f0*/  FMUL.FTZ R50, R114, R50 ;  /* 0x0000003272327220 */ /* 0x020fe20000410000 */
        /* <DEDUP_REMOVED lines=61> */
[----:B------:R-:W-:-:S05]  /*49d0*/  UMOV UR7, 0x40000040 ;  /* 0x4000004000077882 */ /* 0x000fca0000000000 */
        /* <DEDUP_REMOVED lines=141> */
.L_x_3537:
        /* <DEDUP_REMOVED lines=68> */
.L_x_3538:
        /* <DEDUP_REMOVED lines=12> */
.L_x_3528:
        /* <DEDUP_REMOVED lines=116> */
.L_x_3551:
[----:B------:R-:W-:-:S05]  /*5ef0*/  IMAD.U32 R7, RZ, RZ, UR36 ;  /* 0x00000024ff077e24 */ /* 0x000fca000f8e00ff */
[----:B------:R-:W-:-:S04]  /*5f00*/  LOP3.LUT R7, R7, 0x1, RZ, 0xfc, !PT ;  /* 0x0000000107077812 */ /* 0x000fc800078efcff */
[----:B------:R-:W-:-:S13]  /*5f10*/  ISETP.NE.AND P0, PT, R7, 0x3, PT ;  /* 0x000000030700780c */ /* 0x000fda0003f05270 */
[----:B--2---:R-:W-:Y:S05]  /*5f20*/  @!P0 BRA `(.L_x_3541) ;  /* 0x0000000000048947 */ /* 0x004fea0003800000 */
[----:B------:R-:W-:Y:S01]  /*5f30*/  BPT.TRAP 0x1 ;  /* 0x000000040000795c */ /* 0x000fe20000300000 */
.L_x_3541:
[----:B------:R-:W-:Y:S01]  /*5f40*/  IMAD R7, R0, 0x8, R236 ;  /* 0x0000000800077824 */ /* 0x000fe200078e02ec */
[----:B------:R-:W-:-:S04]  /*5f50*/  SHF.L.U32 R18, R4, 0x1f, RZ ;  /* 0x0000001f04127819 */ /* 0x000fc800000006ff */
[----:B------:R1:W2:Y:S01]  /*5f60*/  SYNCS.PHASECHK.TRANS64.TRYWAIT P1, [R7+URZ+0x30c10], R18 ;  /* 0x030c1012070075a7 */ /* 0x0002a2000802017f */
[----:B------:R-:W-:Y:S05]  /*5f70*/  @!P0 BRA `(.L_x_3542) ;  /* 0x0000000000048947 */ /* 0x000fea0003800000 */
[----:B------:R-:W-:Y:S01]  /*5f80*/  BPT.TRAP 0x1 ;  /* 0x000000040000795c */ /* 0x000fe20000300000 */
.L_x_3542:
[----:B---3--:R-:W-:-:S05]  /*5f90*/  VIADD R8, R236, 0x10000 ;  /* 0x00010000ec087836 */ /* 0x008fca0000000000 */
[----:B------:R-:W-:-:S04]  /*5fa0*/  SHF.R.U32.HI R8, RZ, 0x4, R8 ;  /* 0x00000004ff087819 */ /* 0x000fc80000011608 */
[----:B------:R-:W-:-:S04]  /*5fb0*/  LOP3.LUT R8, R8, 0x3fff, RZ, 0xc0, !PT ;  /* 0x00003fff08087812 */ /* 0x000fc800078ec0ff */
[----:B------:R-:W-:Y:S01]  /*5fc0*/  LOP3.LUT R9, R8, 0x10000, RZ, 0xfc, !PT ;  /* 0x0001000008097812 */ /* 0x000fe200078efcff */
[----:B--2---:R-:W-:Y:S06]  /*5fd0*/  @P1 BRA `(.L_x_3543) ;  /* 0x0000000000081947 */ /* 0x004fec0003800000 */
[----:B------:R-:W2:Y:S02]  /*5fe0*/  SYNCS.PHASECHK.TRANS64.TRYWAIT P1, [R7+URZ+0x30c10], R18 ;  /* 0x030c1012070075a7 */ /* 0x000ea4000802017f */
[----:B--2---:R-:W-:Y:S05]  /*5ff0*/  @!P1 BRA `(.L_x_3544) ;  /* 0x0000008400889947 */ /* 0x004fea0003800000 */
.L_x_3543:
        /* <DEDUP_REMOVED lines=63> */
.L_x_3545:
[----:B------:R1:W1:Y:S01]  /*63f0*/  SYNCS.PHASECHK.TRANS64.TRYWAIT P1, [R7+URZ+0x30c30], R18 ;  /* 0x030c3012070075a7 */ /* 0x000262000802017f */
[----:B------:R-:W-:Y:S05]  /*6400*/  @!P0 BRA `(.L_x_3546) ;  /* 0x0000000000048947 */ /* 0x000fea0003800000 */
[----:B------:R-:W-:Y:S01]  /*6410*/  BPT.TRAP 0x1 ;  /* 0x000000040000795c */ /* 0x000fe20000300000 */
.L_x_3546:
        /* <DEDUP_REMOVED lines=8> */
.L_x_3547:
        /* <DEDUP_REMOVED lines=131> */
[----:B------:R-:W-:Y:S01]  /*6cd0*/  MUFU.EX2 R17, R17 ;  /* 0x0000001100117308 */ /* 0x000fe20000000800 */
[--C-:B-1----:R-:W-:Y:S02]  /*6ce0*/  FFMA.FTZ R89, R89, UR5, -R10.reuse ;  /* 0x0000000559597c23 */ /* 0x102fe4000801080a */
[----:B------:R-:W1:Y:S01]  /*6cf0*/  SHFL.IDX PT, R90, R231, R106, 0x1f ;  /* 0x00001f6ae75a7589 */ /* 0x000e6200000e0000 */
[----:B------:R-:W-:Y:S01]  /*6d00*/  FFMA.FTZ R10, R91, UR5, -R10 ;  /* 0x000000055b0a7c23 */ /* 0x000fe2000801080a */
[--C-:B---3--:R-:W-:Y:S01]  /*6d10*/  FFMA.FTZ R230, R230, UR5, -R11.reuse ;  /* 0x00000005e6e67c23 */ /* 0x108fe2000801080b */
[----:B------:R-:W-:Y:S01]  /*6d20*/  FFMA.FTZ R11, R94, UR5, -R11 ;  /* 0x000000055e0b7c23 */ /* 0x000fe2000801080b */
[----:B------:R-:W-:Y:S01]  /*6d30*/  SHFL.IDX PT, R110, R223, R104, 0x1f ;  /* 0x00001f68df6e7589 */ /* 0x000fe200000e0000 */
        /* <DEDUP_REMOVED lines=101> */
[----:B------:R-:W-:Y:S01]  /*7390*/  UMOV UR11, 0x40000040 ;  /* 0x40000040000b7882 */ /* 0x000fe20000000000 */
[----:B------:R-:W-:Y:S02]  /*73a0*/  R2UR UR6, R217 ;  /* 0x00000000d90672ca */ /* 0x000fe400000e0000 */
        /* <DEDUP_REMOVED lines=230> */
[----:B------:R-:W-:Y:S01]  /*8210*/  UMOV UR7, 0x40000040 ;  /* 0x4000004000077882 */ /* 0x000fe20000000000 */
[----:B------:R-:W-:Y:S01]  /*8220*/  F2FP.BF16.F32.PACK_AB R73, R51, R50 ;  /* 0x000000323349723e */ /* 0x000fe200000010ff */
[----:B------:R-:W-:Y:S01]  /*8230*/  UIADD3 UR4, UR6, 0x80, URZ ;  /* 0x0000008006047890 */ /* 0x000fe2000fffe03f */
[----:B------:R-:W-:Y:S01]  /*8240*/  F2FP.BF16.F32.PACK_AB R74, R53, R52 ;  /* 0x00000034354a723e */ /* 0x000fe200000010ff */
[----:B------:R-:W-:Y:S01]  /*8250*/  UMOV UR11, 0x40000040 ;  /* 0x40000040000b7882 */ /* 0x000fe20000000000 */
        /* <DEDUP_REMOVED lines=17> */
[----:B------:R-:W-:-:S03]  /*8370*/  F2FP.BF16.F32.PACK_AB R27, R12, R11 ;  /* 0x0000000b0c1b723e */ /* 0x000fc600000010ff */
[----:B------:R-:W-:Y:S04]  /*8380*/  STSM.16.MT88.4 [R39+0x23c00], R60 ;  /* 0x023c003c27007844 */ /* 0x000fe80000004200 */
[----:B------:R1:W-:Y:S01]  /*8390*/  STSM.16.MT88.4 [R39+0x24400], R56 ;  /* 0x0244003827007844 */ /* 0x0003e20000004200 */
[----:B------:R-:W-:-:S03]  /*83a0*/  WARPGROUP.ARRIVE ;  /* 0x00000000000079c5 */ /* 0x000fc60000000000 */
[----:B------:R-:W2:Y:S03]  /*83b0*/  LDL R38, [R1+0x30] ;  /* 0x0000300001267983 */ /* 0x000ea60000100800 */
[----:B------:R-:W-:Y:S01]  /*83c0*/  HGMMA.64x64x16.F32.BF16 R184, R24, gdesc[UR4].tnspB, R184, gsb0 ;  /* 0x40e0000418b87df0 */ /* 0x000fe200080018b8 */
[----:B------:R-:W-:Y:S02]  /*83d0*/  UMOV UR10, UR4 ;  /* 0x00000004000a7c82 */ /* 0x000fe40008000000 */
[----:B------:R-:W-:Y:S02]  /*83e0*/  WARPGROUP.DEPBAR.LE gsb0, 0x0 ;  /* 0x00008000000079c5 */ /* 0x000fe40000010000 */
[----:B------:R-:W-:Y:S02]  /*83f0*/  F2FP.BF16.F32.PACK_AB R24, R226, R229 ;  /* 0x000000e5e218723e */ /* 0x000fe400000010ff */
[----:B------:R-:W-:-:S02]  /*8400*/  F2FP.BF16.F32.PACK_AB R25, R14, R13 ;  /* 0x0000000d0e19723e */ /* 0x000fc400000010ff */
        /* <DEDUP_REMOVED lines=69> */
[----:B------:R-:W-:-:S04]  /*8860*/  UMOV UR5, 0x40000040 ;  /* 0x4000004000057882 */ /* 0x000fc80000000000 */
        /* <DEDUP_REMOVED lines=59> */
.L_x_3549:
        /* <DEDUP_REMOVED lines=70> */
.L_x_3550:
        /* <DEDUP_REMOVED lines=12> */
.L_x_3540:
        /* <DEDUP_REMOVED lines=34> */
.L_x_3520:
[----:B------:R-:W-:Y:S05]  /*9360*/  @P0 BRA `(.L_x_3515) ;  /* 0x00000050004c0947 */ /* 0x000fea0003800000 */
[----:B------:R-:W-:Y:S01]  /*9370*/  ULDC.64 UR4, c[0x0][0x878] ;  /* 0x00021e0000047ab9 */ /* 0x000fe20000000a00 */
[----:B------:R-:W3:Y:S01]  /*9380*/  LDC R10, c[0x0][0x850] ;  /* 0x00021400ff0a7b82 */ /* 0x000ee20000000800 */
[----:B------:R-:W-:Y:S01]  /*9390*/  UISETP.NE.U32.AND UP0, UPT, UR4, URZ, UPT ;  /* 0x0000003f0400728c */ /* 0x000fe2000bf05070 */
[----:B------:R-:W4:Y:S01]  /*93a0*/  S2R R16, SR_TID.X ;  /* 0x0000000000107919 */ /* 0x000f220000002100 */
[----:B--2---:R-:W2:Y:S02]  /*93b0*/  S2R R9, SR_CgaCtaId ;  /* 0x0000000000097919 */ /* 0x004ea40000008800 */
[----:B------:R-:W-:Y:S02]  /*93c0*/  UISETP.NE.AND.EX UP0, UPT, UR5, URZ, UPT, UP0 ;  /* 0x0000003f0500728c */ /* 0x000fe4000bf05300 */
[----:B------:R-:W-:Y:S01]  /*93d0*/  USHF.L.U32 UR6, UR41, 0xd, URZ ;  /* 0x0000000d29067899 */ /* 0x000fe2000800063f */
[----:B------:R-:W-:Y:S01]  /*93e0*/  IMAD.U32 R7, RZ, RZ, UR37 ;  /* 0x00000025ff077e24 */ /* 0x000fe2000f8e00ff */
[----:B------:R-:W-:Y:S01]  /*93f0*/  ULDC.64 UR8, c[0x0][0x818] ;  /* 0x0002060000087ab9 */ /* 0x000fe20000000a00 */
[----:B------:R-:W-:Y:S01]  /*9400*/  ULDC.64 UR10, c[0x0][0x848] ;  /* 0x00021200000a7ab9 */ /* 0x000fe20000000a00 */
[----:B------:R-:W-:-:S05]  /*9410*/  PLOP3.LUT P1, PT, PT, PT, UP0, 0x80, 0x0 ;  /* 0x000000000000781c */ /* 0x000fca0003f2f008 */
[----:B------:R-:W-:Y:S02]  /*9420*/  @UP0 ULDC.64 UR4, c[0x0][0x878] ;  /* 0x00021e0000040ab9 */ /* 0x000fe40000000a00 */
[----:B------:R-:W-:-:S06]  /*9430*/  @UP0 UIMAD.WIDE UR4, UR40, 0x4, UR4 ;  /* 0x00000004280408a5 */ /* 0x000fcc000f8e0204 */
[----:B------:R-:W-:Y:S02]  /*9440*/  IMAD.U32 R2, RZ, RZ, UR4 ;  /* 0x00000004ff027e24 */ /* 0x000fe4000f8e00ff */
[----:B------:R-:W-:-:S05]  /*9450*/  IMAD.U32 R3, RZ, RZ, UR5 ;  /* 0x00000005ff037e24 */ /* 0x000fca000f8e00ff */
[----:B------:R-:W5:Y:S01]  /*9460*/  @P1 LDG.E R2, desc[UR38][R2.64] ;  /* 0x0000002602021981 */ /* 0x000f62000c1e1900 */
[----:B---3--:R-:W-:Y:S01]  /*9470*/  ISETP.NE.AND P0, PT, R10, 0x1, PT ;  /* 0x000000010a00780c */ /* 0x008fe20003f05270 */
[----:B----4-:R-:W-:-:S12]  /*9480*/  VIADD R15, R16, 0xffffff80 ;  /* 0xffffff80100f7836 */ /* 0x010fd80000000000 */
[----:B------:R-:W3:Y:S08]  /*9490*/  @P0 LDC R0, c[0x0][0x854] ;  /* 0x00021500ff000b82 */ /* 0x000ef00000000800 */
[----:B------:R-:W4:Y:S01]  /*94a0*/  @P0 LDC R5, c[0x0][0x858] ;  /* 0x00021600ff050b82 */ /* 0x000f220000000800 */
[----:B---3--:R-:W-:-:S05]  /*94b0*/  @P0 IMAD.HI.U32 R0, R0, UR37, RZ ;  /* 0x0000002500000c27 */ /* 0x008fca000f8e00ff */
[----:B----4-:R-:W-:Y:S02]  /*94c0*/  @P0 SHF.R.U32.HI R7, RZ, R5, R0 ;  /* 0x00000005ff070219 */ /* 0x010fe40000011600 */
[----:B------:R-:W-:Y:S02]  /*94d0*/  MOV R0, 0x400 ;  /* 0x0000040000007802 */ /* 0x000fe40000000f00 */
[----:B------:R-:W-:Y:S02]  /*94e0*/  SHF.R.S32.HI R8, RZ, 0x1f, R7 ;  /* 0x0000001fff087819 */ /* 0x000fe40000011407 */
[----:B--2---:R-:W-:-:S03]  /*94f0*/  LEA R19, R9, R0, 0x18 ;  /* 0x0000000009137211 */ /* 0x004fc600078ec0ff */
[----:B------:R-:W-:-:S04]  /*9500*/  IMAD R0, R8, UR8, RZ ;  /* 0x0000000808007c24 */ /* 0x000fc8000f8e02ff */
[----:B------:R-:W-:Y:S01]  /*9510*/  IMAD R11, R7, UR9, R0 ;  /* 0x00000009070b7c24 */ /* 0x000fe2000f8e0200 */
[----:B-----5:R-:W-:Y:S02]  /*9520*/  @P1 R2UR UR4, R2 ;  /* 0x00000000020412ca */ /* 0x020fe400000e0000 */
        /* <DEDUP_REMOVED lines=15> */
[----:B------:R-:W-:-:S03]  /*9620*/  USEL UR6, UR40, URZ, !UP0 ;  /* 0x0000003f28067287 */ /* 0x000fc6000c000000 */
[----:B------:R-:W-:Y:S01]  /*9630*/  IMAD.U32 R5, RZ, RZ, UR4 ;  /* 0x00000004ff057e24 */ /* 0x000fe2000f8e00ff */
[----:B------:R-:W-:Y:S02]  /*9640*/  ULDC.64 UR4, c[0x0][0x840] ;  /* 0x0002100000047ab9 */ /* 0x000fe40000000a00 */
[----:B------:R-:W-:Y:S02]  /*9650*/  IMAD R6, R8, UR4, RZ ;  /* 0x0000000408067c24 */ /* 0x000fe4000f8e02ff */
[----:B------:R-:W-:Y:S01]  /*9660*/  IMAD.WIDE.U32 R2, R7, UR8, R4 ;  /* 0x0000000807027c25 */ /* 0x000fe2000f8e0004 */
[----:B------:R-:W-:-:S03]  /*9670*/  ULDC.64 UR8, c[0x0][0x820] ;  /* 0x0002080000087ab9 */ /* 0x000fc60000000a00 */
[----:B------:R-:W-:Y:S01]  /*9680*/  IMAD.WIDE.U32 R4, R7, UR4, R4 ;  /* 0x0000000407047c25 */ /* 0x000fe2000f8e0004 */
[----:B------:R-:W-:-:S03]  /*9690*/  USHF.R.S32.HI UR4, URZ, 0x1f, UR40 ;  /* 0x0000001f3f047899 */ /* 0x000fc60008011428 */
[----:B-1----:R-:W-:Y:S01]  /*96a0*/  IMAD R13, R7, UR5, R6 ;  /* 0x00000005070d7c24 */ /* 0x002fe2000f8e0206 */
[----:B------:R-:W-:Y:S01]  /*96b0*/  USEL UR4, UR4, URZ, !UP0 ;  /* 0x0000003f04047287 */ /* 0x000fe2000c000000 */
[----:B------:R-:W-:Y:S02]  /*96c0*/  IMAD.SHL.U32 R6, R9, 0x20, RZ ;  /* 0x0000002009067824 */ /* 0x000fe400078e00ff */
[----:B------:R-:W-:Y:S01]  /*96d0*/  IMAD.IADD R3, R3, 0x1, R11 ;  /* 0x0000000103037824 */ /* 0x000fe200078e020b */
[----:B------:R-:W-:Y:S01]  /*96e0*/  UIMAD UR5, UR4, UR8, URZ ;  /* 0x00000008040572a4 */ /* 0x000fe2000f8e023f */
[----:B------:R-:W-:Y:S01]  /*96f0*/  IMAD.IADD R5, R5, 0x1, R13 ;  /* 0x0000000105057824 */ /* 0x000fe200078e020d */
[----:B------:R-:W-:Y:S01]  /*9700*/  LOP3.LUT R9, R6, 0x3ffff000, RZ, 0xc0, !PT ;  /* 0x3ffff00006097812 */ /* 0x000fe200078ec0ff */
[----:B------:R-:W-:Y:S01]  /*9710*/  UIMAD UR4, UR4, UR10, URZ ;  /* 0x0000000a040472a4 */ /* 0x000fe2000f8e023f */
[----:B------:R-:W-:Y:S01]  /*9720*/  IMAD.U32 R11, RZ, RZ, UR8 ;  /* 0x00000008ff0b7e24 */ /* 0x000fe2000f8e00ff */
[----:B------:R-:W-:Y:S01]  /*9730*/  UIMAD UR5, UR6, UR9, UR5 ;  /* 0x00000009060572a4 */ /* 0x000fe2000f8e0205 */
[----:B------:R-:W-:Y:S01]  /*9740*/  IMAD.U32 R13, RZ, RZ, UR10 ;  /* 0x0000000aff0d7e24 */ /* 0x000fe2000f8e00ff */
[----:B------:R-:W-:Y:S01]  /*9750*/  UIMAD UR4, UR6, UR11, UR4 ;  /* 0x0000000b060472a4 */ /* 0x000fe2000f8e0204 */
[----:B------:R-:W-:-:S02]  /*9760*/  IMAD R0, R0, 0x4, R9 ;  /* 0x0000000400007824 */ /* 0x000fc400078e0209 */
[----:B------:R-:W-:Y:S02]  /*9770*/  IMAD.MOV R9, RZ, RZ, -R7 ;  /* 0x000000ffff097224 */ /* 0x000fe400078e0a07 */
[----:B------:R-:W-:-:S04]  /*9780*/  IMAD.WIDE.U32 R2, R11, UR6, R2 ;  /* 0x000000060b027c25 */ /* 0x000fc8000f8e0002 */
[----:B------:R-:W-:-:S04]  /*9790*/  IMAD.WIDE.U32 R4, R13, UR6, R4 ;  /* 0x000000060d047c25 */ /* 0x000fc8000f8e0004 */
[----:B------:R-:W-:Y:S02]  /*97a0*/  IMAD R11, R10, R9, UR37 ;  /* 0x000000250a0b7e24 */ /* 0x000fe4000f8e0209 */
[----:B------:R-:W-:Y:S02]  /*97b0*/  VIADD R10, R3, UR5 ;  /* 0x00000005030a7c36 */ /* 0x000fe40008000000 */
[----:B------:R-:W-:Y:S01]  /*97c0*/  VIADD R9, R5, UR4 ;  /* 0x0000000405097c36 */ /* 0x000fe20008000000 */
[----:B------:R-:W-:Y:S05]  /*97d0*/  WARPSYNC.ALL ;  /* 0x0000000000007948 */ /* 0x000fea0003800000 */
[----:B------:R-:W-:Y:S01]  /*97e0*/  IMAD R0, R0, 0x4, R19 ;  /* 0x0000000400007824 */ /* 0x000fe200078e0213 */
[----:B------:R-:W-:Y:S01]  /*97f0*/  BAR.SYNC.DEFER_BLOCKING 0x1, 0x100 ;  /* 0x0044000000007b1d */ /* 0x000fe20000010000 */
[----:B------:R-:W-:-:S02]  /*9800*/  ISETP.NE.AND P0, PT, R15, RZ, PT ;  /* 0x000000ff0f00720c */ /* 0x000fc40003f05270 */
[----:B------:R-:W-:-:S03]  /*9810*/  ISETP.NE.AND P1, PT, R16, 0x80, PT ;  /* 0x000000801000780c */ /* 0x000fc60003f25270 */
[----:B------:R-:W-:Y:S01]  /*9820*/  ULDC UR4, c[0x0][0x870] ;  /* 0x00021c0000047ab9 */ /* 0x000fe20000000800 */
[----:B------:R-:W-:Y:S01]  /*9830*/  ULDC UR5, c[0x0][0x80c] ;  /* 0x0002030000057ab9 */ /* 0x000fe20000000800 */
[----:B------:R-:W-:Y:S01]  /*9840*/  UIMAD UR4, UR41, UR4, URZ ;  /* 0x00000004290472a4 */ /* 0x000fe2000f8e023f */
[----:B------:R-:W1:Y:S01]  /*9850*/  LDC.64 R12, c[0x0][0x800] ;  /* 0x00020000ff0c7b82 */ /* 0x000e620000000a00 */
[----:B------:R-:W-:Y:S01]  /*9860*/  UIMAD UR6, UR40, UR5, URZ ;  /* 0x00000005280672a4 */ /* 0x000fe2000f8e023f */
[----:B------:R-:W-:Y:S01]  /*9870*/  BSSY B0, `(.L_x_3552) ;  /* 0x000001e000007945 */ /* 0x000fe20003800000 */
[----:B------:R-:W-:Y:S02]  /*9880*/  UIMAD UR4, UR4, UR5, URZ ;  /* 0x00000005040472a4 */ /* 0x000fe4000f8e023f */
[----:B------:R-:W-:Y:S02]  /*9890*/  USHF.R.S32.HI UR5, URZ, 0x1f, UR6 ;  /* 0x0000001f3f057899 */ /* 0x000fe40008011406 */
[----:B------:R-:W-:Y:S01]  /*98a0*/  IMAD.U32 R6, RZ, RZ, UR6 ;  /* 0x00000006ff067e24 */ /* 0x000fe2000f8e00ff */
[----:B------:R-:W2:Y:S01]  /*98b0*/  LDC.64 R14, c[0x0][0x828] ;  /* 0x00020a00ff0e7b82 */ /* 0x000ea20000000a00 */
[----:B------:R-:W-:-:S02]  /*98c0*/  USHF.R.S32.HI UR6, URZ, 0x1f, UR4 ;  /* 0x0000001f3f067899 */ /* 0x000fc40008011404 */
[----:B------:R-:W-:Y:S01]  /*98d0*/  IMAD.U32 R17, RZ, RZ, UR5 ;  /* 0x00000005ff117e24 */ /* 0x000fe2000f8e00ff */
[----:B------:R-:W-:Y:S01]  /*98e0*/  IADD3 R7, P2, P3, R6, UR4, R7 ;  /* 0x0000000406077c10 */ /* 0x000fe2000fb5e007 */
[----:B------:R-:W-:Y:S01]  /*98f0*/  ULDC.64 UR4, c[0x0][0x868] ;  /* 0x00021a0000047ab9 */ /* 0x000fe20000000a00 */
[----:B------:R3:W-:Y:S02]  /*9900*/  STS.128 [R0], R184 ;  /* 0x000000b800007388 */ /* 0x0007e40000000c00 */
[----:B------:R-:W-:Y:S01]  /*9910*/  IADD3.X R8, R17, UR6, R8, P2, P3 ;  /* 0x0000000611087c10 */ /* 0x000fe200097e6408 */
[C---:B------:R-:W-:Y:S01]  /*9920*/  IMAD.SHL.U32 R17, R7.reuse, 0x4, RZ ;  /* 0x0000000407117824 */ /* 0x040fe200078e00ff */
[----:B------:R3:W-:Y:S02]  /*9930*/  STS.128 [R0+0x800], R188 ;  /* 0x000800bc00007388 */ /* 0x0007e40000000c00 */
        /* <DEDUP_REMOVED lines=12> */
.L_x_3554:
[----:B------:R-:W2:Y:S04]  /*9a00*/  LDG.E.STRONG.GPU R8, desc[UR38][R6.64] ;  /* 0x0000002606087981 */ /* 0x000ea8000c1ef900 */
[----:B--2---:R-:W-:Y:S01]  /*9a10*/  CCTL.IVALL ;  /* 0x00000000ff00798f */ /* 0x004fe20002000000 */
[----:B------:R-:W-:Y:S05]  /*9a20*/  YIELD ;  /* 0x0000000000007946 */ /* 0x000fea0003800000 */
[----:B------:R-:W-:-:S13]  /*9a30*/  ISETP.NE.AND P0, PT, R8, R11, PT ;  /* 0x0000000b0800720c */ /* 0x000fda0003f05270 */
[----:B------:R-:W-:Y:S05]  /*9a40*/  @P0 BRA `(.L_x_3554) ;  /* 0xfffffffc00ec0947 */ /* 0x000fea000383ffff */
.L_x_3553:
[----:B------:R-:W-:Y:S05]  /*9a50*/  BSYNC B0 ;  /* 0x0000000000007941 */ /* 0x000fea0003800000 */
.L_x_3552:
[----:B------:R-:W-:Y:S01]  /*9a60*/  UMOV UR4, 0xffffffff ;  /* 0xffffffff00047882 */ /* 0x000fe20000000000 */
[----:B------:R-:W-:Y:S02]  /*9a70*/  LEA.HI.X R10, R2, R13, R10, 0x2, P2 ;  /* 0x0000000d020a7211 */ /* 0x000fe400010f140a */
[----:B------:R-:W-:Y:S01]  /*9a80*/  LEA.HI.X R9, R4, R15, R9, 0x2, P3 ;  /* 0x0000000f04097211 */ /* 0x000fe200018f1409 */
[----:B------:R-:W-:Y:S06]  /*9a90*/  BRA.DIV UR4, `(.L_x_3555) ;  /* 0x0000004e04087947 */ /* 0x000fec000b800000 */
[----:B------:R-:W-:Y:S01]  /*9aa0*/  NOP ;  /* 0x0000000000007918 */ /* 0x000fe20000000000 */
.L_x_3656:
        /* <DEDUP_REMOVED lines=17> */
.L_x_3558:
[----:B------:R-:W-:Y:S01]  /*9bc0*/  @P0 ELECT P2, URZ, PT ;  /* 0x00000000003f082f */ /* 0x000fe20003840000 */
[----:B------:R1:W-:-:S12]  /*9bd0*/  UBLKRED.G.S.ADD.F32.RN [UR4], [UR6], UR7, desc[UR8] ;  /* 0x00000804060073bb */ /* 0x0003d800080a1407 */
[----:B------:R-:W-:Y:S02]  /*9be0*/  @P2 PLOP3.LUT P0, PT, P2, PT, PT, 0x8, 0x0 ;  /* 0x000000000000281c */ /* 0x000fe4000170e170 */
[----:B------:R-:W-:-:S11]  /*9bf0*/  PLOP3.LUT P2, PT, PT, PT, PT, 0x8, 0x0 ;  /* 0x000000000000781c */ /* 0x000fd60003f4e170 */
[----:B-1----:R-:W-:Y:S05]  /*9c00*/  @P0 BRA.U.ANY `(.L_x_3558) ;  /* 0xfffffffd00ec0947 */ /* 0x002fea000393ffff */
[----:B------:R0:W-:Y:S01]  /*9c10*/  UTMACMDFLUSH ;  /* 0x00000000000079b7 */ /* 0x0001e20000000000 */
[----:B------:R-:W-:-:S04]  /*9c20*/  DEPBAR.LE SB0, 0x0 ;  /* 0x000080000000791a */ /* 0x000fc80000000000 */
.L_x_3557:
[----:B------:R-:W-:Y:S05]  /*9c30*/  BSYNC B0 ;  /* 0x0000000000007941 */ /* 0x000fea0003800000 */
.L_x_3556:
        /* <DEDUP_REMOVED lines=14> */
.L_x_3560:
[----:B------:R-:W-:Y:S05]  /*9d20*/  BSYNC B0 ;  /* 0x0000000000007941 */ /* 0x000fea0003800000 */
.L_x_3559:
        /* <DEDUP_REMOVED lines=14> */
.L_x_3563:
[----:B-1-3--:R-:W2:Y:S04]  /*9e10*/  LDG.E.STRONG.GPU R0, desc[UR38][R2.64] ;  /* 0x0000002602007981 */ /* 0x00aea8000c1ef900 */
[----:B--2---:R-:W-:Y:S01]  /*9e20*/  CCTL.IVALL ;  /* 0x00000000ff00798f */ /* 0x004fe20002000000 */
[----:B------:R-:W-:Y:S05]  /*9e30*/  YIELD ;  /* 0x0000000000007946 */ /* 0x000fea0003800000 */
[----:B------:R-:W-:-:S13]  /*9e40*/  ISETP.NE.AND P0, PT, R0, R11, PT ;  /* 0x0000000b0000720c */ /* 0x000fda0003f05270 */
[----:B------:R-:W-:Y:S05]  /*9e50*/  @P0 BRA `(.L_x_3563) ;  /* 0xfffffffc00ec0947 */ /* 0x000fea000383ffff */
.L_x_3562:
[----:B------:R-:W-:Y:S05]  /*9e60*/  BSYNC B0 ;  /* 0x0000000000007941 */ /* 0x000fea0003800000 */
.L_x_3561:
[----:B------:R-:W-:-:S03]  /*9e70*/  UMOV UR4, 0xffffffff ;  /* 0xffffffff00047882 */ /* 0x000fc60000000000 */
[----:B------:R-:W-:Y:S05]  /*9e80*/  BRA.DIV UR4, `(.L_x_3564) ;  /* 0x0000004a04287947 */ /* 0x000fea000b800000 */
[----:B------:R-:W-:Y:S01]  /*9e90*/  NOP ;  /* 0x0000000000007918 */ /* 0x000fe20000000000 */
.L_x_3659:
        /* <DEDUP_REMOVED lines=17> */
.L_x_3567:
[----:B------:R-:W-:Y:S01]  /*9fb0*/  @P0 ELECT P2, URZ, PT ;  /* 0x00000000003f082f */ /* 0x000fe20003840000 */
[----:B------:R2:W-:-:S12]  /*9fc0*/  UBLKRED.G.S.ADD.F32.RN [UR4], [UR6], UR7, desc[UR8] ;  /* 0x00000804060073bb */ /* 0x0005d800080a1407 */
[----:B------:R-:W-:Y:S02]  /*9fd0*/  @P2 PLOP3.LUT P0, PT, P2, PT, PT, 0x8, 0x0 ;  /* 0x000000000000281c */ /* 0x000fe4000170e170 */
[----:B------:R-:W-:-:S11]  /*9fe0*/  PLOP3.LUT P2, PT, PT, PT, PT, 0x8, 0x0 ;  /* 0x000000000000781c */ /* 0x000fd60003f4e170 */
[----:B--2---:R-:W-:Y:S05]  /*9ff0*/  @P0 BRA.U.ANY `(.L_x_3567) ;  /* 0xfffffffd00ec0947 */ /* 0x004fea000393ffff */
[----:B------:R0:W-:Y:S01]  /*a000*/  UTMACMDFLUSH ;  /* 0x00000000000079b7 */ /* 0x0001e20000000000 */
[----:B------:R-:W-:-:S04]  /*a010*/  DEPBAR.LE SB0, 0x0 ;  /* 0x000080000000791a */ /* 0x000fc80000000000 */
.L_x_3566:
[----:B------:R-:W-:Y:S05]  /*a020*/  BSYNC B0 ;  /* 0x0000000000007941 */ /* 0x000fea0003800000 */
.L_x_3565:
        /* <DEDUP_REMOVED lines=14> */
.L_x_3508:
        /* <DEDUP_REMOVED lines=29> */
.L_x_3569:
[----:B------:R-:W-:Y:S01]  /*a2e0*/  ULDC UR9, c[0x0][0x8cc] ;  /* 0x0002330000097ab9 */ /* 0x000fe20000000800 */
[----:B------:R-:W-:Y:S01]  /*a2f0*/  UMOV UR7, UR8 ;  /* 0x0000000800077c82 */ /* 0x000fe20008000000 */
[----:B------:R-:W-:-:S11]  /*a300*/  UISETP.NE.AND UP0, UPT, UR9, 0x1, UPT ;  /* 0x000000010900788c */ /* 0x000fd6000bf05270 */
[----:B------:R-:W-:Y:S02]  /*a310*/  @UP0 ULDC.64 UR10, c[0x0][0x8d0] ;  /* 0x00023400000a0ab9 */ /* 0x000fe40000000a00 */
[----:B------:R-:W-:-:S04]  /*a320*/  UIMAD.WIDE.U32 UR4, UR8, UR10, URZ ;  /* 0x0000000a080472a5 */ /* 0x000fc8000f8e003f */
[----:B------:R-:W-:-:S04]  /*a330*/  @UP0 USHF.R.U32.HI UR7, URZ, UR11, UR5 ;  /* 0x0000000b3f070299 */ /* 0x000fc80008011605 */
[----:B------:R-:W-:-:S12]  /*a340*/  UIMAD UR4, UR7, UR9, URZ ;  /* 0x00000009070472a4 */ /* 0x000fd8000f8e023f */
.L_x_3570:
        /* <DEDUP_REMOVED lines=23> */
.L_x_3571:
        /* <DEDUP_REMOVED lines=13> */
.L_x_3573:
[----:B------:R-:W-:-:S05]  /*a590*/  ULDC UR4, c[0x0][0x8f4] ;  /* 0x00023d0000047ab9 */ /* 0x000fca0000000800 */
.L_x_3572:
        /* <DEDUP_REMOVED lines=48> */
.L_x_3574:
        /* <DEDUP_REMOVED lines=13> */
.L_x_3575:
        /* <DEDUP_REMOVED lines=12> */
.L_x_3576:
        /* <DEDUP_REMOVED lines=68> */
.L_x_3580:
[----:B------:R-:W2:Y:S04]  /*ae70*/  LDG.E.STRONG.GPU R4, desc[UR38][R2.64] ;  /* 0x0000002602047981 */ /* 0x000ea8000c1ef900 */
[----:B--2---:R-:W-:Y:S01]  /*ae80*/  CCTL.IVALL ;  /* 0x00000000ff00798f */ /* 0x004fe20002000000 */
[----:B------:R-:W-:Y:S05]  /*ae90*/  YIELD ;  /* 0x0000000000007946 */ /* 0x000fea0003800000 */
[----:B------:R-:W-:-:S13]  /*aea0*/  ISETP.NE.AND P1, PT, R4, R5, PT ;  /* 0x000000050400720c */ /* 0x000fda0003f25270 */
[----:B------:R-:W-:Y:S05]  /*aeb0*/  @P1 BRA `(.L_x_3580) ;  /* 0xfffffffc00ec1947 */ /* 0x000fea000383ffff */
.L_x_3579:
[----:B------:R-:W-:Y:S05]  /*aec0*/  BSYNC B0 ;  /* 0x0000000000007941 */ /* 0x000fea0003800000 */
.L_x_3578:
[----:B------:R-:W-:-:S03]  /*aed0*/  UMOV UR6, 0xffffffff ;  /* 0xffffffff00067882 */ /* 0x000fc60000000000 */
[----:B------:R-:W-:Y:S05]  /*aee0*/  BRA.DIV UR6, `(.L_x_3581) ;  /* 0x0000003a062c7947 */ /* 0x000fea000b800000 */
[----:B------:R-:W-:Y:S01]  /*aef0*/  NOP ;  /* 0x0000000000007918 */ /* 0x000fe20000000000 */
.L_x_3662:
        /* <DEDUP_REMOVED lines=22> */
.L_x_3583:
[----:B------:R-:W-:Y:S05]  /*b060*/  BSYNC B0 ;  /* 0x0000000000007941 */ /* 0x000fea0003800000 */
.L_x_3582:
        /* <DEDUP_REMOVED lines=20> */
.L_x_3585:
[----:B------:R-:W-:Y:S05]  /*b1b0*/  BSYNC B0 ;  /* 0x0000000000007941 */ /* 0x000fea0003800000 */
.L_x_3584:
[----:B------:R-:W-:Y:S06]  /*b1c0*/  BAR.ARV 0xa, 0xa0 ;  /* 0x0282800000007b1d */ /* 0x000fec0000002000 */
[----:B------:R-:W-:Y:S04]  /*b1d0*/  BSSY B0, `(.L_x_3586) ;  /* 0x0000003000007945 */ /* 0x000fe80003800000 */
[----:B------:R-:W-:Y:S05]  /*b1e0*/  @!P0 BRA `(.L_x_3587) ;  /* 0x0000000000048947 */ /* 0x000fea0003800000 */
[----:B------:R-:W-:-:S04]  /*b1f0*/  DEPBAR.LE SB0, 0x0 ;  /* 0x000080000000791a */ /* 0x000fc80000000000 */
.L_x_3587:
[----:B------:R-:W-:Y:S05]  /*b200*/  BSYNC B0 ;  /* 0x0000000000007941 */ /* 0x000fea0003800000 */
.L_x_3586:
        /* <DEDUP_REMOVED lines=19> */
.L_x_3589:
[----:B------:R-:W-:Y:S05]  /*b340*/  BSYNC B0 ;  /* 0x0000000000007941 */ /* 0x000fea0003800000 */
.L_x_3588:
[----:B------:R-:W-:Y:S01]  /*b350*/  UIADD3 UR7, UR13, 0x1, URZ ;  /* 0x000000010d077890 */ /* 0x000fe2000fffe03f */
[----:B------:R-:W-:Y:S11]  /*b360*/  BRA `(.L_x_3590) ;  /* 0x0000000000047947 */ /* 0x000ff60003800000 */
.L_x_3577:
[----:B------:R-:W-:-:S05]  /*b370*/  UMOV UR7, UR13 ;  /* 0x0000000d00077c82 */ /* 0x000fca0008000000 */
.L_x_3590:
        /* <DEDUP_REMOVED lines=16> */
.L_x_3615:
        /* <DEDUP_REMOVED lines=18> */
.L_x_3593:
[----:B------:R-:W2:Y:S04]  /*b5a0*/  LDG.E.STRONG.GPU R4, desc[UR38][R2.64] ;  /* 0x0000002602047981 */ /* 0x000ea8000c1ef900 */
[----:B--2---:R-:W-:Y:S01]  /*b5b0*/  CCTL.IVALL ;  /* 0x00000000ff00798f */ /* 0x004fe20002000000 */
[----:B------:R-:W-:Y:S05]  /*b5c0*/  YIELD ;  /* 0x0000000000007946 */ /* 0x000fea0003800000 */
[----:B------:R-:W-:-:S13]  /*b5d0*/  ISETP.NE.AND P1, PT, R4, R5, PT ;  /* 0x000000050400720c */ /* 0x000fda0003f25270 */
[----:B------:R-:W-:Y:S05]  /*b5e0*/  @P1 BRA `(.L_x_3593) ;  /* 0xfffffffc00ec1947 */ /* 0x000fea000383ffff */
.L_x_3592:
[----:B------:R-:W-:Y:S05]  /*b5f0*/  BSYNC B0 ;  /* 0x0000000000007941 */ /* 0x000fea0003800000 */
.L_x_3591:
[----:B------:R-:W-:-:S03]  /*b600*/  UMOV UR24, 0xffffffff ;  /* 0xffffffff00187882 */ /* 0x000fc60000000000 */
[----:B------:R-:W-:Y:S05]  /*b610*/  BRA.DIV UR24, `(.L_x_3594) ;  /* 0x00000032187c7947 */ /* 0x000fea000b800000 */
[----:B------:R-:W-:Y:S01]  /*b620*/  NOP ;  /* 0x0000000000007918 */ /* 0x000fe20000000000 */
.L_x_3665:
        /* <DEDUP_REMOVED lines=19> */
.L_x_3596:
[----:B------:R-:W-:Y:S05]  /*b760*/  BSYNC B0 ;  /* 0x0000000000007941 */ /* 0x000fea0003800000 */
.L_x_3595:
        /* <DEDUP_REMOVED lines=15> */
.L_x_3598:
[----:B------:R-:W-:Y:S05]  /*b860*/  BSYNC B0 ;  /* 0x0000000000007941 */ /* 0x000fea0003800000 */
.L_x_3597:
[----:B------:R-:W-:Y:S06]  /*b870*/  BAR.ARV 0xa, 0xa0 ;  /* 0x0282800000007b1d */ /* 0x000fec0000002000 */
[----:B------:R-:W-:Y:S04]  /*b880*/  BSSY B0, `(.L_x_3599) ;  /* 0x0000003000007945 */ /* 0x000fe80003800000 */
[----:B------:R-:W-:Y:S05]  /*b890*/  @!P0 BRA `(.L_x_3600) ;  /* 0x0000000000048947 */ /* 0x000fea0003800000 */
[----:B------:R-:W-:-:S04]  /*b8a0*/  DEPBAR.LE SB0, 0x0 ;  /* 0x000080000000791a */ /* 0x000fc80000000000 */
.L_x_3600:
[----:B------:R-:W-:Y:S05]  /*b8b0*/  BSYNC B0 ;  /* 0x0000000000007941 */ /* 0x000fea0003800000 */
.L_x_3599:
        /* <DEDUP_REMOVED lines=19> */
.L_x_3602:
[----:B------:R-:W-:Y:S05]  /*b9f0*/  BSYNC B0 ;  /* 0x0000000000007941 */ /* 0x000fea0003800000 */
.L_x_3601:
        /* <DEDUP_REMOVED lines=17> */
.L_x_3605:
[----:B------:R-:W2:Y:S04]  /*bb10*/  LDG.E.STRONG.GPU R4, desc[UR38][R2.64] ;  /* 0x0000002602047981 */ /* 0x000ea8000c1ef900 */
[----:B--2---:R-:W-:Y:S01]  /*bb20*/  CCTL.IVALL ;  /* 0x00000000ff00798f */ /* 0x004fe20002000000 */
[----:B------:R-:W-:Y:S05]  /*bb30*/  YIELD ;  /* 0x0000000000007946 */ /* 0x000fea0003800000 */
[----:B------:R-:W-:-:S13]  /*bb40*/  ISETP.NE.AND P1, PT, R4, R5, PT ;  /* 0x000000050400720c */ /* 0x000fda0003f25270 */
[----:B------:R-:W-:Y:S05]  /*bb50*/  @P1 BRA `(.L_x_3605) ;  /* 0xfffffffc00ec1947 */ /* 0x000fea000383ffff */
.L_x_3604:
[----:B------:R-:W-:Y:S05]  /*bb60*/  BSYNC B0 ;  /* 0x0000000000007941 */ /* 0x000fea0003800000 */
.L_x_3603:
[----:B------:R-:W-:-:S03]  /*bb70*/  UMOV UR18, 0xffffffff ;  /* 0xffffffff00127882 */ /* 0x000fc60000000000 */
[----:B------:R-:W-:Y:S05]  /*bb80*/  BRA.DIV UR18, `(.L_x_3606) ;  /* 0x0000002e123c7947 */ /* 0x000fea000b800000 */
[----:B------:R-:W-:Y:S01]  /*bb90*/  NOP ;  /* 0x0000000000007918 */ /* 0x000fe20000000000 */
.L_x_3668:
        /* <DEDUP_REMOVED lines=15> */
.L_x_3608:
[----:B------:R-:W-:Y:S05]  /*bc90*/  BSYNC B0 ;  /* 0x0000000000007941 */ /* 0x000fea0003800000 */
.L_x_3607:
        /* <DEDUP_REMOVED lines=15> */
.L_x_3610:
[----:B------:R-:W-:Y:S05]  /*bd90*/  BSYNC B0 ;  /* 0x0000000000007941 */ /* 0x000fea0003800000 */
.L_x_3609:
[----:B------:R-:W-:Y:S06]  /*bda0*/  BAR.ARV 0xa, 0xa0 ;  /* 0x0282800000007b1d */ /* 0x000fec0000002000 */
[----:B------:R-:W-:Y:S04]  /*bdb0*/  BSSY B0, `(.L_x_3611) ;  /* 0x0000003000007945 */ /* 0x000fe80003800000 */
[----:B------:R-:W-:Y:S05]  /*bdc0*/  @!P0 BRA `(.L_x_3612) ;  /* 0x0000000000048947 */ /* 0x000fea0003800000 */
[----:B------:R-:W-:-:S04]  /*bdd0*/  DEPBAR.LE SB0, 0x0 ;  /* 0x000080000000791a */ /* 0x000fc80000000000 */
.L_x_3612:
[----:B------:R-:W-:Y:S05]  /*bde0*/  BSYNC B0 ;  /* 0x0000000000007941 */ /* 0x000fea0003800000 */
.L_x_3611:
        /* <DEDUP_REMOVED lines=19> */
.L_x_3614:
[----:B------:R-:W-:Y:S05]  /*bf20*/  BSYNC B0 ;  /* 0x0000000000007941 */ /* 0x000fea0003800000 */
.L_x_3613:
[----:B------:R-:W-:Y:S02]  /*bf30*/  UIADD3 UR7, UR7, 0x2, URZ ;  /* 0x0000000207077890 */ /* 0x000fe4000fffe03f */
[----:B------:R-:W-:Y:S02]  /*bf40*/  UIADD3 UR6, UR6, 0x4000, URZ ;  /* 0x0000400006067890 */ /* 0x000fe4000fffe03f */
[----:B------:R-:W-:-:S06]  /*bf50*/  UISETP.GE.AND UP0, UPT, UR7, UR12, UPT ;  /* 0x0000000c0700728c */ /* 0x000fcc000bf06270 */
[----:B------:R-:W-:-:S13]  /*bf60*/  PLOP3.LUT P1, PT, PT, PT, UP0, 0x80, 0x0 ;  /* 0x000000000000781c */ /* 0x000fda0003f2f008 */
[----:B------:R-:W-:Y:S05]  /*bf70*/  @!P1 BRA `(.L_x_3615) ;  /* 0xfffffff400409947 */ /* 0x000fea000383ffff */
[----:B------:R-:W-:Y:S05]  /*bf80*/  BRA `(.L_x_3515) ;  /* 0x0000002400447947 */ /* 0x000fea0003800000 */
.L_x_3568:
        /* <DEDUP_REMOVED lines=21> */
.L_x_3616:
[----:B------:R-:W1:Y:S01]  /*c0e0*/  LDC R3, c[0x0][0x8cc] ;  /* 0x00023300ff037b82 */ /* 0x000e620000000800 */
[----:B------:R-:W-:Y:S01]  /*c0f0*/  IMAD.MOV.U32 R0, RZ, RZ, R5 ;  /* 0x000000ffff007224 */ /* 0x000fe200078e0005 */
[----:B-1----:R-:W-:-:S13]  /*c100*/  ISETP.NE.AND P0, PT, R3, 0x1, PT ;  /* 0x000000010300780c */ /* 0x002fda0003f05270 */
[----:B------:R-:W1:Y:S02]  /*c110*/  @P0 LDC.64 R6, c[0x0][0x8d0] ;  /* 0x00023400ff060b82 */ /* 0x000e640000000a00 */
[----:B-1----:R-:W-:-:S05]  /*c120*/  @P0 IMAD.HI.U32 R4, R5, R6, RZ ;  /* 0x0000000605040227 */ /* 0x002fca00078e00ff */
[----:B------:R-:W-:-:S05]  /*c130*/  @P0 SHF.R.U32.HI R0, RZ, R7, R4 ;  /* 0x00000007ff000219 */ /* 0x000fca0000011604 */
[----:B------:R-:W-:-:S07]  /*c140*/  IMAD R3, R0, R3, RZ ;  /* 0x0000000300037224 */ /* 0x000fce00078e02ff */
.L_x_3617:
        /* <DEDUP_REMOVED lines=23> */
.L_x_3618:
        /* <DEDUP_REMOVED lines=10> */
.L_x_3620:
[----:B------:R-:W2:Y:S02]  /*c360*/  LDC R4, c[0x0][0x8f4] ;  /* 0x00023d00ff047b82 */ /* 0x000ea40000000800 */
.L_x_3619:
[----:B--2--5:R-:W-:Y:S01]  /*c370*/  VIADD R4, R4, 0x7f ;  /* 0x0000007f04047836 */ /* 0x024fe20000000000 */
[----:B------:R-:W-:Y:S01]  /*c380*/  LOP3.LUT R12, R0, 0x1ffffff, RZ, 0x3c, !PT ;  /* 0x01ffffff000c7812 */ /* 0x000fe200078e3cff */
[----:B------:R-:W-:Y:S02]  /*c390*/  IMAD.MOV.U32 R10, RZ, RZ, 0x1 ;  /* 0x00000001ff0a7424 */ /* 0x000fe400078e00ff */
[----:B-1----:R-:W-:Y:S01]  /*c3a0*/  IMAD.MOV.U32 R2, RZ, RZ, RZ ;  /* 0x000000ffff027224 */ /* 0x002fe200078e00ff */
        /* <DEDUP_REMOVED lines=38> */
.L_x_3622:
        /* <DEDUP_REMOVED lines=20> */
.L_x_3623:
[----:B------:R-:W-:Y:S05]  /*c750*/  @!P0 BRA `(.L_x_3624) ;  /* 0x00000000000c8947 */ /* 0x000fea0003800000 */
[----:B------:R-:W2:Y:S04]  /*c760*/  LDG.E R5, desc[UR38][R2.64] ;  /* 0x0000002602057981 */ /* 0x000ea8000c1e1900 */
[----:B------:R-:W2:Y:S02]  /*c770*/  LDG.E R0, desc[UR38][R2.64+0x4] ;  /* 0x0000042602007981 */ /* 0x000ea4000c1e1900 */
[----:B--2---:R-:W-:-:S07]  /*c780*/  IMAD.IADD R0, R0, 0x1, -R5 ;  /* 0x0000000100007824 */ /* 0x004fce00078e0a05 */
.L_x_3624:
        /* <DEDUP_REMOVED lines=66> */
.L_x_3669:
        /* <DEDUP_REMOVED lines=15> */
.L_x_3627:
        /* <DEDUP_REMOVED lines=72> */
.L_x_3638:
[----:B-123--:R-:W-:-:S04]  /*d120*/  SHF.L.U32 R18, R10, 0x1f, RZ ;  /* 0x0000001f0a127819 */ /* 0x00efc800000006ff */
[----:B------:R-:W3:Y:S02]  /*d130*/  SYNCS.PHASECHK.TRANS64.TRYWAIT P1, [R15+URZ+0x30c40], R18 ;  /* 0x030c40120f0075a7 */ /* 0x000ee4000802017f */
[----:B---3--:R-:W-:Y:S05]  /*d140*/  @!P1 BRA `(.L_x_3630) ;  /* 0x0000001400fc9947 */ /* 0x008fea0003800000 */
.L_x_3670:
        /* <DEDUP_REMOVED lines=8> */
.L_x_3631:
        /* <DEDUP_REMOVED lines=30> */
.L_x_3671:
        /* <DEDUP_REMOVED lines=8> */
.L_x_3633:
        /* <DEDUP_REMOVED lines=30> */
.L_x_3672:
        /* <DEDUP_REMOVED lines=8> */
.L_x_3635:
        /* <DEDUP_REMOVED lines=24> */
.L_x_3674:
        /* <DEDUP_REMOVED lines=8> */
.L_x_3637:
        /* <DEDUP_REMOVED lines=30> */
.L_x_3629:
[----:B------:R-:W4:Y:S02]  /*da70*/  LDL.LU R4, [R1+0x8] ;  /* 0x0000080001047983 */ /* 0x000f240000300800 */
[----:B----4-:R-:W-:Y:S02]  /*da80*/  ISETP.NE.AND P1, PT, R4, RZ, PT ;  /* 0x000000ff0400720c */ /* 0x010fe40003f25270 */
[----:B------:R4:W5:Y:S11]  /*da90*/  LDL R4, [R1+0x4] ;  /* 0x0000040001047983 */ /* 0x0009760000100800 */
[----:B----4-:R-:W-:Y:S05]  /*daa0*/  @!P1 BRA `(.L_x_3628) ;  /* 0x0000000400249947 */ /* 0x010fea0003800000 */
[----:B-1----:R-:W-:-:S04]  /*dab0*/  SHF.L.U32 R12, R10, 0x1f, RZ ;  /* 0x0000001f0a0c7819 */ /* 0x002fc800000006ff */
[----:B------:R-:W1:Y:S02]  /*dac0*/  SYNCS.PHASECHK.TRANS64.TRYWAIT P1, [R15+URZ+0x30c40], R12 ;  /* 0x030c400c0f0075a7 */ /* 0x000e64000802017f */
[----:B-1----:R-:W-:Y:S05]  /*dad0*/  @!P1 BRA `(.L_x_3639) ;  /* 0x0000000c00ec9947 */ /* 0x002fea0003800000 */
.L_x_3675:
        /* <DEDUP_REMOVED lines=8> */
.L_x_3640:
        /* <DEDUP_REMOVED lines=27> */
.L_x_3676:
        /* <DEDUP_REMOVED lines=8> */
.L_x_3642:
        /* <DEDUP_REMOVED lines=27> */
.L_x_3628:
[----:B------:R-:W4:Y:S01]  /*df40*/  S2R R0, SR_TID.X ;  /* 0x0000000000007919 */ /* 0x000f220000002100 */
[----:B------:R-:W-:Y:S01]  /*df50*/  IMAD R3, R16, 0x8, R15 ;  /* 0x0000000810037824 */ /* 0x000fe200078e020f */
[----:B----4-:R-:W-:Y:S02]  /*df60*/  LOP3.LUT R2, R0, 0x7f, RZ, 0xc0, !PT ;  /* 0x0000007f00027812 */ /* 0x010fe400078ec0ff */
[----:B------:R-:W-:Y:S02]  /*df70*/  SHF.L.U32 R0, R10, 0x1f, RZ ;  /* 0x0000001f0a007819 */ /* 0x000fe400000006ff */
[----:B------:R-:W-:Y:S02]  /*df80*/  ISETP.NE.AND P1, PT, R2, RZ, PT ;  /* 0x000000ff0200720c */ /* 0x000fe40003f25270 */
[----:B------:R-:W4:Y:S02]  /*df90*/  SYNCS.PHASECHK.TRANS64.TRYWAIT P0, [R3+URZ+0x30c40], R0 ;  /* 0x030c4000030075a7 */ /* 0x000f24000800017f */
[----:B----4-:R-:W-:Y:S09]  /*dfa0*/  @!P0 BRA `(.L_x_3643) ;  /* 0x0000000800e08947 */ /* 0x010ff20003800000 */
.L_x_3677:
[----:B------:R-:W-:Y:S05]  /*dfb0*/  @P1 BRA `(.L_x_3644) ;  /* 0x0000000000181947 */ /* 0x000fea0003800000 */
[----:B------:R-:W1:Y:S01]  /*dfc0*/  S2R R2, SR_TID.X ;  /* 0x0000000000027919 */ /* 0x000e620000002100 */
[----:B----4-:R-:W-:-:S04]  /*dfd0*/  IMAD.MOV.U32 R0, RZ, RZ, 0x4200 ;  /* 0x00004200ff007424 */ /* 0x010fc800078e00ff */
[----:B------:R4:W-:Y:S01]  /*dfe0*/  SYNCS.ARRIVE.TRANS64 RZ, [R3+URZ+0x30c30], R0 ;  /* 0x030c300003ff79a7 */ /* 0x0009e2000800003f */
[----:B-1----:R-:W-:-:S13]  /*dff0*/  LOP3.LUT P0, RZ, R2, 0x1f, RZ, 0xc0, !PT ;  /* 0x0000001f02ff7812 */ /* 0x002fda000780c0ff */
[----:B----4-:R-:W-:Y:S05]  /*e000*/  @!P0 BRA `(.L_x_3644) ;  /* 0x0000000000048947 */ /* 0x010fea0003800000 */
[----:B------:R-:W-:Y:S01]  /*e010*/  BPT.TRAP 0x1 ;  /* 0x000000040000795c */ /* 0x000fe20000300000 */
.L_x_3644:
        /* <DEDUP_REMOVED lines=34> */
.L_x_3625:
[----:B------:R-:W-:Y:S05]  /*e240*/  BSYNC B0 ;  /* 0x0000000000007941 */ /* 0x000fea0003800000 */
.L_x_3621:
[----:B------:R-:W-:-:S03]  /*e250*/  UMOV UR7, 0xffffffff ;  /* 0xffffffff00077882 */ /* 0x000fc60000000000 */
[----:B------:R-:W-:Y:S05]  /*e260*/  BRA.DIV UR7, `(.L_x_3645) ;  /* 0x0000000a07447947 */ /* 0x000fea000b800000 */
[----:B------:R-:W-:-:S13]  /*e270*/  ELECT P6, URZ, PT ;  /* 0x00000000003f782f */ /* 0x000fda00038c0000 */
.L_x_3680:
[----:B------:R-:W-:Y:S05]  /*e280*/  @!P6 BRA `(.L_x_3515) ;  /* 0x000000000084e947 */ /* 0x000fea0003800000 */
[----:B------:R-:W-:-:S06]  /*e290*/  ULOP3.LUT UR7, UR36, 0x2, URZ, 0xfc, !UPT ;  /* 0x0000000224077892 */ /* 0x000fcc000f8efc3f */
[----:B------:R-:W-:-:S05]  /*e2a0*/  IMAD.U32 R0, RZ, RZ, UR7 ;  /* 0x00000007ff007e24 */ /* 0x000fca000f8e00ff */
[----:B------:R-:W-:-:S13]  /*e2b0*/  ISETP.NE.AND P2, PT, R0, 0x3, PT ;  /* 0x000000030000780c */ /* 0x000fda0003f45270 */
[----:B------:R-:W-:Y:S05]  /*e2c0*/  @!P2 BRA `(.L_x_3646) ;  /* 0x000000000004a947 */ /* 0x000fea0003800000 */
[----:B------:R-:W-:Y:S01]  /*e2d0*/  BPT.TRAP 0x1 ;  /* 0x000000040000795c */ /* 0x000fe20000300000 */
.L_x_3646:
        /* <DEDUP_REMOVED lines=15> */
.L_x_3681:
[----:B------:R-:W2:Y:S02]  /*e3d0*/  SYNCS.PHASECHK.TRANS64.TRYWAIT P0, [R3+URZ], R0 ;  /* 0x00000000030075a7 */ /* 0x000ea4000800017f */
[----:B--2---:R-:W-:Y:S05]  /*e3e0*/  @!P0 BRA `(.L_x_3648) ;  /* 0x0000000800188947 */ /* 0x004fea0003800000 */
.L_x_3682:
[----:B------:R-:W-:Y:S05]  /*e3f0*/  @!P2 BRA `(.L_x_3649) ;  /* 0x000000000004a947 */ /* 0x000fea0003800000 */
[----:B------:R-:W-:Y:S01]  /*e400*/  BPT.TRAP 0x1 ;  /* 0x000000040000795c */ /* 0x000fe20000300000 */
.L_x_3649:
[----:B--2---:R-:W-:-:S04]  /*e410*/  VIADD R3, R8, 0x30c40 ;  /* 0x00030c4008037836 */ /* 0x004fc80000000000 */
[----:B------:R-:W-:-:S04]  /*e420*/  IMAD R5, R2, 0x8, R3 ;  /* 0x0000000802057824 */ /* 0x000fc800078e0203 */
[----:B------:R-:W2:Y:S02]  /*e430*/  SYNCS.PHASECHK.TRANS64.TRYWAIT P0, [R5+URZ], R4 ;  /* 0x00000004050075a7 */ /* 0x000ea4000800017f */
[----:B--2---:R-:W-:Y:S05]  /*e440*/  @!P0 BRA `(.L_x_3650) ;  /* 0x0000000800148947 */ /* 0x004fea0003800000 */
.L_x_3683:
[----:B------:R-:W-:-:S07]  /*e450*/  IMAD R3, R6, 0x8, R3 ;  /* 0x0000000806037824 */ /* 0x000fce00078e0203 */
.L_x_3651:
[----:B---3--:R3:W4:Y:S02]  /*e460*/  SYNCS.PHASECHK.TRANS64.TRYWAIT P0, [R3+URZ], R0 ;  /* 0x00000000030075a7 */ /* 0x008724000800017f */
[----:B----4-:R-:W-:Y:S05]  /*e470*/  @!P0 NANOSLEEP.SYNCS 0x989680 ;  /* 0x009896800000895d */ /* 0x010fea0003900000 */
[----:B------:R-:W4:Y:S02]  /*e480*/  @!P0 SYNCS.PHASECHK.TRANS64 P0, [R3+URZ], R0 ;  /* 0x00000000030085a7 */ /* 0x000f24000800007f */
[----:B----4-:R-:W-:Y:S05]  /*e490*/  @!P0 BRA `(.L_x_3651) ;  /* 0xfffffffc00f08947 */ /* 0x010fea000383ffff */
.L_x_3515:
[----:B------:R-:W-:Y:S05]  /*e4a0*/  BSYNC B6 ;  /* 0x0000000000067941 */ /* 0x000fea0003800000 */
.L_x_3507:
[----:B------:R-:W-:Y:S05]  /*e4b0*/  EXIT ;  /* 0x000000000000794d */ /* 0x000fea0003800000 */
.L_x_3525:
[----:B------:R-:W-:Y:S02]  /*e4c0*/  IMAD.MOV.U32 R12, RZ, RZ, RZ ;  /* 0x000000ffff0c7224 */ /* 0x000fe400078e00ff */
[----:B------:R-:W-:Y:S02]  /*e4d0*/  IMAD.MOV.U32 R11, RZ, RZ, 0x1f ;  /* 0x0000001fff0b7424 */ /* 0x000fe400078e00ff */
[----:B------:R-:W-:-:S07]  /*e4e0*/  IMAD.MOV.U32 R15, RZ, RZ, -0x1 ;  /* 0xffffffffff0f7424 */ /* 0x000fce00078e00ff */
[----:B------:R-:W-:Y:S05]  /*e4f0*/  WARPSYNC.COLLECTIVE R15, `(.L_x_3652) ;  /* 0x000000000f087348 */ /* 0x000fea0003c00000 */
[----:B------:R1:W2:Y:S02]  /*e500*/  SHFL.IDX P6, R14, R13, R12, R11 ;  /* 0x0000000c0d0e7389 */ /* 0x0002a400000c000b */
[----:B-12---:R-:W-:Y:S01]  /*e510*/  ENDCOLLECTIVE ;  /* 0x000000000000791b */ /* 0x006fe20003800000 */
.L_x_3652:
[----:B------:R-:W-:Y:S05]  /*e520*/  BRA `(.L_x_3653) ;  /* 0xffffff3000407947 */ /* 0x000fea000383ffff */
.L_x_3527:
[----:B--2---:R2:W3:Y:S02]  /*e530*/  SYNCS.PHASECHK.TRANS64.TRYWAIT P0, [R236+URZ+0x30c00], R15 ;  /* 0x030c000fec0075a7 */ /* 0x0044e4000800017f */
[----:B---3--:R-:W-:Y:S05]  /*e540*/  @!P0 NANOSLEEP.SYNCS 0x989680 ;  /* 0x009896800000895d */ /* 0x008fea0003900000 */
[----:B------:R-:W3:Y:S02]  /*e550*/  @!P0 SYNCS.PHASECHK.TRANS64 P0, [R236+URZ+0x30c00], R15 ;  /* 0x030c000fec0085a7 */ /* 0x000ee4000800007f */
[----:B---3--:R-:W-:Y:S05]  /*e560*/  @!P0 BRA `(.L_x_3527) ;  /* 0xfffffffc00f08947 */ /* 0x008fea000383ffff */
[----:B------:R-:W-:Y:S05]  /*e570*/  BRA `(.L_x_3526) ;  /* 0xffffff30008c7947 */ /* 0x000fea000383ffff */
.L_x_3532:
[----:B--2---:R2:W3:Y:S02]  /*e580*/  SYNCS.PHASECHK.TRANS64.TRYWAIT P1, [R6+URZ+0x30c10], R21 ;  /* 0x030c1015060075a7 */ /* 0x0044e4000802017f */
[----:B---3--:R-:W-:Y:S05]  /*e590*/  @!P1 NANOSLEEP.SYNCS 0x989680 ;  /* 0x009896800000995d */ /* 0x008fea0003900000 */
[----:B------:R-:W3:Y:S02]  /*e5a0*/  @!P1 SYNCS.PHASECHK.TRANS64 P1, [R6+URZ+0x30c10], R21 ;  /* 0x030c1015060095a7 */ /* 0x000ee4000802007f */
[----:B---3--:R-:W-:Y:S05]  /*e5b0*/  @!P1 BRA `(.L_x_3532) ;  /* 0xfffffffc00f09947 */ /* 0x008fea000383ffff */
[----:B------:R-:W-:Y:S05]  /*e5c0*/  BRA `(.L_x_3531) ;  /* 0xffffff3c00347947 */ /* 0x000fea000383ffff */
.L_x_3536:
[----:B------:R1:W1:Y:S02]  /*e5d0*/  SYNCS.PHASECHK.TRANS64.TRYWAIT P1, [R6+URZ+0x30c30], R21 ;  /* 0x030c3015060075a7 */ /* 0x000264000802017f */
[----:B-1----:R-:W-:Y:S05]  /*e5e0*/  @!P1 NANOSLEEP.SYNCS 0x989680 ;  /* 0x009896800000995d */ /* 0x002fea0003900000 */
[----:B------:R-:W1:Y:S02]  /*e5f0*/  @!P1 SYNCS.PHASECHK.TRANS64 P1, [R6+URZ+0x30c30], R21 ;  /* 0x030c3015060095a7 */ /* 0x000e64000802007f */
[----:B-1----:R-:W-:Y:S05]  /*e600*/  @!P1 BRA `(.L_x_3536) ;  /* 0xfffffffc00f09947 */ /* 0x002fea000383ffff */
[----:B------:R-:W-:Y:S05]  /*e610*/  BRA `(.L_x_3535) ;  /* 0xffffff4000487947 */ /* 0x000fea000383ffff */
.L_x_3544:
[----:B--2---:R2:W3:Y:S02]  /*e620*/  SYNCS.PHASECHK.TRANS64.TRYWAIT P1, [R7+URZ+0x30c10], R18 ;  /* 0x030c1012070075a7 */ /* 0x0044e4000802017f */
[----:B---3--:R-:W-:Y:S05]  /*e630*/  @!P1 NANOSLEEP.SYNCS 0x989680 ;  /* 0x009896800000995d */ /* 0x008fea0003900000 */
[----:B------:R-:W3:Y:S02]  /*e640*/  @!P1 SYNCS.PHASECHK.TRANS64 P1, [R7+URZ+0x30c10], R18 ;  /* 0x030c1012070095a7 */ /* 0x000ee4000802007f */
[----:B---3--:R-:W-:Y:S05]  /*e650*/  @!P1 BRA `(.L_x_3544) ;  /* 0xfffffffc00f09947 */ /* 0x008fea000383ffff */
[----:B------:R-:W-:Y:S05]  /*e660*/  BRA `(.L_x_3543) ;  /* 0xffffff7800647947 */ /* 0x000fea000383ffff */
.L_x_3548:
[----:B------:R1:W1:Y:S02]  /*e670*/  SYNCS.PHASECHK.TRANS64.TRYWAIT P1, [R7+URZ+0x30c30], R18 ;  /* 0x030c3012070075a7 */ /* 0x000264000802017f */
[----:B-1----:R-:W-:Y:S05]  /*e680*/  @!P1 NANOSLEEP.SYNCS 0x989680 ;  /* 0x009896800000995d */ /* 0x002fea0003900000 */
[----:B------:R-:W1:Y:S02]  /*e690*/  @!P1 SYNCS.PHASECHK.TRANS64 P1, [R7+URZ+0x30c30], R18 ;  /* 0x030c3012070095a7 */ /* 0x000e64000802007f */
[----:B-1----:R-:W-:Y:S05]  /*e6a0*/  @!P1 BRA `(.L_x_3548) ;  /* 0xfffffffc00f09947 */ /* 0x002fea000383ffff */
[----:B------:R-:W-:Y:S05]  /*e6b0*/  BRA `(.L_x_3547) ;  /* 0xffffff7c00787947 */ /* 0x000fea000383ffff */
.L_x_3555:
[----:B------:R-:W-:Y:S01]  /*e6c0*/  BSSY B0, `(.L_x_3654) ;  /* 0x0000005000007945 */ /* 0x000fe20003800000 */
[----:B------:R-:W-:-:S07]  /*e6d0*/  IMAD.MOV.U32 R15, RZ, RZ, -0x1 ;  /* 0xffffffffff0f7424 */ /* 0x000fce00078e00ff */
[----:B---3--:R-:W-:Y:S05]  /*e6e0*/  WARPSYNC.COLLECTIVE R15, `(.L_x_3655) ;  /* 0x000000000f087348 */ /* 0x008fea0003c00000 */
[----:B------:R-:W-:Y:S01]  /*e6f0*/  NOP ;  /* 0x0000000000007918 */ /* 0x000fe20000000000 */
[----:B---3--:R-:W-:Y:S01]  /*e700*/  ENDCOLLECTIVE ;  /* 0x000000000000791b */ /* 0x008fe20003800000 */
.L_x_3655:
[----:B------:R-:W-:Y:S05]  /*e710*/  BSYNC B0 ;  /* 0x0000000000007941 */ /* 0x000fea0003800000 */
.L_x_3654:
[----:B------:R-:W-:Y:S05]  /*e720*/  BRA `(.L_x_3656) ;  /* 0xffffffb000e07947 */ /* 0x000fea000383ffff */
.L_x_3564:
[----:B------:R-:W-:Y:S01]  /*e730*/  BSSY B0, `(.L_x_3657) ;  /* 0x0000005000007945 */ /* 0x000fe20003800000 */
[----:B------:R-:W-:-:S07]  /*e740*/  IMAD.MOV.U32 R15, RZ, RZ, -0x1 ;  /* 0xffffffffff0f7424 */ /* 0x000fce00078e00ff */
[----:B-1-3--:R-:W-:Y:S05]  /*e750*/  WARPSYNC.COLLECTIVE R15, `(.L_x_3658) ;  /* 0x000000000f087348 */ /* 0x00afea0003c00000 */
[----:B------:R-:W-:Y:S01]  /*e760*/  NOP ;  /* 0x0000000000007918 */ /* 0x000fe20000000000 */
[----:B-1-3--:R-:W-:Y:S01]  /*e770*/  ENDCOLLECTIVE ;  /* 0x000000000000791b */ /* 0x00afe20003800000 */
.L_x_3658:
[----:B------:R-:W-:Y:S05]  /*e780*/  BSYNC B0 ;  /* 0x0000000000007941 */ /* 0x000fea0003800000 */
.L_x_3657:
[----:B------:R-:W-:Y:S05]  /*e790*/  BRA `(.L_x_3659) ;  /* 0xffffffb400c07947 */ /* 0x000fea000383ffff */
.L_x_3581:
[----:B------:R-:W-:Y:S01]  /*e7a0*/  BSSY B0, `(.L_x_3660) ;  /* 0x0000005000007945 */ /* 0x000fe20003800000 */
[----:B------:R-:W-:-:S07]  /*e7b0*/  IMAD.MOV.U32 R15, RZ, RZ, -0x1 ;  /* 0xffffffffff0f7424 */ /* 0x000fce00078e00ff */
[----:B------:R-:W-:Y:S05]  /*e7c0*/  WARPSYNC.COLLECTIVE R15, `(.L_x_3661) ;  /* 0x000000000f087348 */ /* 0x000fea0003c00000 */
[----:B------:R-:W-:Y:S01]  /*e7d0*/  NOP ;  /* 0x0000000000007918 */ /* 0x000fe20000000000 */
[----:B------:R-:W-:Y:S01]  /*e7e0*/  ENDCOLLECTIVE ;  /* 0x000000000000791b */ /* 0x000fe20003800000 */
.L_x_3661:
[----:B------:R-:W-:Y:S05]  /*e7f0*/  BSYNC B0 ;  /* 0x0000000000007941 */ /* 0x000fea0003800000 */
.L_x_3660:
[----:B------:R-:W-:Y:S05]  /*e800*/  BRA `(.L_x_3662) ;  /* 0xffffffc400bc7947 */ /* 0x000fea000383ffff */
.L_x_3594:
[----:B------:R-:W-:Y:S01]  /*e810*/  BSSY B0, `(.L_x_3663) ;  /* 0x0000005000007945 */ /* 0x000fe20003800000 */
[----:B------:R-:W-:-:S07]  /*e820*/  IMAD.MOV.U32 R15, RZ, RZ, -0x1 ;  /* 0xffffffffff0f7424 */ /* 0x000fce00078e00ff */
[----:B------:R-:W-:Y:S05]  /*e830*/  WARPSYNC.COLLECTIVE R15, `(.L_x_3664) ;  /* 0x000000000f087348 */ /* 0x000fea0003c00000 */
[----:B------:R-:W-:Y:S01]  /*e840*/  NOP ;  /* 0x0000000000007918 */ /* 0x000fe20000000000 */
[----:B------:R-:W-:Y:S01]  /*e850*/  ENDCOLLECTIVE ;  /* 0x000000000000791b */ /* 0x000fe20003800000 */
.L_x_3664:
[----:B------:R-:W-:Y:S05]  /*e860*/  BSYNC B0 ;  /* 0x0000000000007941 */ /* 0x000fea0003800000 */
.L_x_3663:
[----:B------:R-:W-:Y:S05]  /*e870*/  BRA `(.L_x_3665) ;  /* 0xffffffcc006c7947 */ /* 0x000fea000383ffff */
.L_x_3606:
[----:B------:R-:W-:Y:S01]  /*e880*/  BSSY B0, `(.L_x_3666) ;  /* 0x0000005000007945 */ /* 0x000fe20003800000 */
[----:B------:R-:W-:-:S07]  /*e890*/  IMAD.MOV.U32 R15, RZ, RZ, -0x1 ;  /* 0xffffffffff0f7424 */ /* 0x000fce00078e00ff */
[----:B------:R-:W-:Y:S05]  /*e8a0*/  WARPSYNC.COLLECTIVE R15, `(.L_x_3667) ;  /* 0x000000000f087348 */ /* 0x000fea0003c00000 */
[----:B------:R-:W-:Y:S01]  /*e8b0*/  NOP ;  /* 0x0000000000007918 */ /* 0x000fe20000000000 */
[----:B------:R-:W-:Y:S01]  /*e8c0*/  ENDCOLLECTIVE ;  /* 0x000000000000791b */ /* 0x000fe20003800000 */
.L_x_3667:
[----:B------:R-:W-:Y:S05]  /*e8d0*/  BSYNC B0 ;  /* 0x0000000000007941 */ /* 0x000fea0003800000 */
.L_x_3666:
[----:B------:R-:W-:Y:S05]  /*e8e0*/  BRA `(.L_x_3668) ;  /* 0xffffffd000ac7947 */ /* 0x000fea000383ffff */
.L_x_3626:
[----:B-1----:R1:W2:Y:S02]  /*e8f0*/  SYNCS.PHASECHK.TRANS64.TRYWAIT P0, [R15+URZ+0x30c20], R2 ;  /* 0x030c20020f0075a7 */ /* 0x0022a4000800017f */
[----:B--2---:R-:W-:Y:S05]  /*e900*/  @!P0 NANOSLEEP.SYNCS 0x989680 ;  /* 0x009896800000895d */ /* 0x004fea0003900000 */
[----:B------:R-:W2:Y:S02]  /*e910*/  @!P0 SYNCS.PHASECHK.TRANS64 P0, [R15+URZ+0x30c20], R2 ;  /* 0x030c20020f0085a7 */ /* 0x000ea4000800007f */
[----:B--2---:R-:W-:Y:S05]  /*e920*/  @!P0 BRA `(.L_x_3626) ;  /* 0xfffffffc00f08947 */ /* 0x004fea000383ffff */
[----:B------:R-:W-:Y:S05]  /*e930*/  BRA `(.L_x_3669) ;  /* 0xffffffe0009c7947 */ /* 0x000fea000383ffff */
.L_x_3630:
[----:B---3--:R3:W4:Y:S02]  /*e940*/  SYNCS.PHASECHK.TRANS64.TRYWAIT P1, [R15+URZ+0x30c40], R18 ;  /* 0x030c40120f0075a7 */ /* 0x008724000802017f */
[----:B----4-:R-:W-:Y:S05]  /*e950*/  @!P1 NANOSLEEP.SYNCS 0x989680 ;  /* 0x009896800000995d */ /* 0x010fea0003900000 */
[----:B------:R-:W4:Y:S02]  /*e960*/  @!P1 SYNCS.PHASECHK.TRANS64 P1, [R15+URZ+0x30c40], R18 ;  /* 0x030c40120f0095a7 */ /* 0x000f24000802007f */
[----:B----4-:R-:W-:Y:S05]  /*e970*/  @!P1 BRA `(.L_x_3630) ;  /* 0xfffffffc00f09947 */ /* 0x010fea000383ffff */
[----:B------:R-:W-:Y:S05]  /*e980*/  BRA `(.L_x_3670) ;  /* 0xffffffe400f07947 */ /* 0x000fea000383ffff */
.L_x_3632:
[----:B-1----:R1:W2:Y:S02]  /*e990*/  SYNCS.PHASECHK.TRANS64.TRYWAIT P1, [R15+URZ+0x30c28], R18 ;  /* 0x030c28120f0075a7 */ /* 0x0022a4000802017f */
[----:B--2---:R-:W-:Y:S05]  /*e9a0*/  @!P1 NANOSLEEP.SYNCS 0x989680 ;  /* 0x009896800000995d */ /* 0x004fea0003900000 */
[----:B------:R-:W2:Y:S02]  /*e9b0*/  @!P1 SYNCS.PHASECHK.TRANS64 P1, [R15+URZ+0x30c28], R18 ;  /* 0x030c28120f0095a7 */ /* 0x000ea4000802007f */
[----:B--2---:R-:W-:Y:S05]  /*e9c0*/  @!P1 BRA `(.L_x_3632) ;  /* 0xfffffffc00f09947 */ /* 0x004fea000383ffff */
[----:B------:R-:W-:Y:S05]  /*e9d0*/  BRA `(.L_x_3671) ;  /* 0xffffffe800747947 */ /* 0x000fea000383ffff */
.L_x_3634:
[----:B--2---:R2:W4:Y:S02]  /*e9e0*/  SYNCS.PHASECHK.TRANS64.TRYWAIT P1, [R15+URZ+0x30c48], R18 ;  /* 0x030c48120f0075a7 */ /* 0x004524000802017f */
[----:B----4-:R-:W-:Y:S05]  /*e9f0*/  @!P1 NANOSLEEP.SYNCS 0x989680 ;  /* 0x009896800000995d */ /* 0x010fea0003900000 */
[----:B------:R-:W4:Y:S02]  /*ea00*/  @!P1 SYNCS.PHASECHK.TRANS64 P1, [R15+URZ+0x30c48], R18 ;  /* 0x030c48120f0095a7 */ /* 0x000f24000802007f */
[----:B----4-:R-:W-:Y:S05]  /*ea10*/  @!P1 BRA `(.L_x_3634) ;  /* 0xfffffffc00f09947 */ /* 0x010fea000383ffff */
[----:B------:R-:W-:Y:S05]  /*ea20*/  BRA `(.L_x_3672) ;  /* 0xffffffe800f87947 */ /* 0x000fea000383ffff */
.L_x_3636:
[----:B------:R-:W-:-:S07]  /*ea30*/  SHF.L.U32 R4, R10, 0x1f, RZ ;  /* 0x0000001f0a047819 */ /* 0x000fce00000006ff */
.L_x_3673:
[----:B----4-:R4:W1:Y:S02]  /*ea40*/  SYNCS.PHASECHK.TRANS64.TRYWAIT P1, [R15+URZ+0x30c20], R4 ;  /* 0x030c20040f0075a7 */ /* 0x010864000802017f */
[----:B-1----:R-:W-:Y:S05]  /*ea50*/  @!P1 NANOSLEEP.SYNCS 0x989680 ;  /* 0x009896800000995d */ /* 0x002fea0003900000 */
[----:B------:R-:W1:Y:S02]  /*ea60*/  @!P1 SYNCS.PHASECHK.TRANS64 P1, [R15+URZ+0x30c20], R4 ;  /* 0x030c20040f0095a7 */ /* 0x000e64000802007f */
[----:B-1----:R-:W-:Y:S05]  /*ea70*/  @!P1 BRA `(.L_x_3673) ;  /* 0xfffffffc00f09947 */ /* 0x002fea000383ffff */
[----:B------:R-:W-:Y:S05]  /*ea80*/  BRA `(.L_x_3674) ;  /* 0xffffffec00607947 */ /* 0x000fea000383ffff */
.L_x_3639:
[----:B-1----:R1:W4:Y:S02]  /*ea90*/  SYNCS.PHASECHK.TRANS64.TRYWAIT P1, [R15+URZ+0x30c40], R12 ;  /* 0x030c400c0f0075a7 */ /* 0x002324000802017f */
[----:B----4-:R-:W-:Y:S05]  /*eaa0*/  @!P1 NANOSLEEP.SYNCS 0x989680 ;  /* 0x009896800000995d */ /* 0x010fea0003900000 */
[----:B------:R-:W4:Y:S02]  /*eab0*/  @!P1 SYNCS.PHASECHK.TRANS64 P1, [R15+URZ+0x30c40], R12 ;  /* 0x030c400c0f0095a7 */ /* 0x000f24000802007f */
[----:B----4-:R-:W-:Y:S05]  /*eac0*/  @!P1 BRA `(.L_x_3639) ;  /* 0xfffffffc00f09947 */ /* 0x010fea000383ffff */
[----:B------:R-:W-:Y:S05]  /*ead0*/  BRA `(.L_x_3675) ;  /* 0xfffffff000007947 */ /* 0x000fea000383ffff */
.L_x_3641:
[----:B--2---:R2:W4:Y:S02]  /*eae0*/  SYNCS.PHASECHK.TRANS64.TRYWAIT P1, [R15+URZ+0x30c28], R12 ;  /* 0x030c280c0f0075a7 */ /* 0x004524000802017f */
[----:B----4-:R-:W-:Y:S05]  /*eaf0*/  @!P1 NANOSLEEP.SYNCS 0x989680 ;  /* 0x009896800000995d */ /* 0x010fea0003900000 */
[----:B------:R-:W4:Y:S02]  /*eb00*/  @!P1 SYNCS.PHASECHK.TRANS64 P1, [R15+URZ+0x30c28], R12 ;  /* 0x030c280c0f0095a7 */ /* 0x000f24000802007f */
[----:B----4-:R-:W-:Y:S05]  /*eb10*/  @!P1 BRA `(.L_x_3641) ;  /* 0xfffffffc00f09947 */ /* 0x010fea000383ffff */
[----:B------:R-:W-:Y:S05]  /*eb20*/  BRA `(.L_x_3676) ;  /* 0xfffffff000787947 */ /* 0x000fea000383ffff */
.L_x_3643:
[----:B----4-:R4:W1:Y:S02]  /*eb30*/  SYNCS.PHASECHK.TRANS64.TRYWAIT P0, [R3+URZ+0x30c40], R0 ;  /* 0x030c4000030075a7 */ /* 0x010864000800017f */
[----:B-1----:R-:W-:Y:S05]  /*eb40*/  @!P0 NANOSLEEP.SYNCS 0x989680 ;  /* 0x009896800000895d */ /* 0x002fea0003900000 */
[----:B------:R-:W1:Y:S02]  /*eb50*/  @!P0 SYNCS.PHASECHK.TRANS64 P0, [R3+URZ+0x30c40], R0 ;  /* 0x030c4000030085a7 */ /* 0x000e64000800007f */
[----:B-1----:R-:W-:Y:S05]  /*eb60*/  @!P0 BRA `(.L_x_3643) ;  /* 0xfffffffc00f08947 */ /* 0x002fea000383ffff */
[----:B------:R-:W-:Y:S05]  /*eb70*/  BRA `(.L_x_3677) ;  /* 0xfffffff4000c7947 */ /* 0x000fea000383ffff */
.L_x_3645:
[----:B------:R-:W-:Y:S01]  /*eb80*/  BSSY B0, `(.L_x_3678) ;  /* 0x0000006000007945 */ /* 0x000fe20003800000 */
[----:B------:R-:W-:-:S07]  /*eb90*/  IMAD.MOV.U32 R15, RZ, RZ, -0x1 ;  /* 0xffffffffff0f7424 */ /* 0x000fce00078e00ff */
[----:B------:R-:W-:Y:S05]  /*eba0*/  WARPSYNC.COLLECTIVE R15, `(.L_x_3679) ;  /* 0x000000000f0c7348 */ /* 0x000fea0003c00000 */
[----:B------:R-:W-:Y:S02]  /*ebb0*/  ELECT P6, UR62, PT ;  /* 0x00000000003e782f */ /* 0x000fe400038c0000 */
[----:B------:R-:W-:Y:S01]  /*ebc0*/  MOV R14, UR62 ;  /* 0x0000003e000e7c02 */ /* 0x000fe20008000f00 */
[----:B------:R-:W-:Y:S10]  /*ebd0*/  ENDCOLLECTIVE ;  /* 0x000000000000791b */ /* 0x000ff40003800000 */
.L_x_3679:
[----:B------:R-:W-:Y:S05]  /*ebe0*/  BSYNC B0 ;  /* 0x0000000000007941 */ /* 0x000fea0003800000 */
.L_x_3678:
[----:B------:R-:W-:Y:S05]  /*ebf0*/  BRA `(.L_x_3680) ;  /* 0xfffffff400a07947 */ /* 0x000fea000383ffff */
.L_x_3647:
[----:B-1----:R1:W2:Y:S02]  /*ec00*/  SYNCS.PHASECHK.TRANS64.TRYWAIT P0, [R7+URZ], R4 ;  /* 0x00000004070075a7 */ /* 0x0022a4000800017f */
[----:B--2---:R-:W-:Y:S05]  /*ec10*/  @!P0 NANOSLEEP.SYNCS 0x989680 ;  /* 0x009896800000895d */ /* 0x004fea0003900000 */
[----:B------:R-:W2:Y:S02]  /*ec20*/  @!P0 SYNCS.PHASECHK.TRANS64 P0, [R7+URZ], R4 ;  /* 0x00000004070085a7 */ /* 0x000ea4000800007f */
[----:B--2---:R-:W-:Y:S05]  /*ec30*/  @!P0 BRA `(.L_x_3647) ;  /* 0xfffffffc00f08947 */ /* 0x004fea000383ffff */
[----:B------:R-:W-:Y:S05]  /*ec40*/  BRA `(.L_x_3681) ;  /* 0xfffffff400e07947 */ /* 0x000fea000383ffff */
.L_x_3648:
[----:B--2---:R2:W3:Y:S02]  /*ec50*/  SYNCS.PHASECHK.TRANS64.TRYWAIT P0, [R3+URZ], R0 ;  /* 0x00000000030075a7 */ /* 0x0044e4000800017f */
[----:B---3--:R-:W-:Y:S05]  /*ec60*/  @!P0 NANOSLEEP.SYNCS 0x989680 ;  /* 0x009896800000895d */ /* 0x008fea0003900000 */
[----:B------:R-:W3:Y:S02]  /*ec70*/  @!P0 SYNCS.PHASECHK.TRANS64 P0, [R3+URZ], R0 ;  /* 0x00000000030085a7 */ /* 0x000ee4000800007f */
[----:B---3--:R-:W-:Y:S05]  /*ec80*/  @!P0 BRA `(.L_x_3648) ;  /* 0xfffffffc00f08947 */ /* 0x008fea000383ffff */
[----:B------:R-:W-:Y:S05]  /*ec90*/  BRA `(.L_x_3682) ;  /* 0xfffffff400d47947 */ /* 0x000fea000383ffff */
.L_x_3650:
[----:B--2---:R2:W3:Y:S02]  /*eca0*/  SYNCS.PHASECHK.TRANS64.TRYWAIT P0, [R5+URZ], R4 ;  /* 0x00000004050075a7 */ /* 0x0044e4000800017f */
[----:B---3--:R-:W-:Y:S05]  /*ecb0*/  @!P0 NANOSLEEP.SYNCS 0x989680 ;  /* 0x009896800000895d */ /* 0x008fea0003900000 */
[----:B------:R-:W3:Y:S02]  /*ecc0*/  @!P0 SYNCS.PHASECHK.TRANS64 P0, [R5+URZ], R4 ;  /* 0x00000004050085a7 */ /* 0x000ee4000800007f */
[----:B---3--:R-:W-:Y:S05]  /*ecd0*/  @!P0 BRA `(.L_x_3650) ;  /* 0xfffffffc00f08947 */ /* 0x008fea000383ffff */
[----:B------:R-:W-:Y:S05]  /*ece0*/  BRA `(.L_x_3683) ;  /* 0xfffffff400d87947 */ /* 0x000fea000383ffff */
.L_x_3684:
        /* <DEDUP_REMOVED lines=9> */
.L_x_3719:


//--------------------- .text._ZN7cutlass13device_kernelIN5flash22FlashAttnBwdPreprocessIN4cute5tupleIJNS3_1CILi128EEENS5_ILi64EEEEEENS_10bfloat16_tEfNS_4arch4Sm90ELb1ELb1EEEEEvNT_6ParamsE --------------------------
	.section	.text._ZN7cutlass13device_kernelIN5flash22FlashAttnBwdPreprocessIN4cute5tupleIJNS3_1CILi128EEENS5_ILi64EEEEEENS_10bfloat16_tEfNS_4arch4Sm90ELb1ELb1EEEEEvNT_6ParamsE,"ax",@progbits
	.align	128
.text._ZN7cutlass13device_kernelIN5flash22FlashAttnBwdPreprocessIN4cute5tupleIJNS3_1CILi128EEENS5_ILi64EEEEEENS_10bfloat16_tEfNS_4arch4Sm90ELb1ELb1EEEEEvNT_6ParamsE:
        .type           _ZN7cutlass13device_kernelIN5flash22FlashAttnBwdPreprocessIN4cute5tupleIJNS3_1CILi128EEENS5_ILi64EEEEEENS_10bfloat16_tEfNS_4arch4Sm90ELb1ELb1EEEEEvNT_6ParamsE,@function
        .size           _ZN7cutlass13device_kernelIN5flash22FlashAttnBwdPreprocessIN4cute5tupleIJNS3_1CILi128EEENS5_ILi64EEEEEENS_10bfloat16_tEfNS_4arch4Sm90ELb1ELb1EEEEEvNT_6ParamsE,(.L_x_3720 - _ZN7cutlass13device_kernelIN5flash22FlashAttnBwdPreprocessIN4cute5tupleIJNS3_1CILi128EEENS5_ILi64EEEEEENS_10bfloat16_tEfNS_4arch4Sm90ELb1ELb1EEEEEvNT_6ParamsE)
        .other          _ZN7cutlass13device_kernelIN5flash22FlashAttnBwdPreprocessIN4cute5tupleIJNS3_1CILi128EEENS5_ILi64EEEEEENS_10bfloat16_tEfNS_4arch4Sm90ELb1ELb1EEEEEvNT_6ParamsE,@"STO_CUDA_ENTRY STV_DEFAULT"
_ZN7cutlass13device_kernelIN5flash22FlashAttnBwdPreprocessIN4cute5tupleIJNS3_1CILi128EEENS5_ILi64EEEEEENS_10bfloat16_tEfNS_4arch4Sm90ELb1ELb1EEEEEvNT_6ParamsE:
        /* <DEDUP_REMOVED lines=11> */
[----:B------:R-:W-:Y:S01]  /*00b0*/  ISETP.NE.U32.AND P2, PT, R4, RZ, PT ;  /* 0x000000ff0400720c */ /* 0x000fe20003f45070 */
[----:B-1----:R-:W-:-:S04]  /*00c0*/  IMAD.WIDE R6, R0, 0x4, R6 ;  /* 0x0000000400067825 */ /* 0x002fc800078e0206 */
[----:B------:R-:W0:Y:S01]  /*00d0*/  @P1 LDC.64 R8, c[0x0][0x2f8] ;  /* 0x0000be00ff081b82 */ /* 0x000e220000000a00 */
[----:B------:R-:W-:-:S05]  /*00e0*/  IMAD.U32 R4, RZ, RZ, UR6 ;  /* 0x00000006ff047e24 */ /* 0x000fca000f8e00ff */
[----:B------:R1:W5:Y:S01]  /*00f0*/  @P0 LDG.E R48, desc[UR4][R6.64] ;  /* 0x0000000406300981 */ /* 0x000362000c1e1900 */
[----:B------:R-:W-:Y:S01]  /*0100*/  ISETP.NE.AND.EX P2, PT, R5, RZ, PT, P2 ;  /* 0x000000ff0500720c */ /* 0x000fe20003f45320 */
[----:B------:R-:W2:Y:S01]  /*0110*/  S2R R2, SR_CTAID.X ;  /* 0x0000000000027919 */ /* 0x000ea20000002500 */
[----:B------:R-:W3:Y:S01]  /*0120*/  S2R R3, SR_TID.X ;  /* 0x0000000000037919 */ /* 0x000ee20000002100 */
[----:B0-----:R-:W-:-:S05]  /*0130*/  @P1 IMAD.WIDE R8, R0, 0x4, R8 ;  /* 0x0000000400081825 */ /* 0x001fca00078e0208 */
[----:B------:R1:W5:Y:S01]  /*0140*/  @P1 LDG.E R4, desc[UR4][R8.64] ;  /* 0x0000000408041981 */ /* 0x000362000c1e1900 */
[----:B--2---:R-:W-:Y:S01]  /*0150*/  IMAD.SHL.U32 R5, R2, 0x80, RZ ;  /* 0x0000008002057824 */ /* 0x004fe200078e00ff */
[----:B---3--:R-:W-:Y:S06]  /*0160*/  @P1 BRA `(.L_x_3685) ;  /* 0x0000000000101947 */ /* 0x008fec0003800000 */
[----:B------:R-:W-:Y:S05]  /*0170*/  @!P0 BRA `(.L_x_3685) ;  /* 0x00000000000c8947 */ /* 0x000fea0003800000 */
[----:B-1----:R-:W2:Y:S04]  /*0180*/  LDG.E R9, desc[UR4][R6.64] ;  /* 0x0000000406097981 */ /* 0x002ea8000c1e1900 */
[----:B-----5:R-:W2:Y:S02]  /*0190*/  LDG.E R4, desc[UR4][R6.64+0x4] ;  /* 0x0000040406047981 */ /* 0x020ea4000c1e1900 */
[----:B--2---:R-:W-:-:S07]  /*01a0*/  IMAD.IADD R4, R4, 0x1, -R9 ;  /* 0x0000000104047824 */ /* 0x004fce00078e0a09 */
.L_x_3685:
[----:B-----5:R-:W-:-:S13]  /*01b0*/  ISETP.LE.AND P1, PT, R4, R5, PT ;  /* 0x000000050400720c */ /* 0x020fda0003f23270 */
[----:B------:R-:W-:Y:S05]  /*01c0*/  @P2 EXIT P1 ;  /* 0x000000000000294d */ /* 0x000fea0000800000 */
[----:B------:R-:W0:Y:S01]  /*01d0*/  S2UR UR6, SR_CTAID.Y ;  /* 0x00000000000679c3 */ /* 0x000e220000002600 */
[----:B------:R-:W-:Y:S01]  /*01e0*/  ISETP.GT.AND P1, PT, R3, 0x7f, PT ;  /* 0x0000007f0300780c */ /* 0x000fe20003f24270 */
[----:B------:R-:W-:Y:S01]  /*01f0*/  BSSY B0, `(.L_x_3686) ;  /* 0x0000026000007945 */ /* 0x000fe20003800000 */
[----:B------:R-:W-:Y:S02]  /*0200*/  IADD3 R47, -R5, R4, RZ ;  /* 0x00000004052f7210 */ /* 0x000fe40007ffe1ff */
[----:B------:R-:W-:Y:S02]  /*0210*/  CS2R R14, SRZ ;  /* 0x00000000000e7805 */ /* 0x000fe4000001ff00 */
[----:B-1----:R-:W-:Y:S01]  /*0220*/  SHF.R.S32.HI R6, RZ, 0x1f, R3 ;  /* 0x0000001fff067819 */ /* 0x002fe20000011403 */
[----:B------:R-:W-:Y:S01]  /*0230*/  @P0 IMAD.MOV.U32 R14, RZ, RZ, R48 ;  /* 0x000000ffff0e0224 */ /* 0x000fe200078e0030 */
[----:B------:R-:W-:Y:S01]  /*0240*/  ISETP.GE.OR P4, PT, R3, R47, P1 ;  /* 0x0000002f0300720c */ /* 0x000fe20000f86670 */
[----:B------:R-:W1:Y:S01]  /*0250*/  LDC.64 R10, c[0x0][0x230] ;  /* 0x00008c00ff0a7b82 */ /* 0x000e620000000a00 */
[----:B------:R-:W-:Y:S01]  /*0260*/  LEA.HI R7, R6, R3, RZ, 0x3 ;  /* 0x0000000306077211 */ /* 0x000fe200078f18ff */
[----:B------:R-:W-:Y:S01]  /*0270*/  IMAD.MOV.U32 R40, RZ, RZ, 0x7f800000 ;  /* 0x7f800000ff287424 */ /* 0x000fe200078e00ff */
[----:B------:R-:W-:-:S02]  /*0280*/  SHF.R.S32.HI R41, RZ, 0x1f, R0 ;  /* 0x0000001fff297819 */ /* 0x000fc40000011400 */
[----:B------:R-:W-:Y:S02]  /*0290*/  LOP3.LUT R8, R7, 0xfffffff8, RZ, 0xc0, !PT ;  /* 0xfffffff807087812 */ /* 0x000fe400078ec0ff */
[----:B------:R-:W-:Y:S02]  /*02a0*/  SHF.R.S32.HI R6, RZ, 0x3, R7 ;  /* 0x00000003ff067819 */ /* 0x000fe40000011407 */
[----:B------:R-:W-:Y:S01]  /*02b0*/  @P0 SHF.R.S32.HI R15, RZ, 0x1f, R48 ;  /* 0x0000001fff0f0819 */ /* 0x000fe20000011430 */
[----:B------:R-:W-:Y:S01]  /*02c0*/  IMAD.IADD R45, R3, 0x1, -R8 ;  /* 0x00000001032d7824 */ /* 0x000fe200078e0a08 */
[----:B------:R-:W-:Y:S02]  /*02d0*/  ISETP.GE.AND P3, PT, R6, R47, PT ;  /* 0x0000002f0600720c */ /* 0x000fe40003f66270 */
[----:B------:R-:W-:Y:S02]  /*02e0*/  SEL R7, R0, RZ, !P2 ;  /* 0x000000ff00077207 */ /* 0x000fe40005000000 */
[----:B------:R-:W-:Y:S01]  /*02f0*/  SHF.L.U32 R8, R45, 0x3, RZ ;  /* 0x000000032d087819 */ /* 0x000fe200000006ff */
[----:B0-----:R-:W-:Y:S01]  /*0300*/  USHF.R.S32.HI UR7, URZ, 0x1f, UR6 ;  /* 0x0000001f3f077899 */ /* 0x001fe20008011406 */
[----:B------:R-:W-:Y:S01]  /*0310*/  SEL R41, R41, RZ, !P2 ;  /* 0x000000ff29297207 */ /* 0x000fe20005000000 */
[----:B------:R-:W-:Y:S10]  /*0320*/  @P4 BRA `(.L_x_3687) ;  /* 0x0000000000484947 */ /* 0x000ff40003800000 */
[----:B------:R-:W0:Y:S01]  /*0330*/  LDC.64 R18, c[0x0][0x290] ;  /* 0x0000a400ff127b82 */ /* 0x000e220000000a00 */
[----:B------:R-:W-:Y:S01]  /*0340*/  SHF.R.S32.HI R13, RZ, 0x1f, R5 ;  /* 0x0000001fff0d7819 */ /* 0x000fe20000011405 */
[----:B------:R-:W-:Y:S01]  /*0350*/  ULDC.64 UR8, c[0x0][0x298] ;  /* 0x0000a60000087ab9 */ /* 0x000fe20000000a00 */
[--C-:B------:R-:W-:Y:S02]  /*0360*/  SHF.R.S32.HI R16, RZ, 0x1f, R3.reuse ;  /* 0x0000001fff107819 */ /* 0x100fe40000011403 */
[----:B------:R-:W-:-:S04]  /*0370*/  IADD3 R12, P2, P4, R14, R5, R3 ;  /* 0x000000050e0c7210 */ /* 0x000fc80007c5e003 */
[----:B------:R-:W-:Y:S01]  /*0380*/  IADD3.X R13, R15, R13, R16, P2, P4 ;  /* 0x0000000d0f0d7210 */ /* 0x000fe200017e8410 */
[C---:B0-----:R-:W-:Y:S02]  /*0390*/  IMAD R16, R18.reuse, UR7, RZ ;  /* 0x0000000712107c24 */ /* 0x041fe4000f8e02ff */
[----:B------:R-:W-:-:S04]  /*03a0*/  IMAD.WIDE.U32 R12, R18, UR6, R12 ;  /* 0x00000006120c7c25 */ /* 0x000fc8000f8e000c */
[----:B------:R-:W-:Y:S02]  /*03b0*/  IMAD R17, R19, UR6, R16 ;  /* 0x0000000613117c24 */ /* 0x000fe4000f8e0210 */
[----:B------:R-:W-:Y:S02]  /*03c0*/  IMAD R16, R41, UR8, RZ ;  /* 0x0000000829107c24 */ /* 0x000fe4000f8e02ff */
[----:B------:R-:W-:Y:S02]  /*03d0*/  IMAD.IADD R13, R13, 0x1, R17 ;  /* 0x000000010d0d7824 */ /* 0x000fe400078e0211 */
[C---:B------:R-:W-:Y:S02]  /*03e0*/  IMAD R17, R7.reuse, UR9, R16 ;  /* 0x0000000907117c24 */ /* 0x040fe4000f8e0210 */
[----:B------:R-:W-:Y:S01]  /*03f0*/  IMAD.WIDE.U32 R12, R7, UR8, R12 ;  /* 0x00000008070c7c25 */ /* 0x000fe2000f8e000c */
[----:B------:R-:W-:-:S03]  /*0400*/  ULDC.64 UR8, c[0x0][0x288] ;  /* 0x0000a20000087ab9 */ /* 0x000fc60000000a00 */
[----:B------:R-:W-:Y:S01]  /*0410*/  IMAD.IADD R13, R13, 0x1, R17 ;  /* 0x000000010d0d7824 */ /* 0x000fe200078e0211 */
[----:B------:R-:W-:-:S04]  /*0420*/  LEA R16, P2, R12, UR8, 0x2 ;  /* 0x000000080c107c11 */ /* 0x000fc8000f8410ff */
[----:B------:R-:W-:-:S05]  /*0430*/  LEA.HI.X R17, R12, UR9, R13, 0x2, P2 ;  /* 0x000000090c117c11 */ /* 0x000fca00090f140d */
[----:B------:R0:W5:Y:S04]  /*0440*/  LDG.E R40, desc[UR4][R16.64] ;  /* 0x0000000410287981 */ /* 0x000168000c1e1900 */
.L_x_3687:
[----:B------:R-:W-:Y:S05]  /*0450*/  BSYNC B0 ;  /* 0x0000000000007941 */ /* 0x000fea0003800000 */
.L_x_3686:
[----:B------:R-:W-:Y:S01]  /*0460*/  ULDC UR8, c[0x0][0x21c] ;  /* 0x0000870000087ab9 */ /* 0x000fe20000000800 */
[----:B0-----:R-:W0:Y:S01]  /*0470*/  LDC.64 R16, c[0x0][0x250] ;  /* 0x00009400ff107b82 */ /* 0x001e220000000a00 */
[----:B------:R-:W-:Y:S01]  /*0480*/  ISETP.LT.AND P6, PT, R8, UR8, !P3 ;  /* 0x0000000808007c0c */ /* 0x000fe2000dfc1270 */
[C---:B------:R-:W-:Y:S01]  /*0490*/  VIADD R44, R6.reuse, 0x20 ;  /* 0x00000020062c7836 */ /* 0x040fe20000000000 */
[----:B------:R-:W-:Y:S01]  /*04a0*/  SHF.R.S32.HI R42, RZ, 0x1f, R6 ;  /* 0x0000001fff2a7819 */ /* 0x000fe20000011406 */
[C---:B------:R-:W-:Y:S01]  /*04b0*/  VIADD R43, R6.reuse, 0x40 ;  /* 0x00000040062b7836 */ /* 0x040fe20000000000 */
[----:B------:R-:W-:Y:S01]  /*04c0*/  IADD3 R36, P2, R6, R14, RZ ;  /* 0x0000000e06247210 */ /* 0x000fe20007f5e0ff */
[----:B-1----:R-:W-:Y:S01]  /*04d0*/  IMAD R14, R10, UR7, RZ ;  /* 0x000000070a0e7c24 */ /* 0x002fe2000f8e02ff */
[----:B------:R-:W-:Y:S02]  /*04e0*/  SHF.R.S32.HI R9, RZ, 0x1f, R8 ;  /* 0x0000001fff097819 */ /* 0x000fe40000011408 */
[----:B------:R-:W-:Y:S01]  /*04f0*/  IADD3.X R37, R42, R15, RZ, P2, !PT ;  /* 0x0000000f2a257210 */ /* 0x000fe200017fe4ff */
[----:B------:R-:W-:Y:S01]  /*0500*/  IMAD R11, R11, UR6, R14 ;  /* 0x000000060b0b7c24 */ /* 0x000fe2000f8e020e */
[----:B------:R-:W-:Y:S01]  /*0510*/  ISETP.GE.AND P2, PT, R8, UR8, PT ;  /* 0x0000000808007c0c */ /* 0x000fe2000bf46270 */
[----:B------:R-:W-:Y:S01]  /*0520*/  IMAD.WIDE.U32 R14, R10, UR6, R8 ;  /* 0x000000060a0e7c25 */ /* 0x000fe2000f8e0008 */
[----:B------:R-:W-:Y:S01]  /*0530*/  ULDC.64 UR8, c[0x0][0x238] ;  /* 0x00008e0000087ab9 */ /* 0x000fe20000000a00 */
[----:B------:R-:W1:Y:S01]  /*0540*/  @P6 LDC.64 R12, c[0x0][0x228] ;  /* 0x00008a00ff0c6b82 */ /* 0x000e620000000a00 */
[----:B------:R-:W-:Y:S01]  /*0550*/  ISETP.LT.AND P4, PT, R44, R47, !P2 ;  /* 0x0000002f2c00720c */ /* 0x000fe20005781270 */
[----:B------:R-:W-:-:S02]  /*0560*/  IMAD.IADD R15, R15, 0x1, R11 ;  /* 0x000000010f0f7824 */ /* 0x000fc400078e020b */
[----:B------:R-:W-:Y:S02]  /*0570*/  IMAD R18, R41, UR8, RZ ;  /* 0x0000000829127c24 */ /* 0x000fe4000f8e02ff */
[----:B------:R-:W-:Y:S02]  /*0580*/  IMAD.WIDE R36, R2, 0x80, R36 ;  /* 0x0000008002247825 */ /* 0x000fe400078e0224 */
[----:B------:R-:W2:Y:S02]  /*0590*/  @P6 LDC.64 R20, c[0x0][0x210] ;  /* 0x00008400ff146b82 */ /* 0x000ea40000000a00 */
[C---:B------:R-:W-:Y:S02]  /*05a0*/  IMAD R19, R7.reuse, UR9, R18 ;  /* 0x0000000907137c24 */ /* 0x040fe4000f8e0212 */
[C---:B0-----:R-:W-:Y:S02]  /*05b0*/  IMAD R22, R16.reuse, UR7, RZ ;  /* 0x0000000710167c24 */ /* 0x041fe4000f8e02ff */
[----:B------:R-:W-:Y:S01]  /*05c0*/  IMAD.WIDE.U32 R38, R7, UR8, R14 ;  /* 0x0000000807267c25 */ /* 0x000fe2000f8e000e */
[----:B------:R-:W-:Y:S01]  /*05d0*/  ULDC.64 UR8, c[0x0][0x258] ;  /* 0x0000960000087ab9 */ /* 0x000fe20000000a00 */
[----:B------:R-:W0:Y:S02]  /*05e0*/  @P6 LDC.64 R10, c[0x0][0x248] ;  /* 0x00009200ff0a6b82 */ /* 0x000e240000000a00 */
[----:B------:R-:W-:Y:S01]  /*05f0*/  IMAD R17, R17, UR6, R22 ;  /* 0x0000000611117c24 */ /* 0x000fe2000f8e0216 */
[----:B------:R-:W-:Y:S01]  /*0600*/  IADD3 R39, R39, R19, RZ ;  /* 0x0000001327277210 */ /* 0x000fe20007ffe0ff */
[----:B------:R-:W-:-:S03]  /*0610*/  IMAD.WIDE.U32 R8, R16, UR6, R8 ;  /* 0x0000000610087c25 */ /* 0x000fc6000f8e0008 */
[----:B------:R-:W-:Y:S01]  /*0620*/  @P4 MOV R25, R39 ;  /* 0x0000002700194202 */ /* 0x000fe20000000f00 */
[-C--:B-1----:R-:W-:Y:S01]  /*0630*/  @P6 IMAD R18, R37, R12.reuse, RZ ;  /* 0x0000000c25126224 */ /* 0x082fe200078e02ff */
[----:B------:R-:W1:Y:S01]  /*0640*/  @P6 LDC.64 R22, c[0x0][0x240] ;  /* 0x00009000ff166b82 */ /* 0x000e620000000a00 */
[----:B------:R-:W-:Y:S02]  /*0650*/  IMAD.IADD R9, R9, 0x1, R17 ;  /* 0x0000000109097824 */ /* 0x000fe400078e0211 */
[C---:B------:R-:W-:Y:S02]  /*0660*/  @P6 IMAD R15, R36.reuse, R13, R18 ;  /* 0x0000000d240f6224 */ /* 0x040fe400078e0212 */
[----:B------:R-:W-:Y:S02]  /*0670*/  IMAD R14, R41, UR8, RZ ;  /* 0x00000008290e7c24 */ /* 0x000fe4000f8e02ff */
[----:B------:R-:W-:Y:S01]  /*0680*/  @P6 IMAD.WIDE.U32 R12, R36, R12, R38 ;  /* 0x0000000c240c6225 */ /* 0x000fe200078e0026 */
[----:B------:R-:W3:Y:S03]  /*0690*/  @P4 LDC.64 R18, c[0x0][0x228] ;  /* 0x00008a00ff124b82 */ /* 0x000ee60000000a00 */
[----:B------:R-:W-:Y:S01]  /*06a0*/  IMAD.WIDE.U32 R58, R7, UR8, R8 ;  /* 0x00000008073a7c25 */ /* 0x000fe2000f8e0008 */
[----:B--2---:R-:W-:-:S03]  /*06b0*/  @P6 LEA R20, P5, R12, R20, 0x1 ;  /* 0x000000140c146211 */ /* 0x004fc600078a08ff */
[----:B------:R-:W-:Y:S01]  /*06c0*/  IMAD R53, R7, UR9, R14 ;  /* 0x0000000907357c24 */ /* 0x000fe2000f8e020e */
[----:B------:R-:W2:Y:S01]  /*06d0*/  @P4 LDC.64 R60, c[0x0][0x210] ;  /* 0x00008400ff3c4b82 */ /* 0x000ea20000000a00 */
[----:B------:R-:W-:Y:S01]  /*06e0*/  @P6 IMAD.IADD R8, R13, 0x1, R15 ;  /* 0x000000010d086824 */ /* 0x000fe200078e020f */
[----:B------:R-:W-:Y:S01]  /*06f0*/  CS2R R14, SRZ ;  /* 0x00000000000e7805 */ /* 0x000fe2000001ff00 */
[-C--:B0-----:R-:W-:Y:S01]  /*0700*/  @P6 IMAD R9, R37, R10.reuse, RZ ;  /* 0x0000000a25096224 */ /* 0x081fe200078e02ff */
[----:B------:R-:W-:Y:S01]  /*0710*/  IADD3 R53, R59, R53, RZ ;  /* 0x000000353b357210 */ /* 0x000fe20007ffe0ff */
[----:B------:R-:W-:Y:S01]  /*0720*/  @P6 IMAD.MOV.U32 R52, RZ, RZ, R58 ;  /* 0x000000ffff346224 */ /* 0x000fe200078e003a */
[----:B------:R-:W-:Y:S01]  /*0730*/  @P6 LEA.HI.X R21, R12, R21, R8, 0x1, P5 ;  /* 0x000000150c156211 */ /* 0x000fe200028f0c08 */
[C---:B------:R-:W-:Y:S01]  /*0740*/  @P6 IMAD R13, R36.reuse, R11, R9 ;  /* 0x0000000b240d6224 */ /* 0x040fe200078e0209 */
[C---:B------:R-:W-:Y:S01]  /*0750*/  @P4 IADD3 R27, P5, R36.reuse, 0x20, RZ ;  /* 0x00000020241b4810 */ /* 0x040fe20007fbe0ff */
[----:B------:R-:W-:Y:S01]  /*0760*/  @P6 IMAD.WIDE.U32 R10, R36, R10, R52 ;  /* 0x0000000a240a6225 */ /* 0x000fe200078e0034 */
[----:B------:R-:W0:Y:S03]  /*0770*/  @P4 LDC.64 R16, c[0x0][0x248] ;  /* 0x00009200ff104b82 */ /* 0x000e260000000a00 */
[----:B------:R-:W-:Y:S01]  /*0780*/  @P4 IMAD.X R9, RZ, RZ, R37, P5 ;  /* 0x000000ffff094224 */ /* 0x000fe200028e0625 */
[----:B------:R-:W-:Y:S01]  /*0790*/  @P6 IADD3 R8, R11, R13, RZ ;  /* 0x0000000d0b086210 */ /* 0x000fe20007ffe0ff */
[----:B------:R-:W-:Y:S01]  /*07a0*/  @P4 IMAD.MOV.U32 R24, RZ, RZ, R38 ;  /* 0x000000ffff184224 */ /* 0x000fe200078e0026 */
[C---:B-1----:R-:W-:Y:S01]  /*07b0*/  @P6 LEA R22, P5, R10.reuse, R22, 0x1 ;  /* 0x000000160a166211 */ /* 0x042fe200078a08ff */
[----:B---3--:R-:W-:Y:S01]  /*07c0*/  @P4 IMAD R12, R9, R18, RZ ;  /* 0x00000012090c4224 */ /* 0x008fe200078e02ff */
[----:B------:R-:W1:Y:S02]  /*07d0*/  @P4 LDC.64 R32, c[0x0][0x240] ;  /* 0x00009000ff204b82 */ /* 0x000e640000000a00 */
[----:B------:R-:W-:Y:S01]  /*07e0*/  @P6 LEA.HI.X R23, R10, R23, R8, 0x1, P5 ;  /* 0x000000170a176211 */ /* 0x000fe200028f0c08 */
[----:B------:R-:W-:Y:S01]  /*07f0*/  @P4 IMAD R29, R27, R19, R12 ;  /* 0x000000131b1d4224 */ /* 0x000fe200078e020c */
[----:B------:R-:W-:-:S02]  /*0800*/  CS2R R8, SRZ ;  /* 0x0000000000087805 */ /* 0x000fc4000001ff00 */
[----:B------:R-:W-:Y:S02]  /*0810*/  CS2R R10, SRZ ;  /* 0x00000000000a7805 */ /* 0x000fe4000001ff00 */
[----:B------:R-:W-:Y:S01]  /*0820*/  CS2R R12, SRZ ;  /* 0x00000000000c7805 */ /* 0x000fe2000001ff00 */
[----:B------:R-:W-:Y:S01]  /*0830*/  @P4 IMAD.WIDE.U32 R18, R27, R18, R24 ;  /* 0x000000121b124225 */ /* 0x000fe200078e0018 */
[----:B------:R-:W-:Y:S02]  /*0840*/  ISETP.LT.AND P5, PT, R43, R47, !P2 ;  /* 0x0000002f2b00720c */ /* 0x000fe400057a1270 */
[----:B------:R3:W4:Y:S01]  /*0850*/  @P6 LDG.E.128 R8, desc[UR4][R20.64] ;  /* 0x0000000414086981 */ /* 0x000722000c1e1d00 */
[----:B------:R-:W-:Y:S02]  /*0860*/  @P4 IMAD.IADD R19, R19, 0x1, R29 ;  /* 0x0000000113134824 */ /* 0x000fe400078e021d */
[----:B------:R-:W-:Y:S01]  /*0870*/  VIADD R46, R6, 0x60 ;  /* 0x00000060062e7836 */ /* 0x000fe20000000000 */
[----:B------:R0:W4:Y:S01]  /*0880*/  @P6 LDG.E.128 R12, desc[UR4][R22.64] ;  /* 0x00000004160c6981 */ /* 0x000122000c1e1d00 */
[----:B--2---:R-:W-:-:S03]  /*0890*/  @P4 LEA R60, P6, R18, R60, 0x1 ;  /* 0x0000003c123c4211 */ /* 0x004fc600078c08ff */
[----:B------:R-:W-:Y:S02]  /*08a0*/  ISETP.LT.AND P2, PT, R46, R47, !P2 ;  /* 0x0000002f2e00720c */ /* 0x000fe40005741270 */
[----:B------:R-:W-:Y:S01]  /*08b0*/  @P4 LEA.HI.X R61, R18, R61, R19, 0x1, P6 ;  /* 0x0000003d123d4211 */ /* 0x000fe200030f0c13 */
[----:B------:R-:W2:Y:S01]  /*08c0*/  @P5 LDC.64 R56, c[0x0][0x228] ;  /* 0x00008a00ff385b82 */ /* 0x000ea20000000a00 */
[C---:B------:R-:W-:Y:S01]  /*08d0*/  @P4 IADD3 R27, P6, R36.reuse, 0x20, RZ ;  /* 0x00000020241b4810 */ /* 0x040fe20007fde0ff */
[----:B---3--:R-:W-:Y:S01]  /*08e0*/  @P4 IMAD.MOV.U32 R20, RZ, RZ, R58 ;  /* 0x000000ffff144224 */ /* 0x008fe200078e003a */
[----:B------:R-:W-:Y:S01]  /*08f0*/  @P4 MOV R21, R53 ;  /* 0x0000003500154202 */ /* 0x000fe20000000f00 */
[----:B------:R-:W-:Y:S01]  /*0900*/  @P5 IMAD.MOV.U32 R55, RZ, RZ, R39 ;  /* 0x000000ffff375224 */ /* 0x000fe200078e0027 */
[----:B------:R-:W-:Y:S02]  /*0910*/  @P4 IADD3.X R19, RZ, R37, RZ, P6, !PT ;  /* 0x00000025ff134210 */ /* 0x000fe400037fe4ff */
[----:B------:R-:W-:Y:S01]  /*0920*/  @P5 MOV R54, R38 ;  /* 0x0000002600365202 */ /* 0x000fe20000000f00 */
[----:B------:R-:W3:Y:S02]  /*0930*/  @P5 LDC.64 R50, c[0x0][0x248] ;  /* 0x00009200ff325b82 */ /* 0x000ee40000000a00 */
[----:B0-----:R-:W-:Y:S01]  /*0940*/  @P4 IMAD R18, R19, R16, RZ ;  /* 0x0000001013124224 */ /* 0x001fe200078e02ff */
[----:B------:R-:W-:-:S03]  /*0950*/  @P5 IADD3 R19, P6, R36, 0x40, RZ ;  /* 0x0000004024135810 */ /* 0x000fc60007fde0ff */
[C---:B------:R-:W-:Y:S02]  /*0960*/  @P4 IMAD R25, R27.reuse, R17, R18 ;  /* 0x000000111b194224 */ /* 0x040fe400078e0212 */
[----:B------:R-:W0:Y:S01]  /*0970*/  @P2 LDC.64 R34, c[0x0][0x228] ;  /* 0x00008a00ff222b82 */ /* 0x000e220000000a00 */
[----:B------:R-:W-:Y:S01]  /*0980*/  @P5 IMAD.X R23, RZ, RZ, R37, P6 ;  /* 0x000000ffff175224 */ /* 0x000fe200030e0625 */
[----:B------:R-:W-:Y:S01]  /*0990*/  @P5 IADD3 R18, P6, R36, 0x40, RZ ;  /* 0x0000004024125810 */ /* 0x000fe20007fde0ff */
[----:B------:R-:W-:-:S04]  /*09a0*/  @P4 IMAD.WIDE.U32 R16, R27, R16, R20 ;  /* 0x000000101b104225 */ /* 0x000fc800078e0014 */
[----:B------:R-:W-:Y:S01]  /*09b0*/  @P5 IMAD.X R49, RZ, RZ, R37, P6 ;  /* 0x000000ffff315224 */ /* 0x000fe200030e0625 */
[C---:B-1----:R-:W-:Y:S01]  /*09c0*/  @P4 LEA R32, P6, R16.reuse, R32, 0x1 ;  /* 0x0000002010204211 */ /* 0x042fe200078c08ff */
[----:B------:R-:W-:Y:S01]  /*09d0*/  @P4 IMAD.IADD R17, R17, 0x1, R25 ;  /* 0x0000000111114824 */ /* 0x000fe200078e0219 */
[----:B------:R-:W1:Y:S01]  /*09e0*/  @P5 LDC.64 R30, c[0x0][0x210] ;  /* 0x00008400ff1e5b82 */ /* 0x000e620000000a00 */
[-C--:B--2---:R-:W-:Y:S01]  /*09f0*/  @P5 IMAD R20, R23, R56.reuse, RZ ;  /* 0x0000003817145224 */ /* 0x084fe200078e02ff */
[----:B------:R-:W-:Y:S01]  /*0a00*/  CS2R R22, SRZ ;  /* 0x0000000000167805 */ /* 0x000fe2000001ff00 */
[C---:B------:R-:W-:Y:S01]  /*0a10*/  @P5 IMAD.WIDE.U32 R54, R19.reuse, R56, R54 ;  /* 0x0000003813365225 */ /* 0x040fe200078e0036 */
[----:B------:R-:W-:Y:S02]  /*0a20*/  @P4 LEA.HI.X R33, R16, R33, R17, 0x1, P6 ;  /* 0x0000002110214211 */ /* 0x000fe400030f0c11 */
[----:B------:R-:W-:Y:S01]  /*0a30*/  @P2 IADD3 R52, P6, R36, 0x60, RZ ;  /* 0x0000006024342810 */ /* 0x000fe20007fde0ff */
[----:B------:R-:W-:Y:S01]  /*0a40*/  @P5 IMAD R57, R19, R57, R20 ;  /* 0x0000003913395224 */ /* 0x000fe200078e0214 */
[----:B------:R-:W2:Y:S01]  /*0a50*/  @P2 LDC.64 R24, c[0x0][0x248] ;  /* 0x00009200ff182b82 */ /* 0x000ea20000000a00 */
[----:B---3--:R-:W-:Y:S01]  /*0a60*/  @P5 IMAD R49, R49, R50, RZ ;  /* 0x0000003231315224 */ /* 0x008fe200078e02ff */
[----:B------:R-:W-:Y:S01]  /*0a70*/  @P5 MOV R17, R53 ;  /* 0x0000003500115202 */ /* 0x000fe20000000f00 */
[----:B------:R-:W-:-:S02]  /*0a80*/  @P2 IMAD.X R21, RZ, RZ, R37, P6 ;  /* 0x000000ffff152224 */ /* 0x000fc400030e0625 */
[----:B------:R-:W-:Y:S02]  /*0a90*/  @P5 IMAD.MOV.U32 R16, RZ, RZ, R58 ;  /* 0x000000ffff105224 */ /* 0x000fe400078e003a */
[----:B0-----:R-:W-:Y:S01]  /*0aa0*/  @P2 IMAD R56, R21, R34, RZ ;  /* 0x0000002215382224 */ /* 0x001fe200078e02ff */
[----:B------:R-:W0:Y:S01]  /*0ab0*/  @P2 LDC.64 R28, c[0x0][0x210] ;  /* 0x00008400ff1c2b82 */ /* 0x000e220000000a00 */
[----:B------:R-:W-:Y:S01]  /*0ac0*/  CS2R R20, SRZ ;  /* 0x0000000000147805 */ /* 0x000fe2000001ff00 */
[C---:B------:R-:W-:Y:S02]  /*0ad0*/  @P5 IMAD R49, R18.reuse, R51, R49 ;  /* 0x0000003312315224 */ /* 0x040fe400078e0231 */
[----:B------:R-:W-:Y:S01]  /*0ae0*/  @P5 IMAD.WIDE.U32 R50, R18, R50, R16 ;  /* 0x0000003212325225 */ /* 0x000fe200078e0010 */
[----:B------:R-:W-:Y:S02]  /*0af0*/  CS2R R16, SRZ ;  /* 0x0000000000107805 */ /* 0x000fe4000001ff00 */
[----:B------:R-:W-:Y:S01]  /*0b00*/  CS2R R18, SRZ ;  /* 0x0000000000127805 */ /* 0x000fe2000001ff00 */
[----:B------:R3:W4:Y:S01]  /*0b10*/  @P4 LDG.E.128 R20, desc[UR4][R32.64] ;  /* 0x0000000420144981 */ /* 0x000722000c1e1d00 */
[----:B------:R-:W0:Y:S01]  /*0b20*/  @P5 LDC.64 R26, c[0x0][0x240] ;  /* 0x00009000ff1a5b82 */ /* 0x000e220000000a00 */
[----:B------:R-:W-:Y:S01]  /*0b30*/  @P2 IMAD R35, R52, R35, R56 ;  /* 0x0000002334232224 */ /* 0x000fe200078e0238 */
[----:B------:R-:W-:-:S02]  /*0b40*/  @P2 IADD3 R56, P6, R36, 0x60, RZ ;  /* 0x0000006024382810 */ /* 0x000fc40007fde0ff */
[----:B------:R-:W4:Y:S04]  /*0b50*/  @P4 LDG.E.128 R16, desc[UR4][R60.64] ;  /* 0x000000043c104981 */ /* 0x000f28000c1e1d00 */
[----:B---3--:R-:W3:Y:S01]  /*0b60*/  @P2 LDC.64 R32, c[0x0][0x240] ;  /* 0x00009000ff202b82 */ /* 0x008ee20000000a00 */
[----:B-1----:R-:W-:Y:S02]  /*0b70*/  @P5 LEA R36, P4, R54, R30, 0x1 ;  /* 0x0000001e36245211 */ /* 0x002fe400078808ff */
[----:B------:R-:W-:Y:S01]  /*0b80*/  @P2 IADD3.X R30, RZ, R37, RZ, P6, !PT ;  /* 0x00000025ff1e2210 */ /* 0x000fe200037fe4ff */
[----:B------:R-:W-:Y:S01]  /*0b90*/  @P5 IMAD.IADD R55, R55, 0x1, R57 ;  /* 0x0000000137375824 */ /* 0x000fe200078e0239 */
[----:B------:R-:W-:Y:S01]  /*0ba0*/  @P2 MOV R59, R53 ;  /* 0x00000035003b2202 */ /* 0x000fe20000000f00 */
[----:B------:R-:W-:-:S04]  /*0bb0*/  @P2 IMAD.WIDE.U32 R38, R52, R34, R38 ;  /* 0x0000002234262225 */ /* 0x000fc800078e0026 */
[----:B--2---:R-:W-:Y:S01]  /*0bc0*/  @P2 IMAD R30, R30, R24, RZ ;  /* 0x000000181e1e2224 */ /* 0x004fe200078e02ff */
[----:B------:R-:W-:Y:S01]  /*0bd0*/  @P5 LEA.HI.X R37, R54, R31, R55, 0x1, P4 ;  /* 0x0000001f36255211 */ /* 0x000fe200020f0c37 */
[----:B------:R-:W-:Y:S01]  /*0be0*/  @P2 IMAD.IADD R35, R39, 0x1, R35 ;  /* 0x0000000127232824 */ /* 0x000fe200078e0223 */
[----:B0-----:R-:W-:Y:S01]  /*0bf0*/  @P2 LEA R52, P4, R38, R28, 0x1 ;  /* 0x0000001c26342211 */ /* 0x001fe200078808ff */
[----:B------:R-:W-:Y:S01]  /*0c00*/  @P5 IMAD.IADD R49, R51, 0x1, R49 ;  /* 0x0000000133315824 */ /* 0x000fe200078e0231 */
[----:B------:R-:W-:Y:S01]  /*0c10*/  @P5 LEA R34, P6, R50, R26, 0x1 ;  /* 0x0000001a32225211 */ /* 0x000fe200078c08ff */
[C---:B------:R-:W-:Y:S02]  /*0c20*/  @P2 IMAD R31, R56.reuse, R25, R30 ;  /* 0x00000019381f2224 */ /* 0x040fe400078e021e */
[----:B------:R-:W-:Y:S01]  /*0c30*/  @P2 IMAD.WIDE.U32 R58, R56, R24, R58 ;  /* 0x00000018383a2225 */ /* 0x000fe200078e003a */
[----:B------:R-:W-:Y:S02]  /*0c40*/  @P2 LEA.HI.X R53, R38, R29, R35, 0x1, P4 ;  /* 0x0000001d26352211 */ /* 0x000fe400020f0c23 */
[----:B------:R-:W-:-:S02]  /*0c50*/  CS2R R24, SRZ ;  /* 0x0000000000187805 */ /* 0x000fc4000001ff00 */
[----:B------:R-:W-:Y:S01]  /*0c60*/  @P5 LEA.HI.X R35, R50, R27, R49, 0x1, P6 ;  /* 0x0000001b32235211 */ /* 0x000fe200030f0c31 */
[----:B------:R-:W-:Y:S01]  /*0c70*/  @P2 IMAD.IADD R38, R59, 0x1, R31 ;  /* 0x000000013b262824 */ /* 0x000fe200078e021f */
[----:B------:R-:W-:Y:S02]  /*0c80*/  CS2R R26, SRZ ;  /* 0x00000000001a7805 */ /* 0x000fe4000001ff00 */
[----:B------:R-:W-:Y:S02]  /*0c90*/  CS2R R28, SRZ ;  /* 0x00000000001c7805 */ /* 0x000fe4000001ff00 */
[----:B------:R-:W-:Y:S02]  /*0ca0*/  CS2R R30, SRZ ;  /* 0x00000000001e7805 */ /* 0x000fe4000001ff00 */
[C---:B---3--:R-:W-:Y:S01]  /*0cb0*/  @P2 LEA R50, P4, R58.reuse, R32, 0x1 ;  /* 0x000000203a322211 */ /* 0x048fe200078808ff */
[----:B------:R0:W2:Y:S03]  /*0cc0*/  @P5 LDG.E.128 R24, desc[UR4][R36.64] ;  /* 0x0000000424185981 */ /* 0x0000a6000c1e1d00 */
[----:B------:R-:W-:-:S02]  /*0cd0*/  @P2 LEA.HI.X R51, R58, R33, R38, 0x1, P4 ;  /* 0x000000213a332211 */ /* 0x000fc400020f0c26 */
[----:B------:R-:W-:Y:S02]  /*0ce0*/  CS2R R32, SRZ ;  /* 0x0000000000207805 */ /* 0x000fe4000001ff00 */
[----:B------:R-:W-:Y:S01]  /*0cf0*/  CS2R R38, SRZ ;  /* 0x0000000000267805 */ /* 0x000fe2000001ff00 */
[----:B------:R1:W3:Y:S01]  /*0d00*/  @P5 LDG.E.128 R28, desc[UR4][R34.64] ;  /* 0x00000004221c5981 */ /* 0x0002e2000c1e1d00 */
[----:B0-----:R-:W-:Y:S02]  /*0d10*/  CS2R R36, SRZ ;  /* 0x0000000000247805 */ /* 0x001fe4000001ff00 */
[----:B-1----:R-:W-:-:S04]  /*0d20*/  CS2R R34, SRZ ;  /* 0x0000000000227805 */ /* 0x002fc8000001ff00 */
[----:B------:R0:W3:Y:S04]  /*0d30*/  @P2 LDG.E.128 R36, desc[UR4][R50.64] ;  /* 0x0000000432242981 */ /* 0x0000e8000c1e1d00 */
[----:B------:R1:W3:Y:S01]  /*0d40*/  @P2 LDG.E.128 R32, desc[UR4][R52.64] ;  /* 0x0000000434202981 */ /* 0x0002e2000c1e1d00 */
[----:B------:R-:W-:Y:S01]  /*0d50*/  ISETP.NE.AND P5, PT, R45, RZ, PT ;  /* 0x000000ff2d00720c */ /* 0x000fe20003fa5270 */
[----:B------:R-:W-:Y:S01]  /*0d60*/  @P0 IMAD R48, R0, 0x80, R48 ;  /* 0x0000008000300824 */ /* 0x000fe200078e0230 */
[----:B------:R-:W-:Y:S01]  /*0d70*/  BSSY B0, `(.L_x_3688) ;  /* 0x000009b000007945 */ /* 0x000fe20003800000 */
[-C--:B------:R-:W-:Y:S02]  /*0d80*/  ISETP.GE.AND P4, PT, R44, R47.reuse, PT ;  /* 0x0000002f2c00720c */ /* 0x080fe40003f86270 */
[----:B------:R-:W-:Y:S01]  /*0d90*/  ISETP.GE.AND P2, PT, R43, R47, PT ;  /* 0x0000002f2b00720c */ /* 0x000fe20003f46270 */
[C---:B----4-:R-:W-:Y:S01]  /*0da0*/  IMAD.U32 R49, R8.reuse, 0x10000, RZ ;  /* 0x0001000008317824 */ /* 0x050fe200078e00ff */
[----:B------:R-:W-:-:S02]  /*0db0*/  LOP3.LUT R8, R8, 0xffff0000, RZ, 0xc0, !PT ;  /* 0xffff000008087812 */ /* 0x000fc400078ec0ff */
[----:B------:R-:W-:Y:S01]  /*0dc0*/  LOP3.LUT R59, R12, 0xffff0000, RZ, 0xc0, !PT ;  /* 0xffff00000c3b7812 */ /* 0x000fe200078ec0ff */
[----:B0-----:R-:W-:Y:S01]  /*0dd0*/  IMAD.U32 R51, R13, 0x10000, RZ ;  /* 0x000100000d337824 */ /* 0x001fe200078e00ff */
[C---:B------:R-:W-:Y:S02]  /*0de0*/  SHF.L.U32 R54, R9.reuse, 0x10, RZ ;  /* 0x0000001009367819 */ /* 0x040fe400000006ff */
[----:B------:R-:W-:Y:S01]  /*0df0*/  LOP3.LUT R55, R9, 0xffff0000, RZ, 0xc0, !PT ;  /* 0xffff000009377812 */ /* 0x000fe200078ec0ff */
[----:B------:R-:W-:Y:S01]  /*0e00*/  IMAD.U32 R9, R10, 0x10000, RZ ;  /* 0x000100000a097824 */ /* 0x000fe200078e00ff */
[----:B------:R-:W-:Y:S01]  /*0e10*/  SHF.L.U32 R58, R12, 0x10, RZ ;  /* 0x000000100c3a7819 */ /* 0x000fe200000006ff */
[----:B------:R-:W-:Y:S01]  /*0e20*/  FMUL.FTZ R8, R8, R59 ;  /* 0x0000003b08087220 */ /* 0x000fe20000410000 */
[----:B------:R-:W-:Y:S02]  /*0e30*/  LOP3.LUT R57, R10, 0xffff0000, RZ, 0xc0, !PT ;  /* 0xffff00000a397812 */ /* 0x000fe400078ec0ff */
[----:B------:R-:W-:-:S02]  /*0e40*/  LOP3.LUT R50, R13, 0xffff0000, RZ, 0xc0, !PT ;  /* 0xffff00000d327812 */ /* 0x000fc400078ec0ff */
[C---:B------:R-:W-:Y:S02]  /*0e50*/  SHF.L.U32 R13, R15.reuse, 0x10, RZ ;  /* 0x000000100f0d7819 */ /* 0x040fe400000006ff */
[----:B------:R-:W-:Y:S01]  /*0e60*/  LOP3.LUT R10, R15, 0xffff0000, RZ, 0xc0, !PT ;  /* 0xffff00000f0a7812 */ /* 0x000fe200078ec0ff */
[C---:B------:R-:W-:Y:S01]  /*0e70*/  IMAD.U32 R12, R14.reuse, 0x10000, RZ ;  /* 0x000100000e0c7824 */ /* 0x040fe200078e00ff */
[----:B------:R-:W-:Y:S01]  /*0e80*/  LOP3.LUT R14, R14, 0xffff0000, RZ, 0xc0, !PT ;  /* 0xffff00000e0e7812 */ /* 0x000fe200078ec0ff */
[----:B------:R-:W-:Y:S01]  /*0e90*/  IMAD.U32 R56, R11, 0x10000, RZ ;  /* 0x000100000b387824 */ /* 0x000fe200078e00ff */
[----:B-1----:R-:W-:Y:S02]  /*0ea0*/  LOP3.LUT R52, R20, 0xffff0000, RZ, 0xc0, !PT ;  /* 0xffff000014347812 */ /* 0x002fe400078ec0ff */
[C---:B------:R-:W-:Y:S01]  /*0eb0*/  LOP3.LUT R53, R16.reuse, 0xffff0000, RZ, 0xc0, !PT ;  /* 0xffff000010357812 */ /* 0x040fe200078ec0ff */
[----:B------:R-:W-:Y:S02]  /*0ec0*/  IMAD.U32 R16, R16, 0x10000, RZ ;  /* 0x0001000010107824 */ /* 0x000fe400078e00ff */
[----:B------:R-:W-:-:S02]  /*0ed0*/  IMAD.U32 R15, R20, 0x10000, RZ ;  /* 0x00010000140f7824 */ /* 0x000fc400078e00ff */
[----:B------:R-:W-:Y:S01]  /*0ee0*/  FMUL.FTZ R59, R53, R52 ;  /* 0x00000034353b7220 */ /* 0x000fe20000410000 */
[----:B------:R-:W-:Y:S01]  /*0ef0*/  FFMA.FTZ R53, R49, R58, R8 ;  /* 0x0000003a31357223 */ /* 0x000fe20000010008 */
[----:B------:R-:W-:Y:S01]  /*0f00*/  SHF.L.U32 R8, R17, 0x10, RZ ;  /* 0x0000001011087819 */ /* 0x000fe200000006ff */
[----:B------:R-:W-:Y:S02]  /*0f10*/  IMAD.U32 R49, R21, 0x10000, RZ ;  /* 0x0001000015317824 */ /* 0x000fe400078e00ff */
[----:B------:R-:W-:Y:S01]  /*0f20*/  FFMA.FTZ R15, R16, R15, R59 ;  /* 0x0000000f100f7223 */ /* 0x000fe2000001003b */
[----:B------:R-:W-:Y:S02]  /*0f30*/  LOP3.LUT R17, R17, 0xffff0000, RZ, 0xc0, !PT ;  /* 0xffff000011117812 */ /* 0x000fe400078ec0ff */
[----:B------:R-:W-:Y:S01]  /*0f40*/  LOP3.LUT R16, R21, 0xffff0000, RZ, 0xc0, !PT ;  /* 0xffff000015107812 */ /* 0x000fe200078ec0ff */
[----:B------:R-:W-:Y:S01]  /*0f50*/  FFMA.FTZ R20, R8, R49, R15 ;  /* 0x0000003108147223 */ /* 0x000fe2000001000f */
[----:B------:R-:W-:Y:S01]  /*0f60*/  FFMA.FTZ R54, R54, R51, R53 ;  /* 0x0000003336367223 */ /* 0x000fe20000010035 */
[----:B------:R-:W-:Y:S01]  /*0f70*/  SHF.L.U32 R15, R22, 0x10, RZ ;  /* 0x00000010160f7819 */ /* 0x000fe200000006ff */
[----:B------:R-:W-:-:S02]  /*0f80*/  IMAD.U32 R8, R18, 0x10000, RZ ;  /* 0x0001000012087824 */ /* 0x000fc400078e00ff */
[----:B------:R-:W-:Y:S01]  /*0f90*/  FFMA.FTZ R17, R17, R16, R20 ;  /* 0x0000001011117223 */ /* 0x000fe20000010014 */
[----:B------:R-:W-:-:S03]  /*0fa0*/  FFMA.FTZ R50, R55, R50, R54 ;  /* 0x0000003237327223 */ /* 0x000fc60000010036 */
[----:B------:R-:W-:Y:S01]  /*0fb0*/  FFMA.FTZ R17, R8, R15, R17 ;  /* 0x0000000f08117223 */ /* 0x000fe20000010011 */
[----:B------:R-:W-:Y:S01]  /*0fc0*/  FFMA.FTZ R12, R9, R12, R50 ;  /* 0x0000000c090c7223 */ /* 0x000fe20000010032 */
[C---:B------:R-:W-:Y:S01]  /*0fd0*/  IMAD.U32 R15, R23.reuse, 0x10000, RZ ;  /* 0x00010000170f7824 */ /* 0x040fe200078e00ff */
[----:B------:R-:W-:Y:S02]  /*0fe0*/  LOP3.LUT R8, R23, 0xffff0000, RZ, 0xc0, !PT ;  /* 0xffff000017087812 */ /* 0x000fe400078ec0ff */
[----:B------:R-:W-:Y:S02]  /*0ff0*/  LOP3.LUT R9, R22, 0xffff0000, RZ, 0xc0, !PT ;  /* 0xffff000016097812 */ /* 0x000fe400078ec0ff */
[----:B------:R-:W-:Y:S02]  /*1000*/  LOP3.LUT R18, R18, 0xffff0000, RZ, 0xc0, !PT ;  /* 0xffff000012127812 */ /* 0x000fe400078ec0ff */
[C---:B--2---:R-:W-:Y:S02]  /*1010*/  SHF.L.U32 R21, R24.reuse, 0x10, RZ ;  /* 0x0000001018157819 */ /* 0x044fe400000006ff */
[----:B------:R-:W-:Y:S01]  /*1020*/  LOP3.LUT R24, R24, 0xffff0000, RZ, 0xc0, !PT ;  /* 0xffff000018187812 */ /* 0x000fe200078ec0ff */
[C---:B---3--:R-:W-:Y:S01]  /*1030*/  IMAD.U32 R50, R28.reuse, 0x10000, RZ ;  /* 0x000100001c327824 */ /* 0x048fe200078e00ff */
[----:B------:R-:W-:Y:S01]  /*1040*/  LOP3.LUT R23, R28, 0xffff0000, RZ, 0xc0, !PT ;  /* 0xffff00001c177812 */ /* 0x000fe200078ec0ff */
[C---:B------:R-:W-:Y:S01]  /*1050*/  IMAD.U32 R28, R29.reuse, 0x10000, RZ ;  /* 0x000100001d1c7824 */ /* 0x040fe200078e00ff */
[----:B------:R-:W-:-:S03]  /*1060*/  LOP3.LUT R20, R29, 0xffff0000, RZ, 0xc0, !PT ;  /* 0xffff00001d147812 */ /* 0x000fc600078ec0ff */
[----:B------:R-:W-:Y:S01]  /*1070*/  FMUL.FTZ R24, R24, R23 ;  /* 0x0000001718187220 */ /* 0x000fe20000410000 */
[----:B------:R-:W-:Y:S02]  /*1080*/  LOP3.LUT R29, R36, 0xffff0000, RZ, 0xc0, !PT ;  /* 0xffff0000241d7812 */ /* 0x000fe400078ec0ff */
[C---:B------:R-:W-:Y:S01]  /*1090*/  LOP3.LUT R22, R32.reuse, 0xffff0000, RZ, 0xc0, !PT ;  /* 0xffff000020167812 */ /* 0x040fe200078ec0ff */
[----:B------:R-:W-:Y:S01]  /*10a0*/  IMAD.U32 R32, R32, 0x10000, RZ ;  /* 0x0001000020207824 */ /* 0x000fe200078e00ff */
[----:B------:R-:W-:Y:S01]  /*10b0*/  SHF.L.U32 R23, R36, 0x10, RZ ;  /* 0x0000001024177819 */ /* 0x000fe200000006ff */
[----:B------:R-:W-:Y:S02]  /*10c0*/  FFMA.FTZ R9, R18, R9, R17 ;  /* 0x0000000912097223 */ /* 0x000fe40000010011 */
[----:B------:R-:W-:Y:S01]  /*10d0*/  FMUL.FTZ R29, R22, R29 ;  /* 0x0000001d161d7220 */ /* 0x000fe20000410000 */
[----:B------:R-:W-:Y:S02]  /*10e0*/  IMAD.U32 R17, R25, 0x10000, RZ ;  /* 0x0001000019117824 */ /* 0x000fe400078e00ff */
[----:B------:R-:W-:Y:S01]  /*10f0*/  FFMA.FTZ R24, R21, R50, R24 ;  /* 0x0000003215187223 */ /* 0x000fe20000010018 */
[----:B------:R-:W-:-:S02]  /*1100*/  IMAD.U32 R21, R33, 0x10000, RZ ;  /* 0x0001000021157824 */ /* 0x000fc400078e00ff */
[----:B------:R-:W-:Y:S01]  /*1110*/  FFMA.FTZ R32, R32, R23, R29 ;  /* 0x0000001720207223 */ /* 0x000fe2000001001d */
[----:B------:R-:W-:Y:S02]  /*1120*/  IMAD.U32 R22, R37, 0x10000, RZ ;  /* 0x0001000025167824 */ /* 0x000fe400078e00ff */
[----:B------:R-:W-:Y:S01]  /*1130*/  FFMA.FTZ R57, R57, R14, R12 ;  /* 0x0000000e39397223 */ /* 0x000fe2000001000c */
[----:B------:R-:W-:Y:S01]  /*1140*/  LOP3.LUT R25, R25, 0xffff0000, RZ, 0xc0, !PT ;  /* 0xffff000019197812 */ /* 0x000fe200078ec0ff */
[----:B------:R-:W-:Y:S01]  /*1150*/  FFMA.FTZ R28, R17, R28, R24 ;  /* 0x0000001c111c7223 */ /* 0x000fe20000010018 */
[----:B------:R-:W-:Y:S01]  /*1160*/  LOP3.LUT R33, R33, 0xffff0000, RZ, 0xc0, !PT ;  /* 0xffff000021217812 */ /* 0x000fe200078ec0ff */
[----:B------:R-:W-:Y:S01]  /*1170*/  IMAD.U32 R12, R19, 0x10000, RZ ;  /* 0x00010000130c7824 */ /* 0x000fe200078e00ff */
[----:B------:R-:W-:Y:S01]  /*1180*/  LOP3.LUT R24, R37, 0xffff0000, RZ, 0xc0, !PT ;  /* 0xffff000025187812 */ /* 0x000fe200078ec0ff */
[----:B------:R-:W-:Y:S01]  /*1190*/  FFMA.FTZ R22, R21, R22, R32 ;  /* 0x0000001615167223 */ /* 0x000fe20000010020 */
[----:B------:R-:W-:Y:S01]  /*11a0*/  FFMA.FTZ R56, R56, R13, R57 ;  /* 0x0000000d38387223 */ /* 0x000fe20000010039 */
[----:B------:R-:W-:Y:S01]  /*11b0*/  SHF.L.U32 R18, R30, 0x10, RZ ;  /* 0x000000101e127819 */ /* 0x000fe200000006ff */
[----:B------:R-:W-:-:S02]  /*11c0*/  IMAD.U32 R13, R26, 0x10000, RZ ;  /* 0x000100001a0d7824 */ /* 0x000fc400078e00ff */
[----:B------:R-:W-:Y:S01]  /*11d0*/  FFMA.FTZ R28, R25, R20, R28 ;  /* 0x00000014191c7223 */ /* 0x000fe2000001001c */
[----:B------:R-:W-:Y:S01]  /*11e0*/  SHF.L.U32 R17, R34, 0x10, RZ ;  /* 0x0000001022117819 */ /* 0x000fe200000006ff */
[----:B------:R-:W-:Y:S01]  /*11f0*/  FFMA.FTZ R12, R12, R15, R9 ;  /* 0x0000000f0c0c7223 */ /* 0x000fe20000010009 */
[----:B------:R-:W-:Y:S02]  /*1200*/  IMAD.U32 R20, R38, 0x10000, RZ ;  /* 0x0001000026147824 */ /* 0x000fe400078e00ff */
[----:B------:R-:W-:Y:S01]  /*1210*/  FFMA.FTZ R22, R33, R24, R22 ;  /* 0x0000001821167223 */ /* 0x000fe20000010016 */
[----:B------:R-:W-:Y:S01]  /*1220*/  LOP3.LUT R26, R26, 0xffff0000, RZ, 0xc0, !PT ;  /* 0xffff00001a1a7812 */ /* 0x000fe200078ec0ff */
[----:B------:R-:W-:Y:S01]  /*1230*/  FFMA.FTZ R13, R13, R18, R28 ;  /* 0x000000120d0d7223 */ /* 0x000fe2000001001c */
[----:B------:R-:W-:Y:S01]  /*1240*/  LOP3.LUT R15, R30, 0xffff0000, RZ, 0xc0, !PT ;  /* 0xffff00001e0f7812 */ /* 0x000fe200078ec0ff */
[----:B------:R-:W-:Y:S01]  /*1250*/  FFMA.FTZ R17, R17, R20, R22 ;  /* 0x0000001411117223 */ /* 0x000fe20000010016 */
[----:B------:R-:W-:-:S02]  /*1260*/  LOP3.LUT R34, R34, 0xffff0000, RZ, 0xc0, !PT ;  /* 0xffff000022227812 */ /* 0x000fc400078ec0ff */
[----:B------:R-:W-:Y:S01]  /*1270*/  LOP3.LUT R21, R38, 0xffff0000, RZ, 0xc0, !PT ;  /* 0xffff000026157812 */ /* 0x000fe200078ec0ff */
[----:B------:R-:W-:Y:S01]  /*1280*/  IMAD.U32 R16, R31, 0x10000, RZ ;  /* 0x000100001f107824 */ /* 0x000fe200078e00ff */
[----:B------:R-:W-:Y:S01]  /*1290*/  SHF.L.U32 R9, R27, 0x10, RZ ;  /* 0x000000101b097819 */ /* 0x000fe200000006ff */
[----:B------:R-:W-:Y:S01]  /*12a0*/  FFMA.FTZ R26, R26, R15, R13 ;  /* 0x0000000f1a1a7223 */ /* 0x000fe2000001000d */
[----:B------:R-:W-:Y:S01]  /*12b0*/  SHF.L.U32 R18, R39, 0x10, RZ ;  /* 0x0000001027127819 */ /* 0x000fe200000006ff */
[----:B------:R-:W-:Y:S02]  /*12c0*/  IMAD.U32 R13, R35, 0x10000, RZ ;  /* 0x00010000230d7824 */ /* 0x000fe400078e00ff */
[----:B------:R-:W-:Y:S01]  /*12d0*/  FFMA.FTZ R34, R34, R21, R17 ;  /* 0x0000001522227223 */ /* 0x000fe20000010011 */
[----:B------:R-:W-:Y:S01]  /*12e0*/  FFMA.FTZ R26, R9, R16, R26 ;  /* 0x00000010091a7223 */ /* 0x000fe2000001001a */
[----:B------:R-:W-:Y:S02]  /*12f0*/  LOP3.LUT R11, R11, 0xffff0000, RZ, 0xc0, !PT ;  /* 0xffff00000b0b7812 */ /* 0x000fe400078ec0ff */
[----:B------:R-:W-:Y:S01]  /*1300*/  LOP3.LUT R19, R19, 0xffff0000, RZ, 0xc0, !PT ;  /* 0xffff000013137812 */ /* 0x000fe200078ec0ff */
[----:B------:R-:W-:Y:S01]  /*1310*/  FFMA.FTZ R18, R13, R18, R34 ;  /* 0x000000120d127223 */ /* 0x000fe20000010022 */
[----:B------:R-:W-:-:S02]  /*1320*/  LOP3.LUT R27, R27, 0xffff0000, RZ, 0xc0, !PT ;  /* 0xffff00001b1b7812 */ /* 0x000fc400078ec0ff */
[----:B------:R-:W-:Y:S02]  /*1330*/  LOP3.LUT R14, R31, 0xffff0000, RZ, 0xc0, !PT ;  /* 0xffff00001f0e7812 */ /* 0x000fe400078ec0ff */
[----:B------:R-:W-:Y:S02]  /*1340*/  LOP3.LUT R35, R35, 0xffff0000, RZ, 0xc0, !PT ;  /* 0xffff000023237812 */ /* 0x000fe400078ec0ff */
[----:B------:R-:W-:Y:S01]  /*1350*/  LOP3.LUT R16, R39, 0xffff0000, RZ, 0xc0, !PT ;  /* 0xffff000027107812 */ /* 0x000fe200078ec0ff */
[----:B------:R-:W-:Y:S01]  /*1360*/  FFMA.FTZ R10, R11, R10, R56 ;  /* 0x0000000a0b0a7223 */ /* 0x000fe20000010038 */
[----:B------:R-:W-:Y:S01]  /*1370*/  FFMA.FTZ R12, R19, R8, R12 ;  /* 0x00000008130c7223 */ /* 0x000fe2000001000c */
[----:B------:R-:W-:Y:S02]  /*1380*/  FFMA.FTZ R26, R27, R14, R26 ;  /* 0x0000000e1b1a7223 */ /* 0x000fe4000001001a */
        /* <DEDUP_REMOVED lines=13> */
[----:B0-----:R-:W-:-:S02]  /*1460*/  FADD.FTZ R12, R9, R8 ;  /* 0x00000008090c7221 */ /* 0x001fc40000010000 */
[----:B------:R-:W0:Y:S01]  /*1470*/  LDC.64 R8, c[0x0][0x2d0] ;  /* 0x0000b400ff087b82 */ /* 0x000e220000000a00 */
[----:B-1----:R-:W-:Y:S01]  /*1480*/  FADD.FTZ R14, R11, R14 ;  /* 0x0000000e0b0e7221 */ /* 0x002fe20000010000 */
[----:B--2---:R-:W-:Y:S01]  /*1490*/  FADD.FTZ R17, R16, R13 ;  /* 0x0000000d10117221 */ /* 0x004fe20000010000 */
[----:B---3--:R-:W-:Y:S01]  /*14a0*/  FADD.FTZ R20, R19, R10 ;  /* 0x0000000a13147221 */ /* 0x008fe20000010000 */
[----:B------:R-:W1:Y:S04]  /*14b0*/  SHFL.BFLY PT, R13, R12, 0x1, 0x1f ;  /* 0x0c201f000c0d7f89 */ /* 0x000e6800000e0000 */
[----:B------:R-:W2:Y:S04]  /*14c0*/  SHFL.BFLY PT, R15, R14, 0x1, 0x1f ;  /* 0x0c201f000e0f7f89 */ /* 0x000ea800000e0000 */
[----:B------:R-:W3:Y:S04]  /*14d0*/  SHFL.BFLY PT, R18, R17, 0x1, 0x1f ;  /* 0x0c201f0011127f89 */ /* 0x000ee800000e0000 */
[----:B------:R-:W4:Y:S01]  /*14e0*/  SHFL.BFLY PT, R21, R20, 0x1, 0x1f ;  /* 0x0c201f0014157f89 */ /* 0x000f2200000e0000 */
[----:B------:R-:W-:Y:S01]  /*14f0*/  @P0 SHF.R.S32.HI R11, RZ, 0x1f, R48 ;  /* 0x0000001fff0b0819 */ /* 0x000fe20000011430 */
[----:B------:R-:W-:-:S03]  /*1500*/  IMAD.MOV.U32 R10, RZ, RZ, RZ ;  /* 0x000000ffff0a7224 */ /* 0x000fc600078e00ff */
[----:B------:R-:W-:-:S04]  /*1510*/  @P0 LEA.HI R11, R11, R48, RZ, 0x7 ;  /* 0x000000300b0b0211 */ /* 0x000fc800078f38ff */
[----:B------:R-:W-:Y:S02]  /*1520*/  @P0 LOP3.LUT R10, R11, 0xffffff80, RZ, 0xc0, !PT ;  /* 0xffffff800b0a0812 */ /* 0x000fe400078ec0ff */
[----:B------:R-:W-:Y:S01]  /*1530*/  ISETP.GE.AND P0, PT, R46, R47, PT ;  /* 0x0000002f2e00720c */ /* 0x000fe20003f06270 */
[----:B-1----:R-:W-:Y:S01]  /*1540*/  FADD.FTZ R19, R12, R13 ;  /* 0x0000000d0c137221 */ /* 0x002fe20000010000 */
[----:B--2---:R-:W-:Y:S01]  /*1550*/  FADD.FTZ R15, R14, R15 ;  /* 0x0000000f0e0f7221 */ /* 0x004fe20000010000 */
[----:B---3--:R-:W-:Y:S01]  /*1560*/  FADD.FTZ R18, R17, R18 ;  /* 0x0000001211127221 */ /* 0x008fe20000010000 */
[----:B----4-:R-:W-:Y:S01]  /*1570*/  FADD.FTZ R21, R20, R21 ;  /* 0x0000001514157221 */ /* 0x010fe20000010000 */
[----:B0-----:R-:W-:Y:S08]  /*1580*/  @P5 BRA `(.L_x_3689) ;  /* 0x0000000000645947 */ /* 0x001ff00003800000 */
[----:B------:R-:W0:Y:S01]  /*1590*/  LDC.64 R16, c[0x0][0x278] ;  /* 0x00009e00ff107b82 */ /* 0x000e220000000a00 */
[----:B------:R-:W-:Y:S01]  /*15a0*/  SHF.R.S32.HI R14, RZ, 0x1f, R10 ;  /* 0x0000001fff0e7819 */ /* 0x000fe2000001140a */
[----:B------:R-:W-:Y:S01]  /*15b0*/  ULDC.64 UR8, c[0x0][0x280] ;  /* 0x0000a00000087ab9 */ /* 0x000fe20000000a00 */
[----:B------:R-:W-:Y:S02]  /*15c0*/  IADD3 R12, P5, R5, R10, RZ ;  /* 0x0000000a050c7210 */ /* 0x000fe40007fbe0ff */
[----:B------:R-:W-:Y:S02]  /*15d0*/  FSEL R15, R15, RZ, !P4 ;  /* 0x000000ff0f0f7208 */ /* 0x000fe40006000000 */
[----:B------:R-:W-:Y:S01]  /*15e0*/  LEA.HI.X.SX32 R13, R5, R14, 0x1, P5 ;  /* 0x0000000e050d7211 */ /* 0x000fe200028f0eff */
[C---:B0-----:R-:W-:Y:S02]  /*15f0*/  IMAD R14, R16.reuse, UR7, RZ ;  /* 0x00000007100e7c24 */ /* 0x041fe4000f8e02ff */
[----:B------:R-:W-:-:S04]  /*1600*/  IMAD.WIDE.U32 R12, R16, UR6, R12 ;  /* 0x00000006100c7c25 */ /* 0x000fc8000f8e000c */
[----:B------:R-:W-:Y:S01]  /*1610*/  IMAD R11, R17, UR6, R14 ;  /* 0x00000006110b7c24 */ /* 0x000fe2000f8e020e */
[----:B------:R-:W-:Y:S01]  /*1620*/  FSEL R17, R18, RZ, !P2 ;  /* 0x000000ff12117208 */ /* 0x000fe20005000000 */
[----:B------:R-:W-:-:S03]  /*1630*/  IMAD R14, R41, UR8, RZ ;  /* 0x00000008290e7c24 */ /* 0x000fc6000f8e02ff */
[----:B------:R-:W-:Y:S01]  /*1640*/  IADD3 R13, R13, R11, RZ ;  /* 0x0000000b0d0d7210 */ /* 0x000fe20007ffe0ff */
[C---:B------:R-:W-:Y:S02]  /*1650*/  IMAD R11, R7.reuse, UR9, R14 ;  /* 0x00000009070b7c24 */ /* 0x040fe4000f8e020e */
[----:B------:R-:W-:Y:S01]  /*1660*/  IMAD.WIDE.U32 R12, R7, UR8, R12 ;  /* 0x00000008070c7c25 */ /* 0x000fe2000f8e000c */
[----:B------:R-:W-:Y:S02]  /*1670*/  ULDC.64 UR8, c[0x0][0x260] ;  /* 0x0000980000087ab9 */ /* 0x000fe40000000a00 */
[----:B------:R-:W-:-:S04]  /*1680*/  IADD3 R6, P5, R6, R12, RZ ;  /* 0x0000000c06067210 */ /* 0x000fc80007fbe0ff */
[----:B------:R-:W-:Y:S02]  /*1690*/  IADD3.X R13, R42, R13, R11, P5, !PT ;  /* 0x0000000d2a0d7210 */ /* 0x000fe40002ffe40b */
[C---:B------:R-:W-:Y:S02]  /*16a0*/  LEA R12, P5, R6.reuse, UR8, 0x2 ;  /* 0x00000008060c7c11 */ /* 0x040fe4000f8a10ff */
[----:B------:R-:W-:Y:S02]  /*16b0*/  FSEL R11, R19, RZ, !P3 ;  /* 0x000000ff130b7208 */ /* 0x000fe40005800000 */
[----:B------:R-:W-:Y:S02]  /*16c0*/  LEA.HI.X R13, R6, UR9, R13, 0x2, P5 ;  /* 0x00000009060d7c11 */ /* 0x000fe4000a8f140d */
[----:B------:R-:W-:-:S03]  /*16d0*/  FSEL R19, R21, RZ, !P0 ;  /* 0x000000ff15137208 */ /* 0x000fc60004000000 */
[----:B------:R0:W-:Y:S04]  /*16e0*/  STG.E desc[UR4][R12.64], R11 ;  /* 0x0000000b0c007986 */ /* 0x0001e8000c101904 */
[----:B------:R0:W-:Y:S04]  /*16f0*/  STG.E desc[UR4][R12.64+0x80], R15 ;  /* 0x0000800f0c007986 */ /* 0x0001e8000c101904 */
[----:B------:R0:W-:Y:S04]  /*1700*/  STG.E desc[UR4][R12.64+0x100], R17 ;  /* 0x000100110c007986 */ /* 0x0001e8000c101904 */
[----:B------:R0:W-:Y:S02]  /*1710*/  STG.E desc[UR4][R12.64+0x180], R19 ;  /* 0x000180130c007986 */ /* 0x0001e4000c101904 */
.L_x_3689:
[----:B------:R-:W-:Y:S05]  /*1720*/  BSYNC B0 ;  /* 0x0000000000007941 */ /* 0x000fea0003800000 */
.L_x_3688:
[----:B------:R-:W-:Y:S01]  /*1730*/  VIADD R4, R4, 0x7f ;  /* 0x0000007f04047836 */ /* 0x000fe20000000000 */
[----:B0-----:R-:W-:Y:S01]  /*1740*/  SHF.L.U32 R13, R2, 0xd, RZ ;  /* 0x0000000d020d7819 */ /* 0x001fe200000006ff */
[----:B------:R-:W-:Y:S01]  /*1750*/  IMAD.SHL.U32 R12, R10, 0x40, RZ ;  /* 0x000000400a0c7824 */ /* 0x000fe200078e00ff */
[----:B------:R-:W-:Y:S01]  /*1760*/  BSSY B0, `(.L_x_3690) ;  /* 0x0000027000007945 */ /* 0x000fe20003800000 */
[----:B------:R-:W-:Y:S01]  /*1770*/  IMAD.SHL.U32 R6, R3, 0x4, RZ ;  /* 0x0000000403067824 */ /* 0x000fe200078e00ff */
[----:B------:R-:W-:Y:S02]  /*1780*/  SHF.R.S32.HI R11, RZ, 0x1f, R4 ;  /* 0x0000001fff0b7819 */ /* 0x000fe40000011404 */
[----:B------:R-:W-:Y:S02]  /*1790*/  SHF.R.S32.HI R14, RZ, 0x1f, R12 ;  /* 0x0000001fff0e7819 */ /* 0x000fe4000001140c */
[----:B------:R-:W-:Y:S02]  /*17a0*/  LEA.HI R11, R11, R4, RZ, 0x7 ;  /* 0x000000040b0b7211 */ /* 0x000fe400078f38ff */
[----:B------:R-:W-:-:S02]  /*17b0*/  IADD3 R12, P0, P2, R12, R6, R13 ;  /* 0x000000060c0c7210 */ /* 0x000fc40007a1e00d */
[----:B------:R-:W-:Y:S02]  /*17c0*/  LOP3.LUT R4, R11, 0xffffff80, RZ, 0xc0, !PT ;  /* 0xffffff800b047812 */ /* 0x000fe400078ec0ff */
[----:B------:R-:W-:Y:S02]  /*17d0*/  SHF.R.S32.HI R13, RZ, 0x1f, R13 ;  /* 0x0000001fff0d7819 */ /* 0x000fe4000001140d */
[----:B------:R-:W-:Y:S01]  /*17e0*/  SHF.R.S32.HI R6, RZ, 0x1f, R6 ;  /* 0x0000001fff067819 */ /* 0x000fe20000011406 */
[----:B------:R-:W-:-:S03]  /*17f0*/  IMAD.IADD R4, R4, 0x1, -R5 ;  /* 0x0000000104047824 */ /* 0x000fc600078e0a05 */
[----:B------:R-:W-:Y:S01]  /*1800*/  IADD3.X R13, R14, R6, R13, P0, P2 ;  /* 0x000000060e0d7210 */ /* 0x000fe200007e440d */
[----:B------:R-:W-:Y:S01]  /*1810*/  IMAD R6, R8, UR7, RZ ;  /* 0x0000000708067c24 */ /* 0x000fe2000f8e02ff */
[----:B------:R-:W-:-:S03]  /*1820*/  ISETP.GE.OR P1, PT, R3, R4, P1 ;  /* 0x000000040300720c */ /* 0x000fc60000f26670 */
[----:B------:R-:W-:Y:S02]  /*1830*/  IMAD R9, R9, UR6, R6 ;  /* 0x0000000609097c24 */ /* 0x000fe4000f8e0206 */
[----:B------:R-:W-:-:S05]  /*1840*/  IMAD.WIDE.U32 R12, R8, UR6, R12 ;  /* 0x00000006080c7c25 */ /* 0x000fca000f8e000c */
[----:B------:R-:W-:-:S03]  /*1850*/  IADD3 R11, R13, R9, RZ ;  /* 0x000000090d0b7210 */ /* 0x000fc60007ffe0ff */
[----:B------:R-:W-:Y:S05]  /*1860*/  @P1 BRA `(.L_x_3691) ;  /* 0x0000000000581947 */ /* 0x000fea0003800000 */
[----:B------:R-:W0:Y:S01]  /*1870*/  LDC.64 R8, c[0x0][0x2a8] ;  /* 0x0000aa00ff087b82 */ /* 0x000e220000000a00 */
[----:B------:R-:W-:Y:S01]  /*1880*/  SHF.R.S32.HI R6, RZ, 0x1f, R5 ;  /* 0x0000001fff067819 */ /* 0x000fe20000011405 */
[----:B------:R-:W-:Y:S01]  /*1890*/  ULDC.64 UR8, c[0x0][0x2b0] ;  /* 0x0000ac0000087ab9 */ /* 0x000fe20000000a00 */
[--C-:B------:R-:W-:Y:S02]  /*18a0*/  IADD3 R4, P0, P1, R10, R5, R3.reuse ;  /* 0x000000050a047210 */ /* 0x100fe4000791e003 */
[----:B------:R-:W-:Y:S02]  /*18b0*/  SHF.R.S32.HI R14, RZ, 0x1f, R10 ;  /* 0x0000001fff0e7819 */ /* 0x000fe4000001140a */
[----:B------:R-:W-:-:S04]  /*18c0*/  SHF.R.S32.HI R5, RZ, 0x1f, R3 ;  /* 0x0000001fff057819 */ /* 0x000fc80000011403 */
[----:B------:R-:W-:Y:S02]  /*18d0*/  IADD3.X R5, R14, R6, R5, P0, P1 ;  /* 0x000000060e057210 */ /* 0x000fe400007e2405 */
[----:B-----5:R-:W-:Y:S01]  /*18e0*/  FSETP.NEU.FTZ.AND P0, PT, R40, -INF , PT ;  /* 0xff8000002800780b */ /* 0x020fe20003f1d000 */
[C---:B0-----:R-:W-:Y:S02]  /*18f0*/  IMAD R6, R8.reuse, UR7, RZ ;  /* 0x0000000708067c24 */ /* 0x041fe4000f8e02ff */
[----:B------:R-:W-:-:S04]  /*1900*/  IMAD.WIDE.U32 R4, R8, UR6, R4 ;  /* 0x0000000608047c25 */ /* 0x000fc8000f8e0004 */
[----:B------:R-:W-:Y:S02]  /*1910*/  IMAD R9, R9, UR6, R6 ;  /* 0x0000000609097c24 */ /* 0x000fe4000f8e0206 */
[----:B------:R-:W-:Y:S02]  /*1920*/  IMAD R6, R41, UR8, RZ ;  /* 0x0000000829067c24 */ /* 0x000fe4000f8e02ff */
[----:B------:R-:W-:Y:S02]  /*1930*/  IMAD.IADD R5, R5, 0x1, R9 ;  /* 0x0000000105057824 */ /* 0x000fe400078e0209 */
[C---:B------:R-:W-:Y:S02]  /*1940*/  IMAD R9, R7.reuse, UR9, R6 ;  /* 0x0000000907097c24 */ /* 0x040fe4000f8e0206 */
[----:B------:R-:W-:Y:S01]  /*1950*/  FMUL.FTZ R6, R40, 1.4426950216293334961 ;  /* 0x3fb8aa3b28067820 */ /* 0x000fe20000410000 */
[----:B------:R-:W-:Y:S01]  /*1960*/  IMAD.WIDE.U32 R4, R7, UR8, R4 ;  /* 0x0000000807047c25 */ /* 0x000fe2000f8e0004 */
[----:B------:R-:W-:-:S03]  /*1970*/  ULDC.64 UR8, c[0x0][0x2a0] ;  /* 0x0000a80000087ab9 */ /* 0x000fc60000000a00 */
[----:B------:R-:W-:Y:S01]  /*1980*/  IMAD.IADD R5, R5, 0x1, R9 ;  /* 0x0000000105057824 */ /* 0x000fe200078e0209 */
[----:B------:R-:W-:-:S04]  /*1990*/  LEA R8, P1, R4, UR8, 0x2 ;  /* 0x0000000804087c11 */ /* 0x000fc8000f8210ff */
[----:B------:R-:W-:Y:S02]  /*19a0*/  LEA.HI.X R9, R4, UR9, R5, 0x2, P1 ;  /* 0x0000000904097c11 */ /* 0x000fe400088f1405 */
[----:B------:R-:W-:-:S05]  /*19b0*/  FSEL R5, R6, RZ, P0 ;  /* 0x000000ff06057208 */ /* 0x000fca0000000000 */
[----:B------:R0:W-:Y:S02]  /*19c0*/  STG.E desc[UR4][R8.64], R5 ;  /* 0x0000000508007986 */ /* 0x0001e4000c101904 */
.L_x_3691:
[----:B------:R-:W-:Y:S05]  /*19d0*/  BSYNC B0 ;  /* 0x0000000000007941 */ /* 0x000fea0003800000 */
.L_x_3690:
[----:B------:R-:W-:Y:S01]  /*19e0*/  ULDC.64 UR10, c[0x0][0x2e8] ;  /* 0x0000ba00000a7ab9 */ /* 0x000fe20000000a00 */
[----:B------:R-:W-:Y:S01]  /*19f0*/  ULDC.64 UR8, c[0x0][0x2d8] ;  /* 0x0000b60000087ab9 */ /* 0x000fe20000000a00 */
[----:B------:R-:W-:Y:S01]  /*1a00*/  MOV R10, R12 ;  /* 0x0000000c000a7202 */ /* 0x000fe20000000f00 */
[----:B------:R-:W-:Y:S01]  /*1a10*/  IMAD R6, R41, UR8, RZ ;  /* 0x0000000829067c24 */ /* 0x000fe2000f8e02ff */
[----:B------:R-:W-:-:S03]  /*1a20*/  ISETP.NE.U32.AND P0, PT, RZ, UR10, PT ;  /* 0x0000000aff007c0c */ /* 0x000fc6000bf05070 */
[----:B0-----:R-:W-:Y:S01]  /*1a30*/  IMAD.WIDE.U32 R4, R7, UR8, R10 ;  /* 0x0000000807047c25 */ /* 0x001fe2000f8e000a */
[----:B------:R-:W-:-:S03]  /*1a40*/  ISETP.NE.AND.EX P0, PT, RZ, UR11, PT, P0 ;  /* 0x0000000bff007c0c */ /* 0x000fc6000bf05300 */
[----:B------:R-:W-:Y:S01]  /*1a50*/  IMAD R7, R7, UR9, R6 ;  /* 0x0000000907077c24 */ /* 0x000fe2000f8e0206 */
[----:B------:R-:W-:Y:S01]  /*1a60*/  ISETP.NE.OR P0, PT, R3, RZ, !P0 ;  /* 0x000000ff0300720c */ /* 0x000fe20004705670 */
[----:B------:R-:W-:Y:S02]  /*1a70*/  ULDC.64 UR8, c[0x0][0x2b8] ;  /* 0x0000ae0000087ab9 */ /* 0x000fe40000000a00 */
[----:B------:R-:W-:Y:S01]  /*1a80*/  IMAD.IADD R5, R5, 0x1, R7 ;  /* 0x0000000105057824 */ /* 0x000fe200078e0207 */
[----:B------:R-:W-:-:S04]  /*1a90*/  LEA R6, P1, R4, UR8, 0x2 ;  /* 0x0000000804067c11 */ /* 0x000fc8000f8210ff */
[----:B------:R-:W-:-:S05]  /*1aa0*/  LEA.HI.X R7, R4, UR9, R5, 0x2, P1 ;  /* 0x0000000904077c11 */ /* 0x000fca00088f1405 */
        /* <DEDUP_REMOVED lines=9> */
[----:B------:R-:W1:Y:S08]  /*1b40*/  LDC R3, c[0x0][0x2e0] ;  /* 0x0000b800ff037b82 */ /* 0x000e700000000800 */
[----:B0-----:R-:W0:Y:S08]  /*1b50*/  LDC R7, c[0x0][0x220] ;  /* 0x00008800ff077b82 */ /* 0x001e300000000800 */
[----:B------:R-:W2:Y:S01]  /*1b60*/  LDC.64 R4, c[0x0][0x2e8] ;  /* 0x0000ba00ff047b82 */ /* 0x000ea20000000a00 */
[----:B-1----:R-:W-:-:S04]  /*1b70*/  IMAD R0, R2, R3, R0 ;  /* 0x0000000302007224 */ /* 0x002fc800078e0200 */
[----:B0-----:R-:W-:-:S04]  /*1b80*/  IMAD R3, R0, R7, UR6 ;  /* 0x0000000600037e24 */ /* 0x001fc8000f8e0207 */
[----:B--2---:R-:W-:-:S05]  /*1b90*/  IMAD.WIDE R2, R3, 0x4, R4 ;  /* 0x0000000403027825 */ /* 0x004fca00078e0204 */
[----:B------:R-:W-:Y:S01]  /*1ba0*/  STG.E desc[UR4][R2.64], RZ ;  /* 0x000000ff02007986 */ /* 0x000fe2000c101904 */
[----:B------:R-:W-:Y:S05]  /*1bb0*/  EXIT ;  /* 0x000000000000794d */ /* 0x000fea0003800000 */
.L_x_3692:
        /* <DEDUP_REMOVED lines=12> */
.L_x_3720:


//--------------------- .nv.global.init           --------------------------
	.section	.nv.global.init,"aw",@progbits
.nv.global.init:
	.type		$str$23,@object
	.size		$str$23,($str$24 - $str$23)
$str$23:
        /*0000*/ 	.byte	0x28, 0x61, 0x64, 0x64, 0x72, 0x65, 0x73, 0x73, 0x20, 0x26, 0x20, 0x6d, 0x61, 0x73, 0x6b, 0x29
        /*0010*/ 	.byte	0x20, 0x3d, 0x3d, 0x20, 0x30, 0x00
	.type		$str$24,@object
	.size		$str$24,(__unnamed_4 - $str$24)
$str$24:
        /*0016*/ 	.byte	0x2f, 0x74, 0x6d, 0x70, 0x2f, 0x6f, 0x73, 0x73, 0x5f, 0x6b, 0x65, 0x72, 0x6e, 0x65, 0x6c, 0x73
        /*0026*/ 	.byte	0x5f, 0x73, 0x72, 0x63, 0x2f, 0x66, 0x6c, 0x61, 0x73, 0x68, 0x5f, 0x61, 0x74, 0x74, 0x65, 0x6e
        /*0036*/ 	.byte	0x74, 0x69, 0x6f, 0x6e, 0x2f, 0x63, 0x73, 0x72, 0x63, 0x2f, 0x63, 0x75, 0x74, 0x6c, 0x61, 0x73
        /*0046*/ 	.byte	0x73, 0x2f, 0x69, 0x6e, 0x63, 0x6c, 0x75, 0x64, 0x65, 0x2f, 0x63, 0x75, 0x74, 0x65, 0x2f, 0x70
        /*0056*/ 	.byte	0x6f, 0x69, 0x6e, 0x74, 0x65, 0x72, 0x5f, 0x66, 0x6c, 0x61, 0x67, 0x67, 0x65, 0x64, 0x2e, 0x68
        /*0066*/ 	.byte	0x70, 0x70, 0x00
	.type		__unnamed_4,@object
	.size		__unnamed_4,(__unnamed_2 - __unnamed_4)
__unnamed_4:
        /* <DEDUP_REMOVED lines=17> */
        /*0179*/ 	.byte	0x43, 0x3c, 0x36, 0x34, 0x3e, 0x3e, 0x3e, 0x3e, 0x5d, 0x00
	.type		__unnamed_2,@object
	.size		__unnamed_2,(__unnamed_3 - __unnamed_2)
__unnamed_2:
        /* <DEDUP_REMOVED lines=22> */
        /*02e3*/ 	.byte	0x31, 0x36, 0x33, 0x38, 0x34, 0x3e, 0x3e, 0x3e, 0x3e, 0x20, 0x26, 0x5d, 0x00
	.type		__unnamed_3,@object
	.size		__unnamed_3,(__unnamed_1 - __unnamed_3)
__unnamed_3:
        /* <DEDUP_REMOVED lines=23> */
        /*0460*/ 	.byte	0x75, 0x74, 0x65, 0x3a, 0x3a, 0x43, 0x3c, 0x30, 0x3e, 0x3e, 0x3e, 0x3e, 0x3e, 0x5d, 0x00
	.type		__unnamed_1,@object
	.size		__unnamed_1,(.L_0 - __unnamed_1)
__unnamed_1:
        /* <DEDUP_REMOVED lines=29> */
        /*063f*/ 	.byte	0x5d, 0x00
.L_0:


//--------------------- .nv.shared._ZN7cutlass13device_kernelIN5flash11enable_sm90INS1_16FlashAttnBwdSm90INS1_25CollectiveMainloopBwdSm90ILi2ELi2ELi2EN4cute5tupleIJNS5_1CILi1EEES8_S8_EEENS6_IJNS7_ILi128EEESA_NS7_ILi64EEEEEENS_10bfloat16_tEfNS_4arch4Sm90ELb0ELb0ELb0ELb0ELb0ELb1ELb0ELb0ELi2ELi1ELi2ELi2ELb0EEENS1_21CollectiveEpilogueBwdISC_SD_SF_Li256ELb0ELb0ELi1EEENS1_19SingleTileSchedulerILb0ELb0ELb0ELi128EEEEEEEEEvNT_6ParamsE --------------------------
	.section	.nv.shared._ZN7cutlass13device_kernelIN5flash11enable_sm90INS1_16FlashAttnBwdSm90INS1_25CollectiveMainloopBwdSm90ILi2ELi2ELi2EN4cute5tupleIJNS5_1CILi1EEES8_S8_EEENS6_IJNS7_ILi128EEESA_NS7_ILi64EEEEEENS_10bfloat16_tEfNS_4arch4Sm90ELb0ELb0ELb0ELb0ELb0ELb1ELb0ELb0ELi2ELi1ELi2ELi2ELb0EEENS1_21CollectiveEpilogueBwdISC_SD_SF_Li256ELb0ELb0ELi1EEENS1_19SingleTileSchedulerILb0ELb0ELb0ELi128EEEEEEEEEvNT_6ParamsE,"aw",@nobits
	.sectionflags	@""
	.align	16
	.zero		1024


//--------------------- .nv.shared.reserved.0     --------------------------
	.section	.nv.shared.reserved.0,"aw",@nobits
	.weak		__nv_reservedSMEM_offset_0_alias
	.size		__nv_reservedSMEM_offset_0_alias, 0, 0
	.other		__nv_reservedSMEM_offset_0_alias,@"STO_CUDA_RESERVED_SHARED STV_DEFAULT"
__nv_reservedSMEM_offset_0_alias:
	.zero		0


//--------------------- .nv.global                --------------------------
	.section	.nv.global,"aw",@nobits
.nv.global:
	.type		_ZN65_INTERNAL_d6de7d86_29_flash_bwd_hdim64_bf16_sm90_cu_744032ad_29634cute1_E,@object
	.size		_ZN65_INTERNAL_d6de7d86_29_flash_bwd_hdim64_bf16_sm90_cu_744032ad_29634cute1_E,(_ZN65_INTERNAL_d6de7d86_29_flash_bwd_hdim64_bf16_sm90_cu_744032ad_29634cuda3std3__45__cpo6cbeginE - _ZN65_INTERNAL_d6de7d86_29_flash_bwd_hdim64_bf16_sm90_cu_744032ad_29634cute1_E)
_ZN65_INTERNAL_d6de7d86_29_flash_bwd_hdim64_bf16_sm90_cu_744032ad_29634cute1_E:
	.zero		1
	.type		_ZN65_INTERNAL_d6de7d86_29_flash_bwd_hdim64_bf16_sm90_cu_744032ad_29634cuda3std3__45__cpo6cbeginE,@object
	.size		_ZN65_INTERNAL_d6de7d86_29_flash_bwd_hdim64_bf16_sm90_cu_744032ad_29634cuda3std3__45__cpo6cbeginE,(_ZN65_INTERNAL_d6de7d86_29_flash_bwd_hdim64_bf16_sm90_cu_744032ad_29634cuda3std3__48in_placeE - _ZN65_INTERNAL_d6de7d86_29_flash_bwd_hdim64_bf16_sm90_cu_744032ad_29634cuda3std3__45__cpo6cbeginE)
_ZN65_INTERNAL_d6de7d86_29_flash_bwd_hdim64_bf16_sm90_cu_744032ad_29634cuda3std3__45__cpo6cbeginE:
	.zero		1
	.type		_ZN65_INTERNAL_d6de7d86_29_flash_bwd_hdim64_bf16_sm90_cu_744032ad_29634cuda3std3__48in_placeE,@object
	.size		_ZN65_INTERNAL_d6de7d86_29_flash_bwd_hdim64_bf16_sm90_cu_744032ad_29634cuda3std3__48in_placeE,(_ZN65_INTERNAL_d6de7d86_29_flash_bwd_hdim64_bf16_sm90_cu_744032ad_29634cuda3std6ranges3__45__cpo9iter_moveE - _ZN65_INTERNAL_d6de7d86_29_flash_bwd_hdim64_bf16_sm90_cu_744032ad_29634cuda3std3__48in_placeE)
_ZN65_INTERNAL_d6de7d86_29_flash_bwd_hdim64_bf16_sm90_cu_744032ad_29634cuda3std3__48in_placeE:
	.zero		1
	.type		_ZN65_INTERNAL_d6de7d86_29_flash_bwd_hdim64_bf16_sm90_cu_744032ad_29634cuda3std6ranges3__45__cpo9iter_moveE,@object
	.size		_ZN65_INTERNAL_d6de7d86_29_flash_bwd_hdim64_bf16_sm90_cu_744032ad_29634cuda3std6ranges3__45__cpo9iter_moveE,(_ZN65_INTERNAL_d6de7d86_29_flash_bwd_hdim64_bf16_sm90_cu_744032ad_29634cuda3std3__45__cpo5beginE - _ZN65_INTERNAL_d6de7d86_29_flash_bwd_hdim64_bf16_sm90_cu_744032ad_29634cuda3std6ranges3__45__cpo9iter_moveE)
_ZN65_INTERNAL_d6de7d86_29_flash_bwd_hdim64_bf16_sm90_cu_744032ad_29634cuda3std6ranges3__45__cpo9iter_moveE:
	.zero		1
	.type		_ZN65_INTERNAL_d6de7d86_29_flash_bwd_hdim64_bf16_sm90_cu_744032ad_29634cuda3std3__45__cpo5beginE,@object
	.size		_ZN65_INTERNAL_d6de7d86_29_flash_bwd_hdim64_bf16_sm90_cu_744032ad_29634cuda3std3__45__cpo5beginE,(_ZN65_INTERNAL_d6de7d86_29_flash_bwd_hdim64_bf16_sm90_cu_744032ad_29634cuda3std3__467_GLOBAL__N__d6de7d86_29_flash_bwd_hdim64_bf16_sm90_cu_744032ad_29636ignoreE - _ZN65_INTERNAL_d6de7d86_29_flash_bwd_hdim64_bf16_sm90_cu_744032ad_29634cuda3std3__45__cpo5beginE)
_ZN65_INTERNAL_d6de7d86_29_flash_bwd_hdim64_bf16_sm90_cu_744032ad_29634cuda3std3__45__cpo5beginE:
	.zero		1
	.type		_ZN65_INTERNAL_d6de7d86_29_flash_bwd_hdim64_bf16_sm90_cu_744032ad_29634cuda3std3__467_GLOBAL__N__d6de7d86_29_flash_bwd_hdim64_bf16_sm90_cu_744032ad_29636ignoreE,@object
	.size		_ZN65_INTERNAL_d6de7d86_29_flash_bwd_hdim64_bf16_sm90_cu_744032ad_29634cuda3std3__467_GLOBAL__N__d6de7d86_29_flash_bwd_hdim64_bf16_sm90_cu_744032ad_29636ignoreE,(_ZN65_INTERNAL_d6de7d86_29_flash_bwd_hdim64_bf16_sm90_cu_744032ad_29634cute7productE - _ZN65_INTERNAL_d6de7d86_29_flash_bwd_hdim64_bf16_sm90_cu_744032ad_29634cuda3std3__467_GLOBAL__N__d6de7d86_29_flash_bwd_hdim64_bf16_sm90_cu_744032ad_29636ignoreE)
_ZN65_INTERNAL_d6de7d86_29_flash_bwd_hdim64_bf16_sm90_cu_744032ad_29634cuda3std3__467_GLOBAL__N__d6de7d86_29_flash_bwd_hdim64_bf16_sm90_cu_744032ad_29636ignoreE:
	.zero		1
	.type		_ZN65_INTERNAL_d6de7d86_29_flash_bwd_hdim64_bf16_sm90_cu_744032ad_29634cute7productE,@object
	.size		_ZN65_INTERNAL_d6de7d86_29_flash_bwd_hdim64_bf16_sm90_cu_744032ad_29634cute7productE,(_ZN65_INTERNAL_d6de7d86_29_flash_bwd_hdim64_bf16_sm90_cu_744032ad_29634cuda3std3__45__cpo3endE - _ZN65_INTERNAL_d6de7d86_29_flash_bwd_hdim64_bf16_sm90_cu_744032ad_29634cute7productE)
_ZN65_INTERNAL_d6de7d86_29_flash_bwd_hdim64_bf16_sm90_cu_744032ad_29634cute7productE:
	.zero		1
	.type		_ZN65_INTERNAL_d6de7d86_29_flash_bwd_hdim64_bf16_sm90_cu_744032ad_29634cuda3std3__45__cpo3endE,@object
	.size		_ZN65_INTERNAL_d6de7d86_29_flash_bwd_hdim64_bf16_sm90_cu_744032ad_29634cuda3std3__45__cpo3endE,(_ZN65_INTERNAL_d6de7d86_29_flash_bwd_hdim64_bf16_sm90_cu_744032ad_29634cuda3std3__419piecewise_constructE - _ZN65_INTERNAL_d6de7d86_29_flash_bwd_hdim64_bf16_sm90_cu_744032ad_29634cuda3std3__45__cpo3endE)
_ZN65_INTERNAL_d6de7d86_29_flash_bwd_hdim64_bf16_sm90_cu_744032ad_29634cuda3std3__45__cpo3endE:
	.zero		1
	.type		_ZN65_INTERNAL_d6de7d86_29_flash_bwd_hdim64_bf16_sm90_cu_744032ad_29634cuda3std3__419piecewise_constructE,@object
	.size		_ZN65_INTERNAL_d6de7d86_29_flash_bwd_hdim64_bf16_sm90_cu_744032ad_29634cuda3std3__419piecewise_constructE,(_ZN65_INTERNAL_d6de7d86_29_flash_bwd_hdim64_bf16_sm90_cu_744032ad_29634cuda3std3__45__cpo4cendE - _ZN65_INTERNAL_d6de7d86_29_flash_bwd_hdim64_bf16_sm90_cu_744032ad_29634cuda3std3__419piecewise_constructE)
_ZN65_INTERNAL_d6de7d86_29_flash_bwd_hdim64_bf16_sm90_cu_744032ad_29634cuda3std3__419piecewise_constructE:
	.zero		1
	.type		_ZN65_INTERNAL_d6de7d86_29_flash_bwd_hdim64_bf16_sm90_cu_744032ad_29634cuda3std3__45__cpo4cendE,@object
	.size		_ZN65_INTERNAL_d6de7d86_29_flash_bwd_hdim64_bf16_sm90_cu_744032ad_29634cuda3std3__45__cpo4cendE,(_ZN65_INTERNAL_d6de7d86_29_flash_bwd_hdim64_bf16_sm90_cu_744032ad_29634cuda3std6ranges3__45__cpo4swapE - _ZN65_INTERNAL_d6de7d86_29_flash_bwd_hdim64_bf16_sm90_cu_744032ad_29634cuda3std3__45__cpo4cendE)
_ZN65_INTERNAL_d6de7d86_29_flash_bwd_hdim64_bf16_sm90_cu_744032ad_29634cuda3std3__45__cpo4cendE:
	.zero		1
	.type		_ZN65_INTERNAL_d6de7d86_29_flash_bwd_hdim64_bf16_sm90_cu_744032ad_29634cuda3std6ranges3__45__cpo4swapE,@object
	.size		_ZN65_INTERNAL_d6de7d86_29_flash_bwd_hdim64_bf16_sm90_cu_744032ad_29634cuda3std6ranges3__45__cpo4swapE,(.L_11 - _ZN65_INTERNAL_d6de7d86_29_flash_bwd_hdim64_bf16_sm90_cu_744032ad_29634cuda3std6ranges3__45__cpo4swapE)
_ZN65_INTERNAL_d6de7d86_29_flash_bwd_hdim64_bf16_sm90_cu_744032ad_29634cuda3std6ranges3__45__cpo4swapE:
	.zero		1
.L_11:


//--------------------- .nv.shared._ZN7cutlass13device_kernelIN5flash11enable_sm90INS1_16FlashAttnBwdSm90INS1_25CollectiveMainloopBwdSm90ILi2ELi2ELi2EN4cute5tupleIJNS5_1CILi1EEES8_S8_EEENS6_IJNS7_ILi128EEESA_NS7_ILi64EEEEEENS_10bfloat16_tEfNS_4arch4Sm90ELb0ELb0ELb0ELb0ELb1ELb1ELb0ELb0ELi2ELi1ELi2ELi2ELb0EEENS1_21CollectiveEpilogueBwdISC_SD_SF_Li256ELb0ELb0ELi1EEENS1_19SingleTileSchedulerILb0ELb0ELb0ELi128EEEEEEEEEvNT_6ParamsE --------------------------
	.section	.nv.shared._ZN7cutlass13device_kernelIN5flash11enable_sm90INS1_16FlashAttnBwdSm90INS1_25CollectiveMainloopBwdSm90ILi2ELi2ELi2EN4cute5tupleIJNS5_1CILi1EEES8_S8_EEENS6_IJNS7_ILi128EEESA_NS7_ILi64EEEEEENS_10bfloat16_tEfNS_4arch4Sm90ELb0ELb0ELb0ELb0ELb1ELb1ELb0ELb0ELi2ELi1ELi2ELi2ELb0EEENS1_21CollectiveEpilogueBwdISC_SD_SF_Li256ELb0ELb0ELi1EEENS1_19SingleTileSchedulerILb0ELb0ELb0ELi128EEEEEEEEEvNT_6ParamsE,"aw",@nobits
	.sectionflags	@""
	.align	16
	.zero		1024


//--------------------- .nv.shared._ZN7cutlass13device_kernelIN5flash11enable_sm90INS1_16FlashAttnBwdSm90INS1_25CollectiveMainloopBwdSm90ILi2ELi2ELi2EN4cute5tupleIJNS5_1CILi1EEES8_S8_EEENS6_IJNS7_ILi128EEESA_NS7_ILi64EEEEEENS_10bfloat16_tEfNS_4arch4Sm90ELb0ELb0ELb0ELb0ELb0ELb1ELb0ELb0ELi2ELi1ELi2ELi2ELb0EEENS1_24CollectiveEpilogueBwdGQAISC_fSF_Li256ELb0ELb0EEENS1_19SingleTileSchedulerILb0ELb0ELb0ELi128EEEEEEEEEvNT_6ParamsE --------------------------
	.section	.nv.shared._ZN7cutlass13device_kernelIN5flash11enable_sm90INS1_16FlashAttnBwdSm90INS1_25CollectiveMainloopBwdSm90ILi2ELi2ELi2EN4cute5tupleIJNS5_1CILi1EEES8_S8_EEENS6_IJNS7_ILi128EEESA_NS7_ILi64EEEEEENS_10bfloat16_tEfNS_4arch4Sm90ELb0ELb0ELb0ELb0ELb0ELb1ELb0ELb0ELi2ELi1ELi2ELi2ELb0EEENS1_24CollectiveEpilogueBwdGQAISC_fSF_Li256ELb0ELb0EEENS1_19SingleTileSchedulerILb0ELb0ELb0ELi128EEEEEEEEEvNT_6ParamsE,"aw",@nobits
	.sectionflags	@""
	.align	16
	.zero		1024


//--------------------- .nv.shared._ZN7cutlass13device_kernelIN5flash11enable_sm90INS1_16FlashAttnBwdSm90INS1_25CollectiveMainloopBwdSm90ILi2ELi2ELi2EN4cute5tupleIJNS5_1CILi1EEES8_S8_EEENS6_IJNS7_ILi128EEESA_NS7_ILi64EEEEEENS_10bfloat16_tEfNS_4arch4Sm90ELb0ELb0ELb0ELb0ELb1ELb1ELb0ELb0ELi2ELi1ELi2ELi2ELb0EEENS1_24CollectiveEpilogueBwdGQAISC_fSF_Li256ELb0ELb1EEENS1_19SingleTileSchedulerILb0ELb0ELb0ELi128EEEEEEEEEvNT_6ParamsE --------------------------
	.section	.nv.shared._ZN7cutlass13device_kernelIN5flash11enable_sm90INS1_16FlashAttnBwdSm90INS1_25CollectiveMainloopBwdSm90ILi2ELi2ELi2EN4cute5tupleIJNS5_1CILi1EEES8_S8_EEENS6_IJNS7_ILi128EEESA_NS7_ILi64EEEEEENS_10bfloat16_tEfNS_4arch4Sm90ELb0ELb0ELb0ELb0ELb1ELb1ELb0ELb0ELi2ELi1ELi2ELi2ELb0EEENS1_24CollectiveEpilogueBwdGQAISC_fSF_Li256ELb0ELb1EEENS1_19SingleTileSchedulerILb0ELb0ELb0ELi128EEEEEEEEEvNT_6ParamsE,"aw",@nobits
	.sectionflags	@""
	.align	16
	.zero		1024


//--------------------- .nv.shared._ZN7cutlass13device_kernelIN5flash11enable_sm90INS1_16FlashAttnBwdSm90INS1_25CollectiveMainloopBwdSm90ILi2ELi2ELi2EN4cute5tupleIJNS5_1CILi1EEES8_S8_EEENS6_IJNS7_ILi128EEESA_NS7_ILi64EEEEEENS_10bfloat16_tEfNS_4arch4Sm90ELb0ELb0ELb0ELb1ELb0ELb1ELb0ELb0ELi2ELi1ELi2ELi2ELb0EEENS1_21CollectiveEpilogueBwdISC_SD_SF_Li256ELb1ELb0ELi1EEENS1_19SingleTileSchedulerILb1ELb0ELb0ELi128EEEEEEEEEvNT_6ParamsE --------------------------
	.section	.nv.shared._ZN7cutlass13device_kernelIN5flash11enable_sm90INS1_16FlashAttnBwdSm90INS1_25CollectiveMainloopBwdSm90ILi2ELi2ELi2EN4cute5tupleIJNS5_1CILi1EEES8_S8_EEENS6_IJNS7_ILi128EEESA_NS7_ILi64EEEEEENS_10bfloat16_tEfNS_4arch4Sm90ELb0ELb0ELb0ELb1ELb0ELb1ELb0ELb0ELi2ELi1ELi2ELi2ELb0EEENS1_21CollectiveEpilogueBwdISC_SD_SF_Li256ELb1ELb0ELi1EEENS1_19SingleTileSchedulerILb1ELb0ELb0ELi128EEEEEEEEEvNT_6ParamsE,"aw",@nobits
	.sectionflags	@""
	.align	16
	.zero		1024


//--------------------- .nv.shared._ZN7cutlass13device_kernelIN5flash11enable_sm90INS1_16FlashAttnBwdSm90INS1_25CollectiveMainloopBwdSm90ILi2ELi2ELi2EN4cute5tupleIJNS5_1CILi1EEES8_S8_EEENS6_IJNS7_ILi128EEESA_NS7_ILi64EEEEEENS_10bfloat16_tEfNS_4arch4Sm90ELb0ELb0ELb0ELb1ELb1ELb1ELb0ELb0ELi2ELi1ELi2ELi2ELb0EEENS1_21CollectiveEpilogueBwdISC_SD_SF_Li256ELb1ELb0ELi1EEENS1_19SingleTileSchedulerILb1ELb0ELb0ELi128EEEEEEEEEvNT_6ParamsE --------------------------
	.section	.nv.shared._ZN7cutlass13device_kernelIN5flash11enable_sm90INS1_16FlashAttnBwdSm90INS1_25CollectiveMainloopBwdSm90ILi2ELi2ELi2EN4cute5tupleIJNS5_1CILi1EEES8_S8_EEENS6_IJNS7_ILi128EEESA_NS7_ILi64EEEEEENS_10bfloat16_tEfNS_4arch4Sm90ELb0ELb0ELb0ELb1ELb1ELb1ELb0ELb0ELi2ELi1ELi2ELi2ELb0EEENS1_21CollectiveEpilogueBwdISC_SD_SF_Li256ELb1ELb0ELi1EEENS1_19SingleTileSchedulerILb1ELb0ELb0ELi128EEEEEEEEEvNT_6ParamsE,"aw",@nobits
	.sectionflags	@""
	.align	16
	.zero		1024


//--------------------- .nv.shared._ZN7cutlass13device_kernelIN5flash11enable_sm90INS1_16FlashAttnBwdSm90INS1_25CollectiveMainloopBwdSm90ILi2ELi2ELi2EN4cute5tupleIJNS5_1CILi1EEES8_S8_EEENS6_IJNS7_ILi128EEESA_NS7_ILi64EEEEEENS_10bfloat16_tEfNS_4arch4Sm90ELb0ELb0ELb0ELb1ELb0ELb1ELb0ELb0ELi2ELi1ELi2ELi2ELb0EEENS1_24CollectiveEpilogueBwdGQAISC_fSF_Li256ELb1ELb0EEENS1_19SingleTileSchedulerILb1ELb0ELb0ELi128EEEEEEEEEvNT_6ParamsE --------------------------
	.section	.nv.shared._ZN7cutlass13device_kernelIN5flash11enable_sm90INS1_16FlashAttnBwdSm90INS1_25CollectiveMainloopBwdSm90ILi2ELi2ELi2EN4cute5tupleIJNS5_1CILi1EEES8_S8_EEENS6_IJNS7_ILi128EEESA_NS7_ILi64EEEEEENS_10bfloat16_tEfNS_4arch4Sm90ELb0ELb0ELb0ELb1ELb0ELb1ELb0ELb0ELi2ELi1ELi2ELi2ELb0EEENS1_24CollectiveEpilogueBwdGQAISC_fSF_Li256ELb1ELb0EEENS1_19SingleTileSchedulerILb1ELb0ELb0ELi128EEEEEEEEEvNT_6ParamsE,"aw",@nobits
	.sectionflags	@""
	.align	16
	.zero		1024


//--------------------- .nv.shared._ZN7cutlass13device_kernelIN5flash11enable_sm90INS1_16FlashAttnBwdSm90INS1_25CollectiveMainloopBwdSm90ILi2ELi2ELi2EN4cute5tupleIJNS5_1CILi1EEES8_S8_EEENS6_IJNS7_ILi128EEESA_NS7_ILi64EEEEEENS_10bfloat16_tEfNS_4arch4Sm90ELb0ELb0ELb0ELb1ELb1ELb1ELb0ELb0ELi2ELi1ELi2ELi2ELb0EEENS1_24CollectiveEpilogueBwdGQAISC_fSF_Li256ELb1ELb1EEENS1_19SingleTileSchedulerILb1ELb0ELb0ELi128EEEEEEEEEvNT_6ParamsE --------------------------
	.section	.nv.shared._ZN7cutlass13device_kernelIN5flash11enable_sm90INS1_16FlashAttnBwdSm90INS1_25CollectiveMainloopBwdSm90ILi2ELi2ELi2EN4cute5tupleIJNS5_1CILi1EEES8_S8_EEENS6_IJNS7_ILi128EEESA_NS7_ILi64EEEEEENS_10bfloat16_tEfNS_4arch4Sm90ELb0ELb0ELb0ELb1ELb1ELb1ELb0ELb0ELi2ELi1ELi2ELi2ELb0EEENS1_24CollectiveEpilogueBwdGQAISC_fSF_Li256ELb1ELb1EEENS1_19SingleTileSchedulerILb1ELb0ELb0ELi128EEEEEEEEEvNT_6ParamsE,"aw",@nobits
	.sectionflags	@""
	.align	16
	.zero		1024


//--------------------- .nv.shared._ZN7cutlass13device_kernelIN5flash11enable_sm90INS1_16FlashAttnBwdSm90INS1_25CollectiveMainloopBwdSm90ILi2ELi2ELi2EN4cute5tupleIJNS5_1CILi1EEES8_S8_EEENS6_IJNS7_ILi128EEESA_NS7_ILi64EEEEEENS_10bfloat16_tEfNS_4arch4Sm90ELb0ELb1ELb0ELb0ELb0ELb1ELb0ELb0ELi2ELi1ELi2ELi2ELb0EEENS1_21CollectiveEpilogueBwdISC_SD_SF_Li256ELb0ELb0ELi1EEENS1_19SingleTileSchedulerILb0ELb0ELb0ELi128EEEEEEEEEvNT_6ParamsE --------------------------
	.section	.nv.shared._ZN7cutlass13device_kernelIN5flash11enable_sm90INS1_16FlashAttnBwdSm90INS1_25CollectiveMainloopBwdSm90ILi2ELi2ELi2EN4cute5tupleIJNS5_1CILi1EEES8_S8_EEENS6_IJNS7_ILi128EEESA_NS7_ILi64EEEEEENS_10bfloat16_tEfNS_4arch4Sm90ELb0ELb1ELb0ELb0ELb0ELb1ELb0ELb0ELi2ELi1ELi2ELi2ELb0EEENS1_21CollectiveEpilogueBwdISC_SD_SF_Li256ELb0ELb0ELi1EEENS1_19SingleTileSchedulerILb0ELb0ELb0ELi128EEEEEEEEEvNT_6ParamsE,"aw",@nobits
	.sectionflags	@""
	.align	16
	.zero		1024


//--------------------- .nv.shared._ZN7cutlass13device_kernelIN5flash11enable_sm90INS1_16FlashAttnBwdSm90INS1_25CollectiveMainloopBwdSm90ILi2ELi2ELi2EN4cute5tupleIJNS5_1CILi1EEES8_S8_EEENS6_IJNS7_ILi128EEESA_NS7_ILi64EEEEEENS_10bfloat16_tEfNS_4arch4Sm90ELb0ELb1ELb0ELb0ELb1ELb1ELb0ELb0ELi2ELi1ELi2ELi2ELb0EEENS1_21CollectiveEpilogueBwdISC_SD_SF_Li256ELb0ELb0ELi1EEENS1_19SingleTileSchedulerILb0ELb0ELb0ELi128EEEEEEEEEvNT_6ParamsE --------------------------
	.section	.nv.shared._ZN7cutlass13device_kernelIN5flash11enable_sm90INS1_16FlashAttnBwdSm90INS1_25CollectiveMainloopBwdSm90ILi2ELi2ELi2EN4cute5tupleIJNS5_1CILi1EEES8_S8_EEENS6_IJNS7_ILi128EEESA_NS7_ILi64EEEEEENS_10bfloat16_tEfNS_4arch4Sm90ELb0ELb1ELb0ELb0ELb1ELb1ELb0ELb0ELi2ELi1ELi2ELi2ELb0EEENS1_21CollectiveEpilogueBwdISC_SD_SF_Li256ELb0ELb0ELi1EEENS1_19SingleTileSchedulerILb0ELb0ELb0ELi128EEEEEEEEEvNT_6ParamsE,"aw",@nobits
	.sectionflags	@""
	.align	16
	.zero		1024


//--------------------- .nv.shared._ZN7cutlass13device_kernelIN5flash11enable_sm90INS1_16FlashAttnBwdSm90INS1_25CollectiveMainloopBwdSm90ILi2ELi2ELi2EN4cute5tupleIJNS5_1CILi1EEES8_S8_EEENS6_IJNS7_ILi128EEESA_NS7_ILi64EEEEEENS_10bfloat16_tEfNS_4arch4Sm90ELb0ELb1ELb0ELb0ELb0ELb1ELb0ELb0ELi2ELi1ELi2ELi2ELb0EEENS1_24CollectiveEpilogueBwdGQAISC_fSF_Li256ELb0ELb0EEENS1_19SingleTileSchedulerILb0ELb0ELb0ELi128EEEEEEEEEvNT_6ParamsE --------------------------
	.section	.nv.shared._ZN7cutlass13device_kernelIN5flash11enable_sm90INS1_16FlashAttnBwdSm90INS1_25CollectiveMainloopBwdSm90ILi2ELi2ELi2EN4cute5tupleIJNS5_1CILi1EEES8_S8_EEENS6_IJNS7_ILi128EEESA_NS7_ILi64EEEEEENS_10bfloat16_tEfNS_4arch4Sm90ELb0ELb1ELb0ELb0ELb0ELb1ELb0ELb0ELi2ELi1ELi2ELi2ELb0EEENS1_24CollectiveEpilogueBwdGQAISC_fSF_Li256ELb0ELb0EEENS1_19SingleTileSchedulerILb0ELb0ELb0ELi128EEEEEEEEEvNT_6ParamsE,"aw",@nobits
	.sectionflags	@""
	.align	16
	.zero		1024


//--------------------- .nv.shared._ZN7cutlass13device_kernelIN5flash11enable_sm90INS1_16FlashAttnBwdSm90INS1_25CollectiveMainloopBwdSm90ILi2ELi2ELi2EN4cute5tupleIJNS5_1CILi1EEES8_S8_EEENS6_IJNS7_ILi128EEESA_NS7_ILi64EEEEEENS_10bfloat16_tEfNS_4arch4Sm90ELb0ELb1ELb0ELb0ELb1ELb1ELb0ELb0ELi2ELi1ELi2ELi2ELb0EEENS1_24CollectiveEpilogueBwdGQAISC_fSF_Li256ELb0ELb1EEENS1_19SingleTileSchedulerILb0ELb0ELb0ELi128EEEEEEEEEvNT_6ParamsE --------------------------
	.section	.nv.shared._ZN7cutlass13device_kernelIN5flash11enable_sm90INS1_16FlashAttnBwdSm90INS1_25CollectiveMainloopBwdSm90ILi2ELi2ELi2EN4cute5tupleIJNS5_1CILi1EEES8_S8_EEENS6_IJNS7_ILi128EEESA_NS7_ILi64EEEEEENS_10bfloat16_tEfNS_4arch4Sm90ELb0ELb1ELb0ELb0ELb1ELb1ELb0ELb0ELi2ELi1ELi2ELi2ELb0EEENS1_24CollectiveEpilogueBwdGQAISC_fSF_Li256ELb0ELb1EEENS1_19SingleTileSchedulerILb0ELb0ELb0ELi128EEEEEEEEEvNT_6ParamsE,"aw",@nobits
	.sectionflags	@""
	.align	16
	.zero		1024


//--------------------- .nv.shared._ZN7cutlass13device_kernelIN5flash11enable_sm90INS1_16FlashAttnBwdSm90INS1_25CollectiveMainloopBwdSm90ILi2ELi2ELi2EN4cute5tupleIJNS5_1CILi1EEES8_S8_EEENS6_IJNS7_ILi128EEESA_NS7_ILi64EEEEEENS_10bfloat16_tEfNS_4arch4Sm90ELb0ELb1ELb0ELb1ELb0ELb1ELb0ELb0ELi2ELi1ELi2ELi2ELb0EEENS1_21CollectiveEpilogueBwdISC_SD_SF_Li256ELb1ELb0ELi1EEENS1_19SingleTileSchedulerILb1ELb0ELb0ELi128EEEEEEEEEvNT_6ParamsE --------------------------
	.section	.nv.shared._ZN7cutlass13device_kernelIN5flash11enable_sm90INS1_16FlashAttnBwdSm90INS1_25CollectiveMainloopBwdSm90ILi2ELi2ELi2EN4cute5tupleIJNS5_1CILi1EEES8_S8_EEENS6_IJNS7_ILi128EEESA_NS7_ILi64EEEEEENS_10bfloat16_tEfNS_4arch4Sm90ELb0ELb1ELb0ELb1ELb0ELb1ELb0ELb0ELi2ELi1ELi2ELi2ELb0EEENS1_21CollectiveEpilogueBwdISC_SD_SF_Li256ELb1ELb0ELi1EEENS1_19SingleTileSchedulerILb1ELb0ELb0ELi128EEEEEEEEEvNT_6ParamsE,"aw",@nobits
	.sectionflags	@""
	.align	16
	.zero		1024


//--------------------- .nv.shared._ZN7cutlass13device_kernelIN5flash11enable_sm90INS1_16FlashAttnBwdSm90INS1_25CollectiveMainloopBwdSm90ILi2ELi2ELi2EN4cute5tupleIJNS5_1CILi1EEES8_S8_EEENS6_IJNS7_ILi128EEESA_NS7_ILi64EEEEEENS_10bfloat16_tEfNS_4arch4Sm90ELb0ELb1ELb0ELb1ELb1ELb1ELb0ELb0ELi2ELi1ELi2ELi2ELb0EEENS1_21CollectiveEpilogueBwdISC_SD_SF_Li256ELb1ELb0ELi1EEENS1_19SingleTileSchedulerILb1ELb0ELb0ELi128EEEEEEEEEvNT_6ParamsE --------------------------
	.section	.nv.shared._ZN7cutlass13device_kernelIN5flash11enable_sm90INS1_16FlashAttnBwdSm90INS1_25CollectiveMainloopBwdSm90ILi2ELi2ELi2EN4cute5tupleIJNS5_1CILi1EEES8_S8_EEENS6_IJNS7_ILi128EEESA_NS7_ILi64EEEEEENS_10bfloat16_tEfNS_4arch4Sm90ELb0ELb1ELb0ELb1ELb1ELb1ELb0ELb0ELi2ELi1ELi2ELi2ELb0EEENS1_21CollectiveEpilogueBwdISC_SD_SF_Li256ELb1ELb0ELi1EEENS1_19SingleTileSchedulerILb1ELb0ELb0ELi128EEEEEEEEEvNT_6ParamsE,"aw",@nobits
	.sectionflags	@""
	.align	16
	.zero		1024


//--------------------- .nv.shared._ZN7cutlass13device_kernelIN5flash11enable_sm90INS1_16FlashAttnBwdSm90INS1_25CollectiveMainloopBwdSm90ILi2ELi2ELi2EN4cute5tupleIJNS5_1CILi1EEES8_S8_EEENS6_IJNS7_ILi128EEESA_NS7_ILi64EEEEEENS_10bfloat16_tEfNS_4arch4Sm90ELb0ELb1ELb0ELb1ELb0ELb1ELb0ELb0ELi2ELi1ELi2ELi2ELb0EEENS1_24CollectiveEpilogueBwdGQAISC_fSF_Li256ELb1ELb0EEENS1_19SingleTileSchedulerILb1ELb0ELb0ELi128EEEEEEEEEvNT_6ParamsE --------------------------
	.section	.nv.shared._ZN7cutlass13device_kernelIN5flash11enable_sm90INS1_16FlashAttnBwdSm90INS1_25CollectiveMainloopBwdSm90ILi2ELi2ELi2EN4cute5tupleIJNS5_1CILi1EEES8_S8_EEENS6_IJNS7_ILi128EEESA_NS7_ILi64EEEEEENS_10bfloat16_tEfNS_4arch4Sm90ELb0ELb1ELb0ELb1ELb0ELb1ELb0ELb0ELi2ELi1ELi2ELi2ELb0EEENS1_24CollectiveEpilogueBwdGQAISC_fSF_Li256ELb1ELb0EEENS1_19SingleTileSchedulerILb1ELb0ELb0ELi128EEEEEEEEEvNT_6ParamsE,"aw",@nobits
	.sectionflags	@""
	.align	16
	.zero		1024


//--------------------- .nv.shared._ZN7cutlass13device_kernelIN5flash11enable_sm90INS1_16FlashAttnBwdSm90INS1_25CollectiveMainloopBwdSm90ILi2ELi2ELi2EN4cute5tupleIJNS5_1CILi1EEES8_S8_EEENS6_IJNS7_ILi128EEESA_NS7_ILi64EEEEEENS_10bfloat16_tEfNS_4arch4Sm90ELb0ELb1ELb0ELb1ELb1ELb1ELb0ELb0ELi2ELi1ELi2ELi2ELb0EEENS1_24CollectiveEpilogueBwdGQAISC_fSF_Li256ELb1ELb1EEENS1_19SingleTileSchedulerILb1ELb0ELb0ELi128EEEEEEEEEvNT_6ParamsE --------------------------
	.section	.nv.shared._ZN7cutlass13device_kernelIN5flash11enable_sm90INS1_16FlashAttnBwdSm90INS1_25CollectiveMainloopBwdSm90ILi2ELi2ELi2EN4cute5tupleIJNS5_1CILi1EEES8_S8_EEENS6_IJNS7_ILi128EEESA_NS7_ILi64EEEEEENS_10bfloat16_tEfNS_4arch4Sm90ELb0ELb1ELb0ELb1ELb1ELb1ELb0ELb0ELi2ELi1ELi2ELi2ELb0EEENS1_24CollectiveEpilogueBwdGQAISC_fSF_Li256ELb1ELb1EEENS1_19SingleTileSchedulerILb1ELb0ELb0ELi128EEEEEEEEEvNT_6ParamsE,"aw",@nobits
	.sectionflags	@""
	.align	16
	.zero		1024


//--------------------- .nv.shared._ZN7cutlass13device_kernelIN5flash11enable_sm90INS1_16FlashAttnBwdSm90INS1_25CollectiveMainloopBwdSm90ILi2ELi2ELi2EN4cute5tupleIJNS5_1CILi1EEES8_S8_EEENS6_IJNS7_ILi128EEESA_NS7_ILi64EEEEEENS_10bfloat16_tEfNS_4arch4Sm90ELb1ELb0ELb0ELb0ELb0ELb1ELb0ELb0ELi2ELi1ELi2ELi2ELb0EEENS1_21CollectiveEpilogueBwdISC_SD_SF_Li256ELb0ELb0ELi1EEENS1_25SingleTileBwdLPTSchedulerILb0ELi128ELb0EEEEEEEEEvNT_6ParamsE --------------------------
	.section	.nv.shared._ZN7cutlass13device_kernelIN5flash11enable_sm90INS1_16FlashAttnBwdSm90INS1_25CollectiveMainloopBwdSm90ILi2ELi2ELi2EN4cute5tupleIJNS5_1CILi1EEES8_S8_EEENS6_IJNS7_ILi128EEESA_NS7_ILi64EEEEEENS_10bfloat16_tEfNS_4arch4Sm90ELb1ELb0ELb0ELb0ELb0ELb1ELb0ELb0ELi2ELi1ELi2ELi2ELb0EEENS1_21CollectiveEpilogueBwdISC_SD_SF_Li256ELb0ELb0ELi1EEENS1_25SingleTileBwdLPTSchedulerILb0ELi128ELb0EEEEEEEEEvNT_6ParamsE,"aw",@nobits
	.sectionflags	@""
	.align	16
	.zero		1024


//--------------------- .nv.shared._ZN7cutlass13device_kernelIN5flash11enable_sm90INS1_16FlashAttnBwdSm90INS1_25CollectiveMainloopBwdSm90ILi2ELi2ELi2EN4cute5tupleIJNS5_1CILi1EEES8_S8_EEENS6_IJNS7_ILi128EEESA_NS7_ILi64EEEEEENS_10bfloat16_tEfNS_4arch4Sm90ELb1ELb0ELb0ELb0ELb1ELb1ELb0ELb0ELi2ELi1ELi2ELi2ELb0EEENS1_21CollectiveEpilogueBwdISC_SD_SF_Li256ELb0ELb0ELi1EEENS1_25SingleTileBwdLPTSchedulerILb0ELi128ELb1EEEEEEEEEvNT_6ParamsE --------------------------
	.section	.nv.shared._ZN7cutlass13device_kernelIN5flash11enable_sm90INS1_16FlashAttnBwdSm90INS1_25CollectiveMainloopBwdSm90ILi2ELi2ELi2EN4cute5tupleIJNS5_1CILi1EEES8_S8_EEENS6_IJNS7_ILi128EEESA_NS7_ILi64EEEEEENS_10bfloat16_tEfNS_4arch4Sm90ELb1ELb0ELb0ELb0ELb1ELb1ELb0ELb0ELi2ELi1ELi2ELi2ELb0EEENS1_21CollectiveEpilogueBwdISC_SD_SF_Li256ELb0ELb0ELi1EEENS1_25SingleTileBwdLPTSchedulerILb0ELi128ELb1EEEEEEEEEvNT_6ParamsE,"aw",@nobits
	.sectionflags	@""
	.align	16
	.zero		1024


//--------------------- .nv.shared._ZN7cutlass13device_kernelIN5flash11enable_sm90INS1_16FlashAttnBwdSm90INS1_25CollectiveMainloopBwdSm90ILi2ELi2ELi2EN4cute5tupleIJNS5_1CILi1EEES8_S8_EEENS6_IJNS7_ILi128EEESA_NS7_ILi64EEEEEENS_10bfloat16_tEfNS_4arch4Sm90ELb1ELb0ELb0ELb0ELb0ELb1ELb0ELb0ELi2ELi1ELi2ELi2ELb0EEENS1_24CollectiveEpilogueBwdGQAISC_fSF_Li256ELb0ELb0EEENS1_25SingleTileBwdLPTSchedulerILb0ELi128ELb0EEEEEEEEEvNT_6ParamsE --------------------------
	.section	.nv.shared._ZN7cutlass13device_kernelIN5flash11enable_sm90INS1_16FlashAttnBwdSm90INS1_25CollectiveMainloopBwdSm90ILi2ELi2ELi2EN4cute5tupleIJNS5_1CILi1EEES8_S8_EEENS6_IJNS7_ILi128EEESA_NS7_ILi64EEEEEENS_10bfloat16_tEfNS_4arch4Sm90ELb1ELb0ELb0ELb0ELb0ELb1ELb0ELb0ELi2ELi1ELi2ELi2ELb0EEENS1_24CollectiveEpilogueBwdGQAISC_fSF_Li256ELb0ELb0EEENS1_25SingleTileBwdLPTSchedulerILb0ELi128ELb0EEEEEEEEEvNT_6ParamsE,"aw",@nobits
	.sectionflags	@""
	.align	16
	.zero		1024


//--------------------- .nv.shared._ZN7cutlass13device_kernelIN5flash11enable_sm90INS1_16FlashAttnBwdSm90INS1_25CollectiveMainloopBwdSm90ILi2ELi2ELi2EN4cute5tupleIJNS5_1CILi1EEES8_S8_EEENS6_IJNS7_ILi128EEESA_NS7_ILi64EEEEEENS_10bfloat16_tEfNS_4arch4Sm90ELb1ELb0ELb0ELb0ELb1ELb1ELb0ELb0ELi2ELi1ELi2ELi2ELb0EEENS1_24CollectiveEpilogueBwdGQAISC_fSF_Li256ELb0ELb1EEENS1_25SingleTileBwdLPTSchedulerILb0ELi128ELb1EEEEEEEEEvNT_6ParamsE --------------------------
	.section	.nv.shared._ZN7cutlass13device_kernelIN5flash11enable_sm90INS1_16FlashAttnBwdSm90INS1_25CollectiveMainloopBwdSm90ILi2ELi2ELi2EN4cute5tupleIJNS5_1CILi1EEES8_S8_EEENS6_IJNS7_ILi128EEESA_NS7_ILi64EEEEEENS_10bfloat16_tEfNS_4arch4Sm90ELb1ELb0ELb0ELb0ELb1ELb1ELb0ELb0ELi2ELi1ELi2ELi2ELb0EEENS1_24CollectiveEpilogueBwdGQAISC_fSF_Li256ELb0ELb1EEENS1_25SingleTileBwdLPTSchedulerILb0ELi128ELb1EEEEEEEEEvNT_6ParamsE,"aw",@nobits
	.sectionflags	@""
	.align	16
	.zero		1024


//--------------------- .nv.shared._ZN7cutlass13device_kernelIN5flash22FlashAttnBwdPreprocessIN4cute5tupleIJNS3_1CILi128EEENS5_ILi64EEEEEENS_10bfloat16_tEfNS_4arch4Sm90ELb1ELb0EEEEEvNT_6ParamsE --------------------------
	.section	.nv.shared._ZN7cutlass13device_kernelIN5flash22FlashAttnBwdPreprocessIN4cute5tupleIJNS3_1CILi128EEENS5_ILi64EEEEEENS_10bfloat16_tEfNS_4arch4Sm90ELb1ELb0EEEEEvNT_6ParamsE,"aw",@nobits
	.sectionflags	@""
	.align	16
	.zero		1024


//--------------------- .nv.shared._ZN7cutlass13device_kernelIN5flash11enable_sm90INS1_16FlashAttnBwdSm90INS1_25CollectiveMainloopBwdSm90ILi2ELi2ELi2EN4cute5tupleIJNS5_1CILi1EEES8_S8_EEENS6_IJNS7_ILi128EEESA_NS7_ILi64EEEEEENS_10bfloat16_tEfNS_4arch4Sm90ELb1ELb0ELb0ELb1ELb0ELb1ELb0ELb0ELi2ELi1ELi2ELi2ELb0EEENS1_21CollectiveEpilogueBwdISC_SD_SF_Li256ELb1ELb0ELi1EEENS1_25SingleTileBwdLPTSchedulerILb1ELi128ELb0EEEEEEEEEvNT_6ParamsE --------------------------
	.section	.nv.shared._ZN7cutlass13device_kernelIN5flash11enable_sm90INS1_16FlashAttnBwdSm90INS1_25CollectiveMainloopBwdSm90ILi2ELi2ELi2EN4cute5tupleIJNS5_1CILi1EEES8_S8_EEENS6_IJNS7_ILi128EEESA_NS7_ILi64EEEEEENS_10bfloat16_tEfNS_4arch4Sm90ELb1ELb0ELb0ELb1ELb0ELb1ELb0ELb0ELi2ELi1ELi2ELi2ELb0EEENS1_21CollectiveEpilogueBwdISC_SD_SF_Li256ELb1ELb0ELi1EEENS1_25SingleTileBwdLPTSchedulerILb1ELi128ELb0EEEEEEEEEvNT_6ParamsE,"aw",@nobits
	.sectionflags	@""
	.align	16
	.zero		1024


//--------------------- .nv.shared._ZN7cutlass13device_kernelIN5flash11enable_sm90INS1_16FlashAttnBwdSm90INS1_25CollectiveMainloopBwdSm90ILi2ELi2ELi2EN4cute5tupleIJNS5_1CILi1EEES8_S8_EEENS6_IJNS7_ILi128EEESA_NS7_ILi64EEEEEENS_10bfloat16_tEfNS_4arch4Sm90ELb1ELb0ELb0ELb1ELb1ELb1ELb0ELb0ELi2ELi1ELi2ELi2ELb0EEENS1_21CollectiveEpilogueBwdISC_SD_SF_Li256ELb1ELb0ELi1EEENS1_25SingleTileBwdLPTSchedulerILb1ELi128ELb1EEEEEEEEEvNT_6ParamsE --------------------------
	.section	.nv.shared._ZN7cutlass13device_kernelIN5flash11enable_sm90INS1_16FlashAttnBwdSm90INS1_25CollectiveMainloopBwdSm90ILi2ELi2ELi2EN4cute5tupleIJNS5_1CILi1EEES8_S8_EEENS6_IJNS7_ILi128EEESA_NS7_ILi64EEEEEENS_10bfloat16_tEfNS_4arch4Sm90ELb1ELb0ELb0ELb1ELb1ELb1ELb0ELb0ELi2ELi1ELi2ELi2ELb0EEENS1_21CollectiveEpilogueBwdISC_SD_SF_Li256ELb1ELb0ELi1EEENS1_25SingleTileBwdLPTSchedulerILb1ELi128ELb1EEEEEEEEEvNT_6ParamsE,"aw",@nobits
	.sectionflags	@""
	.align	16
	.zero		1024


//--------------------- .nv.shared._ZN7cutlass13device_kernelIN5flash11enable_sm90INS1_16FlashAttnBwdSm90INS1_25CollectiveMainloopBwdSm90ILi2ELi2ELi2EN4cute5tupleIJNS5_1CILi1EEES8_S8_EEENS6_IJNS7_ILi128EEESA_NS7_ILi64EEEEEENS_10bfloat16_tEfNS_4arch4Sm90ELb1ELb0ELb0ELb1ELb0ELb1ELb0ELb0ELi2ELi1ELi2ELi2ELb0EEENS1_24CollectiveEpilogueBwdGQAISC_fSF_Li256ELb1ELb0EEENS1_25SingleTileBwdLPTSchedulerILb1ELi128ELb0EEEEEEEEEvNT_6ParamsE --------------------------
	.section	.nv.shared._ZN7cutlass13device_kernelIN5flash11enable_sm90INS1_16FlashAttnBwdSm90INS1_25CollectiveMainloopBwdSm90ILi2ELi2ELi2EN4cute5tupleIJNS5_1CILi1EEES8_S8_EEENS6_IJNS7_ILi128EEESA_NS7_ILi64EEEEEENS_10bfloat16_tEfNS_4arch4Sm90ELb1ELb0ELb0ELb1ELb0ELb1ELb0ELb0ELi2ELi1ELi2ELi2ELb0EEENS1_24CollectiveEpilogueBwdGQAISC_fSF_Li256ELb1ELb0EEENS1_25SingleTileBwdLPTSchedulerILb1ELi128ELb0EEEEEEEEEvNT_6ParamsE,"aw",@nobits
	.sectionflags	@""
	.align	16
	.zero		1024


//--------------------- .nv.shared._ZN7cutlass13device_kernelIN5flash32FlashAttnBwdPostprocessConvertdQIN4cute5tupleIJNS3_1CILi128EEENS5_ILi64EEEEEENS_10bfloat16_tEfNS_4arch4Sm90ELi256ENS3_8TiledMMAINS3_8MMA_AtomIJNS3_4SM904GMMA27MMA_64x64x16_F32BF16BF16_RSILNSF_5MajorE0ELSH_1ELNSF_7ScaleInE1ELSI_1EEEEEENS3_6LayoutINS4_IJNS5_ILi2EEENS5_ILi1EEESN_EEENS4_IJSN_NS5_ILi0EEESP_EEEEENS4_IJNS3_10UnderscoreESS_SS_EEEEELb0EEEEEvNT_6ParamsE --------------------------
	.section	.nv.shared._ZN7cutlass13device_kernelIN5flash32FlashAttnBwdPostprocessConvertdQIN4cute5tupleIJNS3_1CILi128EEENS5_ILi64EEEEEENS_10bfloat16_tEfNS_4arch4Sm90ELi256ENS3_8TiledMMAINS3_8MMA_AtomIJNS3_4SM904GMMA27MMA_64x64x16_F32BF16BF16_RSILNSF_5MajorE0ELSH_1ELNSF_7ScaleInE1ELSI_1EEEEEENS3_6LayoutINS4_IJNS5_ILi2EEENS5_ILi1EEESN_EEENS4_IJSN_NS5_ILi0EEESP_EEEEENS4_IJNS3_10UnderscoreESS_SS_EEEEELb0EEEEEvNT_6ParamsE,"aw",@nobits
	.sectionflags	@""
	.align	16
	.zero		1024


//--------------------- .nv.shared._ZN7cutlass13device_kernelIN5flash32FlashAttnBwdPostprocessConvertdQIN4cute5tupleIJNS3_1CILi128EEENS5_ILi64EEEEEENS_10bfloat16_tEfNS_4arch4Sm90ELi256ENS3_8TiledMMAINS3_8MMA_AtomIJNS3_4SM904GMMA27MMA_64x64x16_F32BF16BF16_SSILNSF_5MajorE0ELSH_1ELNSF_7ScaleInE1ELSI_1EEEEEENS3_6LayoutINS4_IJNS5_ILi2EEENS5_ILi1EEESN_EEENS4_IJSN_NS5_ILi0EEESP_EEEEENS4_IJNS3_10UnderscoreESS_SS_EEEEELb0EEEEEvNT_6ParamsE --------------------------
	.section	.nv.shared._ZN7cutlass13device_kernelIN5flash32FlashAttnBwdPostprocessConvertdQIN4cute5tupleIJNS3_1CILi128EEENS5_ILi64EEEEEENS_10bfloat16_tEfNS_4arch4Sm90ELi256ENS3_8TiledMMAINS3_8MMA_AtomIJNS3_4SM904GMMA27MMA_64x64x16_F32BF16BF16_SSILNSF_5MajorE0ELSH_1ELNSF_7ScaleInE1ELSI_1EEEEEENS3_6LayoutINS4_IJNS5_ILi2EEENS5_ILi1EEESN_EEENS4_IJSN_NS5_ILi0EEESP_EEEEENS4_IJNS3_10UnderscoreESS_SS_EEEEELb0EEEEEvNT_6ParamsE,"aw",@nobits
	.sectionflags	@""
	.align	16
	.zero		1024


//--------------------- .nv.shared._ZN7cutlass13device_kernelIN5flash11enable_sm90INS1_16FlashAttnBwdSm90INS1_25CollectiveMainloopBwdSm90ILi2ELi2ELi2EN4cute5tupleIJNS5_1CILi1EEES8_S8_EEENS6_IJNS7_ILi128EEESA_NS7_ILi64EEEEEENS_10bfloat16_tEfNS_4arch4Sm90ELb1ELb0ELb0ELb1ELb1ELb1ELb0ELb0ELi2ELi1ELi2ELi2ELb0EEENS1_24CollectiveEpilogueBwdGQAISC_fSF_Li256ELb1ELb1EEENS1_25SingleTileBwdLPTSchedulerILb1ELi128ELb1EEEEEEEEEvNT_6ParamsE --------------------------
	.section	.nv.shared._ZN7cutlass13device_kernelIN5flash11enable_sm90INS1_16FlashAttnBwdSm90INS1_25CollectiveMainloopBwdSm90ILi2ELi2ELi2EN4cute5tupleIJNS5_1CILi1EEES8_S8_EEENS6_IJNS7_ILi128EEESA_NS7_ILi64EEEEEENS_10bfloat16_tEfNS_4arch4Sm90ELb1ELb0ELb0ELb1ELb1ELb1ELb0ELb0ELi2ELi1ELi2ELi2ELb0EEENS1_24CollectiveEpilogueBwdGQAISC_fSF_Li256ELb1ELb1EEENS1_25SingleTileBwdLPTSchedulerILb1ELi128ELb1EEEEEEEEEvNT_6ParamsE,"aw",@nobits
	.sectionflags	@""
	.align	16
	.zero		1024


//--------------------- .nv.shared._ZN7cutlass13device_kernelIN5flash22FlashAttnBwdPreprocessIN4cute5tupleIJNS3_1CILi128EEENS5_ILi64EEEEEENS_10bfloat16_tEfNS_4arch4Sm90ELb1ELb1EEEEEvNT_6ParamsE --------------------------
	.section	.nv.shared._ZN7cutlass13device_kernelIN5flash22FlashAttnBwdPreprocessIN4cute5tupleIJNS3_1CILi128EEENS5_ILi64EEEEEENS_10bfloat16_tEfNS_4arch4Sm90ELb1ELb1EEEEEvNT_6ParamsE,"aw",@nobits
	.sectionflags	@""
	.align	16
	.zero		1024


//--------------------- .nv.constant0._ZN7cutlass13device_kernelIN5flash11enable_sm90INS1_16FlashAttnBwdSm90INS1_25CollectiveMainloopBwdSm90ILi2ELi2ELi2EN4cute5tupleIJNS5_1CILi1EEES8_S8_EEENS6_IJNS7_ILi128EEESA_NS7_ILi64EEEEEENS_10bfloat16_tEfNS_4arch4Sm90ELb0ELb0ELb0ELb0ELb0ELb1ELb0ELb0ELi2ELi1ELi2ELi2ELb0EEENS1_21CollectiveEpilogueBwdISC_SD_SF_Li256ELb0ELb0ELi1EEENS1_19SingleTileSchedulerILb0ELb0ELb0ELi128EEEEEEEEEvNT_6ParamsE --------------------------
	.section	.nv.constant0._ZN7cutlass13device_kernelIN5flash11enable_sm90INS1_16FlashAttnBwdSm90INS1_25CollectiveMainloopBwdSm90ILi2ELi2ELi2EN4cute5tupleIJNS5_1CILi1EEES8_S8_EEENS6_IJNS7_ILi128EEESA_NS7_ILi64EEEEEENS_10bfloat16_tEfNS_4arch4Sm90ELb0ELb0ELb0ELb0ELb0ELb1ELb0ELb0ELi2ELi1ELi2ELi2ELb0EEENS1_21CollectiveEpilogueBwdISC_SD_SF_Li256ELb0ELb0ELi1EEENS1_19SingleTileSchedulerILb0ELb0ELb0ELi128EEEEEEEEEvNT_6ParamsE,"a",@progbits
	.sectionflags	@""
	.align	4
.nv.constant0._ZN7cutlass13device_kernelIN5flash11enable_sm90INS1_16FlashAttnBwdSm90INS1_25CollectiveMainloopBwdSm90ILi2ELi2ELi2EN4cute5tupleIJNS5_1CILi1EEES8_S8_EEENS6_IJNS7_ILi128EEESA_NS7_ILi64EEEEEENS_10bfloat16_tEfNS_4arch4Sm90ELb0ELb0ELb0ELb0ELb0ELb1ELb0ELb0ELi2ELi1ELi2ELi2ELb0EEENS1_21CollectiveEpilogueBwdISC_SD_SF_Li256ELb0ELb0ELi1EEENS1_19SingleTileSchedulerILb0ELb0ELb0ELi128EEEEEEEEEvNT_6ParamsE:
	.zero		2944


//--------------------- .nv.constant0._ZN7cutlass13device_kernelIN5flash11enable_sm90INS1_16FlashAttnBwdSm90INS1_25CollectiveMainloopBwdSm90ILi2ELi2ELi2EN4cute5tupleIJNS5_1CILi1EEES8_S8_EEENS6_IJNS7_ILi128EEESA_NS7_ILi64EEEEEENS_10bfloat16_tEfNS_4arch4Sm90ELb0ELb0ELb0ELb0ELb1ELb1ELb0ELb0ELi2ELi1ELi2ELi2ELb0EEENS1_21CollectiveEpilogueBwdISC_SD_SF_Li256ELb0ELb0ELi1EEENS1_19SingleTileSchedulerILb0ELb0ELb0ELi128EEEEEEEEEvNT_6ParamsE --------------------------
	.section	.nv.constant0._ZN7cutlass13device_kernelIN5flash11enable_sm90INS1_16FlashAttnBwdSm90INS1_25CollectiveMainloopBwdSm90ILi2ELi2ELi2EN4cute5tupleIJNS5_1CILi1EEES8_S8_EEENS6_IJNS7_ILi128EEESA_NS7_ILi64EEEEEENS_10bfloat16_tEfNS_4arch4Sm90ELb0ELb0ELb0ELb0ELb1ELb1ELb0ELb0ELi2ELi1ELi2ELi2ELb0EEENS1_21CollectiveEpilogueBwdISC_SD_SF_Li256ELb0ELb0ELi1EEENS1_19SingleTileSchedulerILb0ELb0ELb0ELi128EEEEEEEEEvNT_6ParamsE,"a",@progbits
	.sectionflags	@""
	.align	4
.nv.constant0._ZN7cutlass13device_kernelIN5flash11enable_sm90INS1_16FlashAttnBwdSm90INS1_25CollectiveMainloopBwdSm90ILi2ELi2ELi2EN4cute5tupleIJNS5_1CILi1EEES8_S8_EEENS6_IJNS7_ILi128EEESA_NS7_ILi64EEEEEENS_10bfloat16_tEfNS_4arch4Sm90ELb0ELb0ELb0ELb0ELb1ELb1ELb0ELb0ELi2ELi1ELi2ELi2ELb0EEENS1_21CollectiveEpilogueBwdISC_SD_SF_Li256ELb0ELb0ELi1EEENS1_19SingleTileSchedulerILb0ELb0ELb0ELi128EEEEEEEEEvNT_6ParamsE:
	.zero		2944


//--------------------- .nv.constant0._ZN7cutlass13device_kernelIN5flash11enable_sm90INS1_16FlashAttnBwdSm90INS1_25CollectiveMainloopBwdSm90ILi2ELi2ELi2EN4cute5tupleIJNS5_1CILi1EEES8_S8_EEENS6_IJNS7_ILi128EEESA_NS7_ILi64EEEEEENS_10bfloat16_tEfNS_4arch4Sm90ELb0ELb0ELb0ELb0ELb0ELb1ELb0ELb0ELi2ELi1ELi2ELi2ELb0EEENS1_24CollectiveEpilogueBwdGQAISC_fSF_Li256ELb0ELb0EEENS1_19SingleTileSchedulerILb0ELb0ELb0ELi128EEEEEEEEEvNT_6ParamsE --------------------------
	.section	.nv.constant0._ZN7cutlass13device_kernelIN5flash11enable_sm90INS1_16FlashAttnBwdSm90INS1_25CollectiveMainloopBwdSm90ILi2ELi2ELi2EN4cute5tupleIJNS5_1CILi1EEES8_S8_EEENS6_IJNS7_ILi128EEESA_NS7_ILi64EEEEEENS_10bfloat16_tEfNS_4arch4Sm90ELb0ELb0ELb0ELb0ELb0ELb1ELb0ELb0ELi2ELi1ELi2ELi2ELb0EEENS1_24CollectiveEpilogueBwdGQAISC_fSF_Li256ELb0ELb0EEENS1_19SingleTileSchedulerILb0ELb0ELb0ELi128EEEEEEEEEvNT_6ParamsE,"a",@progbits
	.sectionflags	@""
	.align	4
.nv.constant0._ZN7cutlass13device_kernelIN5flash11enable_sm90INS1_16FlashAttnBwdSm90INS1_25CollectiveMainloopBwdSm90ILi2ELi2ELi2EN4cute5tupleIJNS5_1CILi1EEES8_S8_EEENS6_IJNS7_ILi128EEESA_NS7_ILi64EEEEEENS_10bfloat16_tEfNS_4arch4Sm90ELb0ELb0ELb0ELb0ELb0ELb1ELb0ELb0ELi2ELi1ELi2ELi2ELb0EEENS1_24CollectiveEpilogueBwdGQAISC_fSF_Li256ELb0ELb0EEENS1_19SingleTileSchedulerILb0ELb0ELb0ELi128EEEEEEEEEvNT_6ParamsE:
	.zero		2304


//--------------------- .nv.constant0._ZN7cutlass13device_kernelIN5flash11enable_sm90INS1_16FlashAttnBwdSm90INS1_25CollectiveMainloopBwdSm90ILi2ELi2ELi2EN4cute5tupleIJNS5_1CILi1EEES8_S8_EEENS6_IJNS7_ILi128EEESA_NS7_ILi64EEEEEENS_10bfloat16_tEfNS_4arch4Sm90ELb0ELb0ELb0ELb0ELb1ELb1ELb0ELb0ELi2ELi1ELi2ELi2ELb0EEENS1_24CollectiveEpilogueBwdGQAISC_fSF_Li256ELb0ELb1EEENS1_19SingleTileSchedulerILb0ELb0ELb0ELi128EEEEEEEEEvNT_6ParamsE --------------------------
	.section	.nv.constant0._ZN7cutlass13device_kernelIN5flash11enable_sm90INS1_16FlashAttnBwdSm90INS1_25CollectiveMainloopBwdSm90ILi2ELi2ELi2EN4cute5tupleIJNS5_1CILi1EEES8_S8_EEENS6_IJNS7_ILi128EEESA_NS7_ILi64EEEEEENS_10bfloat16_tEfNS_4arch4Sm90ELb0ELb0ELb0ELb0ELb1ELb1ELb0ELb0ELi2ELi1ELi2ELi2ELb0EEENS1_24CollectiveEpilogueBwdGQAISC_fSF_Li256ELb0ELb1EEENS1_19SingleTileSchedulerILb0ELb0ELb0ELi128EEEEEEEEEvNT_6ParamsE,"a",@progbits
	.sectionflags	@""
	.align	4
.nv.constant0._ZN7cutlass13device_kernelIN5flash11enable_sm90INS1_16FlashAttnBwdSm90INS1_25CollectiveMainloopBwdSm90ILi2ELi2ELi2EN4cute5tupleIJNS5_1CILi1EEES8_S8_EEENS6_IJNS7_ILi128EEESA_NS7_ILi64EEEEEENS_10bfloat16_tEfNS_4arch4Sm90ELb0ELb0ELb0ELb0ELb1ELb1ELb0ELb0ELi2ELi1ELi2ELi2ELb0EEENS1_24CollectiveEpilogueBwdGQAISC_fSF_Li256ELb0ELb1EEENS1_19SingleTileSchedulerILb0ELb0ELb0ELi128EEEEEEEEEvNT_6ParamsE:
	.zero		2304


//--------------------- .nv.constant0._ZN7cutlass13device_kernelIN5flash11enable_sm90INS1_16FlashAttnBwdSm90INS1_25CollectiveMainloopBwdSm90ILi2ELi2ELi2EN4cute5tupleIJNS5_1CILi1EEES8_S8_EEENS6_IJNS7_ILi128EEESA_NS7_ILi64EEEEEENS_10bfloat16_tEfNS_4arch4Sm90ELb0ELb0ELb0ELb1ELb0ELb1ELb0ELb0ELi2ELi1ELi2ELi2ELb0EEENS1_21CollectiveEpilogueBwdISC_SD_SF_Li256ELb1ELb0ELi1EEENS1_19SingleTileSchedulerILb1ELb0ELb0ELi128EEEEEEEEEvNT_6ParamsE --------------------------
	.section	.nv.constant0._ZN7cutlass13device_kernelIN5flash11enable_sm90INS1_16FlashAttnBwdSm90INS1_25CollectiveMainloopBwdSm90ILi2ELi2ELi2EN4cute5tupleIJNS5_1CILi1EEES8_S8_EEENS6_IJNS7_ILi128EEESA_NS7_ILi64EEEEEENS_10bfloat16_tEfNS_4arch4Sm90ELb0ELb0ELb0ELb1ELb0ELb1ELb0ELb0ELi2ELi1ELi2ELi2ELb0EEENS1_21CollectiveEpilogueBwdISC_SD_SF_Li256ELb1ELb0ELi1EEENS1_19SingleTileSchedulerILb1ELb0ELb0ELi128EEEEEEEEEvNT_6ParamsE,"a",@progbits
	.sectionflags	@""
	.align	4
.nv.constant0._ZN7cutlass13device_kernelIN5flash11enable_sm90INS1_16FlashAttnBwdSm90INS1_25CollectiveMainloopBwdSm90ILi2ELi2ELi2EN4cute5tupleIJNS5_1CILi1EEES8_S8_EEENS6_IJNS7_ILi128EEESA_NS7_ILi64EEEEEENS_10bfloat16_tEfNS_4arch4Sm90ELb0ELb0ELb0ELb1ELb0ELb1ELb0ELb0ELi2ELi1ELi2ELi2ELb0EEENS1_21CollectiveEpilogueBwdISC_SD_SF_Li256ELb1ELb0ELi1EEENS1_19SingleTileSchedulerILb1ELb0ELb0ELi128EEEEEEEEEvNT_6ParamsE:
	.zero		2304


//--------------------- .nv.constant0._ZN7cutlass13device_kernelIN5flash11enable_sm90INS1_16FlashAttnBwdSm90INS1_25CollectiveMainloopBwdSm90ILi2ELi2ELi2EN4cute5tupleIJNS5_1CILi1EEES8_S8_EEENS6_IJNS7_ILi128EEESA_NS7_ILi64EEEEEENS_10bfloat16_tEfNS_4arch4Sm90ELb0ELb0ELb0ELb1ELb1ELb1ELb0ELb0ELi2ELi1ELi2ELi2ELb0EEENS1_21CollectiveEpilogueBwdISC_SD_SF_Li256ELb1ELb0ELi1EEENS1_19SingleTileSchedulerILb1ELb0ELb0ELi128EEEEEEEEEvNT_6ParamsE --------------------------
	.section	.nv.constant0._ZN7cutlass13device_kernelIN5flash11enable_sm90INS1_16FlashAttnBwdSm90INS1_25CollectiveMainloopBwdSm90ILi2ELi2ELi2EN4cute5tupleIJNS5_1CILi1EEES8_S8_EEENS6_IJNS7_ILi128EEESA_NS7_ILi64EEEEEENS_10bfloat16_tEfNS_4arch4Sm90ELb0ELb0ELb0ELb1ELb1ELb1ELb0ELb0ELi2ELi1ELi2ELi2ELb0EEENS1_21CollectiveEpilogueBwdISC_SD_SF_Li256ELb1ELb0ELi1EEENS1_19SingleTileSchedulerILb1ELb0ELb0ELi128EEEEEEEEEvNT_6ParamsE,"a",@progbits
	.sectionflags	@""
	.align	4
.nv.constant0._ZN7cutlass13device_kernelIN5flash11enable_sm90INS1_16FlashAttnBwdSm90INS1_25CollectiveMainloopBwdSm90ILi2ELi2ELi2EN4cute5tupleIJNS5_1CILi1EEES8_S8_EEENS6_IJNS7_ILi128EEESA_NS7_ILi64EEEEEENS_10bfloat16_tEfNS_4arch4Sm90ELb0ELb0ELb0ELb1ELb1ELb1ELb0ELb0ELi2ELi1ELi2ELi2ELb0EEENS1_21CollectiveEpilogueBwdISC_SD_SF_Li256ELb1ELb0ELi1EEENS1_19SingleTileSchedulerILb1ELb0ELb0ELi128EEEEEEEEEvNT_6ParamsE:
	.zero		2304


//--------------------- .nv.constant0._ZN7cutlass13device_kernelIN5flash11enable_sm90INS1_16FlashAttnBwdSm90INS1_25CollectiveMainloopBwdSm90ILi2ELi2ELi2EN4cute5tupleIJNS5_1CILi1EEES8_S8_EEENS6_IJNS7_ILi128EEESA_NS7_ILi64EEEEEENS_10bfloat16_tEfNS_4arch4Sm90ELb0ELb0ELb0ELb1ELb0ELb1ELb0ELb0ELi2ELi1ELi2ELi2ELb0EEENS1_24CollectiveEpilogueBwdGQAISC_fSF_Li256ELb1ELb0EEENS1_19SingleTileSchedulerILb1ELb0ELb0ELi128EEEEEEEEEvNT_6ParamsE --------------------------
	.section	.nv.constant0._ZN7cutlass13device_kernelIN5flash11enable_sm90INS1_16FlashAttnBwdSm90INS1_25CollectiveMainloopBwdSm90ILi2ELi2ELi2EN4cute5tupleIJNS5_1CILi1EEES8_S8_EEENS6_IJNS7_ILi128EEESA_NS7_ILi64EEEEEENS_10bfloat16_tEfNS_4arch4Sm90ELb0ELb0ELb0ELb1ELb0ELb1ELb0ELb0ELi2ELi1ELi2ELi2ELb0EEENS1_24CollectiveEpilogueBwdGQAISC_fSF_Li256ELb1ELb0EEENS1_19SingleTileSchedulerILb1ELb0ELb0ELi128EEEEEEEEEvNT_6ParamsE,"a",@progbits
	.sectionflags	@""
	.align	4
.nv.constant0._ZN7cutlass13device_kernelIN5flash11enable_sm90INS1_16FlashAttnBwdSm90INS1_25CollectiveMainloopBwdSm90ILi2ELi2ELi2EN4cute5tupleIJNS5_1CILi1EEES8_S8_EEENS6_IJNS7_ILi128EEESA_NS7_ILi64EEEEEENS_10bfloat16_tEfNS_4arch4Sm90ELb0ELb0ELb0ELb1ELb0ELb1ELb0ELb0ELi2ELi1ELi2ELi2ELb0EEENS1_24CollectiveEpilogueBwdGQAISC_fSF_Li256ELb1ELb0EEENS1_19SingleTileSchedulerILb1ELb0ELb0ELi128EEEEEEEEEvNT_6ParamsE:
	.zero		2304


//--------------------- .nv.constant0._ZN7cutlass13device_kernelIN5flash11enable_sm90INS1_16FlashAttnBwdSm90INS1_25CollectiveMainloopBwdSm90ILi2ELi2ELi2EN4cute5tupleIJNS5_1CILi1EEES8_S8_EEENS6_IJNS7_ILi128EEESA_NS7_ILi64EEEEEENS_10bfloat16_tEfNS_4arch4Sm90ELb0ELb0ELb0ELb1ELb1ELb1ELb0ELb0ELi2ELi1ELi2ELi2ELb0EEENS1_24CollectiveEpilogueBwdGQAISC_fSF_Li256ELb1ELb1EEENS1_19SingleTileSchedulerILb1ELb0ELb0ELi128EEEEEEEEEvNT_6ParamsE --------------------------
	.section	.nv.constant0._ZN7cutlass13device_kernelIN5flash11enable_sm90INS1_16FlashAttnBwdSm90INS1_25CollectiveMainloopBwdSm90ILi2ELi2ELi2EN4cute5tupleIJNS5_1CILi1EEES8_S8_EEENS6_IJNS7_ILi128EEESA_NS7_ILi64EEEEEENS_10bfloat16_tEfNS_4arch4Sm90ELb0ELb0ELb0ELb1ELb1ELb1ELb0ELb0ELi2ELi1ELi2ELi2ELb0EEENS1_24CollectiveEpilogueBwdGQAISC_fSF_Li256ELb1ELb1EEENS1_19SingleTileSchedulerILb1ELb0ELb0ELi128EEEEEEEEEvNT_6ParamsE,"a",@progbits
	.sectionflags	@""
	.align	4
.nv.constant0._ZN7cutlass13device_kernelIN5flash11enable_sm90INS1_16FlashAttnBwdSm90INS1_25CollectiveMainloopBwdSm90ILi2ELi2ELi2EN4cute5tupleIJNS5_1CILi1EEES8_S8_EEENS6_IJNS7_ILi128EEESA_NS7_ILi64EEEEEENS_10bfloat16_tEfNS_4arch4Sm90ELb0ELb0ELb0ELb1ELb1ELb1ELb0ELb0ELi2ELi1ELi2ELi2ELb0EEENS1_24CollectiveEpilogueBwdGQAISC_fSF_Li256ELb1ELb1EEENS1_19SingleTileSchedulerILb1ELb0ELb0ELi128EEEEEEEEEvNT_6ParamsE:
	.zero		2304


//--------------------- .nv.constant0._ZN7cutlass13device_kernelIN5flash11enable_sm90INS1_16FlashAttnBwdSm90INS1_25CollectiveMainloopBwdSm90ILi2ELi2ELi2EN4cute5tupleIJNS5_1CILi1EEES8_S8_EEENS6_IJNS7_ILi128EEESA_NS7_ILi64EEEEEENS_10bfloat16_tEfNS_4arch4Sm90ELb0ELb1ELb0ELb0ELb0ELb1ELb0ELb0ELi2ELi1ELi2ELi2ELb0EEENS1_21CollectiveEpilogueBwdISC_SD_SF_Li256ELb0ELb0ELi1EEENS1_19SingleTileSchedulerILb0ELb0ELb0ELi128EEEEEEEEEvNT_6ParamsE --------------------------
	.section	.nv.constant0._ZN7cutlass13device_kernelIN5flash11enable_sm90INS1_16FlashAttnBwdSm90INS1_25CollectiveMainloopBwdSm90ILi2ELi2ELi2EN4cute5tupleIJNS5_1CILi1EEES8_S8_EEENS6_IJNS7_ILi128EEESA_NS7_ILi64EEEEEENS_10bfloat16_tEfNS_4arch4Sm90ELb0ELb1ELb0ELb0ELb0ELb1ELb0ELb0ELi2ELi1ELi2ELi2ELb0EEENS1_21CollectiveEpilogueBwdISC_SD_SF_Li256ELb0ELb0ELi1EEENS1_19SingleTileSchedulerILb0ELb0ELb0ELi128EEEEEEEEEvNT_6ParamsE,"a",@progbits
	.sectionflags	@""
	.align	4
.nv.constant0._ZN7cutlass13device_kernelIN5flash11enable_sm90INS1_16FlashAttnBwdSm90INS1_25CollectiveMainloopBwdSm90ILi2ELi2ELi2EN4cute5tupleIJNS5_1CILi1EEES8_S8_EEENS6_IJNS7_ILi128EEESA_NS7_ILi64EEEEEENS_10bfloat16_tEfNS_4arch4Sm90ELb0ELb1ELb0ELb0ELb0ELb1ELb0ELb0ELi2ELi1ELi2ELi2ELb0EEENS1_21CollectiveEpilogueBwdISC_SD_SF_Li256ELb0ELb0ELi1EEENS1_19SingleTileSchedulerILb0ELb0ELb0ELi128EEEEEEEEEvNT_6ParamsE:
	.zero		2944


//--------------------- .nv.constant0._ZN7cutlass13device_kernelIN5flash11enable_sm90INS1_16FlashAttnBwdSm90INS1_25CollectiveMainloopBwdSm90ILi2ELi2ELi2EN4cute5tupleIJNS5_1CILi1EEES8_S8_EEENS6_IJNS7_ILi128EEESA_NS7_ILi64EEEEEENS_10bfloat16_tEfNS_4arch4Sm90ELb0ELb1ELb0ELb0ELb1ELb1ELb0ELb0ELi2ELi1ELi2ELi2ELb0EEENS1_21CollectiveEpilogueBwdISC_SD_SF_Li256ELb0ELb0ELi1EEENS1_19SingleTileSchedulerILb0ELb0ELb0ELi128EEEEEEEEEvNT_6ParamsE --------------------------
	.section	.nv.constant0._ZN7cutlass13device_kernelIN5flash11enable_sm90INS1_16FlashAttnBwdSm90INS1_25CollectiveMainloopBwdSm90ILi2ELi2ELi2EN4cute5tupleIJNS5_1CILi1EEES8_S8_EEENS6_IJNS7_ILi128EEESA_NS7_ILi64EEEEEENS_10bfloat16_tEfNS_4arch4Sm90ELb0ELb1ELb0ELb0ELb1ELb1ELb0ELb0ELi2ELi1ELi2ELi2ELb0EEENS1_21CollectiveEpilogueBwdISC_SD_SF_Li256ELb0ELb0ELi1EEENS1_19SingleTileSchedulerILb0ELb0ELb0ELi128EEEEEEEEEvNT_6ParamsE,"a",@progbits
	.sectionflags	@""
	.align	4
.nv.constant0._ZN7cutlass13device_kernelIN5flash11enable_sm90INS1_16FlashAttnBwdSm90INS1_25CollectiveMainloopBwdSm90ILi2ELi2ELi2EN4cute5tupleIJNS5_1CILi1EEES8_S8_EEENS6_IJNS7_ILi128EEESA_NS7_ILi64EEEEEENS_10bfloat16_tEfNS_4arch4Sm90ELb0ELb1ELb0ELb0ELb1ELb1ELb0ELb0ELi2ELi1ELi2ELi2ELb0EEENS1_21CollectiveEpilogueBwdISC_SD_SF_Li256ELb0ELb0ELi1EEENS1_19SingleTileSchedulerILb0ELb0ELb0ELi128EEEEEEEEEvNT_6ParamsE:
	.zero		2944


//--------------------- .nv.constant0._ZN7cutlass13device_kernelIN5flash11enable_sm90INS1_16FlashAttnBwdSm90INS1_25CollectiveMainloopBwdSm90ILi2ELi2ELi2EN4cute5tupleIJNS5_1CILi1EEES8_S8_EEENS6_IJNS7_ILi128EEESA_NS7_ILi64EEEEEENS_10bfloat16_tEfNS_4arch4Sm90ELb0ELb1ELb0ELb0ELb0ELb1ELb0ELb0ELi2ELi1ELi2ELi2ELb0EEENS1_24CollectiveEpilogueBwdGQAISC_fSF_Li256ELb0ELb0EEENS1_19SingleTileSchedulerILb0ELb0ELb0ELi128EEEEEEEEEvNT_6ParamsE --------------------------
	.section	.nv.constant0._ZN7cutlass13device_kernelIN5flash11enable_sm90INS1_16FlashAttnBwdSm90INS1_25CollectiveMainloopBwdSm90ILi2ELi2ELi2EN4cute5tupleIJNS5_1CILi1EEES8_S8_EEENS6_IJNS7_ILi128EEESA_NS7_ILi64EEEEEENS_10bfloat16_tEfNS_4arch4Sm90ELb0ELb1ELb0ELb0ELb0ELb1ELb0ELb0ELi2ELi1ELi2ELi2ELb0EEENS1_24CollectiveEpilogueBwdGQAISC_fSF_Li256ELb0ELb0EEENS1_19SingleTileSchedulerILb0ELb0ELb0ELi128EEEEEEEEEvNT_6ParamsE,"a",@progbits
	.sectionflags	@""
	.align	4
.nv.constant0._ZN7cutlass13device_kernelIN5flash11enable_sm90INS1_16FlashAttnBwdSm90INS1_25CollectiveMainloopBwdSm90ILi2ELi2ELi2EN4cute5tupleIJNS5_1CILi1EEES8_S8_EEENS6_IJNS7_ILi128EEESA_NS7_ILi64EEEEEENS_10bfloat16_tEfNS_4arch4Sm90ELb0ELb1ELb0ELb0ELb0ELb1ELb0ELb0ELi2ELi1ELi2ELi2ELb0EEENS1_24CollectiveEpilogueBwdGQAISC_fSF_Li256ELb0ELb0EEENS1_19SingleTileSchedulerILb0ELb0ELb0ELi128EEEEEEEEEvNT_6ParamsE:
	.zero		2304


//--------------------- .nv.constant0._ZN7cutlass13device_kernelIN5flash11enable_sm90INS1_16FlashAttnBwdSm90INS1_25CollectiveMainloopBwdSm90ILi2ELi2ELi2EN4cute5tupleIJNS5_1CILi1EEES8_S8_EEENS6_IJNS7_ILi128EEESA_NS7_ILi64EEEEEENS_10bfloat16_tEfNS_4arch4Sm90ELb0ELb1ELb0ELb0ELb1ELb1ELb0ELb0ELi2ELi1ELi2ELi2ELb0EEENS1_24CollectiveEpilogueBwdGQAISC_fSF_Li256ELb0ELb1EEENS1_19SingleTileSchedulerILb0ELb0ELb0ELi128EEEEEEEEEvNT_6ParamsE --------------------------
	.section	.nv.constant0._ZN7cutlass13device_kernelIN5flash11enable_sm90INS1_16FlashAttnBwdSm90INS1_25CollectiveMainloopBwdSm90ILi2ELi2ELi2EN4cute5tupleIJNS5_1CILi1EEES8_S8_EEENS6_IJNS7_ILi128EEESA_NS7_ILi64EEEEEENS_10bfloat16_tEfNS_4arch4Sm90ELb0ELb1ELb0ELb0ELb1ELb1ELb0ELb0ELi2ELi1ELi2ELi2ELb0EEENS1_24CollectiveEpilogueBwdGQAISC_fSF_Li256ELb0ELb1EEENS1_19SingleTileSchedulerILb0ELb0ELb0ELi128EEEEEEEEEvNT_6ParamsE,"a",@progbits
	.sectionflags	@""
	.align	4
.nv.constant0._ZN7cutlass13device_kernelIN5flash11enable_sm90INS1_16FlashAttnBwdSm90INS1_25CollectiveMainloopBwdSm90ILi2ELi2ELi2EN4cute5tupleIJNS5_1CILi1EEES8_S8_EEENS6_IJNS7_ILi128EEESA_NS7_ILi64EEEEEENS_10bfloat16_tEfNS_4arch4Sm90ELb0ELb1ELb0ELb0ELb1ELb1ELb0ELb0ELi2ELi1ELi2ELi2ELb0EEENS1_24CollectiveEpilogueBwdGQAISC_fSF_Li256ELb0ELb1EEENS1_19SingleTileSchedulerILb0ELb0ELb0ELi128EEEEEEEEEvNT_6ParamsE:
	.zero		2304


//--------------------- .nv.constant0._ZN7cutlass13device_kernelIN5flash11enable_sm90INS1_16FlashAttnBwdSm90INS1_25CollectiveMainloopBwdSm90ILi2ELi2ELi2EN4cute5tupleIJNS5_1CILi1EEES8_S8_EEENS6_IJNS7_ILi128EEESA_NS7_ILi64EEEEEENS_10bfloat16_tEfNS_4arch4Sm90ELb0ELb1ELb0ELb1ELb0ELb1ELb0ELb0ELi2ELi1ELi2ELi2ELb0EEENS1_21CollectiveEpilogueBwdISC_SD_SF_Li256ELb1ELb0ELi1EEENS1_19SingleTileSchedulerILb1ELb0ELb0ELi128EEEEEEEEEvNT_6ParamsE --------------------------
	.section	.nv.constant0._ZN7cutlass13device_kernelIN5flash11enable_sm90INS1_16FlashAttnBwdSm90INS1_25CollectiveMainloopBwdSm90ILi2ELi2ELi2EN4cute5tupleIJNS5_1CILi1EEES8_S8_EEENS6_IJNS7_ILi128EEESA_NS7_ILi64EEEEEENS_10bfloat16_tEfNS_4arch4Sm90ELb0ELb1ELb0ELb1ELb0ELb1ELb0ELb0ELi2ELi1ELi2ELi2ELb0EEENS1_21CollectiveEpilogueBwdISC_SD_SF_Li256ELb1ELb0ELi1EEENS1_19SingleTileSchedulerILb1ELb0ELb0ELi128EEEEEEEEEvNT_6ParamsE,"a",@progbits
	.sectionflags	@""
	.align	4
.nv.constant0._ZN7cutlass13device_kernelIN5flash11enable_sm90INS1_16FlashAttnBwdSm90INS1_25CollectiveMainloopBwdSm90ILi2ELi2ELi2EN4cute5tupleIJNS5_1CILi1EEES8_S8_EEENS6_IJNS7_ILi128EEESA_NS7_ILi64EEEEEENS_10bfloat16_tEfNS_4arch4Sm90ELb0ELb1ELb0ELb1ELb0ELb1ELb0ELb0ELi2ELi1ELi2ELi2ELb0EEENS1_21CollectiveEpilogueBwdISC_SD_SF_Li256ELb1ELb0ELi1EEENS1_19SingleTileSchedulerILb1ELb0ELb0ELi128EEEEEEEEEvNT_6ParamsE:
	.zero		2304


//--------------------- .nv.constant0._ZN7cutlass13device_kernelIN5flash11enable_sm90INS1_16FlashAttnBwdSm90INS1_25CollectiveMainloopBwdSm90ILi2ELi2ELi2EN4cute5tupleIJNS5_1CILi1EEES8_S8_EEENS6_IJNS7_ILi128EEESA_NS7_ILi64EEEEEENS_10bfloat16_tEfNS_4arch4Sm90ELb0ELb1ELb0ELb1ELb1ELb1ELb0ELb0ELi2ELi1ELi2ELi2ELb0EEENS1_21CollectiveEpilogueBwdISC_SD_SF_Li256ELb1ELb0ELi1EEENS1_19SingleTileSchedulerILb1ELb0ELb0ELi128EEEEEEEEEvNT_6ParamsE --------------------------
	.section	.nv.constant0._ZN7cutlass13device_kernelIN5flash11enable_sm90INS1_16FlashAttnBwdSm90INS1_25CollectiveMainloopBwdSm90ILi2ELi2ELi2EN4cute5tupleIJNS5_1CILi1EEES8_S8_EEENS6_IJNS7_ILi128EEESA_NS7_ILi64EEEEEENS_10bfloat16_tEfNS_4arch4Sm90ELb0ELb1ELb0ELb1ELb1ELb1ELb0ELb0ELi2ELi1ELi2ELi2ELb0EEENS1_21CollectiveEpilogueBwdISC_SD_SF_Li256ELb1ELb0ELi1EEENS1_19SingleTileSchedulerILb1ELb0ELb0ELi128EEEEEEEEEvNT_6ParamsE,"a",@progbits
	.sectionflags	@""
	.align	4
.nv.constant0._ZN7cutlass13device_kernelIN5flash11enable_sm90INS1_16FlashAttnBwdSm90INS1_25CollectiveMainloopBwdSm90ILi2ELi2ELi2EN4cute5tupleIJNS5_1CILi1EEES8_S8_EEENS6_IJNS7_ILi128EEESA_NS7_ILi64EEEEEENS_10bfloat16_tEfNS_4arch4Sm90ELb0ELb1ELb0ELb1ELb1ELb1ELb0ELb0ELi2ELi1ELi2ELi2ELb0EEENS1_21CollectiveEpilogueBwdISC_SD_SF_Li256ELb1ELb0ELi1EEENS1_19SingleTileSchedulerILb1ELb0ELb0ELi128EEEEEEEEEvNT_6ParamsE:
	.zero		2304


//--------------------- .nv.constant0._ZN7cutlass13device_kernelIN5flash11enable_sm90INS1_16FlashAttnBwdSm90INS1_25CollectiveMainloopBwdSm90ILi2ELi2ELi2EN4cute5tupleIJNS5_1CILi1EEES8_S8_EEENS6_IJNS7_ILi128EEESA_NS7_ILi64EEEEEENS_10bfloat16_tEfNS_4arch4Sm90ELb0ELb1ELb0ELb1ELb0ELb1ELb0ELb0ELi2ELi1ELi2ELi2ELb0EEENS1_24CollectiveEpilogueBwdGQAISC_fSF_Li256ELb1ELb0EEENS1_19SingleTileSchedulerILb1ELb0ELb0ELi128EEEEEEEEEvNT_6ParamsE --------------------------
	.section	.nv.constant0._ZN7cutlass13device_kernelIN5flash11enable_sm90INS1_16FlashAttnBwdSm90INS1_25CollectiveMainloopBwdSm90ILi2ELi2ELi2EN4cute5tupleIJNS5_1CILi1EEES8_S8_EEENS6_IJNS7_ILi128EEESA_NS7_ILi64EEEEEENS_10bfloat16_tEfNS_4arch4Sm90ELb0ELb1ELb0ELb1ELb0ELb1ELb0ELb0ELi2ELi1ELi2ELi2ELb0EEENS1_24CollectiveEpilogueBwdGQAISC_fSF_Li256ELb1ELb0EEENS1_19SingleTileSchedulerILb1ELb0ELb0ELi128EEEEEEEEEvNT_6ParamsE,"a",@progbits
	.sectionflags	@""
	.align	4
.nv.constant0._ZN7cutlass13device_kernelIN5flash11enable_sm90INS1_16FlashAttnBwdSm90INS1_25CollectiveMainloopBwdSm90ILi2ELi2ELi2EN4cute5tupleIJNS5_1CILi1EEES8_S8_EEENS6_IJNS7_ILi128EEESA_NS7_ILi64EEEEEENS_10bfloat16_tEfNS_4arch4Sm90ELb0ELb1ELb0ELb1ELb0ELb1ELb0ELb0ELi2ELi1ELi2ELi2ELb0EEENS1_24CollectiveEpilogueBwdGQAISC_fSF_Li256ELb1ELb0EEENS1_19SingleTileSchedulerILb1ELb0ELb0ELi128EEEEEEEEEvNT_6ParamsE:
	.zero		2304


//--------------------- .nv.constant0._ZN7cutlass13device_kernelIN5flash11enable_sm90INS1_16FlashAttnBwdSm90INS1_25CollectiveMainloopBwdSm90ILi2ELi2ELi2EN4cute5tupleIJNS5_1CILi1EEES8_S8_EEENS6_IJNS7_ILi128EEESA_NS7_ILi64EEEEEENS_10bfloat16_tEfNS_4arch4Sm90ELb0ELb1ELb0ELb1ELb1ELb1ELb0ELb0ELi2ELi1ELi2ELi2ELb0EEENS1_24CollectiveEpilogueBwdGQAISC_fSF_Li256ELb1ELb1EEENS1_19SingleTileSchedulerILb1ELb0ELb0ELi128EEEEEEEEEvNT_6ParamsE --------------------------
	.section	.nv.constant0._ZN7cutlass13device_kernelIN5flash11enable_sm90INS1_16FlashAttnBwdSm90INS1_25CollectiveMainloopBwdSm90ILi2ELi2ELi2EN4cute5tupleIJNS5_1CILi1EEES8_S8_EEENS6_IJNS7_ILi128EEESA_NS7_ILi64EEEEEENS_10bfloat16_tEfNS_4arch4Sm90ELb0ELb1ELb0ELb1ELb1ELb1ELb0ELb0ELi2ELi1ELi2ELi2ELb0EEENS1_24CollectiveEpilogueBwdGQAISC_fSF_Li256ELb1ELb1EEENS1_19SingleTileSchedulerILb1ELb0ELb0ELi128EEEEEEEEEvNT_6ParamsE,"a",@progbits
	.sectionflags	@""
	.align	4
.nv.constant0._ZN7cutlass13device_kernelIN5flash11enable_sm90INS1_16FlashAttnBwdSm90INS1_25CollectiveMainloopBwdSm90ILi2ELi2ELi2EN4cute5tupleIJNS5_1CILi1EEES8_S8_EEENS6_IJNS7_ILi128EEESA_NS7_ILi64EEEEEENS_10bfloat16_tEfNS_4arch4Sm90ELb0ELb1ELb0ELb1ELb1ELb1ELb0ELb0ELi2ELi1ELi2ELi2ELb0EEENS1_24CollectiveEpilogueBwdGQAISC_fSF_Li256ELb1ELb1EEENS1_19SingleTileSchedulerILb1ELb0ELb0ELi128EEEEEEEEEvNT_6ParamsE:
	.zero		2304


//--------------------- .nv.constant0._ZN7cutlass13device_kernelIN5flash11enable_sm90INS1_16FlashAttnBwdSm90INS1_25CollectiveMainloopBwdSm90ILi2ELi2ELi2EN4cute5tupleIJNS5_1CILi1EEES8_S8_EEENS6_IJNS7_ILi128EEESA_NS7_ILi64EEEEEENS_10bfloat16_tEfNS_4arch4Sm90ELb1ELb0ELb0ELb0ELb0ELb1ELb0ELb0ELi2ELi1ELi2ELi2ELb0EEENS1_21CollectiveEpilogueBwdISC_SD_SF_Li256ELb0ELb0ELi1EEENS1_25SingleTileBwdLPTSchedulerILb0ELi128ELb0EEEEEEEEEvNT_6ParamsE --------------------------
	.section	.nv.constant0._ZN7cutlass13device_kernelIN5flash11enable_sm90INS1_16FlashAttnBwdSm90INS1_25CollectiveMainloopBwdSm90ILi2ELi2ELi2EN4cute5tupleIJNS5_1CILi1EEES8_S8_EEENS6_IJNS7_ILi128EEESA_NS7_ILi64EEEEEENS_10bfloat16_tEfNS_4arch4Sm90ELb1ELb0ELb0ELb0ELb0ELb1ELb0ELb0ELi2ELi1ELi2ELi2ELb0EEENS1_21CollectiveEpilogueBwdISC_SD_SF_Li256ELb0ELb0ELi1EEENS1_25SingleTileBwdLPTSchedulerILb0ELi128ELb0EEEEEEEEEvNT_6ParamsE,"a",@progbits
	.sectionflags	@""
	.align	4
.nv.constant0._ZN7cutlass13device_kernelIN5flash11enable_sm90INS1_16FlashAttnBwdSm90INS1_25CollectiveMainloopBwdSm90ILi2ELi2ELi2EN4cute5tupleIJNS5_1CILi1EEES8_S8_EEENS6_IJNS7_ILi128EEESA_NS7_ILi64EEEEEENS_10bfloat16_tEfNS_4arch4Sm90ELb1ELb0ELb0ELb0ELb0ELb1ELb0ELb0ELi2ELi1ELi2ELi2ELb0EEENS1_21CollectiveEpilogueBwdISC_SD_SF_Li256ELb0ELb0ELi1EEENS1_25SingleTileBwdLPTSchedulerILb0ELi128ELb0EEEEEEEEEvNT_6ParamsE:
	.zero		2944


//--------------------- .nv.constant0._ZN7cutlass13device_kernelIN5flash11enable_sm90INS1_16FlashAttnBwdSm90INS1_25CollectiveMainloopBwdSm90ILi2ELi2ELi2EN4cute5tupleIJNS5_1CILi1EEES8_S8_EEENS6_IJNS7_ILi128EEESA_NS7_ILi64EEEEEENS_10bfloat16_tEfNS_4arch4Sm90ELb1ELb0ELb0ELb0ELb1ELb1ELb0ELb0ELi2ELi1ELi2ELi2ELb0EEENS1_21CollectiveEpilogueBwdISC_SD_SF_Li256ELb0ELb0ELi1EEENS1_25SingleTileBwdLPTSchedulerILb0ELi128ELb1EEEEEEEEEvNT_6ParamsE --------------------------
	.section	.nv.constant0._ZN7cutlass13device_kernelIN5flash11enable_sm90INS1_16FlashAttnBwdSm90INS1_25CollectiveMainloopBwdSm90ILi2ELi2ELi2EN4cute5tupleIJNS5_1CILi1EEES8_S8_EEENS6_IJNS7_ILi128EEESA_NS7_ILi64EEEEEENS_10bfloat16_tEfNS_4arch4Sm90ELb1ELb0ELb0ELb0ELb1ELb1ELb0ELb0ELi2ELi1ELi2ELi2ELb0EEENS1_21CollectiveEpilogueBwdISC_SD_SF_Li256ELb0ELb0ELi1EEENS1_25SingleTileBwdLPTSchedulerILb0ELi128ELb1EEEEEEEEEvNT_6ParamsE,"a",@progbits
	.sectionflags	@""
	.align	4
.nv.constant0._ZN7cutlass13device_kernelIN5flash11enable_sm90INS1_16FlashAttnBwdSm90INS1_25CollectiveMainloopBwdSm90ILi2ELi2ELi2EN4cute5tupleIJNS5_1CILi1EEES8_S8_EEENS6_IJNS7_ILi128EEESA_NS7_ILi64EEEEEENS_10bfloat16_tEfNS_4arch4Sm90ELb1ELb0ELb0ELb0ELb1ELb1ELb0ELb0ELi2ELi1ELi2ELi2ELb0EEENS1_21CollectiveEpilogueBwdISC_SD_SF_Li256ELb0ELb0ELi1EEENS1_25SingleTileBwdLPTSchedulerILb0ELi128ELb1EEEEEEEEEvNT_6ParamsE:
	.zero		2944


//--------------------- .nv.constant0._ZN7cutlass13device_kernelIN5flash11enable_sm90INS1_16FlashAttnBwdSm90INS1_25CollectiveMainloopBwdSm90ILi2ELi2ELi2EN4cute5tupleIJNS5_1CILi1EEES8_S8_EEENS6_IJNS7_ILi128EEESA_NS7_ILi64EEEEEENS_10bfloat16_tEfNS_4arch4Sm90ELb1ELb0ELb0ELb0ELb0ELb1ELb0ELb0ELi2ELi1ELi2ELi2ELb0EEENS1_24CollectiveEpilogueBwdGQAISC_fSF_Li256ELb0ELb0EEENS1_25SingleTileBwdLPTSchedulerILb0ELi128ELb0EEEEEEEEEvNT_6ParamsE --------------------------
	.section	.nv.constant0._ZN7cutlass13device_kernelIN5flash11enable_sm90INS1_16FlashAttnBwdSm90INS1_25CollectiveMainloopBwdSm90ILi2ELi2ELi2EN4cute5tupleIJNS5_1CILi1EEES8_S8_EEENS6_IJNS7_ILi128EEESA_NS7_ILi64EEEEEENS_10bfloat16_tEfNS_4arch4Sm90ELb1ELb0ELb0ELb0ELb0ELb1ELb0ELb0ELi2ELi1ELi2ELi2ELb0EEENS1_24CollectiveEpilogueBwdGQAISC_fSF_Li256ELb0ELb0EEENS1_25SingleTileBwdLPTSchedulerILb0ELi128ELb0EEEEEEEEEvNT_6ParamsE,"a",@progbits
	.sectionflags	@""
	.align	4
.nv.constant0._ZN7cutlass13device_kernelIN5flash11enable_sm90INS1_16FlashAttnBwdSm90INS1_25CollectiveMainloopBwdSm90ILi2ELi2ELi2EN4cute5tupleIJNS5_1CILi1EEES8_S8_EEENS6_IJNS7_ILi128EEESA_NS7_ILi64EEEEEENS_10bfloat16_tEfNS_4arch4Sm90ELb1ELb0ELb0ELb0ELb0ELb1ELb0ELb0ELi2ELi1ELi2ELi2ELb0EEENS1_24CollectiveEpilogueBwdGQAISC_fSF_Li256ELb0ELb0EEENS1_25SingleTileBwdLPTSchedulerILb0ELi128ELb0EEEEEEEEEvNT_6ParamsE:
	.zero		2432


//--------------------- .nv.constant0._ZN7cutlass13device_kernelIN5flash11enable_sm90INS1_16FlashAttnBwdSm90INS1_25CollectiveMainloopBwdSm90ILi2ELi2ELi2EN4cute5tupleIJNS5_1CILi1EEES8_S8_EEENS6_IJNS7_ILi128EEESA_NS7_ILi64EEEEEENS_10bfloat16_tEfNS_4arch4Sm90ELb1ELb0ELb0ELb0ELb1ELb1ELb0ELb0ELi2ELi1ELi2ELi2ELb0EEENS1_24CollectiveEpilogueBwdGQAISC_fSF_Li256ELb0ELb1EEENS1_25SingleTileBwdLPTSchedulerILb0ELi128ELb1EEEEEEEEEvNT_6ParamsE --------------------------
	.section	.nv.constant0._ZN7cutlass13device_kernelIN5flash11enable_sm90INS1_16FlashAttnBwdSm90INS1_25CollectiveMainloopBwdSm90ILi2ELi2ELi2EN4cute5tupleIJNS5_1CILi1EEES8_S8_EEENS6_IJNS7_ILi128EEESA_NS7_ILi64EEEEEENS_10bfloat16_tEfNS_4arch4Sm90ELb1ELb0ELb0ELb0ELb1ELb1ELb0ELb0ELi2ELi1ELi2ELi2ELb0EEENS1_24CollectiveEpilogueBwdGQAISC_fSF_Li256ELb0ELb1EEENS1_25SingleTileBwdLPTSchedulerILb0ELi128ELb1EEEEEEEEEvNT_6ParamsE,"a",@progbits
	.sectionflags	@""
	.align	4
.nv.constant0._ZN7cutlass13device_kernelIN5flash11enable_sm90INS1_16FlashAttnBwdSm90INS1_25CollectiveMainloopBwdSm90ILi2ELi2ELi2EN4cute5tupleIJNS5_1CILi1EEES8_S8_EEENS6_IJNS7_ILi128EEESA_NS7_ILi64EEEEEENS_10bfloat16_tEfNS_4arch4Sm90ELb1ELb0ELb0ELb0ELb1ELb1ELb0ELb0ELi2ELi1ELi2ELi2ELb0EEENS1_24CollectiveEpilogueBwdGQAISC_fSF_Li256ELb0ELb1EEENS1_25SingleTileBwdLPTSchedulerILb0ELi128ELb1EEEEEEEEEvNT_6ParamsE:
	.zero		2432


//--------------------- .nv.constant0._ZN7cutlass13device_kernelIN5flash22FlashAttnBwdPreprocessIN4cute5tupleIJNS3_1CILi128EEENS5_ILi64EEEEEENS_10bfloat16_tEfNS_4arch4Sm90ELb1ELb0EEEEEvNT_6ParamsE --------------------------
	.section	.nv.constant0._ZN7cutlass13device_kernelIN5flash22FlashAttnBwdPreprocessIN4cute5tupleIJNS3_1CILi128EEENS5_ILi64EEEEEENS_10bfloat16_tEfNS_4arch4Sm90ELb1ELb0EEEEEvNT_6ParamsE,"a",@progbits
	.sectionflags	@""
	.align	4
.nv.constant0._ZN7cutlass13device_kernelIN5flash22FlashAttnBwdPreprocessIN4cute5tupleIJNS3_1CILi128EEENS5_ILi64EEEEEENS_10bfloat16_tEfNS_4arch4Sm90ELb1ELb0EEEEEvNT_6ParamsE:
	.zero		768


//--------------------- .nv.constant0._ZN7cutlass13device_kernelIN5flash11enable_sm90INS1_16FlashAttnBwdSm90INS1_25CollectiveMainloopBwdSm90ILi2ELi2ELi2EN4cute5tupleIJNS5_1CILi1EEES8_S8_EEENS6_IJNS7_ILi128EEESA_NS7_ILi64EEEEEENS_10bfloat16_tEfNS_4arch4Sm90ELb1ELb0ELb0ELb1ELb0ELb1ELb0ELb0ELi2ELi1ELi2ELi2ELb0EEENS1_21CollectiveEpilogueBwdISC_SD_SF_Li256ELb1ELb0ELi1EEENS1_25SingleTileBwdLPTSchedulerILb1ELi128ELb0EEEEEEEEEvNT_6ParamsE --------------------------
	.section	.nv.constant0._ZN7cutlass13device_kernelIN5flash11enable_sm90INS1_16FlashAttnBwdSm90INS1_25CollectiveMainloopBwdSm90ILi2ELi2ELi2EN4cute5tupleIJNS5_1CILi1EEES8_S8_EEENS6_IJNS7_ILi128EEESA_NS7_ILi64EEEEEENS_10bfloat16_tEfNS_4arch4Sm90ELb1ELb0ELb0ELb1ELb0ELb1ELb0ELb0ELi2ELi1ELi2ELi2ELb0EEENS1_21CollectiveEpilogueBwdISC_SD_SF_Li256ELb1ELb0ELi1EEENS1_25SingleTileBwdLPTSchedulerILb1ELi128ELb0EEEEEEEEEvNT_6ParamsE,"a",@progbits
	.sectionflags	@""
	.align	4
.nv.constant0._ZN7cutlass13device_kernelIN5flash11enable_sm90INS1_16FlashAttnBwdSm90INS1_25CollectiveMainloopBwdSm90ILi2ELi2ELi2EN4cute5tupleIJNS5_1CILi1EEES8_S8_EEENS6_IJNS7_ILi128EEESA_NS7_ILi64EEEEEENS_10bfloat16_tEfNS_4arch4Sm90ELb1ELb0ELb0ELb1ELb0ELb1ELb0ELb0ELi2ELi1ELi2ELi2ELb0EEENS1_21CollectiveEpilogueBwdISC_SD_SF_Li256ELb1ELb0ELi1EEENS1_25SingleTileBwdLPTSchedulerILb1ELi128ELb0EEEEEEEEEvNT_6ParamsE:
	.zero		2304


//--------------------- .nv.constant0._ZN7cutlass13device_kernelIN5flash11enable_sm90INS1_16FlashAttnBwdSm90INS1_25CollectiveMainloopBwdSm90ILi2ELi2ELi2EN4cute5tupleIJNS5_1CILi1EEES8_S8_EEENS6_IJNS7_ILi128EEESA_NS7_ILi64EEEEEENS_10bfloat16_tEfNS_4arch4Sm90ELb1ELb0ELb0ELb1ELb1ELb1ELb0ELb0ELi2ELi1ELi2ELi2ELb0EEENS1_21CollectiveEpilogueBwdISC_SD_SF_Li256ELb1ELb0ELi1EEENS1_25SingleTileBwdLPTSchedulerILb1ELi128ELb1EEEEEEEEEvNT_6ParamsE --------------------------
	.section	.nv.constant0._ZN7cutlass13device_kernelIN5flash11enable_sm90INS1_16FlashAttnBwdSm90INS1_25CollectiveMainloopBwdSm90ILi2ELi2ELi2EN4cute5tupleIJNS5_1CILi1EEES8_S8_EEENS6_IJNS7_ILi128EEESA_NS7_ILi64EEEEEENS_10bfloat16_tEfNS_4arch4Sm90ELb1ELb0ELb0ELb1ELb1ELb1ELb0ELb0ELi2ELi1ELi2ELi2ELb0EEENS1_21CollectiveEpilogueBwdISC_SD_SF_Li256ELb1ELb0ELi1EEENS1_25SingleTileBwdLPTSchedulerILb1ELi128ELb1EEEEEEEEEvNT_6ParamsE,"a",@progbits
	.sectionflags	@""
	.align	4
.nv.constant0._ZN7cutlass13device_kernelIN5flash11enable_sm90INS1_16FlashAttnBwdSm90INS1_25CollectiveMainloopBwdSm90ILi2ELi2ELi2EN4cute5tupleIJNS5_1CILi1EEES8_S8_EEENS6_IJNS7_ILi128EEESA_NS7_ILi64EEEEEENS_10bfloat16_tEfNS_4arch4Sm90ELb1ELb0ELb0ELb1ELb1ELb1ELb0ELb0ELi2ELi1ELi2ELi2ELb0EEENS1_21CollectiveEpilogueBwdISC_SD_SF_Li256ELb1ELb0ELi1EEENS1_25SingleTileBwdLPTSchedulerILb1ELi128ELb1EEEEEEEEEvNT_6ParamsE:
	.zero		2304


//--------------------- .nv.constant0._ZN7cutlass13device_kernelIN5flash11enable_sm90INS1_16FlashAttnBwdSm90INS1_25CollectiveMainloopBwdSm90ILi2ELi2ELi2EN4cute5tupleIJNS5_1CILi1EEES8_S8_EEENS6_IJNS7_ILi128EEESA_NS7_ILi64EEEEEENS_10bfloat16_tEfNS_4arch4Sm90ELb1ELb0ELb0ELb1ELb0ELb1ELb0ELb0ELi2ELi1ELi2ELi2ELb0EEENS1_24CollectiveEpilogueBwdGQAISC_fSF_Li256ELb1ELb0EEENS1_25SingleTileBwdLPTSchedulerILb1ELi128ELb0EEEEEEEEEvNT_6ParamsE --------------------------
	.section	.nv.constant0._ZN7cutlass13device_kernelIN5flash11enable_sm90INS1_16FlashAttnBwdSm90INS1_25CollectiveMainloopBwdSm90ILi2ELi2ELi2EN4cute5tupleIJNS5_1CILi1EEES8_S8_EEENS6_IJNS7_ILi128EEESA_NS7_ILi64EEEEEENS_10bfloat16_tEfNS_4arch4Sm90ELb1ELb0ELb0ELb1ELb0ELb1ELb0ELb0ELi2ELi1ELi2ELi2ELb0EEENS1_24CollectiveEpilogueBwdGQAISC_fSF_Li256ELb1ELb0EEENS1_25SingleTileBwdLPTSchedulerILb1ELi128ELb0EEEEEEEEEvNT_6ParamsE,"a",@progbits
	.sectionflags	@""
	.align	4
.nv.constant0._ZN7cutlass13device_kernelIN5flash11enable_sm90INS1_16FlashAttnBwdSm90INS1_25CollectiveMainloopBwdSm90ILi2ELi2ELi2EN4cute5tupleIJNS5_1CILi1EEES8_S8_EEENS6_IJNS7_ILi128EEESA_NS7_ILi64EEEEEENS_10bfloat16_tEfNS_4arch4Sm90ELb1ELb0ELb0ELb1ELb0ELb1ELb0ELb0ELi2ELi1ELi2ELi2ELb0EEENS1_24CollectiveEpilogueBwdGQAISC_fSF_Li256ELb1ELb0EEENS1_25SingleTileBwdLPTSchedulerILb1ELi128ELb0EEEEEEEEEvNT_6ParamsE:
	.zero		2432


//--------------------- .nv.constant0._ZN7cutlass13device_kernelIN5flash32FlashAttnBwdPostprocessConvertdQIN4cute5tupleIJNS3_1CILi128EEENS5_ILi64EEEEEENS_10bfloat16_tEfNS_4arch4Sm90ELi256ENS3_8TiledMMAINS3_8MMA_AtomIJNS3_4SM904GMMA27MMA_64x64x16_F32BF16BF16_RSILNSF_5MajorE0ELSH_1ELNSF_7ScaleInE1ELSI_1EEEEEENS3_6LayoutINS4_IJNS5_ILi2EEENS5_ILi1EEESN_EEENS4_IJSN_NS5_ILi0EEESP_EEEEENS4_IJNS3_10UnderscoreESS_SS_EEEEELb0EEEEEvNT_6ParamsE --------------------------
	.section	.nv.constant0._ZN7cutlass13device_kernelIN5flash32FlashAttnBwdPostprocessConvertdQIN4cute5tupleIJNS3_1CILi128EEENS5_ILi64EEEEEENS_10bfloat16_tEfNS_4arch4Sm90ELi256ENS3_8TiledMMAINS3_8MMA_AtomIJNS3_4SM904GMMA27MMA_64x64x16_F32BF16BF16_RSILNSF_5MajorE0ELSH_1ELNSF_7ScaleInE1ELSI_1EEEEEENS3_6LayoutINS4_IJNS5_ILi2EEENS5_ILi1EEESN_EEENS4_IJSN_NS5_ILi0EEESP_EEEEENS4_IJNS3_10UnderscoreESS_SS_EEEEELb0EEEEEvNT_6ParamsE,"a",@progbits
	.sectionflags	@""
	.align	4
.nv.constant0._ZN7cutlass13device_kernelIN5flash32FlashAttnBwdPostprocessConvertdQIN4cute5tupleIJNS3_1CILi128EEENS5_ILi64EEEEEENS_10bfloat16_tEfNS_4arch4Sm90ELi256ENS3_8TiledMMAINS3_8MMA_AtomIJNS3_4SM904GMMA27MMA_64x64x16_F32BF16BF16_RSILNSF_5MajorE0ELSH_1ELNSF_7ScaleInE1ELSI_1EEEEEENS3_6LayoutINS4_IJNS5_ILi2EEENS5_ILi1EEESN_EEENS4_IJSN_NS5_ILi0EEESP_EEEEENS4_IJNS3_10UnderscoreESS_SS_EEEEELb0EEEEEvNT_6ParamsE:
	.zero		640


//--------------------- .nv.constant0._ZN7cutlass13device_kernelIN5flash32FlashAttnBwdPostprocessConvertdQIN4cute5tupleIJNS3_1CILi128EEENS5_ILi64EEEEEENS_10bfloat16_tEfNS_4arch4Sm90ELi256ENS3_8TiledMMAINS3_8MMA_AtomIJNS3_4SM904GMMA27MMA_64x64x16_F32BF16BF16_SSILNSF_5MajorE0ELSH_1ELNSF_7ScaleInE1ELSI_1EEEEEENS3_6LayoutINS4_IJNS5_ILi2EEENS5_ILi1EEESN_EEENS4_IJSN_NS5_ILi0EEESP_EEEEENS4_IJNS3_10UnderscoreESS_SS_EEEEELb0EEEEEvNT_6ParamsE --------------------------
	.section	.nv.constant0._ZN7cutlass13device_kernelIN5flash32FlashAttnBwdPostprocessConvertdQIN4cute5tupleIJNS3_1CILi128EEENS5_ILi64EEEEEENS_10bfloat16_tEfNS_4arch4Sm90ELi256ENS3_8TiledMMAINS3_8MMA_AtomIJNS3_4SM904GMMA27MMA_64x64x16_F32BF16BF16_SSILNSF_5MajorE0ELSH_1ELNSF_7ScaleInE1ELSI_1EEEEEENS3_6LayoutINS4_IJNS5_ILi2EEENS5_ILi1EEESN_EEENS4_IJSN_NS5_ILi0EEESP_EEEEENS4_IJNS3_10UnderscoreESS_SS_EEEEELb0EEEEEvNT_6ParamsE,"a",@progbits
	.sectionflags	@""
	.align	4
.nv.constant0._ZN7cutlass13device_kernelIN5flash32FlashAttnBwdPostprocessConvertdQIN4cute5tupleIJNS3_1CILi128EEENS5_ILi64EEEEEENS_10bfloat16_tEfNS_4arch4Sm90ELi256ENS3_8TiledMMAINS3_8MMA_AtomIJNS3_4SM904GMMA27MMA_64x64x16_F32BF16BF16_SSILNSF_5MajorE0ELSH_1ELNSF_7ScaleInE1ELSI_1EEEEEENS3_6LayoutINS4_IJNS5_ILi2EEENS5_ILi1EEESN_EEENS4_IJSN_NS5_ILi0EEESP_EEEEENS4_IJNS3_10UnderscoreESS_SS_EEEEELb0EEEEEvNT_6ParamsE:
	.zero		640


//--------------------- .nv.constant0._ZN7cutlass13device_kernelIN5flash11enable_sm90INS1_16FlashAttnBwdSm90INS1_25CollectiveMainloopBwdSm90ILi2ELi2ELi2EN4cute5tupleIJNS5_1CILi1EEES8_S8_EEENS6_IJNS7_ILi128EEESA_NS7_ILi64EEEEEENS_10bfloat16_tEfNS_4arch4Sm90ELb1ELb0ELb0ELb1ELb1ELb1ELb0ELb0ELi2ELi1ELi2ELi2ELb0EEENS1_24CollectiveEpilogueBwdGQAISC_fSF_Li256ELb1ELb1EEENS1_25SingleTileBwdLPTSchedulerILb1ELi128ELb1EEEEEEEEEvNT_6ParamsE --------------------------
	.section	.nv.constant0._ZN7cutlass13device_kernelIN5flash11enable_sm90INS1_16FlashAttnBwdSm90INS1_25CollectiveMainloopBwdSm90ILi2ELi2ELi2EN4cute5tupleIJNS5_1CILi1EEES8_S8_EEENS6_IJNS7_ILi128EEESA_NS7_ILi64EEEEEENS_10bfloat16_tEfNS_4arch4Sm90ELb1ELb0ELb0ELb1ELb1ELb1ELb0ELb0ELi2ELi1ELi2ELi2ELb0EEENS1_24CollectiveEpilogueBwdGQAISC_fSF_Li256ELb1ELb1EEENS1_25SingleTileBwdLPTSchedulerILb1ELi128ELb1EEEEEEEEEvNT_6ParamsE,"a",@progbits
	.sectionflags	@""
	.align	4
.nv.constant0._ZN7cutlass13device_kernelIN5flash11enable_sm90INS1_16FlashAttnBwdSm90INS1_25CollectiveMainloopBwdSm90ILi2ELi2ELi2EN4cute5tupleIJNS5_1CILi1EEES8_S8_EEENS6_IJNS7_ILi128EEESA_NS7_ILi64EEEEEENS_10bfloat16_tEfNS_4arch4Sm90ELb1ELb0ELb0ELb1ELb1ELb1ELb0ELb0ELi2ELi1ELi2ELi2ELb0EEENS1_24CollectiveEpilogueBwdGQAISC_fSF_Li256ELb1ELb1EEENS1_25SingleTileBwdLPTSchedulerILb1ELi128ELb1EEEEEEEEEvNT_6ParamsE:
	.zero		2432


//--------------------- .nv.constant0._ZN7cutlass13device_kernelIN5flash22FlashAttnBwdPreprocessIN4cute5tupleIJNS3_1CILi128EEENS5_ILi64EEEEEENS_10bfloat16_tEfNS_4arch4Sm90ELb1ELb1EEEEEvNT_6ParamsE --------------------------
	.section	.nv.constant0._ZN7cutlass13device_kernelIN5flash22FlashAttnBwdPreprocessIN4cute5tupleIJNS3_1CILi128EEENS5_ILi64EEEEEENS_10bfloat16_tEfNS_4arch4Sm90ELb1ELb1EEEEEvNT_6ParamsE,"a",@progbits
	.sectionflags	@""
	.align	4
.nv.constant0._ZN7cutlass13device_kernelIN5flash22FlashAttnBwdPreprocessIN4cute5tupleIJNS3_1CILi128EEENS5_ILi64EEEEEENS_10bfloat16_tEfNS_4arch4Sm90ELb1ELb1EEEEEvNT_6ParamsE:
	.zero		768


//--------------------- SYMBOLS --------------------------

	.type		.nv.reservedSmem.offset0,@object
	.size		.nv.reservedSmem.offset0,0x4
	.type		__assertfail,@function
